// Copyright (c) 2024, Jay Shah, Ganesh Bikshandi, Ying Zhang, Vijay Thakkar, Pradeep Ramani, Tri Dao.
// Splitting the different template instantiations to different files to speed up compilation.
// This file is auto-generated. See "generate_kernels.py"

#include "flash_fwd_launch_template.h"

#ifndef FLASHATTENTION_DISABLE_HDIM256
template void run_mha_fwd_<90, cutlass::half_t, 256, 256, true, false, true, true>(Flash_fwd_params &params, cudaStream_t stream);
#endif


// ===== COMPILED SASS (sm_90a) =====

	.target	sm_90a

	.elftype	@"ET_EXEC"


//--------------------- .note.nv.tkinfo           --------------------------
	.section	.note.nv.tkinfo,"",@"SHT_NOTE"
	.sectionflags	@"SHF_NOTE_NV_TKINFO"
	.tkinfo
        /*0018*/ 	.word	0x00000002
        /*0030*/ 	.string	""
        /*0030*/ 	.string	"ptxas"
        /*0030*/ 	.string	"Cuda compilation tools, release 13.0, V13.0.88"
        /*0030*/ 	.string	"Build cuda_13.0.r13.0/compiler.36424714_0"
        /*0030*/ 	.string	"-arch sm_90a -m 64 "



//--------------------- .note.nv.cuinfo           --------------------------
	.section	.note.nv.cuinfo,"",@"SHT_NOTE"
	.sectionflags	@"SHF_NOTE_NV_CUINFO"
        /*0018*/ 	.short	0x0002
        /*001a*/ 	.short	0x005a
        /*001c*/ 	.short	0x0082
	.zero		2


//--------------------- .nv.info                  --------------------------
	.section	.nv.info,"",@"SHT_CUDA_INFO"
	.align	4


	//----- nvinfo : EIATTR_REGCOUNT
	.align		4
        /*0000*/ 	.byte	0x04, 0x2f
        /*0002*/ 	.short	(.L_23 - .L_22)
	.align		4
.L_22:
        /*0004*/ 	.word	index@(_ZN7cutlass13device_kernelIN5flash11enable_sm90INS1_16FlashAttnFwdSm90INS1_25CollectiveMainloopFwdSm90ILi2EN4cute5tupleIJNS5_1CILi1EEES8_S8_EEENS6_IJNS7_ILi128EEENS7_ILi80EEENS7_ILi256EEEEEELi256ENS_6half_tEfNS_4arch4Sm90ELb1ELb0ELb1ELb1ELb0ELb1ELb0ELb1ELb1ELb1ELb1ELb0EEENS1_21CollectiveEpilogueFwdINS6_IJSA_SC_SB_EEES9_SE_SG_Li256ELb1ELb1ELb1ELb0EEENS1_36VarlenDynamicPersistentTileSchedulerILi128ELi80ELi256ELi128ELb1ELb1ELb1ELb1ELb1ELb1EEEEEEEEEvNT_6ParamsE)
        /*0008*/ 	.word	0x000000a8


	//----- nvinfo : EIATTR_FRAME_SIZE
	.align		4
.L_23:
        /*000c*/ 	.byte	0x04, 0x11
        /*000e*/ 	.short	(.L_25 - .L_24)
	.align		4
.L_24:
        /*0010*/ 	.word	index@(_ZN7cutlass13device_kernelIN5flash11enable_sm90INS1_16FlashAttnFwdSm90INS1_25CollectiveMainloopFwdSm90ILi2EN4cute5tupleIJNS5_1CILi1EEES8_S8_EEENS6_IJNS7_ILi128EEENS7_ILi80EEENS7_ILi256EEEEEELi256ENS_6half_tEfNS_4arch4Sm90ELb1ELb0ELb1ELb1ELb0ELb1ELb0ELb1ELb1ELb1ELb1ELb0EEENS1_21CollectiveEpilogueFwdINS6_IJSA_SC_SB_EEES9_SE_SG_Li256ELb1ELb1ELb1ELb0EEENS1_36VarlenDynamicPersistentTileSchedulerILi128ELi80ELi256ELi128ELb1ELb1ELb1ELb1ELb1ELb1EEEEEEEEEvNT_6ParamsE)
        /*0014*/ 	.word	0x000000c0


	//----- nvinfo : EIATTR_REGCOUNT
	.align		4
.L_25:
        /*0018*/ 	.byte	0x04, 0x2f
        /*001a*/ 	.short	(.L_27 - .L_26)
	.align		4
.L_26:
        /*001c*/ 	.word	index@(_ZN7cutlass13device_kernelIN5flash11enable_sm90INS1_16FlashAttnFwdSm90INS1_25CollectiveMainloopFwdSm90ILi2EN4cute5tupleIJNS5_1CILi1EEES8_S8_EEENS6_IJNS7_ILi128EEENS7_ILi80EEENS7_ILi256EEEEEELi256ENS_6half_tEfNS_4arch4Sm90ELb1ELb0ELb1ELb1ELb0ELb0ELb0ELb1ELb1ELb1ELb1ELb0EEENS1_21CollectiveEpilogueFwdINS6_IJSA_SC_SB_EEES9_SE_SG_Li256ELb1ELb1ELb1ELb0EEENS1_36VarlenDynamicPersistentTileSchedulerILi128ELi80ELi256ELi128ELb1ELb1ELb1ELb1ELb1ELb1EEEEEEEEEvNT_6ParamsE)
        /*0020*/ 	.word	0x000000a8


	//----- nvinfo : EIATTR_FRAME_SIZE
	.align		4
.L_27:
        /*0024*/ 	.byte	0x04, 0x11
        /*0026*/ 	.short	(.L_29 - .L_28)
	.align		4
.L_28:
        /*0028*/ 	.word	index@(_ZN7cutlass13device_kernelIN5flash11enable_sm90INS1_16FlashAttnFwdSm90INS1_25CollectiveMainloopFwdSm90ILi2EN4cute5tupleIJNS5_1CILi1EEES8_S8_EEENS6_IJNS7_ILi128EEENS7_ILi80EEENS7_ILi256EEEEEELi256ENS_6half_tEfNS_4arch4Sm90ELb1ELb0ELb1ELb1ELb0ELb0ELb0ELb1ELb1ELb1ELb1ELb0EEENS1_21CollectiveEpilogueFwdINS6_IJSA_SC_SB_EEES9_SE_SG_Li256ELb1ELb1ELb1ELb0EEENS1_36VarlenDynamicPersistentTileSchedulerILi128ELi80ELi256ELi128ELb1ELb1ELb1ELb1ELb1ELb1EEEEEEEEEvNT_6ParamsE)
        /*002c*/ 	.word	0x00000070


	//----- nvinfo : EIATTR_REGCOUNT
	.align		4
.L_29:
        /*0030*/ 	.byte	0x04, 0x2f
        /*0032*/ 	.short	(.L_31 - .L_30)
	.align		4
.L_30:
        /*0034*/ 	.word	index@(_ZN7cutlass13device_kernelIN5flash11enable_sm90INS1_16FlashAttnFwdSm90INS1_25CollectiveMainloopFwdSm90ILi2EN4cute5tupleIJNS5_1CILi1EEES8_S8_EEENS6_IJNS7_ILi128EEENS7_ILi80EEENS7_ILi256EEEEEELi256ENS_6half_tEfNS_4arch4Sm90ELb1ELb0ELb1ELb0ELb0ELb0ELb0ELb1ELb1ELb1ELb1ELb0EEENS1_21CollectiveEpilogueFwdINS6_IJSA_SC_SB_EEES9_SE_SG_Li256ELb0ELb1ELb1ELb0EEENS1_19SingleTileSchedulerILb0ELb1ELb1ELi128EEEEEEEEEvNT_6ParamsE)
        /*0038*/ 	.word	0x000000a8


	//----- nvinfo : EIATTR_FRAME_SIZE
	.align		4
.L_31:
        /*003c*/ 	.byte	0x04, 0x11
        /*003e*/ 	.short	(.L_33 - .L_32)
	.align		4
.L_32:
        /*0040*/ 	.word	index@(_ZN7cutlass13device_kernelIN5flash11enable_sm90INS1_16FlashAttnFwdSm90INS1_25CollectiveMainloopFwdSm90ILi2EN4cute5tupleIJNS5_1CILi1EEES8_S8_EEENS6_IJNS7_ILi128EEENS7_ILi80EEENS7_ILi256EEEEEELi256ENS_6half_tEfNS_4arch4Sm90ELb1ELb0ELb1ELb0ELb0ELb0ELb0ELb1ELb1ELb1ELb1ELb0EEENS1_21CollectiveEpilogueFwdINS6_IJSA_SC_SB_EEES9_SE_SG_Li256ELb0ELb1ELb1ELb0EEENS1_19SingleTileSchedulerILb0ELb1ELb1ELi128EEEEEEEEEvNT_6ParamsE)
        /*0044*/ 	.word	0x00000018


	//----- nvinfo : EIATTR_REGCOUNT
	.align		4
.L_33:
        /*0048*/ 	.byte	0x04, 0x2f
        /*004a*/ 	.short	(.L_35 - .L_34)
	.align		4
.L_34:
        /*004c*/ 	.word	index@(_ZN7cutlass13device_kernelIN5flash11enable_sm90INS1_16FlashAttnFwdSm90INS1_25CollectiveMainloopFwdSm90ILi2EN4cute5tupleIJNS5_1CILi1EEES8_S8_EEENS6_IJNS7_ILi128EEENS7_ILi64EEENS7_ILi256EEEEEELi256ENS_6half_tEfNS_4arch4Sm90ELb0ELb1ELb1ELb1ELb0ELb1ELb0ELb1ELb1ELb1ELb1ELb0EEENS1_21CollectiveEpilogueFwdINS6_IJSA_SC_SB_EEES9_SE_SG_Li256ELb1ELb1ELb1ELb0EEENS1_36VarlenDynamicPersistentTileSchedulerILi128ELi64ELi256ELi128ELb1ELb1ELb1ELb1ELb0ELb1EEEEEEEEEvNT_6ParamsE)
        /*0050*/ 	.word	0x000000a8


	//----- nvinfo : EIATTR_FRAME_SIZE
	.align		4
.L_35:
        /*0054*/ 	.byte	0x04, 0x11
        /*0056*/ 	.short	(.L_37 - .L_36)
	.align		4
.L_36:
        /*0058*/ 	.word	index@(_ZN7cutlass13device_kernelIN5flash11enable_sm90INS1_16FlashAttnFwdSm90INS1_25CollectiveMainloopFwdSm90ILi2EN4cute5tupleIJNS5_1CILi1EEES8_S8_EEENS6_IJNS7_ILi128EEENS7_ILi64EEENS7_ILi256EEEEEELi256ENS_6half_tEfNS_4arch4Sm90ELb0ELb1ELb1ELb1ELb0ELb1ELb0ELb1ELb1ELb1ELb1ELb0EEENS1_21CollectiveEpilogueFwdINS6_IJSA_SC_SB_EEES9_SE_SG_Li256ELb1ELb1ELb1ELb0EEENS1_36VarlenDynamicPersistentTileSchedulerILi128ELi64ELi256ELi128ELb1ELb1ELb1ELb1ELb0ELb1EEEEEEEEEvNT_6ParamsE)
        /*005c*/ 	.word	0x000000a8


	//----- nvinfo : EIATTR_REGCOUNT
	.align		4
.L_37:
        /*0060*/ 	.byte	0x04, 0x2f
        /*0062*/ 	.short	(.L_39 - .L_38)
	.align		4
.L_38:
        /*0064*/ 	.word	index@(_ZN7cutlass13device_kernelIN5flash11enable_sm90INS1_16FlashAttnFwdSm90INS1_25CollectiveMainloopFwdSm90ILi2EN4cute5tupleIJNS5_1CILi1EEES8_S8_EEENS6_IJNS7_ILi128EEENS7_ILi64EEENS7_ILi256EEEEEELi256ENS_6half_tEfNS_4arch4Sm90ELb0ELb1ELb1ELb1ELb0ELb0ELb0ELb1ELb1ELb1ELb1ELb0EEENS1_21CollectiveEpilogueFwdINS6_IJSA_SC_SB_EEES9_SE_SG_Li256ELb1ELb1ELb1ELb0EEENS1_36VarlenDynamicPersistentTileSchedulerILi128ELi64ELi256ELi128ELb1ELb1ELb1ELb1ELb0ELb1EEEEEEEEEvNT_6ParamsE)
        /*0068*/ 	.word	0x000000a8


	//----- nvinfo : EIATTR_FRAME_SIZE
	.align		4
.L_39:
        /*006c*/ 	.byte	0x04, 0x11
        /*006e*/ 	.short	(.L_41 - .L_40)
	.align		4
.L_40:
        /*0070*/ 	.word	index@(_ZN7cutlass13device_kernelIN5flash11enable_sm90INS1_16FlashAttnFwdSm90INS1_25CollectiveMainloopFwdSm90ILi2EN4cute5tupleIJNS5_1CILi1EEES8_S8_EEENS6_IJNS7_ILi128EEENS7_ILi64EEENS7_ILi256EEEEEELi256ENS_6half_tEfNS_4arch4Sm90ELb0ELb1ELb1ELb1ELb0ELb0ELb0ELb1ELb1ELb1ELb1ELb0EEENS1_21CollectiveEpilogueFwdINS6_IJSA_SC_SB_EEES9_SE_SG_Li256ELb1ELb1ELb1ELb0EEENS1_36VarlenDynamicPersistentTileSchedulerILi128ELi64ELi256ELi128ELb1ELb1ELb1ELb1ELb0ELb1EEEEEEEEEvNT_6ParamsE)
        /*0074*/ 	.word	0x00000070


	//----- nvinfo : EIATTR_REGCOUNT
	.align		4
.L_41:
        /*0078*/ 	.byte	0x04, 0x2f
        /*007a*/ 	.short	(.L_43 - .L_42)
	.align		4
.L_42:
        /*007c*/ 	.word	index@(_ZN7cutlass13device_kernelIN5flash11enable_sm90INS1_16FlashAttnFwdSm90INS1_25CollectiveMainloopFwdSm90ILi2EN4cute5tupleIJNS5_1CILi1EEES8_S8_EEENS6_IJNS7_ILi128EEENS7_ILi64EEENS7_ILi256EEEEEELi256ENS_6half_tEfNS_4arch4Sm90ELb0ELb1ELb1ELb0ELb0ELb0ELb0ELb1ELb1ELb1ELb1ELb0EEENS1_21CollectiveEpilogueFwdINS6_IJSA_SC_SB_EEES9_SE_SG_Li256ELb0ELb1ELb1ELb0EEENS1_19SingleTileSchedulerILb0ELb1ELb1ELi128EEEEEEEEEvNT_6ParamsE)
        /*0080*/ 	.word	0x000000a8


	//----- nvinfo : EIATTR_FRAME_SIZE
	.align		4
.L_43:
        /*0084*/ 	.byte	0x04, 0x11
        /*0086*/ 	.short	(.L_45 - .L_44)
	.align		4
.L_44:
        /*0088*/ 	.word	index@(_ZN7cutlass13device_kernelIN5flash11enable_sm90INS1_16FlashAttnFwdSm90INS1_25CollectiveMainloopFwdSm90ILi2EN4cute5tupleIJNS5_1CILi1EEES8_S8_EEENS6_IJNS7_ILi128EEENS7_ILi64EEENS7_ILi256EEEEEELi256ENS_6half_tEfNS_4arch4Sm90ELb0ELb1ELb1ELb0ELb0ELb0ELb0ELb1ELb1ELb1ELb1ELb0EEENS1_21CollectiveEpilogueFwdINS6_IJSA_SC_SB_EEES9_SE_SG_Li256ELb0ELb1ELb1ELb0EEENS1_19SingleTileSchedulerILb0ELb1ELb1ELi128EEEEEEEEEvNT_6ParamsE)
        /*008c*/ 	.word	0x00000010


	//----- nvinfo : EIATTR_REGCOUNT
	.align		4
.L_45:
        /*0090*/ 	.byte	0x04, 0x2f
        /*0092*/ 	.short	(.L_47 - .L_46)
	.align		4
.L_46:
        /*0094*/ 	.word	index@(_ZN7cutlass13device_kernelIN5flash11enable_sm90INS1_16FlashAttnFwdSm90INS1_25CollectiveMainloopFwdSm90ILi2EN4cute5tupleIJNS5_1CILi1EEES8_S8_EEENS6_IJNS7_ILi128EEENS7_ILi80EEENS7_ILi256EEEEEELi256ENS_6half_tEfNS_4arch4Sm90ELb0ELb0ELb1ELb1ELb0ELb1ELb0ELb1ELb1ELb1ELb1ELb0EEENS1_21CollectiveEpilogueFwdINS6_IJSA_SC_SB_EEES9_SE_SG_Li256ELb1ELb1ELb1ELb0EEENS1_36VarlenDynamicPersistentTileSchedulerILi128ELi80ELi256ELi128ELb1ELb1ELb1ELb0ELb1ELb1EEEEEEEEEvNT_6ParamsE)
        /*0098*/ 	.word	0x000000a8


	//----- nvinfo : EIATTR_FRAME_SIZE
	.align		4
.L_47:
        /*009c*/ 	.byte	0x04, 0x11
        /*009e*/ 	.short	(.L_49 - .L_48)
	.align		4
.L_48:
        /*00a0*/ 	.word	index@(_ZN7cutlass13device_kernelIN5flash11enable_sm90INS1_16FlashAttnFwdSm90INS1_25CollectiveMainloopFwdSm90ILi2EN4cute5tupleIJNS5_1CILi1EEES8_S8_EEENS6_IJNS7_ILi128EEENS7_ILi80EEENS7_ILi256EEEEEELi256ENS_6half_tEfNS_4arch4Sm90ELb0ELb0ELb1ELb1ELb0ELb1ELb0ELb1ELb1ELb1ELb1ELb0EEENS1_21CollectiveEpilogueFwdINS6_IJSA_SC_SB_EEES9_SE_SG_Li256ELb1ELb1ELb1ELb0EEENS1_36VarlenDynamicPersistentTileSchedulerILi128ELi80ELi256ELi128ELb1ELb1ELb1ELb0ELb1ELb1EEEEEEEEEvNT_6ParamsE)
        /*00a4*/ 	.word	0x000001b0


	//----- nvinfo : EIATTR_REGCOUNT
	.align		4
.L_49:
        /*00a8*/ 	.byte	0x04, 0x2f
        /*00aa*/ 	.short	(.L_51 - .L_50)
	.align		4
.L_50:
        /*00ac*/ 	.word	index@(_ZN7cutlass13device_kernelIN5flash11enable_sm90INS1_16FlashAttnFwdSm90INS1_25CollectiveMainloopFwdSm90ILi2EN4cute5tupleIJNS5_1CILi1EEES8_S8_EEENS6_IJNS7_ILi128EEENS7_ILi80EEENS7_ILi256EEEEEELi256ENS_6half_tEfNS_4arch4Sm90ELb0ELb0ELb1ELb1ELb0ELb0ELb0ELb1ELb1ELb1ELb1ELb0EEENS1_21CollectiveEpilogueFwdINS6_IJSA_SC_SB_EEES9_SE_SG_Li256ELb1ELb1ELb1ELb0EEENS1_36VarlenDynamicPersistentTileSchedulerILi128ELi80ELi256ELi128ELb1ELb1ELb1ELb0ELb1ELb1EEEEEEEEEvNT_6ParamsE)
        /*00b0*/ 	.word	0x000000a8


	//----- nvinfo : EIATTR_FRAME_SIZE
	.align		4
.L_51:
        /*00b4*/ 	.byte	0x04, 0x11
        /*00b6*/ 	.short	(.L_53 - .L_52)
	.align		4
.L_52:
        /*00b8*/ 	.word	index@(_ZN7cutlass13device_kernelIN5flash11enable_sm90INS1_16FlashAttnFwdSm90INS1_25CollectiveMainloopFwdSm90ILi2EN4cute5tupleIJNS5_1CILi1EEES8_S8_EEENS6_IJNS7_ILi128EEENS7_ILi80EEENS7_ILi256EEEEEELi256ENS_6half_tEfNS_4arch4Sm90ELb0ELb0ELb1ELb1ELb0ELb0ELb0ELb1ELb1ELb1ELb1ELb0EEENS1_21CollectiveEpilogueFwdINS6_IJSA_SC_SB_EEES9_SE_SG_Li256ELb1ELb1ELb1ELb0EEENS1_36VarlenDynamicPersistentTileSchedulerILi128ELi80ELi256ELi128ELb1ELb1ELb1ELb0ELb1ELb1EEEEEEEEEvNT_6ParamsE)
        /*00bc*/ 	.word	0x00000078


	//----- nvinfo : EIATTR_REGCOUNT
	.align		4
.L_53:
        /*00c0*/ 	.byte	0x04, 0x2f
        /*00c2*/ 	.short	(.L_55 - .L_54)
	.align		4
.L_54:
        /*00c4*/ 	.word	index@(_ZN7cutlass13device_kernelIN5flash11enable_sm90INS1_16FlashAttnFwdSm90INS1_25CollectiveMainloopFwdSm90ILi2EN4cute5tupleIJNS5_1CILi1EEES8_S8_EEENS6_IJNS7_ILi128EEENS7_ILi80EEENS7_ILi256EEEEEELi256ENS_6half_tEfNS_4arch4Sm90ELb0ELb0ELb1ELb0ELb0ELb0ELb0ELb1ELb1ELb1ELb1ELb0EEENS1_21CollectiveEpilogueFwdINS6_IJSA_SC_SB_EEES9_SE_SG_Li256ELb0ELb1ELb1ELb0EEENS1_19SingleTileSchedulerILb0ELb1ELb1ELi128EEEEEEEEEvNT_6ParamsE)
        /*00c8*/ 	.word	0x000000a8


	//----- nvinfo : EIATTR_FRAME_SIZE
	.align		4
.L_55:
        /*00cc*/ 	.byte	0x04, 0x11
        /*00ce*/ 	.short	(.L_57 - .L_56)
	.align		4
.L_56:
        /*00d0*/ 	.word	index@(_ZN7cutlass13device_kernelIN5flash11enable_sm90INS1_16FlashAttnFwdSm90INS1_25CollectiveMainloopFwdSm90ILi2EN4cute5tupleIJNS5_1CILi1EEES8_S8_EEENS6_IJNS7_ILi128EEENS7_ILi80EEENS7_ILi256EEEEEELi256ENS_6half_tEfNS_4arch4Sm90ELb0ELb0ELb1ELb0ELb0ELb0ELb0ELb1ELb1ELb1ELb1ELb0EEENS1_21CollectiveEpilogueFwdINS6_IJSA_SC_SB_EEES9_SE_SG_Li256ELb0ELb1ELb1ELb0EEENS1_19SingleTileSchedulerILb0ELb1ELb1ELi128EEEEEEEEEvNT_6ParamsE)
        /*00d4*/ 	.word	0x00000018


	//----- nvinfo : EIATTR_MIN_STACK_SIZE
	.align		4
.L_57:
        /*00d8*/ 	.byte	0x04, 0x12
        /*00da*/ 	.short	(.L_59 - .L_58)
	.align		4
.L_58:
        /*00dc*/ 	.word	index@(_ZN7cutlass13device_kernelIN5flash11enable_sm90INS1_16FlashAttnFwdSm90INS1_25CollectiveMainloopFwdSm90ILi2EN4cute5tupleIJNS5_1CILi1EEES8_S8_EEENS6_IJNS7_ILi128EEENS7_ILi80EEENS7_ILi256EEEEEELi256ENS_6half_tEfNS_4arch4Sm90ELb0ELb0ELb1ELb0ELb0ELb0ELb0ELb1ELb1ELb1ELb1ELb0EEENS1_21CollectiveEpilogueFwdINS6_IJSA_SC_SB_EEES9_SE_SG_Li256ELb0ELb1ELb1ELb0EEENS1_19SingleTileSchedulerILb0ELb1ELb1ELi128EEEEEEEEEvNT_6ParamsE)
        /*00e0*/ 	.word	0x00000018


	//----- nvinfo : EIATTR_MIN_STACK_SIZE
	.align		4
.L_59:
        /*00e4*/ 	.byte	0x04, 0x12
        /*00e6*/ 	.short	(.L_61 - .L_60)
	.align		4
.L_60:
        /*00e8*/ 	.word	index@(_ZN7cutlass13device_kernelIN5flash11enable_sm90INS1_16FlashAttnFwdSm90INS1_25CollectiveMainloopFwdSm90ILi2EN4cute5tupleIJNS5_1CILi1EEES8_S8_EEENS6_IJNS7_ILi128EEENS7_ILi80EEENS7_ILi256EEEEEELi256ENS_6half_tEfNS_4arch4Sm90ELb0ELb0ELb1ELb1ELb0ELb0ELb0ELb1ELb1ELb1ELb1ELb0EEENS1_21CollectiveEpilogueFwdINS6_IJSA_SC_SB_EEES9_SE_SG_Li256ELb1ELb1ELb1ELb0EEENS1_36VarlenDynamicPersistentTileSchedulerILi128ELi80ELi256ELi128ELb1ELb1ELb1ELb0ELb1ELb1EEEEEEEEEvNT_6ParamsE)
        /*00ec*/ 	.word	0x00000078


	//----- nvinfo : EIATTR_MIN_STACK_SIZE
	.align		4
.L_61:
        /*00f0*/ 	.byte	0x04, 0x12
        /*00f2*/ 	.short	(.L_63 - .L_62)
	.align		4
.L_62:
        /*00f4*/ 	.word	index@(_ZN7cutlass13device_kernelIN5flash11enable_sm90INS1_16FlashAttnFwdSm90INS1_25CollectiveMainloopFwdSm90ILi2EN4cute5tupleIJNS5_1CILi1EEES8_S8_EEENS6_IJNS7_ILi128EEENS7_ILi80EEENS7_ILi256EEEEEELi256ENS_6half_tEfNS_4arch4Sm90ELb0ELb0ELb1ELb1ELb0ELb1ELb0ELb1ELb1ELb1ELb1ELb0EEENS1_21CollectiveEpilogueFwdINS6_IJSA_SC_SB_EEES9_SE_SG_Li256ELb1ELb1ELb1ELb0EEENS1_36VarlenDynamicPersistentTileSchedulerILi128ELi80ELi256ELi128ELb1ELb1ELb1ELb0ELb1ELb1EEEEEEEEEvNT_6ParamsE)
        /*00f8*/ 	.word	0x000001b0


	//----- nvinfo : EIATTR_MIN_STACK_SIZE
	.align		4
.L_63:
        /*00fc*/ 	.byte	0x04, 0x12
        /*00fe*/ 	.short	(.L_65 - .L_64)
	.align		4
.L_64:
        /*0100*/ 	.word	index@(_ZN7cutlass13device_kernelIN5flash11enable_sm90INS1_16FlashAttnFwdSm90INS1_25CollectiveMainloopFwdSm90ILi2EN4cute5tupleIJNS5_1CILi1EEES8_S8_EEENS6_IJNS7_ILi128EEENS7_ILi64EEENS7_ILi256EEEEEELi256ENS_6half_tEfNS_4arch4Sm90ELb0ELb1ELb1ELb0ELb0ELb0ELb0ELb1ELb1ELb1ELb1ELb0EEENS1_21CollectiveEpilogueFwdINS6_IJSA_SC_SB_EEES9_SE_SG_Li256ELb0ELb1ELb1ELb0EEENS1_19SingleTileSchedulerILb0ELb1ELb1ELi128EEEEEEEEEvNT_6ParamsE)
        /*0104*/ 	.word	0x00000010


	//----- nvinfo : EIATTR_MIN_STACK_SIZE
	.align		4
.L_65:
        /*0108*/ 	.byte	0x04, 0x12
        /*010a*/ 	.short	(.L_67 - .L_66)
	.align		4
.L_66:
        /*010c*/ 	.word	index@(_ZN7cutlass13device_kernelIN5flash11enable_sm90INS1_16FlashAttnFwdSm90INS1_25CollectiveMainloopFwdSm90ILi2EN4cute5tupleIJNS5_1CILi1EEES8_S8_EEENS6_IJNS7_ILi128EEENS7_ILi64EEENS7_ILi256EEEEEELi256ENS_6half_tEfNS_4arch4Sm90ELb0ELb1ELb1ELb1ELb0ELb0ELb0ELb1ELb1ELb1ELb1ELb0EEENS1_21CollectiveEpilogueFwdINS6_IJSA_SC_SB_EEES9_SE_SG_Li256ELb1ELb1ELb1ELb0EEENS1_36VarlenDynamicPersistentTileSchedulerILi128ELi64ELi256ELi128ELb1ELb1ELb1ELb1ELb0ELb1EEEEEEEEEvNT_6ParamsE)
        /*0110*/ 	.word	0x00000070


	//----- nvinfo : EIATTR_MIN_STACK_SIZE
	.align		4
.L_67:
        /*0114*/ 	.byte	0x04, 0x12
        /*0116*/ 	.short	(.L_69 - .L_68)
	.align		4
.L_68:
        /*0118*/ 	.word	index@(_ZN7cutlass13device_kernelIN5flash11enable_sm90INS1_16FlashAttnFwdSm90INS1_25CollectiveMainloopFwdSm90ILi2EN4cute5tupleIJNS5_1CILi1EEES8_S8_EEENS6_IJNS7_ILi128EEENS7_ILi64EEENS7_ILi256EEEEEELi256ENS_6half_tEfNS_4arch4Sm90ELb0ELb1ELb1ELb1ELb0ELb1ELb0ELb1ELb1ELb1ELb1ELb0EEENS1_21CollectiveEpilogueFwdINS6_IJSA_SC_SB_EEES9_SE_SG_Li256ELb1ELb1ELb1ELb0EEENS1_36VarlenDynamicPersistentTileSchedulerILi128ELi64ELi256ELi128ELb1ELb1ELb1ELb1ELb0ELb1EEEEEEEEEvNT_6ParamsE)
        /*011c*/ 	.word	0x000000a8


	//----- nvinfo : EIATTR_MIN_STACK_SIZE
	.align		4
.L_69:
        /*0120*/ 	.byte	0x04, 0x12
        /*0122*/ 	.short	(.L_71 - .L_70)
	.align		4
.L_70:
        /*0124*/ 	.word	index@(_ZN7cutlass13device_kernelIN5flash11enable_sm90INS1_16FlashAttnFwdSm90INS1_25CollectiveMainloopFwdSm90ILi2EN4cute5tupleIJNS5_1CILi1EEES8_S8_EEENS6_IJNS7_ILi128EEENS7_ILi80EEENS7_ILi256EEEEEELi256ENS_6half_tEfNS_4arch4Sm90ELb1ELb0ELb1ELb0ELb0ELb0ELb0ELb1ELb1ELb1ELb1ELb0EEENS1_21CollectiveEpilogueFwdINS6_IJSA_SC_SB_EEES9_SE_SG_Li256ELb0ELb1ELb1ELb0EEENS1_19SingleTileSchedulerILb0ELb1ELb1ELi128EEEEEEEEEvNT_6ParamsE)
        /*0128*/ 	.word	0x00000018


	//----- nvinfo : EIATTR_MIN_STACK_SIZE
	.align		4
.L_71:
        /*012c*/ 	.byte	0x04, 0x12
        /*012e*/ 	.short	(.L_73 - .L_72)
	.align		4
.L_72:
        /*0130*/ 	.word	index@(_ZN7cutlass13device_kernelIN5flash11enable_sm90INS1_16FlashAttnFwdSm90INS1_25CollectiveMainloopFwdSm90ILi2EN4cute5tupleIJNS5_1CILi1EEES8_S8_EEENS6_IJNS7_ILi128EEENS7_ILi80EEENS7_ILi256EEEEEELi256ENS_6half_tEfNS_4arch4Sm90ELb1ELb0ELb1ELb1ELb0ELb0ELb0ELb1ELb1ELb1ELb1ELb0EEENS1_21CollectiveEpilogueFwdINS6_IJSA_SC_SB_EEES9_SE_SG_Li256ELb1ELb1ELb1ELb0EEENS1_36VarlenDynamicPersistentTileSchedulerILi128ELi80ELi256ELi128ELb1ELb1ELb1ELb1ELb1ELb1EEEEEEEEEvNT_6ParamsE)
        /*0134*/ 	.word	0x00000070


	//----- nvinfo : EIATTR_MIN_STACK_SIZE
	.align		4
.L_73:
        /*0138*/ 	.byte	0x04, 0x12
        /*013a*/ 	.short	(.L_75 - .L_74)
	.align		4
.L_74:
        /*013c*/ 	.word	index@(_ZN7cutlass13device_kernelIN5flash11enable_sm90INS1_16FlashAttnFwdSm90INS1_25CollectiveMainloopFwdSm90ILi2EN4cute5tupleIJNS5_1CILi1EEES8_S8_EEENS6_IJNS7_ILi128EEENS7_ILi80EEENS7_ILi256EEEEEELi256ENS_6half_tEfNS_4arch4Sm90ELb1ELb0ELb1ELb1ELb0ELb1ELb0ELb1ELb1ELb1ELb1ELb0EEENS1_21CollectiveEpilogueFwdINS6_IJSA_SC_SB_EEES9_SE_SG_Li256ELb1ELb1ELb1ELb0EEENS1_36VarlenDynamicPersistentTileSchedulerILi128ELi80ELi256ELi128ELb1ELb1ELb1ELb1ELb1ELb1EEEEEEEEEvNT_6ParamsE)
        /*0140*/ 	.word	0x000000c0
.L_75:


//--------------------- .nv.compat                --------------------------
	.section	.nv.compat,"",@"SHT_CUDA_COMPAT_INFO"
	.align	4
        /*0000*/ 	.byte	0x02, 0x09, 0x01, 0x00, 0x02, 0x02, 0x04, 0x00, 0x02, 0x05, 0x05, 0x00, 0x03, 0x07, 0x01, 0x01
        /*0010*/ 	.byte	0x02, 0x03, 0x01, 0x00, 0x02, 0x06, 0x01, 0x00, 0x04, 0x0b, 0x08, 0x00, 0x00, 0x00, 0x00, 0x00
        /*0020*/ 	.byte	0x00, 0x00, 0x00, 0x00


//--------------------- .nv.info._ZN7cutlass13device_kernelIN5flash11enable_sm90INS1_16FlashAttnFwdSm90INS1_25CollectiveMainloopFwdSm90ILi2EN4cute5tupleIJNS5_1CILi1EEES8_S8_EEENS6_IJNS7_ILi128EEENS7_ILi80EEENS7_ILi256EEEEEELi256ENS_6half_tEfNS_4arch4Sm90ELb0ELb0ELb1ELb0ELb0ELb0ELb0ELb1ELb1ELb1ELb1ELb0EEENS1_21CollectiveEpilogueFwdINS6_IJSA_SC_SB_EEES9_SE_SG_Li256ELb0ELb1ELb1ELb0EEENS1_19SingleTileSchedulerILb0ELb1ELb1ELi128EEEEEEEEEvNT_6ParamsE --------------------------
	.section	.nv.info._ZN7cutlass13device_kernelIN5flash11enable_sm90INS1_16FlashAttnFwdSm90INS1_25CollectiveMainloopFwdSm90ILi2EN4cute5tupleIJNS5_1CILi1EEES8_S8_EEENS6_IJNS7_ILi128EEENS7_ILi80EEENS7_ILi256EEEEEELi256ENS_6half_tEfNS_4arch4Sm90ELb0ELb0ELb1ELb0ELb0ELb0ELb0ELb1ELb1ELb1ELb1ELb0EEENS1_21CollectiveEpilogueFwdINS6_IJSA_SC_SB_EEES9_SE_SG_Li256ELb0ELb1ELb1ELb0EEENS1_19SingleTileSchedulerILb0ELb1ELb1ELi128EEEEEEEEEvNT_6ParamsE,"",@"SHT_CUDA_INFO"
	.sectionflags	@""
	.align	4


	//----- nvinfo : EIATTR_CUDA_API_VERSION
	.align		4
        /*0000*/ 	.byte	0x04, 0x37
        /*0002*/ 	.short	(.L_77 - .L_76)
.L_76:
        /*0004*/ 	.word	0x00000082


	//----- nvinfo : EIATTR_KPARAM_INFO
	.align		4
.L_77:
        /*0008*/ 	.byte	0x04, 0x17
        /*000a*/ 	.short	(.L_79 - .L_78)
.L_78:
        /*000c*/ 	.word	0x00000000
        /*0010*/ 	.short	0x0000
        /*0012*/ 	.short	0x0070
        /*0014*/ 	.byte	0x00, 0xf0, 0x01, 0x28


	//----- nvinfo : EIATTR_SPARSE_MMA_MASK
	.align		4
.L_79:
        /*0018*/ 	.byte	0x03, 0x50
        /*001a*/ 	.short	0x0000


	//----- nvinfo : EIATTR_MAXREG_COUNT
	.align		4
        /*001c*/ 	.byte	0x03, 0x1b
        /*001e*/ 	.short	0x00a8


	//----- nvinfo : EIATTR_NUM_BARRIERS
	.align		4
        /*0020*/ 	.byte	0x02, 0x4c
        /*0022*/ 	.byte	0x09
	.zero		1


	//----- nvinfo : EIATTR_EXTERNS
	.align		4
        /*0024*/ 	.byte	0x04, 0x0f
        /*0026*/ 	.short	(.L_81 - .L_80)


	//   ....[0]....
	.align		4
.L_80:
        /*0028*/ 	.word	index@(__assertfail)


	//----- nvinfo : EIATTR_ANNOTATIONS
	.align		4
.L_81:
        /*002c*/ 	.byte	0x04, 0x55
        /*002e*/ 	.short	(.L_83 - .L_82)


	//   ....[0]....
.L_82:
        /*0030*/ 	.word	0x00000001
        /*0034*/ 	.byte	0x30, 0x09, 0x00, 0x00, 0x01, 0x00, 0x00, 0x00, 0x10, 0x14, 0x00, 0x00, 0x01, 0x00, 0x00, 0x00
        /* <DEDUP_REMOVED lines=9> */
        /*00d4*/ 	.byte	0x50, 0x11, 0x01, 0x00, 0x01, 0x00, 0x00, 0x00, 0x00, 0x18, 0x01, 0x00


	//----- nvinfo : EIATTR_MERCURY_ISA_VERSION
	.align		4
.L_83:
        /*00e0*/ 	.byte	0x03, 0x5f
        /*00e2*/ 	.short	0x0101


	//----- nvinfo : EIATTR_INT_WARP_WIDE_INSTR_OFFSETS
	.align		4
        /*00e4*/ 	.byte	0x04, 0x31
        /*00e6*/ 	.short	(.L_85 - .L_84)


	//   ....[0]....
.L_84:
        /*00e8*/ 	.word	0x00000120


	//   ....[1]....
        /*00ec*/ 	.word	0x00000160


	//   ....[2]....
        /*00f0*/ 	.word	0x00000220


	//----- nvinfo : EIATTR_COOP_GROUP_MASK_REGIDS
	.align		4
.L_85:
        /*00f4*/ 	.byte	0x04, 0x29
        /*00f6*/ 	.short	(.L_87 - .L_86)


	//   ....[0]....
.L_86:
        /*00f8*/ 	.word	0xffffffff


	//   ....[1]....
        /*00fc*/ 	.word	0xffffffff


	//   ....[2]....
        /*0100*/ 	.word	0xffffffff


	//   ....[3]....
        /*0104*/ 	.word	0xffffffff


	//   ....[4]....
        /*0108*/ 	.word	0xffffffff


	//   ....[5]....
        /*010c*/ 	.word	0xffffffff


	//   ....[6]....
        /*0110*/ 	.word	0xffffffff


	//   ....[7]....
        /*0114*/ 	.word	0xffffffff


	//   ....[8]....
        /*0118*/ 	.word	0xffffffff


	//   ....[9]....
        /*011c*/ 	.word	0xffffffff


	//   ....[10]....
        /*0120*/ 	.word	0xffffffff


	//   ....[11]....
        /*0124*/ 	.word	0xffffffff


	//   ....[12]....
        /*0128*/ 	.word	0xffffffff


	//   ....[13]....
        /*012c*/ 	.word	0xffffffff


	//   ....[14]....
        /*0130*/ 	.word	0xffffffff


	//   ....[15]....
        /*0134*/ 	.word	0xffffffff


	//   ....[16]....
        /*0138*/ 	.word	0xffffffff


	//   ....[17]....
        /*013c*/ 	.word	0xffffffff


	//   ....[18]....
        /*0140*/ 	.word	0xffffffff


	//   ....[19]....
        /*0144*/ 	.word	0xffffffff


	//   ....[20]....
        /*0148*/ 	.word	0xffffffff


	//   ....[21]....
        /*014c*/ 	.word	0xffffffff


	//   ....[22]....
        /*0150*/ 	.word	0xffffffff


	//   ....[23]....
        /*0154*/ 	.word	0xffffffff


	//   ....[24]....
        /*0158*/ 	.word	0xffffffff


	//   ....[25]....
        /*015c*/ 	.word	0xffffffff


	//   ....[26]....
        /*0160*/ 	.word	0xffffffff


	//   ....[27]....
        /*0164*/ 	.word	0xffffffff


	//   ....[28]....
        /*0168*/ 	.word	0xffffffff


	//   ....[29]....
        /*016c*/ 	.word	0xffffffff


	//   ....[30]....
        /*0170*/ 	.word	0xffffffff


	//   ....[31]....
        /*0174*/ 	.word	0xffffffff


	//   ....[32]....
        /*0178*/ 	.word	0xffffffff


	//   ....[33]....
        /*017c*/ 	.word	0xffffffff


	//   ....[34]....
        /*0180*/ 	.word	0xffffffff


	//   ....[35]....
        /*0184*/ 	.word	0xffffffff


	//   ....[36]....
        /*0188*/ 	.word	0xffffffff


	//   ....[37]....
        /*018c*/ 	.word	0xffffffff


	//   ....[38]....
        /*0190*/ 	.word	0xffffffff


	//   ....[39]....
        /*0194*/ 	.word	0xffffffff


	//   ....[40]....
        /*0198*/ 	.word	0xffffffff


	//   ....[41]....
        /*019c*/ 	.word	0xffffffff


	//   ....[42]....
        /*01a0*/ 	.word	0xffffffff


	//   ....[43]....
        /*01a4*/ 	.word	0xffffffff


	//   ....[44]....
        /*01a8*/ 	.word	0xffffffff


	//   ....[45]....
        /*01ac*/ 	.word	0xffffffff


	//   ....[46]....
        /*01b0*/ 	.word	0xffffffff


	//   ....[47]....
        /*01b4*/ 	.word	0x0500000f


	//   ....[48]....
        /*01b8*/ 	.word	0x0500000f


	//   ....[49]....
        /*01bc*/ 	.word	0x0500000f


	//   ....[50]....
        /*01c0*/ 	.word	0x0500000f


	//   ....[51]....
        /*01c4*/ 	.word	0x0500000f


	//   ....[52]....
        /*01c8*/ 	.word	0x0500000f


	//   ....[53]....
        /*01cc*/ 	.word	0x0500000f


	//   ....[54]....
        /*01d0*/ 	.word	0x0500000f


	//   ....[55]....
        /*01d4*/ 	.word	0x0500000f


	//   ....[56]....
        /*01d8*/ 	.word	0x0500000f


	//   ....[57]....
        /*01dc*/ 	.word	0x0500000f


	//   ....[58]....
        /*01e0*/ 	.word	0x0500000f


	//   ....[59]....
        /*01e4*/ 	.word	0x0500000f


	//   ....[60]....
        /*01e8*/ 	.word	0x0500000f


	//   ....[61]....
        /*01ec*/ 	.word	0x0500000f


	//   ....[62]....
        /*01f0*/ 	.word	0x0500000f


	//   ....[63]....
        /*01f4*/ 	.word	0x0500000f


	//   ....[64]....
        /*01f8*/ 	.word	0x0500000f


	//----- nvinfo : EIATTR_COOP_GROUP_INSTR_OFFSETS
	.align		4
.L_87:
        /*01fc*/ 	.byte	0x04, 0x28
        /*01fe*/ 	.short	(.L_89 - .L_88)


	//   ....[0]....
.L_88:
        /*0200*/ 	.word	0x00000060


	//   ....[1]....
        /*0204*/ 	.word	0x00000130


	//   ....[2]....
        /*0208*/ 	.word	0x00000230


	//   ....[3]....
        /*020c*/ 	.word	0x000003a0


	//   ....[4]....
        /*0210*/ 	.word	0x00000500


	//   ....[5]....
        /*0214*/ 	.word	0x00000620


	//   ....[6]....
        /*0218*/ 	.word	0x00000780


	//   ....[7]....
        /*021c*/ 	.word	0x00001230


	//   ....[8]....
        /*0220*/ 	.word	0x000046c0


	//   ....[9]....
        /*0224*/ 	.word	0x00004730


	//   ....[10]....
        /*0228*/ 	.word	0x00004a60


	//   ....[11]....
        /*022c*/ 	.word	0x00004ae0


	//   ....[12]....
        /*0230*/ 	.word	0x00008db0


	//   ....[13]....
        /*0234*/ 	.word	0x00008e10


	//   ....[14]....
        /*0238*/ 	.word	0x00008e70


	//   ....[15]....
        /*023c*/ 	.word	0x00008f80


	//   ....[16]....
        /*0240*/ 	.word	0x0000a1b0


	//   ....[17]....
        /*0244*/ 	.word	0x0000a1d0


	//   ....[18]....
        /*0248*/ 	.word	0x0000a260


	//   ....[19]....
        /*024c*/ 	.word	0x0000a2a0


	//   ....[20]....
        /*0250*/ 	.word	0x0000b4a0


	//   ....[21]....
        /*0254*/ 	.word	0x0000b500


	//   ....[22]....
        /*0258*/ 	.word	0x0000b540


	//   ....[23]....
        /*025c*/ 	.word	0x0000b580


	//   ....[24]....
        /*0260*/ 	.word	0x0000b590


	//   ....[25]....
        /*0264*/ 	.word	0x0000b5c0


	//   ....[26]....
        /*0268*/ 	.word	0x0000c230


	//   ....[27]....
        /*026c*/ 	.word	0x0000c240


	//   ....[28]....
        /*0270*/ 	.word	0x0000d270


	//   ....[29]....
        /*0274*/ 	.word	0x0000dc80


	//   ....[30]....
        /*0278*/ 	.word	0x0000e700


	//   ....[31]....
        /*027c*/ 	.word	0x0000e710


	//   ....[32]....
        /*0280*/ 	.word	0x0000e720


	//   ....[33]....
        /*0284*/ 	.word	0x0000e740


	//   ....[34]....
        /*0288*/ 	.word	0x0000e810


	//   ....[35]....
        /*028c*/ 	.word	0x0000e830


	//   ....[36]....
        /*0290*/ 	.word	0x0000e8b0


	//   ....[37]....
        /*0294*/ 	.word	0x0000e8d0


	//   ....[38]....
        /*0298*/ 	.word	0x0000e950


	//   ....[39]....
        /*029c*/ 	.word	0x0000e970


	//   ....[40]....
        /*02a0*/ 	.word	0x0000e9f0


	//   ....[41]....
        /*02a4*/ 	.word	0x0000ea10


	//   ....[42]....
        /*02a8*/ 	.word	0x0000ea90


	//   ....[43]....
        /*02ac*/ 	.word	0x0000eab0


	//   ....[44]....
        /*02b0*/ 	.word	0x0000eb30


	//   ....[45]....
        /*02b4*/ 	.word	0x0000eb40


	//   ....[46]....
        /*02b8*/ 	.word	0x00011790


	//   ....[47]....
        /*02bc*/ 	.word	0x00011c50


	//   ....[48]....
        /*02c0*/ 	.word	0x00011dd0


	//   ....[49]....
        /*02c4*/ 	.word	0x00011e20


	//   ....[50]....
        /*02c8*/ 	.word	0x00011f90


	//   ....[51]....
        /*02cc*/ 	.word	0x00012000


	//   ....[52]....
        /*02d0*/ 	.word	0x00012100


	//   ....[53]....
        /*02d4*/ 	.word	0x00012170


	//   ....[54]....
        /*02d8*/ 	.word	0x00012270


	//   ....[55]....
        /*02dc*/ 	.word	0x000122e0


	//   ....[56]....
        /*02e0*/ 	.word	0x000123e0


	//   ....[57]....
        /*02e4*/ 	.word	0x00012450


	//   ....[58]....
        /*02e8*/ 	.word	0x00012550


	//   ....[59]....
        /*02ec*/ 	.word	0x000125c0


	//   ....[60]....
        /*02f0*/ 	.word	0x000126c0


	//   ....[61]....
        /*02f4*/ 	.word	0x00012720


	//   ....[62]....
        /*02f8*/ 	.word	0x00012810


	//   ....[63]....
        /*02fc*/ 	.word	0x00012860


	//   ....[64]....
        /*0300*/ 	.word	0x00012c60


	//----- nvinfo : EIATTR_REG_RECONFIG
	.align		4
.L_89:
        /*0304*/ 	.byte	0x01, 0x54
	.zero		2


	//----- nvinfo : EIATTR_SYSCALL_OFFSETS
	.align		4
        /*0308*/ 	.byte	0x04, 0x46
        /*030a*/ 	.short	(.L_91 - .L_90)


	//   ....[0]....
.L_90:
        /*030c*/ 	.word	0x00001400


	//   ....[1]....
        /*0310*/ 	.word	0x0000d900


	//   ....[2]....
        /*0314*/ 	.word	0x0000da40


	//   ....[3]....
        /*0318*/ 	.word	0x0000db30


	//   ....[4]....
        /*031c*/ 	.word	0x0000e2e0


	//----- nvinfo : EIATTR_MBARRIER_INSTR_OFFSETS
	.align		4
.L_91:
        /*0320*/ 	.byte	0x04, 0x39
        /*0322*/ 	.short	(.L_93 - .L_92)


	//   ....[0]....
.L_92:
        /*0324*/ 	.word	0x00000250
        /*0328*/ 	.word	0x000000ff
        /*032c*/ 	.word	0x00038800
        /*0330*/ 	.short	0x0100
        /*0332*/ 	.byte	0x08
	.zero		1


	//   ....[1]....
        /*0334*/ 	.word	0x00000260
        /*0338*/ 	.word	0x000000ff
        /*033c*/ 	.word	0x00038820
        /*0340*/ 	.short	0x0100
        /*0342*/ 	.byte	0x08
	.zero		1


	//   ....[2]....
        /*0344*/ 	.word	0x00000350
        /*0348*/ 	.word	0x000000ff
        /*034c*/ 	.word	0x00038830
        /*0350*/ 	.short	0x0100
        /*0352*/ 	.byte	0x08
	.zero		1


	//   ....[3]....
        /*0354*/ 	.word	0x00000360
        /*0358*/ 	.word	0x000000ff
        /*035c*/ 	.word	0x00038840
        /*0360*/ 	.short	0x0100
        /*0362*/ 	.byte	0x08
	.zero		1


	//   ....[4]....
        /*0364*/ 	.word	0x00000370
        /*0368*/ 	.word	0x000000ff
        /*036c*/ 	.word	0x00038838
        /*0370*/ 	.short	0x0100
        /*0372*/ 	.byte	0x08
	.zero		1


	//   ....[5]....
        /*0374*/ 	.word	0x00000380
        /*0378*/ 	.word	0x000000ff
        /*037c*/ 	.word	0x00038848
        /*0380*/ 	.short	0x0100
        /*0382*/ 	.byte	0x08
	.zero		1


	//   ....[6]....
        /*0384*/ 	.word	0x000004b0
        /*0388*/ 	.word	0x000000ff
        /*038c*/ 	.word	0x00038850
        /*0390*/ 	.short	0x0100
        /*0392*/ 	.byte	0x08
	.zero		1


	//   ....[7]....
        /*0394*/ 	.word	0x000004c0
        /*0398*/ 	.word	0x000000ff
        /*039c*/ 	.word	0x00038860
        /*03a0*/ 	.short	0x0100
        /*03a2*/ 	.byte	0x08
	.zero		1


	//   ....[8]....
        /*03a4*/ 	.word	0x000004d0
        /*03a8*/ 	.word	0x000000ff
        /*03ac*/ 	.word	0x00038858
        /*03b0*/ 	.short	0x0100
        /*03b2*/ 	.byte	0x08
	.zero		1


	//   ....[9]....
        /*03b4*/ 	.word	0x000004e0
        /*03b8*/ 	.word	0x000000ff
        /*03bc*/ 	.word	0x00038868
        /*03c0*/ 	.short	0x0100
        /*03c2*/ 	.byte	0x08
	.zero		1


	//   ....[10]....
        /*03c4*/ 	.word	0x000005d0
        /*03c8*/ 	.word	0x000000ff
        /*03cc*/ 	.word	0x00038870
        /*03d0*/ 	.short	0x0100
        /*03d2*/ 	.byte	0x06
	.zero		1


	//   ....[11]....
        /*03d4*/ 	.word	0x000005e0
        /*03d8*/ 	.word	0x000000ff
        /*03dc*/ 	.word	0x00038880
        /*03e0*/ 	.short	0x0100
        /*03e2*/ 	.byte	0x06
	.zero		1


	//   ....[12]....
        /*03e4*/ 	.word	0x000005f0
        /*03e8*/ 	.word	0x000000ff
        /*03ec*/ 	.word	0x00038878
        /*03f0*/ 	.short	0x0100
        /*03f2*/ 	.byte	0x06
	.zero		1


	//   ....[13]....
        /*03f4*/ 	.word	0x00000600
        /*03f8*/ 	.word	0x000000ff
        /*03fc*/ 	.word	0x00038888
        /*0400*/ 	.short	0x0100
        /*0402*/ 	.byte	0x06
	.zero		1


	//   ....[14]....
        /*0404*/ 	.word	0x00000730
        /*0408*/ 	.word	0x000000ff
        /*040c*/ 	.word	0x00038890
        /*0410*/ 	.short	0x0100
        /*0412*/ 	.byte	0x08
	.zero		1


	//   ....[15]....
        /*0414*/ 	.word	0x00000740
        /*0418*/ 	.word	0x000000ff
        /*041c*/ 	.word	0x000388a0
        /*0420*/ 	.short	0x0100
        /*0422*/ 	.byte	0x08
	.zero		1


	//   ....[16]....
        /*0424*/ 	.word	0x00000750
        /*0428*/ 	.word	0x000000ff
        /*042c*/ 	.word	0x00038898
        /*0430*/ 	.short	0x0100
        /*0432*/ 	.byte	0x08
	.zero		1


	//   ....[17]....
        /*0434*/ 	.word	0x00000760
        /*0438*/ 	.word	0x000000ff
        /*043c*/ 	.word	0x000388a8
        /*0440*/ 	.short	0x0100
        /*0442*/ 	.byte	0x08
	.zero		1


	//   ....[18]....
        /*0444*/ 	.word	0x00000890
        /*0448*/ 	.word	0x000000ff
        /*044c*/ 	.word	0x000388b0
        /*0450*/ 	.short	0x0100
        /*0452*/ 	.byte	0x08
	.zero		1


	//   ....[19]....
        /*0454*/ 	.word	0x000008a0
        /*0458*/ 	.word	0x000000ff
        /*045c*/ 	.word	0x000388c0
        /*0460*/ 	.short	0x0100
        /*0462*/ 	.byte	0x08
	.zero		1


	//   ....[20]....
        /*0464*/ 	.word	0x000008b0
        /*0468*/ 	.word	0x000000ff
        /*046c*/ 	.word	0x000388b8
        /*0470*/ 	.short	0x0100
        /*0472*/ 	.byte	0x08
	.zero		1


	//   ....[21]....
        /*0474*/ 	.word	0x000008c0
        /*0478*/ 	.word	0x000000ff
        /*047c*/ 	.word	0x000388c8
        /*0480*/ 	.short	0x0100
        /*0482*/ 	.byte	0x08
	.zero		1


	//   ....[22]....
        /*0484*/ 	.word	0x00001440
        /*0488*/ 	.word	0x000000ff
        /*048c*/ 	.word	0x00038800
        /*0490*/ 	.short	0x010a
        /*0492*/ 	.byte	0x04
	.zero		1


	//   ....[23]....
        /*0494*/ 	.word	0x000014b0
        /*0498*/ 	.word	0x000000ff
        /*049c*/ 	.word	0x00038830
        /*04a0*/ 	.short	0x010a
        /*04a2*/ 	.byte	0x04
	.zero		1


	//   ....[24]....
        /*04a4*/ 	.word	0x00001540
        /*04a8*/ 	.word	0x000000ff
        /*04ac*/ 	.word	0x00038830
        /*04b0*/ 	.short	0x010a
        /*04b2*/ 	.byte	0x04
	.zero		1


	//   ....[25]....
        /*04b4*/ 	.word	0x00005010
        /*04b8*/ 	.word	0x00000000
        /*04bc*/ 	.word	0x00000000
        /*04c0*/ 	.short	0x0101
        /*04c2*/ 	.byte	0x3f
	.zero		1


	//   ....[26]....
        /*04c4*/ 	.word	0x00005a90
        /*04c8*/ 	.word	0x000000ff
        /*04cc*/ 	.word	0x00038830
        /*04d0*/ 	.short	0x010a
        /*04d2*/ 	.byte	0x06
	.zero		1


	//   ....[27]....
        /*04d4*/ 	.word	0x00005ae0
        /*04d8*/ 	.word	0x000000ff
        /*04dc*/ 	.word	0x00038830
        /*04e0*/ 	.short	0x010a
        /*04e2*/ 	.byte	0x06
	.zero		1


	//   ....[28]....
        /*04e4*/ 	.word	0x000083e0
        /*04e8*/ 	.word	0x000000ff
        /*04ec*/ 	.word	0x00038850
        /*04f0*/ 	.short	0x010a
        /*04f2*/ 	.byte	0x07
	.zero		1


	//   ....[29]....
        /*04f4*/ 	.word	0x00008420
        /*04f8*/ 	.word	0x000000ff
        /*04fc*/ 	.word	0x00038850
        /*0500*/ 	.short	0x010a
        /*0502*/ 	.byte	0x07
	.zero		1


	//   ....[30]....
        /*0504*/ 	.word	0x00009490
        /*0508*/ 	.word	0x0000009d
        /*050c*/ 	.word	0x00000000
        /*0510*/ 	.short	0x0101
        /*0512*/ 	.byte	0x3f
	.zero		1


	//   ....[31]....
        /*0514*/ 	.word	0x000094f0
        /*0518*/ 	.word	0x000000a1
        /*051c*/ 	.word	0x00000000
        /*0520*/ 	.short	0x0101
        /*0522*/ 	.byte	0x3f
	.zero		1


	//   ....[32]....
        /*0524*/ 	.word	0x0000a110
        /*0528*/ 	.word	0x0000000b
        /*052c*/ 	.word	0x00038850
        /*0530*/ 	.short	0x010a
        /*0532*/ 	.byte	0x3f
	.zero		1


	//   ....[33]....
        /*0534*/ 	.word	0x0000a150
        /*0538*/ 	.word	0x0000000b
        /*053c*/ 	.word	0x00038850
        /*0540*/ 	.short	0x010a
        /*0542*/ 	.byte	0x3f
	.zero		1


	//   ....[34]....
        /*0544*/ 	.word	0x0000a550
        /*0548*/ 	.word	0x0000000b
        /*054c*/ 	.word	0x00000000
        /*0550*/ 	.short	0x0101
        /*0552*/ 	.byte	0x3f
	.zero		1


	//   ....[35]....
        /*0554*/ 	.word	0x0000b5a0
        /*0558*/ 	.word	0x000000ff
        /*055c*/ 	.word	0x00000000
        /*0560*/ 	.short	0x0101
        /*0562*/ 	.byte	0x04
	.zero		1


	//   ....[36]....
        /*0564*/ 	.word	0x0000de90
        /*0568*/ 	.word	0x000000ff
        /*056c*/ 	.word	0x00038840
        /*0570*/ 	.short	0x010a
        /*0572*/ 	.byte	0x26
	.zero		1


	//   ....[37]....
        /*0574*/ 	.word	0x0000ecc0
        /*0578*/ 	.word	0x000000ff
        /*057c*/ 	.word	0x00038800
        /*0580*/ 	.short	0x0107
        /*0582*/ 	.byte	0x26
	.zero		1


	//   ....[38]....
        /*0584*/ 	.word	0x0000ed30
        /*0588*/ 	.word	0x000000ff
        /*058c*/ 	.word	0x00038800
        /*0590*/ 	.short	0x0101
        /*0592*/ 	.byte	0x26
	.zero		1


	//   ....[39]....
        /*0594*/ 	.word	0x0000ed50
        /*0598*/ 	.word	0x000000ff
        /*059c*/ 	.word	0x00038820
        /*05a0*/ 	.short	0x010a
        /*05a2*/ 	.byte	0x26
	.zero		1


	//   ....[40]....
        /*05a4*/ 	.word	0x0000f140
        /*05a8*/ 	.word	0x000000ff
        /*05ac*/ 	.word	0x00038848
        /*05b0*/ 	.short	0x010a
        /*05b2*/ 	.byte	0x26
	.zero		1


	//   ....[41]....
        /*05b4*/ 	.word	0x0000f5e0
        /*05b8*/ 	.word	0x000000ff
        /*05bc*/ 	.word	0x00038860
        /*05c0*/ 	.short	0x010a
        /*05c2*/ 	.byte	0x26
	.zero		1


	//   ....[42]....
        /*05c4*/ 	.word	0x0000fc90
        /*05c8*/ 	.word	0x000000ff
        /*05cc*/ 	.word	0x00038840
        /*05d0*/ 	.short	0x010a
        /*05d2*/ 	.byte	0x26
	.zero		1


	//   ....[43]....
        /*05d4*/ 	.word	0x00010130
        /*05d8*/ 	.word	0x000000ff
        /*05dc*/ 	.word	0x00038868
        /*05e0*/ 	.short	0x010a
        /*05e2*/ 	.byte	0x26
	.zero		1


	//   ....[44]....
        /*05e4*/ 	.word	0x00010830
        /*05e8*/ 	.word	0x000000ff
        /*05ec*/ 	.word	0x00038848
        /*05f0*/ 	.short	0x010a
        /*05f2*/ 	.byte	0x26
	.zero		1


	//   ....[45]....
        /*05f4*/ 	.word	0x00010cb0
        /*05f8*/ 	.word	0x000000ff
        /*05fc*/ 	.word	0x00038860
        /*0600*/ 	.short	0x010a
        /*0602*/ 	.byte	0x26
	.zero		1


	//   ....[46]....
        /*0604*/ 	.word	0x000111f0
        /*0608*/ 	.word	0x00000003
        /*060c*/ 	.word	0x00038860
        /*0610*/ 	.short	0x010a
        /*0612*/ 	.byte	0x3f
	.zero		1


	//   ....[47]....
        /*0614*/ 	.word	0x00011720
        /*0618*/ 	.word	0x00000002
        /*061c*/ 	.word	0x00038820
        /*0620*/ 	.short	0x010a
        /*0622*/ 	.byte	0x3f
	.zero		1


	//   ....[48]....
        /*0624*/ 	.word	0x000118a0
        /*0628*/ 	.word	0x00000006
        /*062c*/ 	.word	0x00000000
        /*0630*/ 	.short	0x010a
        /*0632*/ 	.byte	0x3f
	.zero		1


	//   ....[49]....
        /*0634*/ 	.word	0x00011910
        /*0638*/ 	.word	0x00000003
        /*063c*/ 	.word	0x00000000
        /*0640*/ 	.short	0x010a
        /*0642*/ 	.byte	0x3f
	.zero		1


	//   ....[50]....
        /*0644*/ 	.word	0x00011970
        /*0648*/ 	.word	0x00000000
        /*064c*/ 	.word	0x00000000
        /*0650*/ 	.short	0x010a
        /*0652*/ 	.byte	0x3f
	.zero		1


	//   ....[51]....
        /*0654*/ 	.word	0x000119a0
        /*0658*/ 	.word	0x00000003
        /*065c*/ 	.word	0x00000000
        /*0660*/ 	.short	0x010a
        /*0662*/ 	.byte	0x3f
	.zero		1


	//   ....[52]....
        /*0664*/ 	.word	0x00011a20
        /*0668*/ 	.word	0x00000003
        /*066c*/ 	.word	0x00038800
        /*0670*/ 	.short	0x010a
        /*0672*/ 	.byte	0x3f
	.zero		1


	//   ....[53]....
        /*0674*/ 	.word	0x00011a90
        /*0678*/ 	.word	0x00000003
        /*067c*/ 	.word	0x00038830
        /*0680*/ 	.short	0x010a
        /*0682*/ 	.byte	0x3f
	.zero		1


	//   ....[54]....
        /*0684*/ 	.word	0x00011b00
        /*0688*/ 	.word	0x00000007
        /*068c*/ 	.word	0x00038830
        /*0690*/ 	.short	0x010a
        /*0692*/ 	.byte	0x3f
	.zero		1


	//   ....[55]....
        /*0694*/ 	.word	0x00011b60
        /*0698*/ 	.word	0x00000003
        /*069c*/ 	.word	0x00038850
        /*06a0*/ 	.short	0x010a
        /*06a2*/ 	.byte	0x3f
	.zero		1


	//   ....[56]....
        /*06a4*/ 	.word	0x00011bb0
        /*06a8*/ 	.word	0x0000000b
        /*06ac*/ 	.word	0x00038850
        /*06b0*/ 	.short	0x010a
        /*06b2*/ 	.byte	0x3f
	.zero		1


	//   ....[57]....
        /*06b4*/ 	.word	0x00011d10
        /*06b8*/ 	.word	0x00000003
        /*06bc*/ 	.word	0x00038840
        /*06c0*/ 	.short	0x010a
        /*06c2*/ 	.byte	0x3f
	.zero		1


	//   ....[58]....
        /*06c4*/ 	.word	0x000128a0
        /*06c8*/ 	.word	0x00000003
        /*06cc*/ 	.word	0x00038820
        /*06d0*/ 	.short	0x010a
        /*06d2*/ 	.byte	0x3f
	.zero		1


	//   ....[59]....
        /*06d4*/ 	.word	0x00012900
        /*06d8*/ 	.word	0x00000003
        /*06dc*/ 	.word	0x00038848
        /*06e0*/ 	.short	0x010a
        /*06e2*/ 	.byte	0x3f
	.zero		1


	//   ....[60]....
        /*06e4*/ 	.word	0x00012960
        /*06e8*/ 	.word	0x00000003
        /*06ec*/ 	.word	0x00038860
        /*06f0*/ 	.short	0x010a
        /*06f2*/ 	.byte	0x3f
	.zero		1


	//   ....[61]....
        /*06f4*/ 	.word	0x000129c0
        /*06f8*/ 	.word	0x00000003
        /*06fc*/ 	.word	0x00038840
        /*0700*/ 	.short	0x010a
        /*0702*/ 	.byte	0x3f
	.zero		1


	//   ....[62]....
        /*0704*/ 	.word	0x00012a20
        /*0708*/ 	.word	0x00000003
        /*070c*/ 	.word	0x00038868
        /*0710*/ 	.short	0x010a
        /*0712*/ 	.byte	0x3f
	.zero		1


	//   ....[63]....
        /*0714*/ 	.word	0x00012a80
        /*0718*/ 	.word	0x00000003
        /*071c*/ 	.word	0x00038848
        /*0720*/ 	.short	0x010a
        /*0722*/ 	.byte	0x3f
	.zero		1


	//   ....[64]....
        /*0724*/ 	.word	0x00012ae0
        /*0728*/ 	.word	0x00000003
        /*072c*/ 	.word	0x00038860
        /*0730*/ 	.short	0x010a
        /*0732*/ 	.byte	0x3f
	.zero		1


	//   ....[65]....
        /*0734*/ 	.word	0x00012b30
        /*0738*/ 	.word	0x00000003
        /*073c*/ 	.word	0x00038860
        /*0740*/ 	.short	0x010a
        /*0742*/ 	.byte	0x3f
	.zero		1


	//   ....[66]....
        /*0744*/ 	.word	0x00012b80
        /*0748*/ 	.word	0x00000002
        /*074c*/ 	.word	0x00038820
        /*0750*/ 	.short	0x010a
        /*0752*/ 	.byte	0x3f
	.zero		1


	//   ....[67]....
        /*0754*/ 	.word	0x00012d20
        /*0758*/ 	.word	0x00000006
        /*075c*/ 	.word	0x00000000
        /*0760*/ 	.short	0x010a
        /*0762*/ 	.byte	0x3f
	.zero		1


	//   ....[68]....
        /*0764*/ 	.word	0x00012d70
        /*0768*/ 	.word	0x00000003
        /*076c*/ 	.word	0x00000000
        /*0770*/ 	.short	0x010a
        /*0772*/ 	.byte	0x3f
	.zero		1


	//   ....[69]....
        /*0774*/ 	.word	0x00012dc0
        /*0778*/ 	.word	0x00000000
        /*077c*/ 	.word	0x00000000
        /*0780*/ 	.short	0x010a
        /*0782*/ 	.byte	0x3f
	.zero		1


	//----- nvinfo : EIATTR_NUM_MBARRIERS
	.align		4
.L_93:
        /*0784*/ 	.byte	0x03, 0x38
        /*0786*/ 	.short	0x0016


	//----- nvinfo : EIATTR_EXIT_INSTR_OFFSETS
	.align		4
        /*0788*/ 	.byte	0x04, 0x1c
        /*078a*/ 	.short	(.L_95 - .L_94)


	//   ....[0]....
.L_94:
        /*078c*/ 	.word	0x000119f0


	//----- nvinfo : EIATTR_MAX_THREADS
	.align		4
.L_95:
        /*0790*/ 	.byte	0x04, 0x05
        /*0792*/ 	.short	(.L_97 - .L_96)
.L_96:
        /*0794*/ 	.word	0x00000180
        /*0798*/ 	.word	0x00000001
        /*079c*/ 	.word	0x00000001


	//----- nvinfo : EIATTR_CRS_STACK_SIZE
	.align		4
.L_97:
        /*07a0*/ 	.byte	0x04, 0x1e
        /*07a2*/ 	.short	(.L_99 - .L_98)
.L_98:
        /*07a4*/ 	.word	0x00000000


	//----- nvinfo : EIATTR_CBANK_PARAM_SIZE
	.align		4
.L_99:
        /*07a8*/ 	.byte	0x03, 0x19
        /*07aa*/ 	.short	0x0a70


	//----- nvinfo : EIATTR_PARAM_CBANK
	.align		4
        /*07ac*/ 	.byte	0x04, 0x0a
        /*07ae*/ 	.short	(.L_101 - .L_100)
	.align		4
.L_100:
        /*07b0*/ 	.word	index@(.nv.constant0._ZN7cutlass13device_kernelIN5flash11enable_sm90INS1_16FlashAttnFwdSm90INS1_25CollectiveMainloopFwdSm90ILi2EN4cute5tupleIJNS5_1CILi1EEES8_S8_EEENS6_IJNS7_ILi128EEENS7_ILi80EEENS7_ILi256EEEEEELi256ENS_6half_tEfNS_4arch4Sm90ELb0ELb0ELb1ELb0ELb0ELb0ELb0ELb1ELb1ELb1ELb1ELb0EEENS1_21CollectiveEpilogueFwdINS6_IJSA_SC_SB_EEES9_SE_SG_Li256ELb0ELb1ELb1ELb0EEENS1_19SingleTileSchedulerILb0ELb1ELb1ELi128EEEEEEEEEvNT_6ParamsE)
        /*07b4*/ 	.short	0x0210
        /*07b6*/ 	.short	0x0a70


	//----- nvinfo : EIATTR_SW_WAR
	.align		4
.L_101:
        /*07b8*/ 	.byte	0x04, 0x36
        /*07ba*/ 	.short	(.L_103 - .L_102)
.L_102:
        /*07bc*/ 	.word	0x00000008
.L_103:


//--------------------- .nv.info._ZN7cutlass13device_kernelIN5flash11enable_sm90INS1_16FlashAttnFwdSm90INS1_25CollectiveMainloopFwdSm90ILi2EN4cute5tupleIJNS5_1CILi1EEES8_S8_EEENS6_IJNS7_ILi128EEENS7_ILi80EEENS7_ILi256EEEEEELi256ENS_6half_tEfNS_4arch4Sm90ELb0ELb0ELb1ELb1ELb0ELb0ELb0ELb1ELb1ELb1ELb1ELb0EEENS1_21CollectiveEpilogueFwdINS6_IJSA_SC_SB_EEES9_SE_SG_Li256ELb1ELb1ELb1ELb0EEENS1_36VarlenDynamicPersistentTileSchedulerILi128ELi80ELi256ELi128ELb1ELb1ELb1ELb0ELb1ELb1EEEEEEEEEvNT_6ParamsE --------------------------
	.section	.nv.info._ZN7cutlass13device_kernelIN5flash11enable_sm90INS1_16FlashAttnFwdSm90INS1_25CollectiveMainloopFwdSm90ILi2EN4cute5tupleIJNS5_1CILi1EEES8_S8_EEENS6_IJNS7_ILi128EEENS7_ILi80EEENS7_ILi256EEEEEELi256ENS_6half_tEfNS_4arch4Sm90ELb0ELb0ELb1ELb1ELb0ELb0ELb0ELb1ELb1ELb1ELb1ELb0EEENS1_21CollectiveEpilogueFwdINS6_IJSA_SC_SB_EEES9_SE_SG_Li256ELb1ELb1ELb1ELb0EEENS1_36VarlenDynamicPersistentTileSchedulerILi128ELi80ELi256ELi128ELb1ELb1ELb1ELb0ELb1ELb1EEEEEEEEEvNT_6ParamsE,"",@"SHT_CUDA_INFO"
	.sectionflags	@""
	.align	4


	//----- nvinfo : EIATTR_CUDA_API_VERSION
	.align		4
        /*0000*/ 	.byte	0x04, 0x37
        /*0002*/ 	.short	(.L_105 - .L_104)
.L_104:
        /*0004*/ 	.word	0x00000082


	//----- nvinfo : EIATTR_KPARAM_INFO
	.align		4
.L_105:
        /*0008*/ 	.byte	0x04, 0x17
        /*000a*/ 	.short	(.L_107 - .L_106)
.L_106:
        /*000c*/ 	.word	0x00000000
        /*0010*/ 	.short	0x0000
        /*0012*/ 	.short	0x0070
        /*0014*/ 	.byte	0x00, 0xf0, 0x01, 0x2a


	//----- nvinfo : EIATTR_SPARSE_MMA_MASK
	.align		4
.L_107:
        /*0018*/ 	.byte	0x03, 0x50
        /*001a*/ 	.short	0x0000


	//----- nvinfo : EIATTR_MAXREG_COUNT
	.align		4
        /*001c*/ 	.byte	0x03, 0x1b
        /*001e*/ 	.short	0x00a8


	//----- nvinfo : EIATTR_NUM_BARRIERS
	.align		4
        /*0020*/ 	.byte	0x02, 0x4c
        /*0022*/ 	.byte	0x09
	.zero		1


	//----- nvinfo : EIATTR_EXTERNS
	.align		4
        /*0024*/ 	.byte	0x04, 0x0f
        /*0026*/ 	.short	(.L_109 - .L_108)


	//   ....[0]....
	.align		4
.L_108:
        /*0028*/ 	.word	index@(__assertfail)


	//----- nvinfo : EIATTR_ANNOTATIONS
	.align		4
.L_109:
        /*002c*/ 	.byte	0x04, 0x55
        /*002e*/ 	.short	(.L_111 - .L_110)


	//   ....[0]....
.L_110:
        /* <DEDUP_REMOVED lines=81> */


	//----- nvinfo : EIATTR_MERCURY_ISA_VERSION
	.align		4
.L_111:
        /*0530*/ 	.byte	0x03, 0x5f
        /*0532*/ 	.short	0x0101


	//----- nvinfo : EIATTR_UNUSED_LOAD_BYTE_OFFSET
	.align		4
        /*0534*/ 	.byte	0x04, 0x44
        /*0536*/ 	.short	(.L_113 - .L_112)


	//   ....[0]....
.L_112:
        /*0538*/ 	.word	0x00000a10
        /*053c*/ 	.word	0x0000fff0


	//   ....[1]....
        /*0540*/ 	.word	0x0000bc40
        /*0544*/ 	.word	0x0000fff0


	//----- nvinfo : EIATTR_INT_WARP_WIDE_INSTR_OFFSETS
	.align		4
.L_113:
        /*0548*/ 	.byte	0x04, 0x31
        /*054a*/ 	.short	(.L_115 - .L_114)


	//   ....[0]....
.L_114:
        /*054c*/ 	.word	0x00000130


	//   ....[1]....
        /*0550*/ 	.word	0x00000170


	//   ....[2]....
        /*0554*/ 	.word	0x000001e0


	//   ....[3]....
        /*0558*/ 	.word	0x000095b0


	//   ....[4]....
        /*055c*/ 	.word	0x00011f10


	//   ....[5]....
        /*0560*/ 	.word	0x00011fb0


	//   ....[6]....
        /*0564*/ 	.word	0x00016400


	//   ....[7]....
        /*0568*/ 	.word	0x00016470


	//----- nvinfo : EIATTR_COOP_GROUP_MASK_REGIDS
	.align		4
.L_115:
        /*056c*/ 	.byte	0x04, 0x29
        /*056e*/ 	.short	(.L_117 - .L_116)


	//   ....[0]....
.L_116:
        /*0570*/ 	.word	0xffffffff


	//   ....[1]....
        /*0574*/ 	.word	0xffffffff


	//   ....[2]....
        /*0578*/ 	.word	0xffffffff


	//   ....[3]....
        /*057c*/ 	.word	0xffffffff


	//   ....[4]....
        /*0580*/ 	.word	0xffffffff


	//   ....[5]....
        /*0584*/ 	.word	0xffffffff


	//   ....[6]....
        /*0588*/ 	.word	0xffffffff


	//   ....[7]....
        /*058c*/ 	.word	0xffffffff


	//   ....[8]....
        /*0590*/ 	.word	0xffffffff


	//   ....[9]....
        /*0594*/ 	.word	0xffffffff


	//   ....[10]....
        /*0598*/ 	.word	0xffffffff


	//   ....[11]....
        /*059c*/ 	.word	0xffffffff


	//   ....[12]....
        /*05a0*/ 	.word	0xffffffff


	//   ....[13]....
        /*05a4*/ 	.word	0xffffffff


	//   ....[14]....
        /*05a8*/ 	.word	0xffffffff


	//   ....[15]....
        /*05ac*/ 	.word	0xffffffff


	//   ....[16]....
        /*05b0*/ 	.word	0xffffffff


	//   ....[17]....
        /*05b4*/ 	.word	0xffffffff


	//   ....[18]....
        /*05b8*/ 	.word	0xffffffff


	//   ....[19]....
        /*05bc*/ 	.word	0xffffffff


	//   ....[20]....
        /*05c0*/ 	.word	0xffffffff


	//   ....[21]....
        /*05c4*/ 	.word	0xffffffff


	//   ....[22]....
        /*05c8*/ 	.word	0xffffffff


	//   ....[23]....
        /*05cc*/ 	.word	0xffffffff


	//   ....[24]....
        /*05d0*/ 	.word	0xffffffff


	//   ....[25]....
        /*05d4*/ 	.word	0xffffffff


	//   ....[26]....
        /*05d8*/ 	.word	0xffffffff


	//   ....[27]....
        /*05dc*/ 	.word	0xffffffff


	//   ....[28]....
        /*05e0*/ 	.word	0xffffffff


	//   ....[29]....
        /*05e4*/ 	.word	0xffffffff


	//   ....[30]....
        /*05e8*/ 	.word	0xffffffff


	//   ....[31]....
        /*05ec*/ 	.word	0xffffffff


	//   ....[32]....
        /*05f0*/ 	.word	0xffffffff


	//   ....[33]....
        /*05f4*/ 	.word	0xffffffff


	//   ....[34]....
        /*05f8*/ 	.word	0xffffffff


	//   ....[35]....
        /*05fc*/ 	.word	0xffffffff


	//   ....[36]....
        /*0600*/ 	.word	0xffffffff


	//   ....[37]....
        /*0604*/ 	.word	0xffffffff


	//   ....[38]....
        /*0608*/ 	.word	0xffffffff


	//   ....[39]....
        /*060c*/ 	.word	0xffffffff


	//   ....[40]....
        /*0610*/ 	.word	0xffffffff


	//   ....[41]....
        /*0614*/ 	.word	0xffffffff


	//   ....[42]....
        /*0618*/ 	.word	0xffffffff


	//   ....[43]....
        /*061c*/ 	.word	0xffffffff


	//   ....[44]....
        /*0620*/ 	.word	0xffffffff


	//   ....[45]....
        /*0624*/ 	.word	0xffffffff


	//   ....[46]....
        /*0628*/ 	.word	0xffffffff


	//   ....[47]....
        /*062c*/ 	.word	0xffffffff


	//   ....[48]....
        /*0630*/ 	.word	0xffffffff


	//   ....[49]....
        /*0634*/ 	.word	0xffffffff


	//   ....[50]....
        /*0638*/ 	.word	0xffffffff


	//   ....[51]....
        /*063c*/ 	.word	0xffffffff


	//   ....[52]....
        /*0640*/ 	.word	0xffffffff


	//   ....[53]....
        /*0644*/ 	.word	0xffffffff


	//   ....[54]....
        /*0648*/ 	.word	0xffffffff


	//   ....[55]....
        /*064c*/ 	.word	0xffffffff


	//   ....[56]....
        /*0650*/ 	.word	0xffffffff


	//   ....[57]....
        /*0654*/ 	.word	0xffffffff


	//   ....[58]....
        /*0658*/ 	.word	0xffffffff


	//   ....[59]....
        /*065c*/ 	.word	0xffffffff


	//   ....[60]....
        /*0660*/ 	.word	0xffffffff


	//   ....[61]....
        /*0664*/ 	.word	0xffffffff


	//   ....[62]....
        /*0668*/ 	.word	0xffffffff


	//   ....[63]....
        /*066c*/ 	.word	0xffffffff


	//   ....[64]....
        /*0670*/ 	.word	0xffffffff


	//   ....[65]....
        /*0674*/ 	.word	0xffffffff


	//   ....[66]....
        /*0678*/ 	.word	0xffffffff


	//   ....[67]....
        /*067c*/ 	.word	0xffffffff


	//   ....[68]....
        /*0680*/ 	.word	0xffffffff


	//   ....[69]....
        /*0684*/ 	.word	0xffffffff


	//   ....[70]....
        /*0688*/ 	.word	0xffffffff


	//   ....[71]....
        /*068c*/ 	.word	0xffffffff


	//   ....[72]....
        /*0690*/ 	.word	0xffffffff


	//   ....[73]....
        /*0694*/ 	.word	0xffffffff


	//   ....[74]....
        /*0698*/ 	.word	0xffffffff


	//   ....[75]....
        /*069c*/ 	.word	0xffffffff


	//   ....[76]....
        /*06a0*/ 	.word	0xffffffff


	//   ....[77]....
        /*06a4*/ 	.word	0xffffffff


	//   ....[78]....
        /*06a8*/ 	.word	0xffffffff


	//   ....[79]....
        /*06ac*/ 	.word	0xffffffff


	//   ....[80]....
        /*06b0*/ 	.word	0xffffffff


	//   ....[81]....
        /*06b4*/ 	.word	0xffffffff


	//   ....[82]....
        /*06b8*/ 	.word	0xffffffff


	//   ....[83]....
        /*06bc*/ 	.word	0xffffffff


	//   ....[84]....
        /*06c0*/ 	.word	0xffffffff


	//   ....[85]....
        /*06c4*/ 	.word	0xffffffff


	//   ....[86]....
        /*06c8*/ 	.word	0xffffffff


	//   ....[87]....
        /*06cc*/ 	.word	0xffffffff


	//   ....[88]....
        /*06d0*/ 	.word	0xffffffff


	//   ....[89]....
        /*06d4*/ 	.word	0xffffffff


	//   ....[90]....
        /*06d8*/ 	.word	0xffffffff


	//   ....[91]....
        /*06dc*/ 	.word	0xffffffff


	//   ....[92]....
        /*06e0*/ 	.word	0xffffffff


	//   ....[93]....
        /*06e4*/ 	.word	0xffffffff


	//   ....[94]....
        /*06e8*/ 	.word	0xffffffff


	//   ....[95]....
        /*06ec*/ 	.word	0xffffffff


	//   ....[96]....
        /*06f0*/ 	.word	0xffffffff


	//   ....[97]....
        /*06f4*/ 	.word	0x0500000f


	//   ....[98]....
        /*06f8*/ 	.word	0x0500000f


	//   ....[99]....
        /*06fc*/ 	.word	0x0500000f


	//   ....[100]....
        /*0700*/ 	.word	0x0500000f


	//   ....[101]....
        /*0704*/ 	.word	0x0500000f


	//   ....[102]....
        /*0708*/ 	.word	0x0500000f


	//   ....[103]....
        /*070c*/ 	.word	0x0500000f


	//   ....[104]....
        /*0710*/ 	.word	0x0500000f


	//   ....[105]....
        /*0714*/ 	.word	0x0500000f


	//   ....[106]....
        /*0718*/ 	.word	0x0500000f


	//   ....[107]....
        /*071c*/ 	.word	0x0500000f


	//   ....[108]....
        /*0720*/ 	.word	0x0500000f


	//   ....[109]....
        /*0724*/ 	.word	0x0500000f


	//   ....[110]....
        /*0728*/ 	.word	0x0500000f


	//   ....[111]....
        /*072c*/ 	.word	0x0500000f


	//   ....[112]....
        /*0730*/ 	.word	0x0500000f


	//   ....[113]....
        /*0734*/ 	.word	0x0500000f


	//   ....[114]....
        /*0738*/ 	.word	0x0500000f


	//   ....[115]....
        /*073c*/ 	.word	0x0500000f


	//   ....[116]....
        /*0740*/ 	.word	0x0500000f


	//   ....[117]....
        /*0744*/ 	.word	0x0500000f


	//   ....[118]....
        /*0748*/ 	.word	0x0500000f


	//   ....[119]....
        /*074c*/ 	.word	0x0500000f


	//   ....[120]....
        /*0750*/ 	.word	0x0500000f


	//   ....[121]....
        /*0754*/ 	.word	0x0500000f


	//   ....[122]....
        /*0758*/ 	.word	0x0500000f


	//   ....[123]....
        /*075c*/ 	.word	0x0500000f


	//   ....[124]....
        /*0760*/ 	.word	0x0500000f


	//   ....[125]....
        /*0764*/ 	.word	0x0500000f


	//   ....[126]....
        /*0768*/ 	.word	0x0500000f


	//   ....[127]....
        /*076c*/ 	.word	0x0500000f


	//   ....[128]....
        /*0770*/ 	.word	0x0500000f


	//   ....[129]....
        /*0774*/ 	.word	0x0500000f


	//   ....[130]....
        /*0778*/ 	.word	0x0500000f


	//   ....[131]....
        /*077c*/ 	.word	0x0500000f


	//   ....[132]....
        /*0780*/ 	.word	0x0500000f


	//----- nvinfo : EIATTR_COOP_GROUP_INSTR_OFFSETS
	.align		4
.L_117:
        /*0784*/ 	.byte	0x04, 0x28
        /*0786*/ 	.short	(.L_119 - .L_118)


	//   ....[0]....
.L_118:
        /*0788*/ 	.word	0x00000060


	//   ....[1]....
        /*078c*/ 	.word	0x00000140


	//   ....[2]....
        /*0790*/ 	.word	0x00000190


	//   ....[3]....
        /*0794*/ 	.word	0x000003c0


	//   ....[4]....
        /*0798*/ 	.word	0x00000520


	//   ....[5]....
        /*079c*/ 	.word	0x00000640


	//   ....[6]....
        /*07a0*/ 	.word	0x000007a0


	//   ....[7]....
        /*07a4*/ 	.word	0x00001df0


	//   ....[8]....
        /*07a8*/ 	.word	0x00005520


	//   ....[9]....
        /*07ac*/ 	.word	0x00005590


	//   ....[10]....
        /*07b0*/ 	.word	0x00005930


	//   ....[11]....
        /*07b4*/ 	.word	0x000059a0


	//   ....[12]....
        /*07b8*/ 	.word	0x000097f0


	//   ....[13]....
        /*07bc*/ 	.word	0x00009850


	//   ....[14]....
        /*07c0*/ 	.word	0x00009de0


	//   ....[15]....
        /*07c4*/ 	.word	0x00009e40


	//   ....[16]....
        /*07c8*/ 	.word	0x0000af50


	//   ....[17]....
        /*07cc*/ 	.word	0x0000afe0


	//   ....[18]....
        /*07d0*/ 	.word	0x0000b230


	//   ....[19]....
        /*07d4*/ 	.word	0x0000b240


	//   ....[20]....
        /*07d8*/ 	.word	0x0000ce60


	//   ....[21]....
        /*07dc*/ 	.word	0x0000ce80


	//   ....[22]....
        /*07e0*/ 	.word	0x0000ce90


	//   ....[23]....
        /*07e4*/ 	.word	0x0000ceb0


	//   ....[24]....
        /*07e8*/ 	.word	0x0000d9c0


	//   ....[25]....
        /*07ec*/ 	.word	0x0000d9f0


	//   ....[26]....
        /*07f0*/ 	.word	0x0000db90


	//   ....[27]....
        /*07f4*/ 	.word	0x0000dbb0


	//   ....[28]....
        /*07f8*/ 	.word	0x0000dd00


	//   ....[29]....
        /*07fc*/ 	.word	0x0000dd20


	//   ....[30]....
        /*0800*/ 	.word	0x0000de80


	//   ....[31]....
        /*0804*/ 	.word	0x0000dea0


	//   ....[32]....
        /*0808*/ 	.word	0x0000e470


	//   ....[33]....
        /*080c*/ 	.word	0x0000e4b0


	//   ....[34]....
        /*0810*/ 	.word	0x0000ee20


	//   ....[35]....
        /*0814*/ 	.word	0x0000ee30


	//   ....[36]....
        /*0818*/ 	.word	0x000101e0


	//   ....[37]....
        /*081c*/ 	.word	0x00010210


	//   ....[38]....
        /*0820*/ 	.word	0x00010390


	//   ....[39]....
        /*0824*/ 	.word	0x000103b0


	//   ....[40]....
        /*0828*/ 	.word	0x00010500


	//   ....[41]....
        /*082c*/ 	.word	0x00010520


	//   ....[42]....
        /*0830*/ 	.word	0x00010680


	//   ....[43]....
        /*0834*/ 	.word	0x000106a0


	//   ....[44]....
        /*0838*/ 	.word	0x00010880


	//   ....[45]....
        /*083c*/ 	.word	0x00010ab0


	//   ....[46]....
        /*0840*/ 	.word	0x00010ae0


	//   ....[47]....
        /*0844*/ 	.word	0x00010b10


	//   ....[48]....
        /*0848*/ 	.word	0x00010b40


	//   ....[49]....
        /*084c*/ 	.word	0x00010b70


	//   ....[50]....
        /*0850*/ 	.word	0x00010ba0


	//   ....[51]....
        /*0854*/ 	.word	0x00010d50


	//   ....[52]....
        /*0858*/ 	.word	0x00010d80


	//   ....[53]....
        /*085c*/ 	.word	0x00010db0


	//   ....[54]....
        /*0860*/ 	.word	0x00010de0


	//   ....[55]....
        /*0864*/ 	.word	0x00010e10


	//   ....[56]....
        /*0868*/ 	.word	0x00010e40


	//   ....[57]....
        /*086c*/ 	.word	0x00010ed0


	//   ....[58]....
        /*0870*/ 	.word	0x00010f00


	//   ....[59]....
        /*0874*/ 	.word	0x00010f10


	//   ....[60]....
        /*0878*/ 	.word	0x00010fc0


	//   ....[61]....
        /*087c*/ 	.word	0x00012510


	//   ....[62]....
        /*0880*/ 	.word	0x00013150


	//   ....[63]....
        /*0884*/ 	.word	0x000131a0


	//   ....[64]....
        /*0888*/ 	.word	0x00013270


	//   ....[65]....
        /*088c*/ 	.word	0x00013280


	//   ....[66]....
        /*0890*/ 	.word	0x00013330


	//   ....[67]....
        /*0894*/ 	.word	0x00013340


	//   ....[68]....
        /*0898*/ 	.word	0x000133f0


	//   ....[69]....
        /*089c*/ 	.word	0x00013400


	//   ....[70]....
        /*08a0*/ 	.word	0x000134b0


	//   ....[71]....
        /*08a4*/ 	.word	0x000134c0


	//   ....[72]....
        /*08a8*/ 	.word	0x00013570


	//   ....[73]....
        /*08ac*/ 	.word	0x00013580


	//   ....[74]....
        /*08b0*/ 	.word	0x00013630


	//   ....[75]....
        /*08b4*/ 	.word	0x00013640


	//   ....[76]....
        /*08b8*/ 	.word	0x00013690


	//   ....[77]....
        /*08bc*/ 	.word	0x000136e0


	//   ....[78]....
        /*08c0*/ 	.word	0x00016d40


	//   ....[79]....
        /*08c4*/ 	.word	0x00016d70


	//   ....[80]....
        /*08c8*/ 	.word	0x00016dd0


	//   ....[81]....
        /*08cc*/ 	.word	0x00016e00


	//   ....[82]....
        /*08d0*/ 	.word	0x00016e30


	//   ....[83]....
        /*08d4*/ 	.word	0x00016e60


	//   ....[84]....
        /*08d8*/ 	.word	0x00016e90


	//   ....[85]....
        /*08dc*/ 	.word	0x00016ec0


	//   ....[86]....
        /*08e0*/ 	.word	0x00017090


	//   ....[87]....
        /*08e4*/ 	.word	0x000170c0


	//   ....[88]....
        /*08e8*/ 	.word	0x000170f0


	//   ....[89]....
        /*08ec*/ 	.word	0x00017120


	//   ....[90]....
        /*08f0*/ 	.word	0x00017150


	//   ....[91]....
        /*08f4*/ 	.word	0x00017180


	//   ....[92]....
        /*08f8*/ 	.word	0x00017240


	//   ....[93]....
        /*08fc*/ 	.word	0x00017260


	//   ....[94]....
        /*0900*/ 	.word	0x00017270


	//   ....[95]....
        /*0904*/ 	.word	0x000172d0


	//   ....[96]....
        /*0908*/ 	.word	0x000179f0


	//   ....[97]....
        /*090c*/ 	.word	0x00017ee0


	//   ....[98]....
        /*0910*/ 	.word	0x000180c0


	//   ....[99]....
        /*0914*/ 	.word	0x00018110


	//   ....[100]....
        /*0918*/ 	.word	0x00018250


	//   ....[101]....
        /*091c*/ 	.word	0x000182a0


	//   ....[102]....
        /*0920*/ 	.word	0x000183e0


	//   ....[103]....
        /*0924*/ 	.word	0x00018430


	//   ....[104]....
        /*0928*/ 	.word	0x00018570


	//   ....[105]....
        /*092c*/ 	.word	0x000185c0


	//   ....[106]....
        /*0930*/ 	.word	0x00018700


	//   ....[107]....
        /*0934*/ 	.word	0x00018750


	//   ....[108]....
        /*0938*/ 	.word	0x00018890


	//   ....[109]....
        /*093c*/ 	.word	0x000188e0


	//   ....[110]....
        /*0940*/ 	.word	0x00018a00


	//   ....[111]....
        /*0944*/ 	.word	0x00018a70


	//   ....[112]....
        /*0948*/ 	.word	0x00018b90


	//   ....[113]....
        /*094c*/ 	.word	0x00018be0


	//   ....[114]....
        /*0950*/ 	.word	0x00018f10


	//   ....[115]....
        /*0954*/ 	.word	0x00018fb0


	//   ....[116]....
        /*0958*/ 	.word	0x00019160


	//   ....[117]....
        /*095c*/ 	.word	0x000191e0


	//   ....[118]....
        /*0960*/ 	.word	0x00019260


	//   ....[119]....
        /*0964*/ 	.word	0x000192e0


	//   ....[120]....
        /*0968*/ 	.word	0x00019360


	//   ....[121]....
        /*096c*/ 	.word	0x000193f0


	//   ....[122]....
        /*0970*/ 	.word	0x00019490


	//   ....[123]....
        /*0974*/ 	.word	0x00019540


	//   ....[124]....
        /*0978*/ 	.word	0x000195c0


	//   ....[125]....
        /*097c*/ 	.word	0x00019640


	//   ....[126]....
        /*0980*/ 	.word	0x000196c0


	//   ....[127]....
        /*0984*/ 	.word	0x00019750


	//   ....[128]....
        /*0988*/ 	.word	0x000197d0


	//   ....[129]....
        /*098c*/ 	.word	0x00019870


	//   ....[130]....
        /*0990*/ 	.word	0x000198c0


	//   ....[131]....
        /*0994*/ 	.word	0x00019950


	//   ....[132]....
        /*0998*/ 	.word	0x00019a80


	//----- nvinfo : EIATTR_REG_RECONFIG
	.align		4
.L_119:
        /*099c*/ 	.byte	0x01, 0x54
	.zero		2


	//----- nvinfo : EIATTR_SYSCALL_OFFSETS
	.align		4
        /*09a0*/ 	.byte	0x04, 0x46
        /*09a2*/ 	.short	(.L_121 - .L_120)


	//   ....[0]....
.L_120:
        /*09a4*/ 	.word	0x00001f70


	//   ....[1]....
        /*09a8*/ 	.word	0x00012120


	//   ....[2]....
        /*09ac*/ 	.word	0x00012270


	//   ....[3]....
        /*09b0*/ 	.word	0x00012370


	//   ....[4]....
        /*09b4*/ 	.word	0x00012d00


	//----- nvinfo : EIATTR_MBARRIER_INSTR_OFFSETS
	.align		4
.L_121:
        /*09b8*/ 	.byte	0x04, 0x39
        /*09ba*/ 	.short	(.L_123 - .L_122)


	//   ....[0]....
.L_122:
        /*09bc*/ 	.word	0x00000270
        /*09c0*/ 	.word	0x000000ff
        /*09c4*/ 	.word	0x00038800
        /*09c8*/ 	.short	0x0100
        /*09ca*/ 	.byte	0x08
	.zero		1


	//   ....[1]....
        /*09cc*/ 	.word	0x00000280
        /*09d0*/ 	.word	0x000000ff
        /*09d4*/ 	.word	0x00038820
        /*09d8*/ 	.short	0x0100
        /*09da*/ 	.byte	0x08
	.zero		1


	//   ....[2]....
        /*09dc*/ 	.word	0x00000370
        /*09e0*/ 	.word	0x000000ff
        /*09e4*/ 	.word	0x00038830
        /*09e8*/ 	.short	0x0100
        /*09ea*/ 	.byte	0x08
	.zero		1


	//   ....[3]....
        /*09ec*/ 	.word	0x00000380
        /*09f0*/ 	.word	0x000000ff
        /*09f4*/ 	.word	0x00038840
        /*09f8*/ 	.short	0x0100
        /*09fa*/ 	.byte	0x08
	.zero		1


	//   ....[4]....
        /*09fc*/ 	.word	0x00000390
        /*0a00*/ 	.word	0x000000ff
        /*0a04*/ 	.word	0x00038838
        /*0a08*/ 	.short	0x0100
        /*0a0a*/ 	.byte	0x08
	.zero		1


	//   ....[5]....
        /*0a0c*/ 	.word	0x000003a0
        /*0a10*/ 	.word	0x000000ff
        /*0a14*/ 	.word	0x00038848
        /*0a18*/ 	.short	0x0100
        /*0a1a*/ 	.byte	0x08
	.zero		1


	//   ....[6]....
        /*0a1c*/ 	.word	0x000004d0
        /*0a20*/ 	.word	0x000000ff
        /*0a24*/ 	.word	0x00038850
        /*0a28*/ 	.short	0x0100
        /*0a2a*/ 	.byte	0x08
	.zero		1


	//   ....[7]....
        /*0a2c*/ 	.word	0x000004e0
        /*0a30*/ 	.word	0x000000ff
        /*0a34*/ 	.word	0x00038860
        /*0a38*/ 	.short	0x0100
        /*0a3a*/ 	.byte	0x08
	.zero		1


	//   ....[8]....
        /*0a3c*/ 	.word	0x000004f0
        /*0a40*/ 	.word	0x000000ff
        /*0a44*/ 	.word	0x00038858
        /*0a48*/ 	.short	0x0100
        /*0a4a*/ 	.byte	0x08
	.zero		1


	//   ....[9]....
        /*0a4c*/ 	.word	0x00000500
        /*0a50*/ 	.word	0x000000ff
        /*0a54*/ 	.word	0x00038868
        /*0a58*/ 	.short	0x0100
        /*0a5a*/ 	.byte	0x08
	.zero		1


	//   ....[10]....
        /*0a5c*/ 	.word	0x000005f0
        /*0a60*/ 	.word	0x000000ff
        /*0a64*/ 	.word	0x00038870
        /*0a68*/ 	.short	0x0100
        /*0a6a*/ 	.byte	0x06
	.zero		1


	//   ....[11]....
        /*0a6c*/ 	.word	0x00000600
        /*0a70*/ 	.word	0x000000ff
        /*0a74*/ 	.word	0x00038880
        /*0a78*/ 	.short	0x0100
        /*0a7a*/ 	.byte	0x06
	.zero		1


	//   ....[12]....
        /*0a7c*/ 	.word	0x00000610
        /*0a80*/ 	.word	0x000000ff
        /*0a84*/ 	.word	0x00038878
        /*0a88*/ 	.short	0x0100
        /*0a8a*/ 	.byte	0x06
	.zero		1


	//   ....[13]....
        /*0a8c*/ 	.word	0x00000620
        /*0a90*/ 	.word	0x000000ff
        /*0a94*/ 	.word	0x00038888
        /*0a98*/ 	.short	0x0100
        /*0a9a*/ 	.byte	0x06
	.zero		1


	//   ....[14]....
        /*0a9c*/ 	.word	0x00000750
        /*0aa0*/ 	.word	0x000000ff
        /*0aa4*/ 	.word	0x00038890
        /*0aa8*/ 	.short	0x0100
        /*0aaa*/ 	.byte	0x08
	.zero		1


	//   ....[15]....
        /*0aac*/ 	.word	0x00000760
        /*0ab0*/ 	.word	0x000000ff
        /*0ab4*/ 	.word	0x000388a0
        /*0ab8*/ 	.short	0x0100
        /*0aba*/ 	.byte	0x08
	.zero		1


	//   ....[16]....
        /*0abc*/ 	.word	0x00000770
        /*0ac0*/ 	.word	0x000000ff
        /*0ac4*/ 	.word	0x00038898
        /*0ac8*/ 	.short	0x0100
        /*0aca*/ 	.byte	0x08
	.zero		1


	//   ....[17]....
        /*0acc*/ 	.word	0x00000780
        /*0ad0*/ 	.word	0x000000ff
        /*0ad4*/ 	.word	0x000388a8
        /*0ad8*/ 	.short	0x0100
        /*0ada*/ 	.byte	0x08
	.zero		1


	//   ....[18]....
        /*0adc*/ 	.word	0x000008b0
        /*0ae0*/ 	.word	0x000000ff
        /*0ae4*/ 	.word	0x000388b0
        /*0ae8*/ 	.short	0x0100
        /*0aea*/ 	.byte	0x08
	.zero		1


	//   ....[19]....
        /*0aec*/ 	.word	0x000008c0
        /*0af0*/ 	.word	0x000000ff
        /*0af4*/ 	.word	0x000388c0
        /*0af8*/ 	.short	0x0100
        /*0afa*/ 	.byte	0x08
	.zero		1


	//   ....[20]....
        /*0afc*/ 	.word	0x000008d0
        /*0b00*/ 	.word	0x000000ff
        /*0b04*/ 	.word	0x000388b8
        /*0b08*/ 	.short	0x0100
        /*0b0a*/ 	.byte	0x08
	.zero		1


	//   ....[21]....
        /*0b0c*/ 	.word	0x000008e0
        /*0b10*/ 	.word	0x000000ff
        /*0b14*/ 	.word	0x000388c8
        /*0b18*/ 	.short	0x0100
        /*0b1a*/ 	.byte	0x08
	.zero		1


	//   ....[22]....
        /*0b1c*/ 	.word	0x00002030
        /*0b20*/ 	.word	0x00000005
        /*0b24*/ 	.word	0x00038800
        /*0b28*/ 	.short	0x010a
        /*0b2a*/ 	.byte	0x3f
	.zero		1


	//   ....[23]....
        /*0b2c*/ 	.word	0x000020d0
        /*0b30*/ 	.word	0x00000000
        /*0b34*/ 	.word	0x00038830
        /*0b38*/ 	.short	0x010a
        /*0b3a*/ 	.byte	0x3f
	.zero		1


	//   ....[24]....
        /*0b3c*/ 	.word	0x00002150
        /*0b40*/ 	.word	0x00000000
        /*0b44*/ 	.word	0x00038830
        /*0b48*/ 	.short	0x010a
        /*0b4a*/ 	.byte	0x3f
	.zero		1


	//   ....[25]....
        /*0b4c*/ 	.word	0x000052a0
        /*0b50*/ 	.word	0x00000000
        /*0b54*/ 	.word	0x00000000
        /*0b58*/ 	.short	0x0101
        /*0b5a*/ 	.byte	0x3f
	.zero		1


	//   ....[26]....
        /*0b5c*/ 	.word	0x00006840
        /*0b60*/ 	.word	0x000000ff
        /*0b64*/ 	.word	0x00038830
        /*0b68*/ 	.short	0x010a
        /*0b6a*/ 	.byte	0x3d
	.zero		1


	//   ....[27]....
        /*0b6c*/ 	.word	0x00006880
        /*0b70*/ 	.word	0x000000ff
        /*0b74*/ 	.word	0x00038830
        /*0b78*/ 	.short	0x010a
        /*0b7a*/ 	.byte	0x3d
	.zero		1


	//   ....[28]....
        /*0b7c*/ 	.word	0x00009140
        /*0b80*/ 	.word	0x000000ff
        /*0b84*/ 	.word	0x00038850
        /*0b88*/ 	.short	0x010a
        /*0b8a*/ 	.byte	0x06
	.zero		1


	//   ....[29]....
        /*0b8c*/ 	.word	0x00009180
        /*0b90*/ 	.word	0x000000ff
        /*0b94*/ 	.word	0x00038850
        /*0b98*/ 	.short	0x010a
        /*0b9a*/ 	.byte	0x06
	.zero		1


	//   ....[30]....
        /*0b9c*/ 	.word	0x0000a0e0
        /*0ba0*/ 	.word	0x000000ff
        /*0ba4*/ 	.word	0x00000000
        /*0ba8*/ 	.short	0x0101
        /*0baa*/ 	.byte	0x3d
	.zero		1


	//   ....[31]....
        /*0bac*/ 	.word	0x0000a140
        /*0bb0*/ 	.word	0x000000ff
        /*0bb4*/ 	.word	0x00000000
        /*0bb8*/ 	.short	0x0101
        /*0bba*/ 	.byte	0x06
	.zero		1


	//   ....[32]....
        /*0bbc*/ 	.word	0x0000ae80
        /*0bc0*/ 	.word	0x00000000
        /*0bc4*/ 	.word	0x00038850
        /*0bc8*/ 	.short	0x010a
        /*0bca*/ 	.byte	0x3f
	.zero		1


	//   ....[33]....
        /*0bcc*/ 	.word	0x0000aec0
        /*0bd0*/ 	.word	0x00000000
        /*0bd4*/ 	.word	0x00038850
        /*0bd8*/ 	.short	0x010a
        /*0bda*/ 	.byte	0x3f
	.zero		1


	//   ....[34]....
        /*0bdc*/ 	.word	0x0000b3e0
        /*0be0*/ 	.word	0x0000000b
        /*0be4*/ 	.word	0x00000000
        /*0be8*/ 	.short	0x0101
        /*0bea*/ 	.byte	0x3f
	.zero		1


	//   ....[35]....
        /*0bec*/ 	.word	0x0000d9d0
        /*0bf0*/ 	.word	0x000000ff
        /*0bf4*/ 	.word	0x00000000
        /*0bf8*/ 	.short	0x0101
        /*0bfa*/ 	.byte	0x08
	.zero		1


	//   ....[36]....
        /*0bfc*/ 	.word	0x0000e2b0
        /*0c00*/ 	.word	0x000000ff
        /*0c04*/ 	.word	0x00000000
        /*0c08*/ 	.short	0x0101
        /*0c0a*/ 	.byte	0x08
	.zero		1


	//   ....[37]....
        /*0c0c*/ 	.word	0x00012770
        /*0c10*/ 	.word	0x00000000
        /*0c14*/ 	.word	0x00038840
        /*0c18*/ 	.short	0x010a
        /*0c1a*/ 	.byte	0x3f
	.zero		1


	//   ....[38]....
        /*0c1c*/ 	.word	0x000137e0
        /*0c20*/ 	.word	0x00000012
        /*0c24*/ 	.word	0x00038800
        /*0c28*/ 	.short	0x0107
        /*0c2a*/ 	.byte	0x3f
	.zero		1


	//   ....[39]....
        /*0c2c*/ 	.word	0x000138f0
        /*0c30*/ 	.word	0x00000012
        /*0c34*/ 	.word	0x00038800
        /*0c38*/ 	.short	0x0101
        /*0c3a*/ 	.byte	0x3f
	.zero		1


	//   ....[40]....
        /*0c3c*/ 	.word	0x00013910
        /*0c40*/ 	.word	0x00000012
        /*0c44*/ 	.word	0x00038820
        /*0c48*/ 	.short	0x010a
        /*0c4a*/ 	.byte	0x3f
	.zero		1


	//   ....[41]....
        /*0c4c*/ 	.word	0x00013ce0
        /*0c50*/ 	.word	0x00000003
        /*0c54*/ 	.word	0x00038840
        /*0c58*/ 	.short	0x010a
        /*0c5a*/ 	.byte	0x3f
	.zero		1


	//   ....[42]....
        /*0c5c*/ 	.word	0x00014280
        /*0c60*/ 	.word	0x00000003
        /*0c64*/ 	.word	0x00000060
        /*0c68*/ 	.short	0x010a
        /*0c6a*/ 	.byte	0x3f
	.zero		1


	//   ....[43]....
        /*0c6c*/ 	.word	0x00014b00
        /*0c70*/ 	.word	0x00000003
        /*0c74*/ 	.word	0x00038840
        /*0c78*/ 	.short	0x010a
        /*0c7a*/ 	.byte	0x3f
	.zero		1


	//   ....[44]....
        /*0c7c*/ 	.word	0x000150a0
        /*0c80*/ 	.word	0x00000002
        /*0c84*/ 	.word	0x00000060
        /*0c88*/ 	.short	0x010a
        /*0c8a*/ 	.byte	0x3f
	.zero		1


	//   ....[45]....
        /*0c8c*/ 	.word	0x00015860
        /*0c90*/ 	.word	0x00000002
        /*0c94*/ 	.word	0x00038840
        /*0c98*/ 	.short	0x010a
        /*0c9a*/ 	.byte	0x3f
	.zero		1


	//   ....[46]....
        /*0c9c*/ 	.word	0x00015e00
        /*0ca0*/ 	.word	0x00000002
        /*0ca4*/ 	.word	0x00000060
        /*0ca8*/ 	.short	0x010a
        /*0caa*/ 	.byte	0x3f
	.zero		1


	//   ....[47]....
        /*0cac*/ 	.word	0x00016570
        /*0cb0*/ 	.word	0x00000000
        /*0cb4*/ 	.word	0x00038860
        /*0cb8*/ 	.short	0x010a
        /*0cba*/ 	.byte	0x3f
	.zero		1


	//   ....[48]....
        /*0cbc*/ 	.word	0x00017970
        /*0cc0*/ 	.word	0x00000000
        /*0cc4*/ 	.word	0x00038820
        /*0cc8*/ 	.short	0x010a
        /*0cca*/ 	.byte	0x3f
	.zero		1


	//   ....[49]....
        /*0ccc*/ 	.word	0x00017b80
        /*0cd0*/ 	.word	0x00000006
        /*0cd4*/ 	.word	0x00000000
        /*0cd8*/ 	.short	0x010a
        /*0cda*/ 	.byte	0x3f
	.zero		1


	//   ....[50]....
        /*0cdc*/ 	.word	0x00017bb0
        /*0ce0*/ 	.word	0x00000007
        /*0ce4*/ 	.word	0x00000000
        /*0ce8*/ 	.short	0x010a
        /*0cea*/ 	.byte	0x3f
	.zero		1


	//   ....[51]....
        /*0cec*/ 	.word	0x00017c10
        /*0cf0*/ 	.word	0x00000004
        /*0cf4*/ 	.word	0x00000000
        /*0cf8*/ 	.short	0x010a
        /*0cfa*/ 	.byte	0x3f
	.zero		1


	//   ....[52]....
        /*0cfc*/ 	.word	0x00017c40
        /*0d00*/ 	.word	0x00000003
        /*0d04*/ 	.word	0x00000000
        /*0d08*/ 	.short	0x010a
        /*0d0a*/ 	.byte	0x3f
	.zero		1


	//   ....[53]....
        /*0d0c*/ 	.word	0x00017ca0
        /*0d10*/ 	.word	0x00000005
        /*0d14*/ 	.word	0x00038800
        /*0d18*/ 	.short	0x010a
        /*0d1a*/ 	.byte	0x3f
	.zero		1


	//   ....[54]....
        /*0d1c*/ 	.word	0x00017cf0
        /*0d20*/ 	.word	0x00000000
        /*0d24*/ 	.word	0x00038830
        /*0d28*/ 	.short	0x010a
        /*0d2a*/ 	.byte	0x3f
	.zero		1


	//   ....[55]....
        /*0d2c*/ 	.word	0x00017d50
        /*0d30*/ 	.word	0x00000004
        /*0d34*/ 	.word	0x00038830
        /*0d38*/ 	.short	0x010a
        /*0d3a*/ 	.byte	0x3f
	.zero		1


	//   ....[56]....
        /*0d3c*/ 	.word	0x00017db0
        /*0d40*/ 	.word	0x00000002
        /*0d44*/ 	.word	0x00038850
        /*0d48*/ 	.short	0x010a
        /*0d4a*/ 	.byte	0x3f
	.zero		1


	//   ....[57]....
        /*0d4c*/ 	.word	0x00017e00
        /*0d50*/ 	.word	0x00000000
        /*0d54*/ 	.word	0x00038850
        /*0d58*/ 	.short	0x010a
        /*0d5a*/ 	.byte	0x3f
	.zero		1


	//   ....[58]....
        /*0d5c*/ 	.word	0x00017fa0
        /*0d60*/ 	.word	0x00000000
        /*0d64*/ 	.word	0x00038840
        /*0d68*/ 	.short	0x010a
        /*0d6a*/ 	.byte	0x3f
	.zero		1


	//   ....[59]....
        /*0d6c*/ 	.word	0x00018c20
        /*0d70*/ 	.word	0x00000012
        /*0d74*/ 	.word	0x00038820
        /*0d78*/ 	.short	0x010a
        /*0d7a*/ 	.byte	0x3f
	.zero		1


	//   ....[60]....
        /*0d7c*/ 	.word	0x00018c70
        /*0d80*/ 	.word	0x00000003
        /*0d84*/ 	.word	0x00038840
        /*0d88*/ 	.short	0x010a
        /*0d8a*/ 	.byte	0x3f
	.zero		1


	//   ....[61]....
        /*0d8c*/ 	.word	0x00018cc0
        /*0d90*/ 	.word	0x00000003
        /*0d94*/ 	.word	0x00000060
        /*0d98*/ 	.short	0x010a
        /*0d9a*/ 	.byte	0x3f
	.zero		1


	//   ....[62]....
        /*0d9c*/ 	.word	0x00018d10
        /*0da0*/ 	.word	0x00000003
        /*0da4*/ 	.word	0x00038840
        /*0da8*/ 	.short	0x010a
        /*0daa*/ 	.byte	0x3f
	.zero		1


	//   ....[63]....
        /*0dac*/ 	.word	0x00018d60
        /*0db0*/ 	.word	0x00000002
        /*0db4*/ 	.word	0x00000060
        /*0db8*/ 	.short	0x010a
        /*0dba*/ 	.byte	0x3f
	.zero		1


	//   ....[64]....
        /*0dbc*/ 	.word	0x00018db0
        /*0dc0*/ 	.word	0x00000002
        /*0dc4*/ 	.word	0x00038840
        /*0dc8*/ 	.short	0x010a
        /*0dca*/ 	.byte	0x3f
	.zero		1


	//   ....[65]....
        /*0dcc*/ 	.word	0x00018e00
        /*0dd0*/ 	.word	0x00000002
        /*0dd4*/ 	.word	0x00000060
        /*0dd8*/ 	.short	0x010a
        /*0dda*/ 	.byte	0x3f
	.zero		1


	//   ....[66]....
        /*0ddc*/ 	.word	0x00018e50
        /*0de0*/ 	.word	0x00000000
        /*0de4*/ 	.word	0x00038860
        /*0de8*/ 	.short	0x010a
        /*0dea*/ 	.byte	0x3f
	.zero		1


	//   ....[67]....
        /*0dec*/ 	.word	0x000199a0
        /*0df0*/ 	.word	0x00000000
        /*0df4*/ 	.word	0x00038820
        /*0df8*/ 	.short	0x010a
        /*0dfa*/ 	.byte	0x3f
	.zero		1


	//   ....[68]....
        /*0dfc*/ 	.word	0x00019b40
        /*0e00*/ 	.word	0x00000006
        /*0e04*/ 	.word	0x00000000
        /*0e08*/ 	.short	0x010a
        /*0e0a*/ 	.byte	0x3f
	.zero		1


	//   ....[69]....
        /*0e0c*/ 	.word	0x00019b90
        /*0e10*/ 	.word	0x00000007
        /*0e14*/ 	.word	0x00000000
        /*0e18*/ 	.short	0x010a
        /*0e1a*/ 	.byte	0x3f
	.zero		1


	//   ....[70]....
        /*0e1c*/ 	.word	0x00019be0
        /*0e20*/ 	.word	0x00000004
        /*0e24*/ 	.word	0x00000000
        /*0e28*/ 	.short	0x010a
        /*0e2a*/ 	.byte	0x3f
	.zero		1


	//----- nvinfo : EIATTR_NUM_MBARRIERS
	.align		4
.L_123:
        /*0e2c*/ 	.byte	0x03, 0x38
        /*0e2e*/ 	.short	0x0016


	//----- nvinfo : EIATTR_EXIT_INSTR_OFFSETS
	.align		4
        /*0e30*/ 	.byte	0x04, 0x1c
        /*0e32*/ 	.short	(.L_125 - .L_124)


	//   ....[0]....
.L_124:
        /*0e34*/ 	.word	0x00000a50


	//   ....[1]....
        /*0e38*/ 	.word	0x00010830


	//   ....[2]....
        /*0e3c*/ 	.word	0x00017c90


	//----- nvinfo : EIATTR_MAX_THREADS
	.align		4
.L_125:
        /*0e40*/ 	.byte	0x04, 0x05
        /*0e42*/ 	.short	(.L_127 - .L_126)
.L_126:
        /*0e44*/ 	.word	0x00000180
        /*0e48*/ 	.word	0x00000001
        /*0e4c*/ 	.word	0x00000001


	//----- nvinfo : EIATTR_CRS_STACK_SIZE
	.align		4
.L_127:
        /*0e50*/ 	.byte	0x04, 0x1e
        /*0e52*/ 	.short	(.L_129 - .L_128)
.L_128:
        /*0e54*/ 	.word	0x00000000


	//----- nvinfo : EIATTR_CBANK_PARAM_SIZE
	.align		4
.L_129:
        /*0e58*/ 	.byte	0x03, 0x19
        /*0e5a*/ 	.short	0x0af0


	//----- nvinfo : EIATTR_PARAM_CBANK
	.align		4
        /*0e5c*/ 	.byte	0x04, 0x0a
        /*0e5e*/ 	.short	(.L_131 - .L_130)
	.align		4
.L_130:
        /*0e60*/ 	.word	index@(.nv.constant0._ZN7cutlass13device_kernelIN5flash11enable_sm90INS1_16FlashAttnFwdSm90INS1_25CollectiveMainloopFwdSm90ILi2EN4cute5tupleIJNS5_1CILi1EEES8_S8_EEENS6_IJNS7_ILi128EEENS7_ILi80EEENS7_ILi256EEEEEELi256ENS_6half_tEfNS_4arch4Sm90ELb0ELb0ELb1ELb1ELb0ELb0ELb0ELb1ELb1ELb1ELb1ELb0EEENS1_21CollectiveEpilogueFwdINS6_IJSA_SC_SB_EEES9_SE_SG_Li256ELb1ELb1ELb1ELb0EEENS1_36VarlenDynamicPersistentTileSchedulerILi128ELi80ELi256ELi128ELb1ELb1ELb1ELb0ELb1ELb1EEEEEEEEEvNT_6ParamsE)
        /*0e64*/ 	.short	0x0210
        /*0e66*/ 	.short	0x0af0


	//----- nvinfo : EIATTR_SW_WAR
	.align		4
.L_131:
        /*0e68*/ 	.byte	0x04, 0x36
        /*0e6a*/ 	.short	(.L_133 - .L_132)
.L_132:
        /*0e6c*/ 	.word	0x00000008
.L_133:


//--------------------- .nv.info._ZN7cutlass13device_kernelIN5flash11enable_sm90INS1_16FlashAttnFwdSm90INS1_25CollectiveMainloopFwdSm90ILi2EN4cute5tupleIJNS5_1CILi1EEES8_S8_EEENS6_IJNS7_ILi128EEENS7_ILi80EEENS7_ILi256EEEEEELi256ENS_6half_tEfNS_4arch4Sm90ELb0ELb0ELb1ELb1ELb0ELb1ELb0ELb1ELb1ELb1ELb1ELb0EEENS1_21CollectiveEpilogueFwdINS6_IJSA_SC_SB_EEES9_SE_SG_Li256ELb1ELb1ELb1ELb0EEENS1_36VarlenDynamicPersistentTileSchedulerILi128ELi80ELi256ELi128ELb1ELb1ELb1ELb0ELb1ELb1EEEEEEEEEvNT_6ParamsE --------------------------
	.section	.nv.info._ZN7cutlass13device_kernelIN5flash11enable_sm90INS1_16FlashAttnFwdSm90INS1_25CollectiveMainloopFwdSm90ILi2EN4cute5tupleIJNS5_1CILi1EEES8_S8_EEENS6_IJNS7_ILi128EEENS7_ILi80EEENS7_ILi256EEEEEELi256ENS_6half_tEfNS_4arch4Sm90ELb0ELb0ELb1ELb1ELb0ELb1ELb0ELb1ELb1ELb1ELb1ELb0EEENS1_21CollectiveEpilogueFwdINS6_IJSA_SC_SB_EEES9_SE_SG_Li256ELb1ELb1ELb1ELb0EEENS1_36VarlenDynamicPersistentTileSchedulerILi128ELi80ELi256ELi128ELb1ELb1ELb1ELb0ELb1ELb1EEEEEEEEEvNT_6ParamsE,"",@"SHT_CUDA_INFO"
	.sectionflags	@""
	.align	4


	//----- nvinfo : EIATTR_CUDA_API_VERSION
	.align		4
        /*0000*/ 	.byte	0x04, 0x37
        /*0002*/ 	.short	(.L_135 - .L_134)
.L_134:
        /*0004*/ 	.word	0x00000082


	//----- nvinfo : EIATTR_KPARAM_INFO
	.align		4
.L_135:
        /*0008*/ 	.byte	0x04, 0x17
        /*000a*/ 	.short	(.L_137 - .L_136)
.L_136:
        /*000c*/ 	.word	0x00000000
        /*0010*/ 	.short	0x0000
        /*0012*/ 	.short	0x0070
        /*0014*/ 	.byte	0x00, 0xf0, 0x01, 0x2a


	//----- nvinfo : EIATTR_SPARSE_MMA_MASK
	.align		4
.L_137:
        /*0018*/ 	.byte	0x03, 0x50
        /*001a*/ 	.short	0x0000


	//----- nvinfo : EIATTR_MAXREG_COUNT
	.align		4
        /*001c*/ 	.byte	0x03, 0x1b
        /*001e*/ 	.short	0x00a8


	//----- nvinfo : EIATTR_NUM_BARRIERS
	.align		4
        /*0020*/ 	.byte	0x02, 0x4c
        /*0022*/ 	.byte	0x10
	.zero		1


	//----- nvinfo : EIATTR_EXTERNS
	.align		4
        /*0024*/ 	.byte	0x04, 0x0f
        /*0026*/ 	.short	(.L_139 - .L_138)


	//   ....[0]....
	.align		4
.L_138:
        /*0028*/ 	.word	index@(__assertfail)


	//----- nvinfo : EIATTR_ANNOTATIONS
	.align		4
.L_139:
        /*002c*/ 	.byte	0x04, 0x55
        /*002e*/ 	.short	(.L_141 - .L_140)


	//   ....[0]....
.L_140:
        /* <DEDUP_REMOVED lines=189> */


	//----- nvinfo : EIATTR_MERCURY_ISA_VERSION
	.align		4
.L_141:
        /*0bf0*/ 	.byte	0x03, 0x5f
        /*0bf2*/ 	.short	0x0101


	//----- nvinfo : EIATTR_UNUSED_LOAD_BYTE_OFFSET
	.align		4
        /*0bf4*/ 	.byte	0x04, 0x44
        /*0bf6*/ 	.short	(.L_143 - .L_142)


	//   ....[0]....
.L_142:
        /*0bf8*/ 	.word	0x00000a80
        /*0bfc*/ 	.word	0x0000fff0


	//   ....[1]....
        /*0c00*/ 	.word	0x0001e480
        /*0c04*/ 	.word	0x0000fff0


	//----- nvinfo : EIATTR_INT_WARP_WIDE_INSTR_OFFSETS
	.align		4
.L_143:
        /*0c08*/ 	.byte	0x04, 0x31
        /*0c0a*/ 	.short	(.L_145 - .L_144)


	//   ....[0]....
.L_144:
        /*0c0c*/ 	.word	0x00000190


	//   ....[1]....
        /*0c10*/ 	.word	0x000001d0


	//   ....[2]....
        /*0c14*/ 	.word	0x00000240


	//   ....[3]....
        /*0c18*/ 	.word	0x00025fd0


	//   ....[4]....
        /*0c1c*/ 	.word	0x00026070


	//   ....[5]....
        /*0c20*/ 	.word	0x0002a500


	//   ....[6]....
        /*0c24*/ 	.word	0x0002a570


	//----- nvinfo : EIATTR_COOP_GROUP_MASK_REGIDS
	.align		4
.L_145:
        /*0c28*/ 	.byte	0x04, 0x29
        /*0c2a*/ 	.short	(.L_147 - .L_146)


	//   ....[0]....
.L_146:
        /*0c2c*/ 	.word	0xffffffff


	//   ....[1]....
        /*0c30*/ 	.word	0xffffffff


	//   ....[2]....
        /*0c34*/ 	.word	0xffffffff


	//   ....[3]....
        /*0c38*/ 	.word	0xffffffff


	//   ....[4]....
        /*0c3c*/ 	.word	0xffffffff


	//   ....[5]....
        /*0c40*/ 	.word	0xffffffff


	//   ....[6]....
        /*0c44*/ 	.word	0xffffffff


	//   ....[7]....
        /*0c48*/ 	.word	0xffffffff


	//   ....[8]....
        /*0c4c*/ 	.word	0xffffffff


	//   ....[9]....
        /*0c50*/ 	.word	0xffffffff


	//   ....[10]....
        /*0c54*/ 	.word	0xffffffff


	//   ....[11]....
        /*0c58*/ 	.word	0xffffffff


	//   ....[12]....
        /*0c5c*/ 	.word	0xffffffff


	//   ....[13]....
        /*0c60*/ 	.word	0xffffffff


	//   ....[14]....
        /*0c64*/ 	.word	0xffffffff


	//   ....[15]....
        /*0c68*/ 	.word	0xffffffff


	//   ....[16]....
        /*0c6c*/ 	.word	0xffffffff


	//   ....[17]....
        /*0c70*/ 	.word	0xffffffff


	//   ....[18]....
        /*0c74*/ 	.word	0xffffffff


	//   ....[19]....
        /*0c78*/ 	.word	0xffffffff


	//   ....[20]....
        /*0c7c*/ 	.word	0xffffffff


	//   ....[21]....
        /*0c80*/ 	.word	0xffffffff


	//   ....[22]....
        /*0c84*/ 	.word	0xffffffff


	//   ....[23]....
        /*0c88*/ 	.word	0xffffffff


	//   ....[24]....
        /*0c8c*/ 	.word	0xffffffff


	//   ....[25]....
        /*0c90*/ 	.word	0xffffffff


	//   ....[26]....
        /*0c94*/ 	.word	0xffffffff


	//   ....[27]....
        /*0c98*/ 	.word	0xffffffff


	//   ....[28]....
        /*0c9c*/ 	.word	0xffffffff


	//   ....[29]....
        /*0ca0*/ 	.word	0xffffffff


	//   ....[30]....
        /*0ca4*/ 	.word	0xffffffff


	//   ....[31]....
        /*0ca8*/ 	.word	0xffffffff


	//   ....[32]....
        /*0cac*/ 	.word	0xffffffff


	//   ....[33]....
        /*0cb0*/ 	.word	0xffffffff


	//   ....[34]....
        /*0cb4*/ 	.word	0xffffffff


	//   ....[35]....
        /*0cb8*/ 	.word	0xffffffff


	//   ....[36]....
        /*0cbc*/ 	.word	0xffffffff


	//   ....[37]....
        /*0cc0*/ 	.word	0xffffffff


	//   ....[38]....
        /*0cc4*/ 	.word	0xffffffff


	//   ....[39]....
        /*0cc8*/ 	.word	0xffffffff


	//   ....[40]....
        /*0ccc*/ 	.word	0xffffffff


	//   ....[41]....
        /*0cd0*/ 	.word	0xffffffff


	//   ....[42]....
        /*0cd4*/ 	.word	0xffffffff


	//   ....[43]....
        /*0cd8*/ 	.word	0xffffffff


	//   ....[44]....
        /*0cdc*/ 	.word	0xffffffff


	//   ....[45]....
        /*0ce0*/ 	.word	0xffffffff


	//   ....[46]....
        /*0ce4*/ 	.word	0xffffffff


	//   ....[47]....
        /*0ce8*/ 	.word	0xffffffff


	//   ....[48]....
        /*0cec*/ 	.word	0xffffffff


	//   ....[49]....
        /*0cf0*/ 	.word	0xffffffff


	//   ....[50]....
        /*0cf4*/ 	.word	0xffffffff


	//   ....[51]....
        /*0cf8*/ 	.word	0xffffffff


	//   ....[52]....
        /*0cfc*/ 	.word	0xffffffff


	//   ....[53]....
        /*0d00*/ 	.word	0xffffffff


	//   ....[54]....
        /*0d04*/ 	.word	0xffffffff


	//   ....[55]....
        /*0d08*/ 	.word	0xffffffff


	//   ....[56]....
        /*0d0c*/ 	.word	0xffffffff


	//   ....[57]....
        /*0d10*/ 	.word	0xffffffff


	//   ....[58]....
        /*0d14*/ 	.word	0xffffffff


	//   ....[59]....
        /*0d18*/ 	.word	0xffffffff


	//   ....[60]....
        /*0d1c*/ 	.word	0xffffffff


	//   ....[61]....
        /*0d20*/ 	.word	0xffffffff


	//   ....[62]....
        /*0d24*/ 	.word	0xffffffff


	//   ....[63]....
        /*0d28*/ 	.word	0xffffffff


	//   ....[64]....
        /*0d2c*/ 	.word	0xffffffff


	//   ....[65]....
        /*0d30*/ 	.word	0xffffffff


	//   ....[66]....
        /*0d34*/ 	.word	0xffffffff


	//   ....[67]....
        /*0d38*/ 	.word	0xffffffff


	//   ....[68]....
        /*0d3c*/ 	.word	0xffffffff


	//   ....[69]....
        /*0d40*/ 	.word	0xffffffff


	//   ....[70]....
        /*0d44*/ 	.word	0xffffffff


	//   ....[71]....
        /*0d48*/ 	.word	0xffffffff


	//   ....[72]....
        /*0d4c*/ 	.word	0xffffffff


	//   ....[73]....
        /*0d50*/ 	.word	0xffffffff


	//   ....[74]....
        /*0d54*/ 	.word	0xffffffff


	//   ....[75]....
        /*0d58*/ 	.word	0xffffffff


	//   ....[76]....
        /*0d5c*/ 	.word	0xffffffff


	//   ....[77]....
        /*0d60*/ 	.word	0xffffffff


	//   ....[78]....
        /*0d64*/ 	.word	0xffffffff


	//   ....[79]....
        /*0d68*/ 	.word	0xffffffff


	//   ....[80]....
        /*0d6c*/ 	.word	0xffffffff


	//   ....[81]....
        /*0d70*/ 	.word	0xffffffff


	//   ....[82]....
        /*0d74*/ 	.word	0xffffffff


	//   ....[83]....
        /*0d78*/ 	.word	0xffffffff


	//   ....[84]....
        /*0d7c*/ 	.word	0xffffffff


	//   ....[85]....
        /*0d80*/ 	.word	0xffffffff


	//   ....[86]....
        /*0d84*/ 	.word	0xffffffff


	//   ....[87]....
        /*0d88*/ 	.word	0xffffffff


	//   ....[88]....
        /*0d8c*/ 	.word	0xffffffff


	//   ....[89]....
        /*0d90*/ 	.word	0xffffffff


	//   ....[90]....
        /*0d94*/ 	.word	0xffffffff


	//   ....[91]....
        /*0d98*/ 	.word	0xffffffff


	//   ....[92]....
        /*0d9c*/ 	.word	0xffffffff


	//   ....[93]....
        /*0da0*/ 	.word	0xffffffff


	//   ....[94]....
        /*0da4*/ 	.word	0xffffffff


	//   ....[95]....
        /*0da8*/ 	.word	0xffffffff


	//   ....[96]....
        /*0dac*/ 	.word	0xffffffff


	//   ....[97]....
        /*0db0*/ 	.word	0xffffffff


	//   ....[98]....
        /*0db4*/ 	.word	0xffffffff


	//   ....[99]....
        /*0db8*/ 	.word	0xffffffff


	//   ....[100]....
        /*0dbc*/ 	.word	0xffffffff


	//   ....[101]....
        /*0dc0*/ 	.word	0xffffffff


	//   ....[102]....
        /*0dc4*/ 	.word	0xffffffff


	//   ....[103]....
        /*0dc8*/ 	.word	0xffffffff


	//   ....[104]....
        /*0dcc*/ 	.word	0xffffffff


	//   ....[105]....
        /*0dd0*/ 	.word	0xffffffff


	//   ....[106]....
        /*0dd4*/ 	.word	0x0500000f


	//   ....[107]....
        /*0dd8*/ 	.word	0x0500000f


	//   ....[108]....
        /*0ddc*/ 	.word	0x0500000f


	//   ....[109]....
        /*0de0*/ 	.word	0x0500000f


	//   ....[110]....
        /*0de4*/ 	.word	0x0500000f


	//   ....[111]....
        /*0de8*/ 	.word	0x0500000f


	//   ....[112]....
        /*0dec*/ 	.word	0x0500000f


	//   ....[113]....
        /*0df0*/ 	.word	0x0500000f


	//   ....[114]....
        /*0df4*/ 	.word	0x0500000f


	//   ....[115]....
        /*0df8*/ 	.word	0x0500000f


	//   ....[116]....
        /*0dfc*/ 	.word	0x0500000f


	//   ....[117]....
        /*0e00*/ 	.word	0x0500000f


	//   ....[118]....
        /*0e04*/ 	.word	0x0500000f


	//   ....[119]....
        /*0e08*/ 	.word	0x0500000f


	//   ....[120]....
        /*0e0c*/ 	.word	0x0500000f


	//   ....[121]....
        /*0e10*/ 	.word	0x0500000f


	//   ....[122]....
        /*0e14*/ 	.word	0x0500000f


	//   ....[123]....
        /*0e18*/ 	.word	0x0500000f


	//   ....[124]....
        /*0e1c*/ 	.word	0x0500000f


	//   ....[125]....
        /*0e20*/ 	.word	0x0500000f


	//   ....[126]....
        /*0e24*/ 	.word	0x0500000f


	//   ....[127]....
        /*0e28*/ 	.word	0x0500000f


	//   ....[128]....
        /*0e2c*/ 	.word	0x0500000f


	//   ....[129]....
        /*0e30*/ 	.word	0x0500000f


	//   ....[130]....
        /*0e34*/ 	.word	0x0500000f


	//   ....[131]....
        /*0e38*/ 	.word	0x0500000f


	//   ....[132]....
        /*0e3c*/ 	.word	0x0500000f


	//   ....[133]....
        /*0e40*/ 	.word	0x0500000f


	//   ....[134]....
        /*0e44*/ 	.word	0x0500000f


	//   ....[135]....
        /*0e48*/ 	.word	0x0500000f


	//   ....[136]....
        /*0e4c*/ 	.word	0x0500000f


	//   ....[137]....
        /*0e50*/ 	.word	0x0500000f


	//   ....[138]....
        /*0e54*/ 	.word	0x0500000f


	//   ....[139]....
        /*0e58*/ 	.word	0x0500000f


	//   ....[140]....
        /*0e5c*/ 	.word	0x0500000f


	//   ....[141]....
        /*0e60*/ 	.word	0x0500000f


	//   ....[142]....
        /*0e64*/ 	.word	0x0500000f


	//   ....[143]....
        /*0e68*/ 	.word	0x0500000f


	//   ....[144]....
        /*0e6c*/ 	.word	0x0500000f


	//   ....[145]....
        /*0e70*/ 	.word	0x0500000f


	//   ....[146]....
        /*0e74*/ 	.word	0x0500000f


	//   ....[147]....
        /*0e78*/ 	.word	0x0500000f


	//   ....[148]....
        /*0e7c*/ 	.word	0x0500000f


	//   ....[149]....
        /*0e80*/ 	.word	0x0500000f


	//   ....[150]....
        /*0e84*/ 	.word	0x0500000f


	//----- nvinfo : EIATTR_COOP_GROUP_INSTR_OFFSETS
	.align		4
.L_147:
        /*0e88*/ 	.byte	0x04, 0x28
        /*0e8a*/ 	.short	(.L_149 - .L_148)


	//   ....[0]....
.L_148:
        /*0e8c*/ 	.word	0x00000060


	//   ....[1]....
        /*0e90*/ 	.word	0x000001a0


	//   ....[2]....
        /*0e94*/ 	.word	0x000001f0


	//   ....[3]....
        /*0e98*/ 	.word	0x00000420


	//   ....[4]....
        /*0e9c*/ 	.word	0x00000580


	//   ....[5]....
        /*0ea0*/ 	.word	0x000006a0


	//   ....[6]....
        /*0ea4*/ 	.word	0x00000800


	//   ....[7]....
        /*0ea8*/ 	.word	0x0000be30


	//   ....[8]....
        /*0eac*/ 	.word	0x0000c3b0


	//   ....[9]....
        /*0eb0*/ 	.word	0x0000c3c0


	//   ....[10]....
        /*0eb4*/ 	.word	0x0000c3d0


	//   ....[11]....
        /*0eb8*/ 	.word	0x0000c3e0


	//   ....[12]....
        /*0ebc*/ 	.word	0x0000f690


	//   ....[13]....
        /*0ec0*/ 	.word	0x0000f6a0


	//   ....[14]....
        /*0ec4*/ 	.word	0x0000f6b0


	//   ....[15]....
        /*0ec8*/ 	.word	0x0000f6c0


	//   ....[16]....
        /*0ecc*/ 	.word	0x00016870


	//   ....[17]....
        /*0ed0*/ 	.word	0x00016890


	//   ....[18]....
        /*0ed4*/ 	.word	0x00016b60


	//   ....[19]....
        /*0ed8*/ 	.word	0x00016b80


	//   ....[20]....
        /*0edc*/ 	.word	0x0001c2a0


	//   ....[21]....
        /*0ee0*/ 	.word	0x0001c2c0


	//   ....[22]....
        /*0ee4*/ 	.word	0x0001c5b0


	//   ....[23]....
        /*0ee8*/ 	.word	0x0001c610


	//   ....[24]....
        /*0eec*/ 	.word	0x0001d7a0


	//   ....[25]....
        /*0ef0*/ 	.word	0x0001da70


	//   ....[26]....
        /*0ef4*/ 	.word	0x0001da80


	//   ....[27]....
        /*0ef8*/ 	.word	0x0001dab0


	//   ....[28]....
        /*0efc*/ 	.word	0x0001f510


	//   ....[29]....
        /*0f00*/ 	.word	0x0001f530


	//   ....[30]....
        /*0f04*/ 	.word	0x0001f540


	//   ....[31]....
        /*0f08*/ 	.word	0x0001f550


	//   ....[32]....
        /*0f0c*/ 	.word	0x0001ff90


	//   ....[33]....
        /*0f10*/ 	.word	0x0001ffb0


	//   ....[34]....
        /*0f14*/ 	.word	0x00020110


	//   ....[35]....
        /*0f18*/ 	.word	0x00020130


	//   ....[36]....
        /*0f1c*/ 	.word	0x00020280


	//   ....[37]....
        /*0f20*/ 	.word	0x000202a0


	//   ....[38]....
        /*0f24*/ 	.word	0x00020400


	//   ....[39]....
        /*0f28*/ 	.word	0x00020420


	//   ....[40]....
        /*0f2c*/ 	.word	0x00020c20


	//   ....[41]....
        /*0f30*/ 	.word	0x00020c50


	//   ....[42]....
        /*0f34*/ 	.word	0x000214a0


	//   ....[43]....
        /*0f38*/ 	.word	0x000214b0


	//   ....[44]....
        /*0f3c*/ 	.word	0x000225b0


	//   ....[45]....
        /*0f40*/ 	.word	0x000225c0


	//   ....[46]....
        /*0f44*/ 	.word	0x00022720


	//   ....[47]....
        /*0f48*/ 	.word	0x00022740


	//   ....[48]....
        /*0f4c*/ 	.word	0x00022890


	//   ....[49]....
        /*0f50*/ 	.word	0x000228b0


	//   ....[50]....
        /*0f54*/ 	.word	0x00022a10


	//   ....[51]....
        /*0f58*/ 	.word	0x00022a30


	//   ....[52]....
        /*0f5c*/ 	.word	0x00022c10


	//   ....[53]....
        /*0f60*/ 	.word	0x00022e50


	//   ....[54]....
        /*0f64*/ 	.word	0x00022e80


	//   ....[55]....
        /*0f68*/ 	.word	0x00022eb0


	//   ....[56]....
        /*0f6c*/ 	.word	0x00022ee0


	//   ....[57]....
        /*0f70*/ 	.word	0x00022f10


	//   ....[58]....
        /*0f74*/ 	.word	0x00022f40


	//   ....[59]....
        /*0f78*/ 	.word	0x000230f0


	//   ....[60]....
        /*0f7c*/ 	.word	0x00023120


	//   ....[61]....
        /*0f80*/ 	.word	0x00023150


	//   ....[62]....
        /*0f84*/ 	.word	0x00023180


	//   ....[63]....
        /*0f88*/ 	.word	0x000231b0


	//   ....[64]....
        /*0f8c*/ 	.word	0x000231e0


	//   ....[65]....
        /*0f90*/ 	.word	0x00023270


	//   ....[66]....
        /*0f94*/ 	.word	0x000232a0


	//   ....[67]....
        /*0f98*/ 	.word	0x000232b0


	//   ....[68]....
        /*0f9c*/ 	.word	0x00023360


	//   ....[69]....
        /*0fa0*/ 	.word	0x00024440


	//   ....[70]....
        /*0fa4*/ 	.word	0x000265d0


	//   ....[71]....
        /*0fa8*/ 	.word	0x00027250


	//   ....[72]....
        /*0fac*/ 	.word	0x000272a0


	//   ....[73]....
        /*0fb0*/ 	.word	0x00027370


	//   ....[74]....
        /*0fb4*/ 	.word	0x00027380


	//   ....[75]....
        /*0fb8*/ 	.word	0x00027430


	//   ....[76]....
        /*0fbc*/ 	.word	0x00027440


	//   ....[77]....
        /*0fc0*/ 	.word	0x000274f0


	//   ....[78]....
        /*0fc4*/ 	.word	0x00027500


	//   ....[79]....
        /*0fc8*/ 	.word	0x000275b0


	//   ....[80]....
        /*0fcc*/ 	.word	0x000275c0


	//   ....[81]....
        /*0fd0*/ 	.word	0x00027670


	//   ....[82]....
        /*0fd4*/ 	.word	0x00027680


	//   ....[83]....
        /*0fd8*/ 	.word	0x00027730


	//   ....[84]....
        /*0fdc*/ 	.word	0x00027740


	//   ....[85]....
        /*0fe0*/ 	.word	0x00027790


	//   ....[86]....
        /*0fe4*/ 	.word	0x000277e0


	//   ....[87]....
        /*0fe8*/ 	.word	0x0002ae40


	//   ....[88]....
        /*0fec*/ 	.word	0x0002ae70


	//   ....[89]....
        /*0ff0*/ 	.word	0x0002aed0


	//   ....[90]....
        /*0ff4*/ 	.word	0x0002af00


	//   ....[91]....
        /*0ff8*/ 	.word	0x0002af30


	//   ....[92]....
        /*0ffc*/ 	.word	0x0002af60


	//   ....[93]....
        /*1000*/ 	.word	0x0002af90


	//   ....[94]....
        /*1004*/ 	.word	0x0002afc0


	//   ....[95]....
        /*1008*/ 	.word	0x0002b190


	//   ....[96]....
        /*100c*/ 	.word	0x0002b1c0


	//   ....[97]....
        /*1010*/ 	.word	0x0002b1f0


	//   ....[98]....
        /*1014*/ 	.word	0x0002b220


	//   ....[99]....
        /*1018*/ 	.word	0x0002b250


	//   ....[100]....
        /*101c*/ 	.word	0x0002b280


	//   ....[101]....
        /*1020*/ 	.word	0x0002b340


	//   ....[102]....
        /*1024*/ 	.word	0x0002b360


	//   ....[103]....
        /*1028*/ 	.word	0x0002b370


	//   ....[104]....
        /*102c*/ 	.word	0x0002b3d0


	//   ....[105]....
        /*1030*/ 	.word	0x0002baf0


	//   ....[106]....
        /*1034*/ 	.word	0x0002bf10


	//   ....[107]....
        /*1038*/ 	.word	0x0002bfa0


	//   ....[108]....
        /*103c*/ 	.word	0x0002bff0


	//   ....[109]....
        /*1040*/ 	.word	0x0002c040


	//   ....[110]....
        /*1044*/ 	.word	0x0002c130


	//   ....[111]....
        /*1048*/ 	.word	0x0002c1c0


	//   ....[112]....
        /*104c*/ 	.word	0x0002c210


	//   ....[113]....
        /*1050*/ 	.word	0x0002c260


	//   ....[114]....
        /*1054*/ 	.word	0x0002c4c0


	//   ....[115]....
        /*1058*/ 	.word	0x0002c7a0


	//   ....[116]....
        /*105c*/ 	.word	0x0002c980


	//   ....[117]....
        /*1060*/ 	.word	0x0002c9d0


	//   ....[118]....
        /*1064*/ 	.word	0x0002cb10


	//   ....[119]....
        /*1068*/ 	.word	0x0002cb60


	//   ....[120]....
        /*106c*/ 	.word	0x0002cca0


	//   ....[121]....
        /*1070*/ 	.word	0x0002ccf0


	//   ....[122]....
        /*1074*/ 	.word	0x0002ce30


	//   ....[123]....
        /*1078*/ 	.word	0x0002ce80


	//   ....[124]....
        /*107c*/ 	.word	0x0002cfc0


	//   ....[125]....
        /*1080*/ 	.word	0x0002d010


	//   ....[126]....
        /*1084*/ 	.word	0x0002d150


	//   ....[127]....
        /*1088*/ 	.word	0x0002d1a0


	//   ....[128]....
        /*108c*/ 	.word	0x0002d2c0


	//   ....[129]....
        /*1090*/ 	.word	0x0002d330


	//   ....[130]....
        /*1094*/ 	.word	0x0002d450


	//   ....[131]....
        /*1098*/ 	.word	0x0002d4a0


	//   ....[132]....
        /*109c*/ 	.word	0x0002d7d0


	//   ....[133]....
        /*10a0*/ 	.word	0x0002d870


	//   ....[134]....
        /*10a4*/ 	.word	0x0002da20


	//   ....[135]....
        /*10a8*/ 	.word	0x0002daa0


	//   ....[136]....
        /*10ac*/ 	.word	0x0002db20


	//   ....[137]....
        /*10b0*/ 	.word	0x0002dba0


	//   ....[138]....
        /*10b4*/ 	.word	0x0002dc20


	//   ....[139]....
        /*10b8*/ 	.word	0x0002dcb0


	//   ....[140]....
        /*10bc*/ 	.word	0x0002dd50


	//   ....[141]....
        /*10c0*/ 	.word	0x0002de00


	//   ....[142]....
        /*10c4*/ 	.word	0x0002de80


	//   ....[143]....
        /*10c8*/ 	.word	0x0002df00


	//   ....[144]....
        /*10cc*/ 	.word	0x0002df80


	//   ....[145]....
        /*10d0*/ 	.word	0x0002e010


	//   ....[146]....
        /*10d4*/ 	.word	0x0002e090


	//   ....[147]....
        /*10d8*/ 	.word	0x0002e130


	//   ....[148]....
        /*10dc*/ 	.word	0x0002e180


	//   ....[149]....
        /*10e0*/ 	.word	0x0002e210


	//   ....[150]....
        /*10e4*/ 	.word	0x0002e340


	//----- nvinfo : EIATTR_REG_RECONFIG
	.align		4
.L_149:
        /*10e8*/ 	.byte	0x01, 0x54
	.zero		2


	//----- nvinfo : EIATTR_SYSCALL_OFFSETS
	.align		4
        /*10ec*/ 	.byte	0x04, 0x46
        /*10ee*/ 	.short	(.L_151 - .L_150)


	//   ....[0]....
.L_150:
        /*10f0*/ 	.word	0x00002660


	//   ....[1]....
        /*10f4*/ 	.word	0x000027b0


	//   ....[2]....
        /*10f8*/ 	.word	0x0000bfa0


	//   ....[3]....
        /*10fc*/ 	.word	0x0000c330


	//   ....[4]....
        /*1100*/ 	.word	0x000261e0


	//   ....[5]....
        /*1104*/ 	.word	0x00026330


	//   ....[6]....
        /*1108*/ 	.word	0x00026420


	//   ....[7]....
        /*110c*/ 	.word	0x00026e00


	//----- nvinfo : EIATTR_MBARRIER_INSTR_OFFSETS
	.align		4
.L_151:
        /*1110*/ 	.byte	0x04, 0x39
        /*1112*/ 	.short	(.L_153 - .L_152)


	//   ....[0]....
.L_152:
        /*1114*/ 	.word	0x000002d0
        /*1118*/ 	.word	0x000000ff
        /*111c*/ 	.word	0x00038800
        /*1120*/ 	.short	0x0100
        /*1122*/ 	.byte	0x08
	.zero		1


	//   ....[1]....
        /*1124*/ 	.word	0x000002e0
        /*1128*/ 	.word	0x000000ff
        /*112c*/ 	.word	0x00038820
        /*1130*/ 	.short	0x0100
        /*1132*/ 	.byte	0x08
	.zero		1


	//   ....[2]....
        /*1134*/ 	.word	0x000003d0
        /*1138*/ 	.word	0x000000ff
        /*113c*/ 	.word	0x00038830
        /*1140*/ 	.short	0x0100
        /*1142*/ 	.byte	0x08
	.zero		1


	//   ....[3]....
        /*1144*/ 	.word	0x000003e0
        /*1148*/ 	.word	0x000000ff
        /*114c*/ 	.word	0x00038840
        /*1150*/ 	.short	0x0100
        /*1152*/ 	.byte	0x08
	.zero		1


	//   ....[4]....
        /*1154*/ 	.word	0x000003f0
        /*1158*/ 	.word	0x000000ff
        /*115c*/ 	.word	0x00038838
        /*1160*/ 	.short	0x0100
        /*1162*/ 	.byte	0x08
	.zero		1


	//   ....[5]....
        /*1164*/ 	.word	0x00000400
        /*1168*/ 	.word	0x000000ff
        /*116c*/ 	.word	0x00038848
        /*1170*/ 	.short	0x0100
        /*1172*/ 	.byte	0x08
	.zero		1


	//   ....[6]....
        /*1174*/ 	.word	0x00000530
        /*1178*/ 	.word	0x000000ff
        /*117c*/ 	.word	0x00038850
        /*1180*/ 	.short	0x0100
        /*1182*/ 	.byte	0x08
	.zero		1


	//   ....[7]....
        /*1184*/ 	.word	0x00000540
        /*1188*/ 	.word	0x000000ff
        /*118c*/ 	.word	0x00038860
        /*1190*/ 	.short	0x0100
        /*1192*/ 	.byte	0x08
	.zero		1


	//   ....[8]....
        /*1194*/ 	.word	0x00000550
        /*1198*/ 	.word	0x000000ff
        /*119c*/ 	.word	0x00038858
        /*11a0*/ 	.short	0x0100
        /*11a2*/ 	.byte	0x08
	.zero		1


	//   ....[9]....
        /*11a4*/ 	.word	0x00000560
        /*11a8*/ 	.word	0x000000ff
        /*11ac*/ 	.word	0x00038868
        /*11b0*/ 	.short	0x0100
        /*11b2*/ 	.byte	0x08
	.zero		1


	//   ....[10]....
        /*11b4*/ 	.word	0x00000650
        /*11b8*/ 	.word	0x000000ff
        /*11bc*/ 	.word	0x00038870
        /*11c0*/ 	.short	0x0100
        /*11c2*/ 	.byte	0x06
	.zero		1


	//   ....[11]....
        /*11c4*/ 	.word	0x00000660
        /*11c8*/ 	.word	0x000000ff
        /*11cc*/ 	.word	0x00038880
        /*11d0*/ 	.short	0x0100
        /*11d2*/ 	.byte	0x06
	.zero		1


	//   ....[12]....
        /*11d4*/ 	.word	0x00000670
        /*11d8*/ 	.word	0x000000ff
        /*11dc*/ 	.word	0x00038878
        /*11e0*/ 	.short	0x0100
        /*11e2*/ 	.byte	0x06
	.zero		1


	//   ....[13]....
        /*11e4*/ 	.word	0x00000680
        /*11e8*/ 	.word	0x000000ff
        /*11ec*/ 	.word	0x00038888
        /*11f0*/ 	.short	0x0100
        /*11f2*/ 	.byte	0x06
	.zero		1


	//   ....[14]....
        /*11f4*/ 	.word	0x000007b0
        /*11f8*/ 	.word	0x000000ff
        /*11fc*/ 	.word	0x00038890
        /*1200*/ 	.short	0x0100
        /*1202*/ 	.byte	0x08
	.zero		1


	//   ....[15]....
        /*1204*/ 	.word	0x000007c0
        /*1208*/ 	.word	0x000000ff
        /*120c*/ 	.word	0x000388a0
        /*1210*/ 	.short	0x0100
        /*1212*/ 	.byte	0x08
	.zero		1


	//   ....[16]....
        /*1214*/ 	.word	0x000007d0
        /*1218*/ 	.word	0x000000ff
        /*121c*/ 	.word	0x00038898
        /*1220*/ 	.short	0x0100
        /*1222*/ 	.byte	0x08
	.zero		1


	//   ....[17]....
        /*1224*/ 	.word	0x000007e0
        /*1228*/ 	.word	0x000000ff
        /*122c*/ 	.word	0x000388a8
        /*1230*/ 	.short	0x0100
        /*1232*/ 	.byte	0x08
	.zero		1


	//   ....[18]....
        /*1234*/ 	.word	0x00000910
        /*1238*/ 	.word	0x000000ff
        /*123c*/ 	.word	0x000388b0
        /*1240*/ 	.short	0x0100
        /*1242*/ 	.byte	0x08
	.zero		1


	//   ....[19]....
        /*1244*/ 	.word	0x00000920
        /*1248*/ 	.word	0x000000ff
        /*124c*/ 	.word	0x000388c0
        /*1250*/ 	.short	0x0100
        /*1252*/ 	.byte	0x08
	.zero		1


	//   ....[20]....
        /*1254*/ 	.word	0x00000930
        /*1258*/ 	.word	0x000000ff
        /*125c*/ 	.word	0x000388b8
        /*1260*/ 	.short	0x0100
        /*1262*/ 	.byte	0x08
	.zero		1


	//   ....[21]....
        /*1264*/ 	.word	0x00000940
        /*1268*/ 	.word	0x000000ff
        /*126c*/ 	.word	0x000388c8
        /*1270*/ 	.short	0x0100
        /*1272*/ 	.byte	0x08
	.zero		1


	//   ....[22]....
        /*1274*/ 	.word	0x000042e0
        /*1278*/ 	.word	0x00000003
        /*127c*/ 	.word	0x00038890
        /*1280*/ 	.short	0x010a
        /*1282*/ 	.byte	0x3f
	.zero		1


	//   ....[23]....
        /*1284*/ 	.word	0x000078c0
        /*1288*/ 	.word	0x00000003
        /*128c*/ 	.word	0x00038890
        /*1290*/ 	.short	0x010a
        /*1292*/ 	.byte	0x3f
	.zero		1


	//   ....[24]....
        /*1294*/ 	.word	0x0000ab50
        /*1298*/ 	.word	0x00000003
        /*129c*/ 	.word	0x00038890
        /*12a0*/ 	.short	0x010a
        /*12a2*/ 	.byte	0x3f
	.zero		1


	//   ....[25]....
        /*12a4*/ 	.word	0x0000afb0
        /*12a8*/ 	.word	0x00000024
        /*12ac*/ 	.word	0x00000000
        /*12b0*/ 	.short	0x0101
        /*12b2*/ 	.byte	0x3f
	.zero		1


	//   ....[26]....
        /*12b4*/ 	.word	0x0000aff0
        /*12b8*/ 	.word	0x00000003
        /*12bc*/ 	.word	0x000388b0
        /*12c0*/ 	.short	0x010a
        /*12c2*/ 	.byte	0x3f
	.zero		1


	//   ....[27]....
        /*12c4*/ 	.word	0x0000b640
        /*12c8*/ 	.word	0x00000003
        /*12cc*/ 	.word	0x00000000
        /*12d0*/ 	.short	0x0101
        /*12d2*/ 	.byte	0x3f
	.zero		1


	//   ....[28]....
        /*12d4*/ 	.word	0x0000c030
        /*12d8*/ 	.word	0x00000012
        /*12dc*/ 	.word	0x00038800
        /*12e0*/ 	.short	0x010a
        /*12e2*/ 	.byte	0x3f
	.zero		1


	//   ....[29]....
        /*12e4*/ 	.word	0x0000c080
        /*12e8*/ 	.word	0x00000012
        /*12ec*/ 	.word	0x00038800
        /*12f0*/ 	.short	0x010a
        /*12f2*/ 	.byte	0x3f
	.zero		1


	//   ....[30]....
        /*12f4*/ 	.word	0x0000cb40
        /*12f8*/ 	.word	0x00000012
        /*12fc*/ 	.word	0x00038800
        /*1300*/ 	.short	0x010a
        /*1302*/ 	.byte	0x3f
	.zero		1


	//   ....[31]....
        /*1304*/ 	.word	0x0000fcd0
        /*1308*/ 	.word	0x00000012
        /*130c*/ 	.word	0x00038800
        /*1310*/ 	.short	0x010a
        /*1312*/ 	.byte	0x3f
	.zero		1


	//   ....[32]....
        /*1314*/ 	.word	0x00012e20
        /*1318*/ 	.word	0x00000000
        /*131c*/ 	.word	0x00038830
        /*1320*/ 	.short	0x010a
        /*1322*/ 	.byte	0x3f
	.zero		1


	//   ....[33]....
        /*1324*/ 	.word	0x00012ea0
        /*1328*/ 	.word	0x00000000
        /*132c*/ 	.word	0x00038830
        /*1330*/ 	.short	0x010a
        /*1332*/ 	.byte	0x3f
	.zero		1


	//   ....[34]....
        /*1334*/ 	.word	0x00017120
        /*1338*/ 	.word	0x00000000
        /*133c*/ 	.word	0x00000000
        /*1340*/ 	.short	0x0101
        /*1342*/ 	.byte	0x3f
	.zero		1


	//   ....[35]....
        /*1344*/ 	.word	0x00018190
        /*1348*/ 	.word	0x0000000b
        /*134c*/ 	.word	0x00038830
        /*1350*/ 	.short	0x010a
        /*1352*/ 	.byte	0x3f
	.zero		1


	//   ....[36]....
        /*1354*/ 	.word	0x00018210
        /*1358*/ 	.word	0x0000000b
        /*135c*/ 	.word	0x00038830
        /*1360*/ 	.short	0x010a
        /*1362*/ 	.byte	0x3f
	.zero		1


	//   ....[37]....
        /*1364*/ 	.word	0x0001b940
        /*1368*/ 	.word	0x00000009
        /*136c*/ 	.word	0x00038850
        /*1370*/ 	.short	0x010a
        /*1372*/ 	.byte	0x3f
	.zero		1


	//   ....[38]....
        /*1374*/ 	.word	0x0001b990
        /*1378*/ 	.word	0x00000009
        /*137c*/ 	.word	0x00038850
        /*1380*/ 	.short	0x010a
        /*1382*/ 	.byte	0x3f
	.zero		1


	//   ....[39]....
        /*1384*/ 	.word	0x0001c780
        /*1388*/ 	.word	0x0000009d
        /*138c*/ 	.word	0x00000000
        /*1390*/ 	.short	0x0101
        /*1392*/ 	.byte	0x3f
	.zero		1


	//   ....[40]....
        /*1394*/ 	.word	0x0001ca10
        /*1398*/ 	.word	0x0000009c
        /*139c*/ 	.word	0x00000000
        /*13a0*/ 	.short	0x0101
        /*13a2*/ 	.byte	0x3f
	.zero		1


	//   ....[41]....
        /*13a4*/ 	.word	0x0001d6c0
        /*13a8*/ 	.word	0x00000003
        /*13ac*/ 	.word	0x00038850
        /*13b0*/ 	.short	0x010a
        /*13b2*/ 	.byte	0x3f
	.zero		1


	//   ....[42]....
        /*13b4*/ 	.word	0x0001d710
        /*13b8*/ 	.word	0x00000003
        /*13bc*/ 	.word	0x00038850
        /*13c0*/ 	.short	0x010a
        /*13c2*/ 	.byte	0x3f
	.zero		1


	//   ....[43]....
        /*13c4*/ 	.word	0x0001dc10
        /*13c8*/ 	.word	0x00000003
        /*13cc*/ 	.word	0x00000000
        /*13d0*/ 	.short	0x0101
        /*13d2*/ 	.byte	0x3f
	.zero		1


	//   ....[44]....
        /*13d4*/ 	.word	0x0001ff80
        /*13d8*/ 	.word	0x00000014
        /*13dc*/ 	.word	0x00000000
        /*13e0*/ 	.short	0x0101
        /*13e2*/ 	.byte	0x3f
	.zero		1


	//   ....[45]....
        /*13e4*/ 	.word	0x00020c40
        /*13e8*/ 	.word	0x0000005e
        /*13ec*/ 	.word	0x00000000
        /*13f0*/ 	.short	0x0101
        /*13f2*/ 	.byte	0x3f
	.zero		1


	//   ....[46]....
        /*13f4*/ 	.word	0x00024520
        /*13f8*/ 	.word	0x00000012
        /*13fc*/ 	.word	0x00038820
        /*1400*/ 	.short	0x010a
        /*1402*/ 	.byte	0x3f
	.zero		1


	//   ....[47]....
        /*1404*/ 	.word	0x000245f0
        /*1408*/ 	.word	0x00000006
        /*140c*/ 	.word	0x000388a0
        /*1410*/ 	.short	0x010a
        /*1412*/ 	.byte	0x3f
	.zero		1


	//   ....[48]....
        /*1414*/ 	.word	0x00024b30
        /*1418*/ 	.word	0x00000006
        /*141c*/ 	.word	0x000388c0
        /*1420*/ 	.short	0x010a
        /*1422*/ 	.byte	0x3f
	.zero		1


	//   ....[49]....
        /*1424*/ 	.word	0x000251b0
        /*1428*/ 	.word	0x00000006
        /*142c*/ 	.word	0x000388a0
        /*1430*/ 	.short	0x010a
        /*1432*/ 	.byte	0x3f
	.zero		1


	//   ....[50]....
        /*1434*/ 	.word	0x000256e0
        /*1438*/ 	.word	0x00000006
        /*143c*/ 	.word	0x000388c0
        /*1440*/ 	.short	0x010a
        /*1442*/ 	.byte	0x3f
	.zero		1


	//   ....[51]....
        /*1444*/ 	.word	0x00026850
        /*1448*/ 	.word	0x00000000
        /*144c*/ 	.word	0x00038840
        /*1450*/ 	.short	0x010a
        /*1452*/ 	.byte	0x3f
	.zero		1


	//   ....[52]....
        /*1454*/ 	.word	0x000278e0
        /*1458*/ 	.word	0x00000012
        /*145c*/ 	.word	0x00038800
        /*1460*/ 	.short	0x0107
        /*1462*/ 	.byte	0x3f
	.zero		1


	//   ....[53]....
        /*1464*/ 	.word	0x000279f0
        /*1468*/ 	.word	0x00000012
        /*146c*/ 	.word	0x00038800
        /*1470*/ 	.short	0x0101
        /*1472*/ 	.byte	0x3f
	.zero		1


	//   ....[54]....
        /*1474*/ 	.word	0x00027a10
        /*1478*/ 	.word	0x00000012
        /*147c*/ 	.word	0x00038820
        /*1480*/ 	.short	0x010a
        /*1482*/ 	.byte	0x3f
	.zero		1


	//   ....[55]....
        /*1484*/ 	.word	0x00027de0
        /*1488*/ 	.word	0x00000003
        /*148c*/ 	.word	0x00038840
        /*1490*/ 	.short	0x010a
        /*1492*/ 	.byte	0x3f
	.zero		1


	//   ....[56]....
        /*1494*/ 	.word	0x00028380
        /*1498*/ 	.word	0x00000003
        /*149c*/ 	.word	0x00000060
        /*14a0*/ 	.short	0x010a
        /*14a2*/ 	.byte	0x3f
	.zero		1


	//   ....[57]....
        /*14a4*/ 	.word	0x00028c00
        /*14a8*/ 	.word	0x00000003
        /*14ac*/ 	.word	0x00038840
        /*14b0*/ 	.short	0x010a
        /*14b2*/ 	.byte	0x3f
	.zero		1


	//   ....[58]....
        /*14b4*/ 	.word	0x000291a0
        /*14b8*/ 	.word	0x00000002
        /*14bc*/ 	.word	0x00000060
        /*14c0*/ 	.short	0x010a
        /*14c2*/ 	.byte	0x3f
	.zero		1


	//   ....[59]....
        /*14c4*/ 	.word	0x00029960
        /*14c8*/ 	.word	0x00000002
        /*14cc*/ 	.word	0x00038840
        /*14d0*/ 	.short	0x010a
        /*14d2*/ 	.byte	0x3f
	.zero		1


	//   ....[60]....
        /*14d4*/ 	.word	0x00029f00
        /*14d8*/ 	.word	0x00000002
        /*14dc*/ 	.word	0x00000060
        /*14e0*/ 	.short	0x010a
        /*14e2*/ 	.byte	0x3f
	.zero		1


	//   ....[61]....
        /*14e4*/ 	.word	0x0002a670
        /*14e8*/ 	.word	0x00000000
        /*14ec*/ 	.word	0x00038860
        /*14f0*/ 	.short	0x010a
        /*14f2*/ 	.byte	0x3f
	.zero		1


	//   ....[62]....
        /*14f4*/ 	.word	0x0002ba70
        /*14f8*/ 	.word	0x00000000
        /*14fc*/ 	.word	0x00038820
        /*1500*/ 	.short	0x010a
        /*1502*/ 	.byte	0x3f
	.zero		1


	//   ....[63]....
        /*1504*/ 	.word	0x0002bc50
        /*1508*/ 	.word	0x00000006
        /*150c*/ 	.word	0x00000000
        /*1510*/ 	.short	0x010a
        /*1512*/ 	.byte	0x3f
	.zero		1


	//   ....[64]....
        /*1514*/ 	.word	0x0002bc80
        /*1518*/ 	.word	0x00000007
        /*151c*/ 	.word	0x00000000
        /*1520*/ 	.short	0x010a
        /*1522*/ 	.byte	0x3f
	.zero		1


	//   ....[65]....
        /*1524*/ 	.word	0x0002bce0
        /*1528*/ 	.word	0x00000004
        /*152c*/ 	.word	0x00000000
        /*1530*/ 	.short	0x010a
        /*1532*/ 	.byte	0x3f
	.zero		1


	//   ....[66]....
        /*1534*/ 	.word	0x0002bd10
        /*1538*/ 	.word	0x00000003
        /*153c*/ 	.word	0x00000000
        /*1540*/ 	.short	0x010a
        /*1542*/ 	.byte	0x3f
	.zero		1


	//   ....[67]....
        /*1544*/ 	.word	0x0002bd70
        /*1548*/ 	.word	0x00000003
        /*154c*/ 	.word	0x00038890
        /*1550*/ 	.short	0x010a
        /*1552*/ 	.byte	0x3f
	.zero		1


	//   ....[68]....
        /*1554*/ 	.word	0x0002bdc0
        /*1558*/ 	.word	0x00000003
        /*155c*/ 	.word	0x00038890
        /*1560*/ 	.short	0x010a
        /*1562*/ 	.byte	0x3f
	.zero		1


	//   ....[69]....
        /*1564*/ 	.word	0x0002be10
        /*1568*/ 	.word	0x00000003
        /*156c*/ 	.word	0x00038890
        /*1570*/ 	.short	0x010a
        /*1572*/ 	.byte	0x3f
	.zero		1


	//   ....[70]....
        /*1574*/ 	.word	0x0002be60
        /*1578*/ 	.word	0x00000003
        /*157c*/ 	.word	0x000388b0
        /*1580*/ 	.short	0x010a
        /*1582*/ 	.byte	0x3f
	.zero		1


	//   ....[71]....
        /*1584*/ 	.word	0x0002c080
        /*1588*/ 	.word	0x00000012
        /*158c*/ 	.word	0x00038800
        /*1590*/ 	.short	0x010a
        /*1592*/ 	.byte	0x3f
	.zero		1


	//   ....[72]....
        /*1594*/ 	.word	0x0002c2a0
        /*1598*/ 	.word	0x00000012
        /*159c*/ 	.word	0x00038800
        /*15a0*/ 	.short	0x010a
        /*15a2*/ 	.byte	0x3f
	.zero		1


	//   ....[73]....
        /*15a4*/ 	.word	0x0002c2f0
        /*15a8*/ 	.word	0x00000000
        /*15ac*/ 	.word	0x00038830
        /*15b0*/ 	.short	0x010a
        /*15b2*/ 	.byte	0x3f
	.zero		1


	//   ....[74]....
        /*15b4*/ 	.word	0x0002c340
        /*15b8*/ 	.word	0x0000000b
        /*15bc*/ 	.word	0x00038830
        /*15c0*/ 	.short	0x010a
        /*15c2*/ 	.byte	0x3f
	.zero		1


	//   ....[75]....
        /*15c4*/ 	.word	0x0002c390
        /*15c8*/ 	.word	0x00000009
        /*15cc*/ 	.word	0x00038850
        /*15d0*/ 	.short	0x010a
        /*15d2*/ 	.byte	0x3f
	.zero		1


	//   ....[76]....
        /*15d4*/ 	.word	0x0002c3e0
        /*15d8*/ 	.word	0x00000003
        /*15dc*/ 	.word	0x00038850
        /*15e0*/ 	.short	0x010a
        /*15e2*/ 	.byte	0x3f
	.zero		1


	//   ....[77]....
        /*15e4*/ 	.word	0x0002c580
        /*15e8*/ 	.word	0x00000012
        /*15ec*/ 	.word	0x00038820
        /*15f0*/ 	.short	0x010a
        /*15f2*/ 	.byte	0x3f
	.zero		1


	//   ....[78]....
        /*15f4*/ 	.word	0x0002c5d0
        /*15f8*/ 	.word	0x00000006
        /*15fc*/ 	.word	0x000388a0
        /*1600*/ 	.short	0x010a
        /*1602*/ 	.byte	0x3f
	.zero		1


	//   ....[79]....
        /*1604*/ 	.word	0x0002c620
        /*1608*/ 	.word	0x00000006
        /*160c*/ 	.word	0x000388c0
        /*1610*/ 	.short	0x010a
        /*1612*/ 	.byte	0x3f
	.zero		1


	//   ....[80]....
        /*1614*/ 	.word	0x0002c670
        /*1618*/ 	.word	0x00000006
        /*161c*/ 	.word	0x000388a0
        /*1620*/ 	.short	0x010a
        /*1622*/ 	.byte	0x3f
	.zero		1


	//   ....[81]....
        /*1624*/ 	.word	0x0002c6c0
        /*1628*/ 	.word	0x00000006
        /*162c*/ 	.word	0x000388c0
        /*1630*/ 	.short	0x010a
        /*1632*/ 	.byte	0x3f
	.zero		1


	//   ....[82]....
        /*1634*/ 	.word	0x0002c860
        /*1638*/ 	.word	0x00000000
        /*163c*/ 	.word	0x00038840
        /*1640*/ 	.short	0x010a
        /*1642*/ 	.byte	0x3f
	.zero		1


	//   ....[83]....
        /*1644*/ 	.word	0x0002d4e0
        /*1648*/ 	.word	0x00000012
        /*164c*/ 	.word	0x00038820
        /*1650*/ 	.short	0x010a
        /*1652*/ 	.byte	0x3f
	.zero		1


	//   ....[84]....
        /*1654*/ 	.word	0x0002d530
        /*1658*/ 	.word	0x00000003
        /*165c*/ 	.word	0x00038840
        /*1660*/ 	.short	0x010a
        /*1662*/ 	.byte	0x3f
	.zero		1


	//   ....[85]....
        /*1664*/ 	.word	0x0002d580
        /*1668*/ 	.word	0x00000003
        /*166c*/ 	.word	0x00000060
        /*1670*/ 	.short	0x010a
        /*1672*/ 	.byte	0x3f
	.zero		1


	//   ....[86]....
        /*1674*/ 	.word	0x0002d5d0
        /*1678*/ 	.word	0x00000003
        /*167c*/ 	.word	0x00038840
        /*1680*/ 	.short	0x010a
        /*1682*/ 	.byte	0x3f
	.zero		1


	//   ....[87]....
        /*1684*/ 	.word	0x0002d620
        /*1688*/ 	.word	0x00000002
        /*168c*/ 	.word	0x00000060
        /*1690*/ 	.short	0x010a
        /*1692*/ 	.byte	0x3f
	.zero		1


	//   ....[88]....
        /*1694*/ 	.word	0x0002d670
        /*1698*/ 	.word	0x00000002
        /*169c*/ 	.word	0x00038840
        /*16a0*/ 	.short	0x010a
        /*16a2*/ 	.byte	0x3f
	.zero		1


	//   ....[89]....
        /*16a4*/ 	.word	0x0002d6c0
        /*16a8*/ 	.word	0x00000002
        /*16ac*/ 	.word	0x00000060
        /*16b0*/ 	.short	0x010a
        /*16b2*/ 	.byte	0x3f
	.zero		1


	//   ....[90]....
        /*16b4*/ 	.word	0x0002d710
        /*16b8*/ 	.word	0x00000000
        /*16bc*/ 	.word	0x00038860
        /*16c0*/ 	.short	0x010a
        /*16c2*/ 	.byte	0x3f
	.zero		1


	//   ....[91]....
        /*16c4*/ 	.word	0x0002e260
        /*16c8*/ 	.word	0x00000000
        /*16cc*/ 	.word	0x00038820
        /*16d0*/ 	.short	0x010a
        /*16d2*/ 	.byte	0x3f
	.zero		1


	//   ....[92]....
        /*16d4*/ 	.word	0x0002e400
        /*16d8*/ 	.word	0x00000006
        /*16dc*/ 	.word	0x00000000
        /*16e0*/ 	.short	0x010a
        /*16e2*/ 	.byte	0x3f
	.zero		1


	//   ....[93]....
        /*16e4*/ 	.word	0x0002e450
        /*16e8*/ 	.word	0x00000007
        /*16ec*/ 	.word	0x00000000
        /*16f0*/ 	.short	0x010a
        /*16f2*/ 	.byte	0x3f
	.zero		1


	//   ....[94]....
        /*16f4*/ 	.word	0x0002e4a0
        /*16f8*/ 	.word	0x00000004
        /*16fc*/ 	.word	0x00000000
        /*1700*/ 	.short	0x010a
        /*1702*/ 	.byte	0x3f
	.zero		1


	//----- nvinfo : EIATTR_NUM_MBARRIERS
	.align		4
.L_153:
        /*1704*/ 	.byte	0x03, 0x38
        /*1706*/ 	.short	0x0016


	//----- nvinfo : EIATTR_EXIT_INSTR_OFFSETS
	.align		4
        /*1708*/ 	.byte	0x04, 0x1c
        /*170a*/ 	.short	(.L_155 - .L_154)


	//   ....[0]....
.L_154:
        /*170c*/ 	.word	0x0002bd60


	//----- nvinfo : EIATTR_MAX_THREADS
	.align		4
.L_155:
        /*1710*/ 	.byte	0x04, 0x05
        /*1712*/ 	.short	(.L_157 - .L_156)
.L_156:
        /*1714*/ 	.word	0x00000180
        /*1718*/ 	.word	0x00000001
        /*171c*/ 	.word	0x00000001


	//----- nvinfo : EIATTR_CRS_STACK_SIZE
	.align		4
.L_157:
        /*1720*/ 	.byte	0x04, 0x1e
        /*1722*/ 	.short	(.L_159 - .L_158)
.L_158:
        /*1724*/ 	.word	0x00000000


	//----- nvinfo : EIATTR_CBANK_PARAM_SIZE
	.align		4
.L_159:
        /*1728*/ 	.byte	0x03, 0x19
        /*172a*/ 	.short	0x0af0


	//----- nvinfo : EIATTR_PARAM_CBANK
	.align		4
        /*172c*/ 	.byte	0x04, 0x0a
        /*172e*/ 	.short	(.L_161 - .L_160)
	.align		4
.L_160:
        /*1730*/ 	.word	index@(.nv.constant0._ZN7cutlass13device_kernelIN5flash11enable_sm90INS1_16FlashAttnFwdSm90INS1_25CollectiveMainloopFwdSm90ILi2EN4cute5tupleIJNS5_1CILi1EEES8_S8_EEENS6_IJNS7_ILi128EEENS7_ILi80EEENS7_ILi256EEEEEELi256ENS_6half_tEfNS_4arch4Sm90ELb0ELb0ELb1ELb1ELb0ELb1ELb0ELb1ELb1ELb1ELb1ELb0EEENS1_21CollectiveEpilogueFwdINS6_IJSA_SC_SB_EEES9_SE_SG_Li256ELb1ELb1ELb1ELb0EEENS1_36VarlenDynamicPersistentTileSchedulerILi128ELi80ELi256ELi128ELb1ELb1ELb1ELb0ELb1ELb1EEEEEEEEEvNT_6ParamsE)
        /*1734*/ 	.short	0x0210
        /*1736*/ 	.short	0x0af0


	//----- nvinfo : EIATTR_SW_WAR
	.align		4
.L_161:
        /*1738*/ 	.byte	0x04, 0x36
        /*173a*/ 	.short	(.L_163 - .L_162)
.L_162:
        /*173c*/ 	.word	0x00000008
.L_163:


//--------------------- .nv.info._ZN7cutlass13device_kernelIN5flash11enable_sm90INS1_16FlashAttnFwdSm90INS1_25CollectiveMainloopFwdSm90ILi2EN4cute5tupleIJNS5_1CILi1EEES8_S8_EEENS6_IJNS7_ILi128EEENS7_ILi64EEENS7_ILi256EEEEEELi256ENS_6half_tEfNS_4arch4Sm90ELb0ELb1ELb1ELb0ELb0ELb0ELb0ELb1ELb1ELb1ELb1ELb0EEENS1_21CollectiveEpilogueFwdINS6_IJSA_SC_SB_EEES9_SE_SG_Li256ELb0ELb1ELb1ELb0EEENS1_19SingleTileSchedulerILb0ELb1ELb1ELi128EEEEEEEEEvNT_6ParamsE --------------------------
	.section	.nv.info._ZN7cutlass13device_kernelIN5flash11enable_sm90INS1_16FlashAttnFwdSm90INS1_25CollectiveMainloopFwdSm90ILi2EN4cute5tupleIJNS5_1CILi1EEES8_S8_EEENS6_IJNS7_ILi128EEENS7_ILi64EEENS7_ILi256EEEEEELi256ENS_6half_tEfNS_4arch4Sm90ELb0ELb1ELb1ELb0ELb0ELb0ELb0ELb1ELb1ELb1ELb1ELb0EEENS1_21CollectiveEpilogueFwdINS6_IJSA_SC_SB_EEES9_SE_SG_Li256ELb0ELb1ELb1ELb0EEENS1_19SingleTileSchedulerILb0ELb1ELb1ELi128EEEEEEEEEvNT_6ParamsE,"",@"SHT_CUDA_INFO"
	.sectionflags	@""
	.align	4


	//----- nvinfo : EIATTR_CUDA_API_VERSION
	.align		4
        /*0000*/ 	.byte	0x04, 0x37
        /*0002*/ 	.short	(.L_165 - .L_164)
.L_164:
        /*0004*/ 	.word	0x00000082


	//----- nvinfo : EIATTR_KPARAM_INFO
	.align		4
.L_165:
        /*0008*/ 	.byte	0x04, 0x17
        /*000a*/ 	.short	(.L_167 - .L_166)
.L_166:
        /*000c*/ 	.word	0x00000000
        /*0010*/ 	.short	0x0000
        /*0012*/ 	.short	0x0070
        /*0014*/ 	.byte	0x00, 0xf0, 0x01, 0x28


	//----- nvinfo : EIATTR_SPARSE_MMA_MASK
	.align		4
.L_167:
        /*0018*/ 	.byte	0x03, 0x50
        /*001a*/ 	.short	0x0000


	//----- nvinfo : EIATTR_MAXREG_COUNT
	.align		4
        /*001c*/ 	.byte	0x03, 0x1b
        /*001e*/ 	.short	0x00a8


	//----- nvinfo : EIATTR_NUM_BARRIERS
	.align		4
        /*0020*/ 	.byte	0x02, 0x4c
        /*0022*/ 	.byte	0x09
	.zero		1


	//----- nvinfo : EIATTR_EXTERNS
	.align		4
        /*0024*/ 	.byte	0x04, 0x0f
        /*0026*/ 	.short	(.L_169 - .L_168)


	//   ....[0]....
	.align		4
.L_168:
        /*0028*/ 	.word	index@(__assertfail)


	//----- nvinfo : EIATTR_ANNOTATIONS
	.align		4
.L_169:
        /*002c*/ 	.byte	0x04, 0x55
        /*002e*/ 	.short	(.L_171 - .L_170)


	//   ....[0]....
.L_170:
        /* <DEDUP_REMOVED lines=10> */


	//----- nvinfo : EIATTR_MERCURY_ISA_VERSION
	.align		4
.L_171:
        /*00c0*/ 	.byte	0x03, 0x5f
        /*00c2*/ 	.short	0x0101


	//----- nvinfo : EIATTR_INT_WARP_WIDE_INSTR_OFFSETS
	.align		4
        /*00c4*/ 	.byte	0x04, 0x31
        /*00c6*/ 	.short	(.L_173 - .L_172)


	//   ....[0]....
.L_172:
        /*00c8*/ 	.word	0x00000130


	//   ....[1]....
        /*00cc*/ 	.word	0x00000170


	//   ....[2]....
        /*00d0*/ 	.word	0x000001e0


	//----- nvinfo : EIATTR_COOP_GROUP_MASK_REGIDS
	.align		4
.L_173:
        /*00d4*/ 	.byte	0x04, 0x29
        /*00d6*/ 	.short	(.L_175 - .L_174)


	//   ....[0]....
.L_174:
        /*00d8*/ 	.word	0xffffffff


	//   ....[1]....
        /*00dc*/ 	.word	0xffffffff


	//   ....[2]....
        /*00e0*/ 	.word	0xffffffff


	//   ....[3]....
        /*00e4*/ 	.word	0xffffffff


	//   ....[4]....
        /*00e8*/ 	.word	0xffffffff


	//   ....[5]....
        /*00ec*/ 	.word	0xffffffff


	//   ....[6]....
        /*00f0*/ 	.word	0xffffffff


	//   ....[7]....
        /*00f4*/ 	.word	0xffffffff


	//   ....[8]....
        /*00f8*/ 	.word	0xffffffff


	//   ....[9]....
        /*00fc*/ 	.word	0xffffffff


	//   ....[10]....
        /*0100*/ 	.word	0xffffffff


	//   ....[11]....
        /*0104*/ 	.word	0xffffffff


	//   ....[12]....
        /*0108*/ 	.word	0xffffffff


	//   ....[13]....
        /*010c*/ 	.word	0xffffffff


	//   ....[14]....
        /*0110*/ 	.word	0xffffffff


	//   ....[15]....
        /*0114*/ 	.word	0xffffffff


	//   ....[16]....
        /*0118*/ 	.word	0xffffffff


	//   ....[17]....
        /*011c*/ 	.word	0xffffffff


	//   ....[18]....
        /*0120*/ 	.word	0xffffffff


	//   ....[19]....
        /*0124*/ 	.word	0xffffffff


	//   ....[20]....
        /*0128*/ 	.word	0xffffffff


	//   ....[21]....
        /*012c*/ 	.word	0xffffffff


	//   ....[22]....
        /*0130*/ 	.word	0xffffffff


	//   ....[23]....
        /*0134*/ 	.word	0xffffffff


	//   ....[24]....
        /*0138*/ 	.word	0xffffffff


	//   ....[25]....
        /*013c*/ 	.word	0xffffffff


	//   ....[26]....
        /*0140*/ 	.word	0xffffffff


	//   ....[27]....
        /*0144*/ 	.word	0xffffffff


	//   ....[28]....
        /*0148*/ 	.word	0xffffffff


	//   ....[29]....
        /*014c*/ 	.word	0xffffffff


	//   ....[30]....
        /*0150*/ 	.word	0xffffffff


	//   ....[31]....
        /*0154*/ 	.word	0xffffffff


	//   ....[32]....
        /*0158*/ 	.word	0xffffffff


	//   ....[33]....
        /*015c*/ 	.word	0xffffffff


	//   ....[34]....
        /*0160*/ 	.word	0xffffffff


	//   ....[35]....
        /*0164*/ 	.word	0xffffffff


	//   ....[36]....
        /*0168*/ 	.word	0xffffffff


	//   ....[37]....
        /*016c*/ 	.word	0xffffffff


	//   ....[38]....
        /*0170*/ 	.word	0xffffffff


	//   ....[39]....
        /*0174*/ 	.word	0xffffffff


	//   ....[40]....
        /*0178*/ 	.word	0xffffffff


	//   ....[41]....
        /*017c*/ 	.word	0xffffffff


	//   ....[42]....
        /*0180*/ 	.word	0xffffffff


	//   ....[43]....
        /*0184*/ 	.word	0xffffffff


	//   ....[44]....
        /*0188*/ 	.word	0xffffffff


	//   ....[45]....
        /*018c*/ 	.word	0xffffffff


	//   ....[46]....
        /*0190*/ 	.word	0xffffffff


	//   ....[47]....
        /*0194*/ 	.word	0xffffffff


	//   ....[48]....
        /*0198*/ 	.word	0xffffffff


	//   ....[49]....
        /*019c*/ 	.word	0xffffffff


	//   ....[50]....
        /*01a0*/ 	.word	0xffffffff


	//   ....[51]....
        /*01a4*/ 	.word	0xffffffff


	//   ....[52]....
        /*01a8*/ 	.word	0xffffffff


	//   ....[53]....
        /*01ac*/ 	.word	0xffffffff


	//   ....[54]....
        /*01b0*/ 	.word	0xffffffff


	//   ....[55]....
        /*01b4*/ 	.word	0xffffffff


	//   ....[56]....
        /*01b8*/ 	.word	0xffffffff


	//   ....[57]....
        /*01bc*/ 	.word	0xffffffff


	//   ....[58]....
        /*01c0*/ 	.word	0xffffffff


	//   ....[59]....
        /*01c4*/ 	.word	0xffffffff


	//   ....[60]....
        /*01c8*/ 	.word	0xffffffff


	//   ....[61]....
        /*01cc*/ 	.word	0x0500000f


	//   ....[62]....
        /*01d0*/ 	.word	0x0500000f


	//   ....[63]....
        /*01d4*/ 	.word	0x0500000f


	//   ....[64]....
        /*01d8*/ 	.word	0x0500000f


	//   ....[65]....
        /*01dc*/ 	.word	0x0500000f


	//   ....[66]....
        /*01e0*/ 	.word	0x0500000f


	//   ....[67]....
        /*01e4*/ 	.word	0x0500000f


	//   ....[68]....
        /*01e8*/ 	.word	0x0500000f


	//   ....[69]....
        /*01ec*/ 	.word	0x0500000f


	//   ....[70]....
        /*01f0*/ 	.word	0x0500000f


	//   ....[71]....
        /*01f4*/ 	.word	0x0500000f


	//   ....[72]....
        /*01f8*/ 	.word	0x0500000f


	//   ....[73]....
        /*01fc*/ 	.word	0x0500000f


	//   ....[74]....
        /*0200*/ 	.word	0x0500000f


	//   ....[75]....
        /*0204*/ 	.word	0x0500000f


	//   ....[76]....
        /*0208*/ 	.word	0x0500000f


	//   ....[77]....
        /*020c*/ 	.word	0x0500000f


	//   ....[78]....
        /*0210*/ 	.word	0x0500000f


	//----- nvinfo : EIATTR_COOP_GROUP_INSTR_OFFSETS
	.align		4
.L_175:
        /*0214*/ 	.byte	0x04, 0x28
        /*0216*/ 	.short	(.L_177 - .L_176)


	//   ....[0]....
.L_176:
        /*0218*/ 	.word	0x00000060


	//   ....[1]....
        /*021c*/ 	.word	0x00000140


	//   ....[2]....
        /*0220*/ 	.word	0x00000190


	//   ....[3]....
        /*0224*/ 	.word	0x000003c0


	//   ....[4]....
        /*0228*/ 	.word	0x00000520


	//   ....[5]....
        /*022c*/ 	.word	0x00000640


	//   ....[6]....
        /*0230*/ 	.word	0x000007a0


	//   ....[7]....
        /*0234*/ 	.word	0x00001800


	//   ....[8]....
        /*0238*/ 	.word	0x00002810


	//   ....[9]....
        /*023c*/ 	.word	0x00002ed0


	//   ....[10]....
        /*0240*/ 	.word	0x000038c0


	//   ....[11]....
        /*0244*/ 	.word	0x00003920


	//   ....[12]....
        /*0248*/ 	.word	0x00004020


	//   ....[13]....
        /*024c*/ 	.word	0x00004080


	//   ....[14]....
        /*0250*/ 	.word	0x00006210


	//   ....[15]....
        /*0254*/ 	.word	0x000065c0


	//   ....[16]....
        /*0258*/ 	.word	0x00006c80


	//   ....[17]....
        /*025c*/ 	.word	0x00006d60


	//   ....[18]....
        /*0260*/ 	.word	0x00007120


	//   ....[19]....
        /*0264*/ 	.word	0x000071a0


	//   ....[20]....
        /*0268*/ 	.word	0x000090b0


	//   ....[21]....
        /*026c*/ 	.word	0x00009340


	//   ....[22]....
        /*0270*/ 	.word	0x00009560


	//   ....[23]....
        /*0274*/ 	.word	0x000095b0


	//   ....[24]....
        /*0278*/ 	.word	0x0000b240


	//   ....[25]....
        /*027c*/ 	.word	0x0000b6a0


	//   ....[26]....
        /*0280*/ 	.word	0x0000bd60


	//   ....[27]....
        /*0284*/ 	.word	0x0000be50


	//   ....[28]....
        /*0288*/ 	.word	0x0000c190


	//   ....[29]....
        /*028c*/ 	.word	0x0000c2b0


	//   ....[30]....
        /*0290*/ 	.word	0x0000d290


	//   ....[31]....
        /*0294*/ 	.word	0x0000d2c0


	//   ....[32]....
        /*0298*/ 	.word	0x0000d360


	//   ....[33]....
        /*029c*/ 	.word	0x0000d3d0


	//   ....[34]....
        /*02a0*/ 	.word	0x0000e600


	//   ....[35]....
        /*02a4*/ 	.word	0x0000e660


	//   ....[36]....
        /*02a8*/ 	.word	0x0000e6a0


	//   ....[37]....
        /*02ac*/ 	.word	0x0000e6d0


	//   ....[38]....
        /*02b0*/ 	.word	0x0000e710


	//   ....[39]....
        /*02b4*/ 	.word	0x0000e720


	//   ....[40]....
        /*02b8*/ 	.word	0x0000f390


	//   ....[41]....
        /*02bc*/ 	.word	0x0000f3a0


	//   ....[42]....
        /*02c0*/ 	.word	0x00010420


	//   ....[43]....
        /*02c4*/ 	.word	0x00011300


	//   ....[44]....
        /*02c8*/ 	.word	0x00011d40


	//   ....[45]....
        /*02cc*/ 	.word	0x00011d80


	//   ....[46]....
        /*02d0*/ 	.word	0x00011db0


	//   ....[47]....
        /*02d4*/ 	.word	0x00011dd0


	//   ....[48]....
        /*02d8*/ 	.word	0x00011e10


	//   ....[49]....
        /*02dc*/ 	.word	0x00011e90


	//   ....[50]....
        /*02e0*/ 	.word	0x00011ec0


	//   ....[51]....
        /*02e4*/ 	.word	0x00011f30


	//   ....[52]....
        /*02e8*/ 	.word	0x00011f60


	//   ....[53]....
        /*02ec*/ 	.word	0x00011fd0


	//   ....[54]....
        /*02f0*/ 	.word	0x00012000


	//   ....[55]....
        /*02f4*/ 	.word	0x00012070


	//   ....[56]....
        /*02f8*/ 	.word	0x000120a0


	//   ....[57]....
        /*02fc*/ 	.word	0x00012110


	//   ....[58]....
        /*0300*/ 	.word	0x00012140


	//   ....[59]....
        /*0304*/ 	.word	0x000121a0


	//   ....[60]....
        /*0308*/ 	.word	0x00014e10


	//   ....[61]....
        /*030c*/ 	.word	0x00015470


	//   ....[62]....
        /*0310*/ 	.word	0x000155e0


	//   ....[63]....
        /*0314*/ 	.word	0x00015640


	//   ....[64]....
        /*0318*/ 	.word	0x00015790


	//   ....[65]....
        /*031c*/ 	.word	0x00015800


	//   ....[66]....
        /*0320*/ 	.word	0x00015900


	//   ....[67]....
        /*0324*/ 	.word	0x00015970


	//   ....[68]....
        /*0328*/ 	.word	0x00015a70


	//   ....[69]....
        /*032c*/ 	.word	0x00015ae0


	//   ....[70]....
        /*0330*/ 	.word	0x00015be0


	//   ....[71]....
        /*0334*/ 	.word	0x00015c50


	//   ....[72]....
        /*0338*/ 	.word	0x00015d50


	//   ....[73]....
        /*033c*/ 	.word	0x00015dc0


	//   ....[74]....
        /*0340*/ 	.word	0x00015ec0


	//   ....[75]....
        /*0344*/ 	.word	0x00015f20


	//   ....[76]....
        /*0348*/ 	.word	0x00016010


	//   ....[77]....
        /*034c*/ 	.word	0x00016060


	//   ....[78]....
        /*0350*/ 	.word	0x00016460


	//----- nvinfo : EIATTR_REG_RECONFIG
	.align		4
.L_177:
        /*0354*/ 	.byte	0x01, 0x54
	.zero		2


	//----- nvinfo : EIATTR_SYSCALL_OFFSETS
	.align		4
        /*0358*/ 	.byte	0x04, 0x46
        /*035a*/ 	.short	(.L_179 - .L_178)


	//   ....[0]....
.L_178:
        /*035c*/ 	.word	0x000019d0


	//   ....[1]....
        /*0360*/ 	.word	0x00010f80


	//   ....[2]....
        /*0364*/ 	.word	0x000110c0


	//   ....[3]....
        /*0368*/ 	.word	0x000111b0


	//   ....[4]....
        /*036c*/ 	.word	0x00011970


	//----- nvinfo : EIATTR_MBARRIER_INSTR_OFFSETS
	.align		4
.L_179:
        /*0370*/ 	.byte	0x04, 0x39
        /*0372*/ 	.short	(.L_181 - .L_180)


	//   ....[0]....
.L_180:
        /*0374*/ 	.word	0x00000270
        /*0378*/ 	.word	0x000000ff
        /*037c*/ 	.word	0x00030800
        /*0380*/ 	.short	0x0100
        /*0382*/ 	.byte	0x08
	.zero		1


	//   ....[1]....
        /*0384*/ 	.word	0x00000280
        /*0388*/ 	.word	0x000000ff
        /*038c*/ 	.word	0x00030820
        /*0390*/ 	.short	0x0100
        /*0392*/ 	.byte	0x08
	.zero		1


	//   ....[2]....
        /*0394*/ 	.word	0x00000370
        /*0398*/ 	.word	0x000000ff
        /*039c*/ 	.word	0x00030830
        /*03a0*/ 	.short	0x0100
        /*03a2*/ 	.byte	0x08
	.zero		1


	//   ....[3]....
        /*03a4*/ 	.word	0x00000380
        /*03a8*/ 	.word	0x000000ff
        /*03ac*/ 	.word	0x00030840
        /*03b0*/ 	.short	0x0100
        /*03b2*/ 	.byte	0x08
	.zero		1


	//   ....[4]....
        /*03b4*/ 	.word	0x00000390
        /*03b8*/ 	.word	0x000000ff
        /*03bc*/ 	.word	0x00030838
        /*03c0*/ 	.short	0x0100
        /*03c2*/ 	.byte	0x08
	.zero		1


	//   ....[5]....
        /*03c4*/ 	.word	0x000003a0
        /*03c8*/ 	.word	0x000000ff
        /*03cc*/ 	.word	0x00030848
        /*03d0*/ 	.short	0x0100
        /*03d2*/ 	.byte	0x08
	.zero		1


	//   ....[6]....
        /*03d4*/ 	.word	0x000004d0
        /*03d8*/ 	.word	0x000000ff
        /*03dc*/ 	.word	0x00030850
        /*03e0*/ 	.short	0x0100
        /*03e2*/ 	.byte	0x08
	.zero		1


	//   ....[7]....
        /*03e4*/ 	.word	0x000004e0
        /*03e8*/ 	.word	0x000000ff
        /*03ec*/ 	.word	0x00030860
        /*03f0*/ 	.short	0x0100
        /*03f2*/ 	.byte	0x08
	.zero		1


	//   ....[8]....
        /*03f4*/ 	.word	0x000004f0
        /*03f8*/ 	.word	0x000000ff
        /*03fc*/ 	.word	0x00030858
        /*0400*/ 	.short	0x0100
        /*0402*/ 	.byte	0x08
	.zero		1


	//   ....[9]....
        /*0404*/ 	.word	0x00000500
        /*0408*/ 	.word	0x000000ff
        /*040c*/ 	.word	0x00030868
        /*0410*/ 	.short	0x0100
        /*0412*/ 	.byte	0x08
	.zero		1


	//   ....[10]....
        /*0414*/ 	.word	0x000005f0
        /*0418*/ 	.word	0x000000ff
        /*041c*/ 	.word	0x00030870
        /*0420*/ 	.short	0x0100
        /*0422*/ 	.byte	0x06
	.zero		1


	//   ....[11]....
        /*0424*/ 	.word	0x00000600
        /*0428*/ 	.word	0x000000ff
        /*042c*/ 	.word	0x00030880
        /*0430*/ 	.short	0x0100
        /*0432*/ 	.byte	0x06
	.zero		1


	//   ....[12]....
        /*0434*/ 	.word	0x00000610
        /*0438*/ 	.word	0x000000ff
        /*043c*/ 	.word	0x00030878
        /*0440*/ 	.short	0x0100
        /*0442*/ 	.byte	0x06
	.zero		1


	//   ....[13]....
        /*0444*/ 	.word	0x00000620
        /*0448*/ 	.word	0x000000ff
        /*044c*/ 	.word	0x00030888
        /*0450*/ 	.short	0x0100
        /*0452*/ 	.byte	0x06
	.zero		1


	//   ....[14]....
        /*0454*/ 	.word	0x00000750
        /*0458*/ 	.word	0x000000ff
        /*045c*/ 	.word	0x00030890
        /*0460*/ 	.short	0x0100
        /*0462*/ 	.byte	0x08
	.zero		1


	//   ....[15]....
        /*0464*/ 	.word	0x00000760
        /*0468*/ 	.word	0x000000ff
        /*046c*/ 	.word	0x000308a0
        /*0470*/ 	.short	0x0100
        /*0472*/ 	.byte	0x08
	.zero		1


	//   ....[16]....
        /*0474*/ 	.word	0x00000770
        /*0478*/ 	.word	0x000000ff
        /*047c*/ 	.word	0x00030898
        /*0480*/ 	.short	0x0100
        /*0482*/ 	.byte	0x08
	.zero		1


	//   ....[17]....
        /*0484*/ 	.word	0x00000780
        /*0488*/ 	.word	0x000000ff
        /*048c*/ 	.word	0x000308a8
        /*0490*/ 	.short	0x0100
        /*0492*/ 	.byte	0x08
	.zero		1


	//   ....[18]....
        /*0494*/ 	.word	0x000008b0
        /*0498*/ 	.word	0x000000ff
        /*049c*/ 	.word	0x000308b0
        /*04a0*/ 	.short	0x0100
        /*04a2*/ 	.byte	0x08
	.zero		1


	//   ....[19]....
        /*04a4*/ 	.word	0x000008c0
        /*04a8*/ 	.word	0x000000ff
        /*04ac*/ 	.word	0x000308c0
        /*04b0*/ 	.short	0x0100
        /*04b2*/ 	.byte	0x08
	.zero		1


	//   ....[20]....
        /*04b4*/ 	.word	0x000008d0
        /*04b8*/ 	.word	0x000000ff
        /*04bc*/ 	.word	0x000308b8
        /*04c0*/ 	.short	0x0100
        /*04c2*/ 	.byte	0x08
	.zero		1


	//   ....[21]....
        /*04c4*/ 	.word	0x000008e0
        /*04c8*/ 	.word	0x000000ff
        /*04cc*/ 	.word	0x000308c8
        /*04d0*/ 	.short	0x0100
        /*04d2*/ 	.byte	0x08
	.zero		1


	//   ....[22]....
        /*04d4*/ 	.word	0x00001a00
        /*04d8*/ 	.word	0x000000ff
        /*04dc*/ 	.word	0x00030800
        /*04e0*/ 	.short	0x010a
        /*04e2*/ 	.byte	0x04
	.zero		1


	//   ....[23]....
        /*04e4*/ 	.word	0x00001aa0
        /*04e8*/ 	.word	0x000000ff
        /*04ec*/ 	.word	0x00030830
        /*04f0*/ 	.short	0x010a
        /*04f2*/ 	.byte	0x04
	.zero		1


	//   ....[24]....
        /*04f4*/ 	.word	0x00001b40
        /*04f8*/ 	.word	0x000000ff
        /*04fc*/ 	.word	0x00030830
        /*0500*/ 	.short	0x010a
        /*0502*/ 	.byte	0x04
	.zero		1


	//   ....[25]....
        /*0504*/ 	.word	0x00002b10
        /*0508*/ 	.word	0x00000000
        /*050c*/ 	.word	0x00000000
        /*0510*/ 	.short	0x0101
        /*0512*/ 	.byte	0x3f
	.zero		1


	//   ....[26]....
        /*0514*/ 	.word	0x00004ca0
        /*0518*/ 	.word	0x000000ff
        /*051c*/ 	.word	0x00030830
        /*0520*/ 	.short	0x010a
        /*0522*/ 	.byte	0x3d
	.zero		1


	//   ....[27]....
        /*0524*/ 	.word	0x00004ce0
        /*0528*/ 	.word	0x000000ff
        /*052c*/ 	.word	0x00030830
        /*0530*/ 	.short	0x010a
        /*0532*/ 	.byte	0x3d
	.zero		1


	//   ....[28]....
        /*0534*/ 	.word	0x00005b80
        /*0538*/ 	.word	0x000000ff
        /*053c*/ 	.word	0x00030850
        /*0540*/ 	.short	0x010a
        /*0542*/ 	.byte	0x0e
	.zero		1


	//   ....[29]....
        /*0544*/ 	.word	0x00005bc0
        /*0548*/ 	.word	0x000000ff
        /*054c*/ 	.word	0x00030850
        /*0550*/ 	.short	0x010a
        /*0552*/ 	.byte	0x0e
	.zero		1


	//   ....[30]....
        /*0554*/ 	.word	0x00006260
        /*0558*/ 	.word	0x000000a7
        /*055c*/ 	.word	0x00000000
        /*0560*/ 	.short	0x0101
        /*0562*/ 	.byte	0x3f
	.zero		1


	//   ....[31]....
        /*0564*/ 	.word	0x000074b0
        /*0568*/ 	.word	0x00000099
        /*056c*/ 	.word	0x00000000
        /*0570*/ 	.short	0x0101
        /*0572*/ 	.byte	0x3f
	.zero		1


	//   ....[32]....
        /*0574*/ 	.word	0x00007cd0
        /*0578*/ 	.word	0x000000ff
        /*057c*/ 	.word	0x00030830
        /*0580*/ 	.short	0x010a
        /*0582*/ 	.byte	0x3c
	.zero		1


	//   ....[33]....
        /*0584*/ 	.word	0x00007d10
        /*0588*/ 	.word	0x000000ff
        /*058c*/ 	.word	0x00030830
        /*0590*/ 	.short	0x010a
        /*0592*/ 	.byte	0x3c
	.zero		1


	//   ....[34]....
        /*0594*/ 	.word	0x00008b30
        /*0598*/ 	.word	0x000000ff
        /*059c*/ 	.word	0x00030850
        /*05a0*/ 	.short	0x010a
        /*05a2*/ 	.byte	0x0e
	.zero		1


	//   ....[35]....
        /*05a4*/ 	.word	0x00008b70
        /*05a8*/ 	.word	0x000000ff
        /*05ac*/ 	.word	0x00030850
        /*05b0*/ 	.short	0x010a
        /*05b2*/ 	.byte	0x0e
	.zero		1


	//   ....[36]....
        /*05b4*/ 	.word	0x000099f0
        /*05b8*/ 	.word	0x00000017
        /*05bc*/ 	.word	0x00000000
        /*05c0*/ 	.short	0x0101
        /*05c2*/ 	.byte	0x3f
	.zero		1


	//   ....[37]....
        /*05c4*/ 	.word	0x00009a70
        /*05c8*/ 	.word	0x00000098
        /*05cc*/ 	.word	0x00000000
        /*05d0*/ 	.short	0x0101
        /*05d2*/ 	.byte	0x3f
	.zero		1


	//   ....[38]....
        /*05d4*/ 	.word	0x00009e30
        /*05d8*/ 	.word	0x000000ff
        /*05dc*/ 	.word	0x00030830
        /*05e0*/ 	.short	0x010a
        /*05e2*/ 	.byte	0x3d
	.zero		1


	//   ....[39]....
        /*05e4*/ 	.word	0x00009e70
        /*05e8*/ 	.word	0x000000ff
        /*05ec*/ 	.word	0x00030830
        /*05f0*/ 	.short	0x010a
        /*05f2*/ 	.byte	0x3d
	.zero		1


	//   ....[40]....
        /*05f4*/ 	.word	0x0000aca0
        /*05f8*/ 	.word	0x000000ff
        /*05fc*/ 	.word	0x00030850
        /*0600*/ 	.short	0x010a
        /*0602*/ 	.byte	0x0e
	.zero		1


	//   ....[41]....
        /*0604*/ 	.word	0x0000ace0
        /*0608*/ 	.word	0x000000ff
        /*060c*/ 	.word	0x00030850
        /*0610*/ 	.short	0x010a
        /*0612*/ 	.byte	0x0e
	.zero		1


	//   ....[42]....
        /*0614*/ 	.word	0x0000b300
        /*0618*/ 	.word	0x000000a7
        /*061c*/ 	.word	0x00000000
        /*0620*/ 	.short	0x0101
        /*0622*/ 	.byte	0x3f
	.zero		1


	//   ....[43]....
        /*0624*/ 	.word	0x0000c630
        /*0628*/ 	.word	0x0000009b
        /*062c*/ 	.word	0x00000000
        /*0630*/ 	.short	0x0101
        /*0632*/ 	.byte	0x3f
	.zero		1


	//   ....[44]....
        /*0634*/ 	.word	0x0000d200
        /*0638*/ 	.word	0x000000ff
        /*063c*/ 	.word	0x00030850
        /*0640*/ 	.short	0x010a
        /*0642*/ 	.byte	0x07
	.zero		1


	//   ....[45]....
        /*0644*/ 	.word	0x0000d240
        /*0648*/ 	.word	0x000000ff
        /*064c*/ 	.word	0x00030850
        /*0650*/ 	.short	0x010a
        /*0652*/ 	.byte	0x07
	.zero		1


	//   ....[46]....
        /*0654*/ 	.word	0x0000d630
        /*0658*/ 	.word	0x00000009
        /*065c*/ 	.word	0x00000000
        /*0660*/ 	.short	0x0101
        /*0662*/ 	.byte	0x3f
	.zero		1


	//   ....[47]....
        /*0664*/ 	.word	0x0000e740
        /*0668*/ 	.word	0x000000ff
        /*066c*/ 	.word	0x00000000
        /*0670*/ 	.short	0x0101
        /*0672*/ 	.byte	0x04
	.zero		1


	//   ....[48]....
        /*0674*/ 	.word	0x00011520
        /*0678*/ 	.word	0x000000ff
        /*067c*/ 	.word	0x00030840
        /*0680*/ 	.short	0x010a
        /*0682*/ 	.byte	0x26
	.zero		1


	//   ....[49]....
        /*0684*/ 	.word	0x00012320
        /*0688*/ 	.word	0x000000ff
        /*068c*/ 	.word	0x00030800
        /*0690*/ 	.short	0x0107
        /*0692*/ 	.byte	0x26
	.zero		1


	//   ....[50]....
        /*0694*/ 	.word	0x00012390
        /*0698*/ 	.word	0x000000ff
        /*069c*/ 	.word	0x00030800
        /*06a0*/ 	.short	0x0101
        /*06a2*/ 	.byte	0x26
	.zero		1


	//   ....[51]....
        /*06a4*/ 	.word	0x000123a0
        /*06a8*/ 	.word	0x000000ff
        /*06ac*/ 	.word	0x00030820
        /*06b0*/ 	.short	0x010a
        /*06b2*/ 	.byte	0x26
	.zero		1


	//   ....[52]....
        /*06b4*/ 	.word	0x000127c0
        /*06b8*/ 	.word	0x000000ff
        /*06bc*/ 	.word	0x00030848
        /*06c0*/ 	.short	0x010a
        /*06c2*/ 	.byte	0x26
	.zero		1


	//   ....[53]....
        /*06c4*/ 	.word	0x00012c60
        /*06c8*/ 	.word	0x000000ff
        /*06cc*/ 	.word	0x00030860
        /*06d0*/ 	.short	0x010a
        /*06d2*/ 	.byte	0x26
	.zero		1


	//   ....[54]....
        /*06d4*/ 	.word	0x00013310
        /*06d8*/ 	.word	0x000000ff
        /*06dc*/ 	.word	0x00030840
        /*06e0*/ 	.short	0x010a
        /*06e2*/ 	.byte	0x26
	.zero		1


	//   ....[55]....
        /*06e4*/ 	.word	0x000137b0
        /*06e8*/ 	.word	0x000000ff
        /*06ec*/ 	.word	0x00030868
        /*06f0*/ 	.short	0x010a
        /*06f2*/ 	.byte	0x26
	.zero		1


	//   ....[56]....
        /*06f4*/ 	.word	0x00013eb0
        /*06f8*/ 	.word	0x000000ff
        /*06fc*/ 	.word	0x00030848
        /*0700*/ 	.short	0x010a
        /*0702*/ 	.byte	0x26
	.zero		1


	//   ....[57]....
        /*0704*/ 	.word	0x00014330
        /*0708*/ 	.word	0x000000ff
        /*070c*/ 	.word	0x00030860
        /*0710*/ 	.short	0x010a
        /*0712*/ 	.byte	0x26
	.zero		1


	//   ....[58]....
        /*0714*/ 	.word	0x00014870
        /*0718*/ 	.word	0x00000003
        /*071c*/ 	.word	0x00030860
        /*0720*/ 	.short	0x010a
        /*0722*/ 	.byte	0x3f
	.zero		1


	//   ....[59]....
        /*0724*/ 	.word	0x00014da0
        /*0728*/ 	.word	0x00000002
        /*072c*/ 	.word	0x00030820
        /*0730*/ 	.short	0x010a
        /*0732*/ 	.byte	0x3f
	.zero		1


	//   ....[60]....
        /*0734*/ 	.word	0x00014f40
        /*0738*/ 	.word	0x00000006
        /*073c*/ 	.word	0x00000000
        /*0740*/ 	.short	0x010a
        /*0742*/ 	.byte	0x3f
	.zero		1


	//   ....[61]....
        /*0744*/ 	.word	0x00014fb0
        /*0748*/ 	.word	0x00000003
        /*074c*/ 	.word	0x00000000
        /*0750*/ 	.short	0x010a
        /*0752*/ 	.byte	0x3f
	.zero		1


	//   ....[62]....
        /*0754*/ 	.word	0x00015010
        /*0758*/ 	.word	0x00000000
        /*075c*/ 	.word	0x00000000
        /*0760*/ 	.short	0x010a
        /*0762*/ 	.byte	0x3f
	.zero		1


	//   ....[63]....
        /*0764*/ 	.word	0x00015040
        /*0768*/ 	.word	0x00000003
        /*076c*/ 	.word	0x00000000
        /*0770*/ 	.short	0x010a
        /*0772*/ 	.byte	0x3f
	.zero		1


	//   ....[64]....
        /*0774*/ 	.word	0x000150c0
        /*0778*/ 	.word	0x00000003
        /*077c*/ 	.word	0x00030800
        /*0780*/ 	.short	0x010a
        /*0782*/ 	.byte	0x3f
	.zero		1


	//   ....[65]....
        /*0784*/ 	.word	0x00015130
        /*0788*/ 	.word	0x00000003
        /*078c*/ 	.word	0x00030830
        /*0790*/ 	.short	0x010a
        /*0792*/ 	.byte	0x3f
	.zero		1


	//   ....[66]....
        /*0794*/ 	.word	0x00015190
        /*0798*/ 	.word	0x00000099
        /*079c*/ 	.word	0x00030830
        /*07a0*/ 	.short	0x010a
        /*07a2*/ 	.byte	0x3f
	.zero		1


	//   ....[67]....
        /*07a4*/ 	.word	0x000151f0
        /*07a8*/ 	.word	0x000000c9
        /*07ac*/ 	.word	0x00030850
        /*07b0*/ 	.short	0x010a
        /*07b2*/ 	.byte	0x3f
	.zero		1


	//   ....[68]....
        /*07b4*/ 	.word	0x00015250
        /*07b8*/ 	.word	0x00000004
        /*07bc*/ 	.word	0x00030830
        /*07c0*/ 	.short	0x010a
        /*07c2*/ 	.byte	0x3f
	.zero		1


	//   ....[69]....
        /*07c4*/ 	.word	0x000152b0
        /*07c8*/ 	.word	0x00000003
        /*07cc*/ 	.word	0x00030850
        /*07d0*/ 	.short	0x010a
        /*07d2*/ 	.byte	0x3f
	.zero		1


	//   ....[70]....
        /*07d4*/ 	.word	0x00015310
        /*07d8*/ 	.word	0x00000004
        /*07dc*/ 	.word	0x00030830
        /*07e0*/ 	.short	0x010a
        /*07e2*/ 	.byte	0x3f
	.zero		1


	//   ....[71]....
        /*07e4*/ 	.word	0x00015370
        /*07e8*/ 	.word	0x00000003
        /*07ec*/ 	.word	0x00030850
        /*07f0*/ 	.short	0x010a
        /*07f2*/ 	.byte	0x3f
	.zero		1


	//   ....[72]....
        /*07f4*/ 	.word	0x000153d0
        /*07f8*/ 	.word	0x00000005
        /*07fc*/ 	.word	0x00030850
        /*0800*/ 	.short	0x010a
        /*0802*/ 	.byte	0x3f
	.zero		1


	//   ....[73]....
        /*0804*/ 	.word	0x00015530
        /*0808*/ 	.word	0x00000003
        /*080c*/ 	.word	0x00030840
        /*0810*/ 	.short	0x010a
        /*0812*/ 	.byte	0x3f
	.zero		1


	//   ....[74]....
        /*0814*/ 	.word	0x000160a0
        /*0818*/ 	.word	0x00000003
        /*081c*/ 	.word	0x00030820
        /*0820*/ 	.short	0x010a
        /*0822*/ 	.byte	0x3f
	.zero		1


	//   ....[75]....
        /*0824*/ 	.word	0x00016100
        /*0828*/ 	.word	0x00000003
        /*082c*/ 	.word	0x00030848
        /*0830*/ 	.short	0x010a
        /*0832*/ 	.byte	0x3f
	.zero		1


	//   ....[76]....
        /*0834*/ 	.word	0x00016160
        /*0838*/ 	.word	0x00000003
        /*083c*/ 	.word	0x00030860
        /*0840*/ 	.short	0x010a
        /*0842*/ 	.byte	0x3f
	.zero		1


	//   ....[77]....
        /*0844*/ 	.word	0x000161c0
        /*0848*/ 	.word	0x00000003
        /*084c*/ 	.word	0x00030840
        /*0850*/ 	.short	0x010a
        /*0852*/ 	.byte	0x3f
	.zero		1


	//   ....[78]....
        /*0854*/ 	.word	0x00016220
        /*0858*/ 	.word	0x00000003
        /*085c*/ 	.word	0x00030868
        /*0860*/ 	.short	0x010a
        /*0862*/ 	.byte	0x3f
	.zero		1


	//   ....[79]....
        /*0864*/ 	.word	0x00016280
        /*0868*/ 	.word	0x00000003
        /*086c*/ 	.word	0x00030848
        /*0870*/ 	.short	0x010a
        /*0872*/ 	.byte	0x3f
	.zero		1


	//   ....[80]....
        /*0874*/ 	.word	0x000162e0
        /*0878*/ 	.word	0x00000003
        /*087c*/ 	.word	0x00030860
        /*0880*/ 	.short	0x010a
        /*0882*/ 	.byte	0x3f
	.zero		1


	//   ....[81]....
        /*0884*/ 	.word	0x00016330
        /*0888*/ 	.word	0x00000003
        /*088c*/ 	.word	0x00030860
        /*0890*/ 	.short	0x010a
        /*0892*/ 	.byte	0x3f
	.zero		1


	//   ....[82]....
        /*0894*/ 	.word	0x00016380
        /*0898*/ 	.word	0x00000002
        /*089c*/ 	.word	0x00030820
        /*08a0*/ 	.short	0x010a
        /*08a2*/ 	.byte	0x3f
	.zero		1


	//   ....[83]....
        /*08a4*/ 	.word	0x00016520
        /*08a8*/ 	.word	0x00000006
        /*08ac*/ 	.word	0x00000000
        /*08b0*/ 	.short	0x010a
        /*08b2*/ 	.byte	0x3f
	.zero		1


	//   ....[84]....
        /*08b4*/ 	.word	0x00016570
        /*08b8*/ 	.word	0x00000003
        /*08bc*/ 	.word	0x00000000
        /*08c0*/ 	.short	0x010a
        /*08c2*/ 	.byte	0x3f
	.zero		1


	//   ....[85]....
        /*08c4*/ 	.word	0x000165c0
        /*08c8*/ 	.word	0x00000000
        /*08cc*/ 	.word	0x00000000
        /*08d0*/ 	.short	0x010a
        /*08d2*/ 	.byte	0x3f
	.zero		1


	//----- nvinfo : EIATTR_NUM_MBARRIERS
	.align		4
.L_181:
        /*08d4*/ 	.byte	0x03, 0x38
        /*08d6*/ 	.short	0x0016


	//----- nvinfo : EIATTR_EXIT_INSTR_OFFSETS
	.align		4
        /*08d8*/ 	.byte	0x04, 0x1c
        /*08da*/ 	.short	(.L_183 - .L_182)


	//   ....[0]....
.L_182:
        /*08dc*/ 	.word	0x00015090


	//----- nvinfo : EIATTR_MAX_THREADS
	.align		4
.L_183:
        /*08e0*/ 	.byte	0x04, 0x05
        /*08e2*/ 	.short	(.L_185 - .L_184)
.L_184:
        /*08e4*/ 	.word	0x00000180
        /*08e8*/ 	.word	0x00000001
        /*08ec*/ 	.word	0x00000001


	//----- nvinfo : EIATTR_CRS_STACK_SIZE
	.align		4
.L_185:
        /*08f0*/ 	.byte	0x04, 0x1e
        /*08f2*/ 	.short	(.L_187 - .L_186)
.L_186:
        /*08f4*/ 	.word	0x00000000


	//----- nvinfo : EIATTR_CBANK_PARAM_SIZE
	.align		4
.L_187:
        /*08f8*/ 	.byte	0x03, 0x19
        /*08fa*/ 	.short	0x0a70


	//----- nvinfo : EIATTR_PARAM_CBANK
	.align		4
        /*08fc*/ 	.byte	0x04, 0x0a
        /*08fe*/ 	.short	(.L_189 - .L_188)
	.align		4
.L_188:
        /*0900*/ 	.word	index@(.nv.constant0._ZN7cutlass13device_kernelIN5flash11enable_sm90INS1_16FlashAttnFwdSm90INS1_25CollectiveMainloopFwdSm90ILi2EN4cute5tupleIJNS5_1CILi1EEES8_S8_EEENS6_IJNS7_ILi128EEENS7_ILi64EEENS7_ILi256EEEEEELi256ENS_6half_tEfNS_4arch4Sm90ELb0ELb1ELb1ELb0ELb0ELb0ELb0ELb1ELb1ELb1ELb1ELb0EEENS1_21CollectiveEpilogueFwdINS6_IJSA_SC_SB_EEES9_SE_SG_Li256ELb0ELb1ELb1ELb0EEENS1_19SingleTileSchedulerILb0ELb1ELb1ELi128EEEEEEEEEvNT_6ParamsE)
        /*0904*/ 	.short	0x0210
        /*0906*/ 	.short	0x0a70


	//----- nvinfo : EIATTR_SW_WAR
	.align		4
.L_189:
        /*0908*/ 	.byte	0x04, 0x36
        /*090a*/ 	.short	(.L_191 - .L_190)
.L_190:
        /*090c*/ 	.word	0x00000008
.L_191:


//--------------------- .nv.info._ZN7cutlass13device_kernelIN5flash11enable_sm90INS1_16FlashAttnFwdSm90INS1_25CollectiveMainloopFwdSm90ILi2EN4cute5tupleIJNS5_1CILi1EEES8_S8_EEENS6_IJNS7_ILi128EEENS7_ILi64EEENS7_ILi256EEEEEELi256ENS_6half_tEfNS_4arch4Sm90ELb0ELb1ELb1ELb1ELb0ELb0ELb0ELb1ELb1ELb1ELb1ELb0EEENS1_21CollectiveEpilogueFwdINS6_IJSA_SC_SB_EEES9_SE_SG_Li256ELb1ELb1ELb1ELb0EEENS1_36VarlenDynamicPersistentTileSchedulerILi128ELi64ELi256ELi128ELb1ELb1ELb1ELb1ELb0ELb1EEEEEEEEEvNT_6ParamsE --------------------------
	.section	.nv.info._ZN7cutlass13device_kernelIN5flash11enable_sm90INS1_16FlashAttnFwdSm90INS1_25CollectiveMainloopFwdSm90ILi2EN4cute5tupleIJNS5_1CILi1EEES8_S8_EEENS6_IJNS7_ILi128EEENS7_ILi64EEENS7_ILi256EEEEEELi256ENS_6half_tEfNS_4arch4Sm90ELb0ELb1ELb1ELb1ELb0ELb0ELb0ELb1ELb1ELb1ELb1ELb0EEENS1_21CollectiveEpilogueFwdINS6_IJSA_SC_SB_EEES9_SE_SG_Li256ELb1ELb1ELb1ELb0EEENS1_36VarlenDynamicPersistentTileSchedulerILi128ELi64ELi256ELi128ELb1ELb1ELb1ELb1ELb0ELb1EEEEEEEEEvNT_6ParamsE,"",@"SHT_CUDA_INFO"
	.sectionflags	@""
	.align	4


	//----- nvinfo : EIATTR_CUDA_API_VERSION
	.align		4
        /*0000*/ 	.byte	0x04, 0x37
        /*0002*/ 	.short	(.L_193 - .L_192)
.L_192:
        /*0004*/ 	.word	0x00000082


	//----- nvinfo : EIATTR_KPARAM_INFO
	.align		4
.L_193:
        /*0008*/ 	.byte	0x04, 0x17
        /*000a*/ 	.short	(.L_195 - .L_194)
.L_194:
        /*000c*/ 	.word	0x00000000
        /*0010*/ 	.short	0x0000
        /*0012*/ 	.short	0x0070
        /*0014*/ 	.byte	0x00, 0xf0, 0x01, 0x2a


	//----- nvinfo : EIATTR_SPARSE_MMA_MASK
	.align		4
.L_195:
        /*0018*/ 	.byte	0x03, 0x50
        /*001a*/ 	.short	0x0000


	//----- nvinfo : EIATTR_MAXREG_COUNT
	.align		4
        /*001c*/ 	.byte	0x03, 0x1b
        /*001e*/ 	.short	0x00a8


	//----- nvinfo : EIATTR_NUM_BARRIERS
	.align		4
        /*0020*/ 	.byte	0x02, 0x4c
        /*0022*/ 	.byte	0x09
	.zero		1


	//----- nvinfo : EIATTR_EXTERNS
	.align		4
        /*0024*/ 	.byte	0x04, 0x0f
        /*0026*/ 	.short	(.L_197 - .L_196)


	//   ....[0]....
	.align		4
.L_196:
        /*0028*/ 	.word	index@(__assertfail)


	//----- nvinfo : EIATTR_ANNOTATIONS
	.align		4
.L_197:
        /*002c*/ 	.byte	0x04, 0x55
        /*002e*/ 	.short	(.L_199 - .L_198)


	//   ....[0]....
.L_198:
        /* <DEDUP_REMOVED lines=74> */
        /*04c4*/ 	.byte	0x30, 0xca, 0x01, 0x00


	//----- nvinfo : EIATTR_MERCURY_ISA_VERSION
	.align		4
.L_199:
        /*04c8*/ 	.byte	0x03, 0x5f
        /*04ca*/ 	.short	0x0101


	//----- nvinfo : EIATTR_UNUSED_LOAD_BYTE_OFFSET
	.align		4
        /*04cc*/ 	.byte	0x04, 0x44
        /*04ce*/ 	.short	(.L_201 - .L_200)


	//   ....[0]....
.L_200:
        /*04d0*/ 	.word	0x00000a10
        /*04d4*/ 	.word	0x0000fff0


	//   ....[1]....
        /*04d8*/ 	.word	0x0000e0f0
        /*04dc*/ 	.word	0x0000fff0


	//----- nvinfo : EIATTR_INT_WARP_WIDE_INSTR_OFFSETS
	.align		4
.L_201:
        /*04e0*/ 	.byte	0x04, 0x31
        /*04e2*/ 	.short	(.L_203 - .L_202)


	//   ....[0]....
.L_202:
        /*04e4*/ 	.word	0x00000130


	//   ....[1]....
        /*04e8*/ 	.word	0x00000170


	//   ....[2]....
        /*04ec*/ 	.word	0x000001e0


	//   ....[3]....
        /*04f0*/ 	.word	0x00014a10


	//   ....[4]....
        /*04f4*/ 	.word	0x00014ab0


	//   ....[5]....
        /*04f8*/ 	.word	0x00018f40


	//   ....[6]....
        /*04fc*/ 	.word	0x00018fb0


	//----- nvinfo : EIATTR_COOP_GROUP_MASK_REGIDS
	.align		4
.L_203:
        /*0500*/ 	.byte	0x04, 0x29
        /*0502*/ 	.short	(.L_205 - .L_204)


	//   ....[0]....
.L_204:
        /*0504*/ 	.word	0xffffffff


	//   ....[1]....
        /*0508*/ 	.word	0xffffffff


	//   ....[2]....
        /*050c*/ 	.word	0xffffffff


	//   ....[3]....
        /*0510*/ 	.word	0xffffffff


	//   ....[4]....
        /*0514*/ 	.word	0xffffffff


	//   ....[5]....
        /*0518*/ 	.word	0xffffffff


	//   ....[6]....
        /*051c*/ 	.word	0xffffffff


	//   ....[7]....
        /*0520*/ 	.word	0xffffffff


	//   ....[8]....
        /*0524*/ 	.word	0xffffffff


	//   ....[9]....
        /*0528*/ 	.word	0xffffffff


	//   ....[10]....
        /*052c*/ 	.word	0xffffffff


	//   ....[11]....
        /*0530*/ 	.word	0xffffffff


	//   ....[12]....
        /*0534*/ 	.word	0xffffffff


	//   ....[13]....
        /*0538*/ 	.word	0xffffffff


	//   ....[14]....
        /*053c*/ 	.word	0xffffffff


	//   ....[15]....
        /*0540*/ 	.word	0xffffffff


	//   ....[16]....
        /*0544*/ 	.word	0xffffffff


	//   ....[17]....
        /*0548*/ 	.word	0xffffffff


	//   ....[18]....
        /*054c*/ 	.word	0xffffffff


	//   ....[19]....
        /*0550*/ 	.word	0xffffffff


	//   ....[20]....
        /*0554*/ 	.word	0xffffffff


	//   ....[21]....
        /*0558*/ 	.word	0xffffffff


	//   ....[22]....
        /*055c*/ 	.word	0xffffffff


	//   ....[23]....
        /*0560*/ 	.word	0xffffffff


	//   ....[24]....
        /*0564*/ 	.word	0xffffffff


	//   ....[25]....
        /*0568*/ 	.word	0xffffffff


	//   ....[26]....
        /*056c*/ 	.word	0xffffffff


	//   ....[27]....
        /*0570*/ 	.word	0xffffffff


	//   ....[28]....
        /*0574*/ 	.word	0xffffffff


	//   ....[29]....
        /*0578*/ 	.word	0xffffffff


	//   ....[30]....
        /*057c*/ 	.word	0xffffffff


	//   ....[31]....
        /*0580*/ 	.word	0xffffffff


	//   ....[32]....
        /*0584*/ 	.word	0xffffffff


	//   ....[33]....
        /*0588*/ 	.word	0xffffffff


	//   ....[34]....
        /*058c*/ 	.word	0xffffffff


	//   ....[35]....
        /*0590*/ 	.word	0xffffffff


	//   ....[36]....
        /*0594*/ 	.word	0xffffffff


	//   ....[37]....
        /*0598*/ 	.word	0xffffffff


	//   ....[38]....
        /*059c*/ 	.word	0xffffffff


	//   ....[39]....
        /*05a0*/ 	.word	0xffffffff


	//   ....[40]....
        /*05a4*/ 	.word	0xffffffff


	//   ....[41]....
        /*05a8*/ 	.word	0xffffffff


	//   ....[42]....
        /*05ac*/ 	.word	0xffffffff


	//   ....[43]....
        /*05b0*/ 	.word	0xffffffff


	//   ....[44]....
        /*05b4*/ 	.word	0xffffffff


	//   ....[45]....
        /*05b8*/ 	.word	0xffffffff


	//   ....[46]....
        /*05bc*/ 	.word	0xffffffff


	//   ....[47]....
        /*05c0*/ 	.word	0xffffffff


	//   ....[48]....
        /*05c4*/ 	.word	0xffffffff


	//   ....[49]....
        /*05c8*/ 	.word	0xffffffff


	//   ....[50]....
        /*05cc*/ 	.word	0xffffffff


	//   ....[51]....
        /*05d0*/ 	.word	0xffffffff


	//   ....[52]....
        /*05d4*/ 	.word	0xffffffff


	//   ....[53]....
        /*05d8*/ 	.word	0xffffffff


	//   ....[54]....
        /*05dc*/ 	.word	0xffffffff


	//   ....[55]....
        /*05e0*/ 	.word	0xffffffff


	//   ....[56]....
        /*05e4*/ 	.word	0xffffffff


	//   ....[57]....
        /*05e8*/ 	.word	0xffffffff


	//   ....[58]....
        /*05ec*/ 	.word	0xffffffff


	//   ....[59]....
        /*05f0*/ 	.word	0xffffffff


	//   ....[60]....
        /*05f4*/ 	.word	0xffffffff


	//   ....[61]....
        /*05f8*/ 	.word	0xffffffff


	//   ....[62]....
        /*05fc*/ 	.word	0xffffffff


	//   ....[63]....
        /*0600*/ 	.word	0xffffffff


	//   ....[64]....
        /*0604*/ 	.word	0xffffffff


	//   ....[65]....
        /*0608*/ 	.word	0xffffffff


	//   ....[66]....
        /*060c*/ 	.word	0xffffffff


	//   ....[67]....
        /*0610*/ 	.word	0xffffffff


	//   ....[68]....
        /*0614*/ 	.word	0xffffffff


	//   ....[69]....
        /*0618*/ 	.word	0xffffffff


	//   ....[70]....
        /*061c*/ 	.word	0xffffffff


	//   ....[71]....
        /*0620*/ 	.word	0xffffffff


	//   ....[72]....
        /*0624*/ 	.word	0xffffffff


	//   ....[73]....
        /*0628*/ 	.word	0xffffffff


	//   ....[74]....
        /*062c*/ 	.word	0xffffffff


	//   ....[75]....
        /*0630*/ 	.word	0xffffffff


	//   ....[76]....
        /*0634*/ 	.word	0xffffffff


	//   ....[77]....
        /*0638*/ 	.word	0xffffffff


	//   ....[78]....
        /*063c*/ 	.word	0xffffffff


	//   ....[79]....
        /*0640*/ 	.word	0xffffffff


	//   ....[80]....
        /*0644*/ 	.word	0xffffffff


	//   ....[81]....
        /*0648*/ 	.word	0xffffffff


	//   ....[82]....
        /*064c*/ 	.word	0xffffffff


	//   ....[83]....
        /*0650*/ 	.word	0xffffffff


	//   ....[84]....
        /*0654*/ 	.word	0xffffffff


	//   ....[85]....
        /*0658*/ 	.word	0xffffffff


	//   ....[86]....
        /*065c*/ 	.word	0xffffffff


	//   ....[87]....
        /*0660*/ 	.word	0xffffffff


	//   ....[88]....
        /*0664*/ 	.word	0xffffffff


	//   ....[89]....
        /*0668*/ 	.word	0xffffffff


	//   ....[90]....
        /*066c*/ 	.word	0xffffffff


	//   ....[91]....
        /*0670*/ 	.word	0xffffffff


	//   ....[92]....
        /*0674*/ 	.word	0xffffffff


	//   ....[93]....
        /*0678*/ 	.word	0xffffffff


	//   ....[94]....
        /*067c*/ 	.word	0xffffffff


	//   ....[95]....
        /*0680*/ 	.word	0xffffffff


	//   ....[96]....
        /*0684*/ 	.word	0xffffffff


	//   ....[97]....
        /*0688*/ 	.word	0xffffffff


	//   ....[98]....
        /*068c*/ 	.word	0xffffffff


	//   ....[99]....
        /*0690*/ 	.word	0xffffffff


	//   ....[100]....
        /*0694*/ 	.word	0xffffffff


	//   ....[101]....
        /*0698*/ 	.word	0xffffffff


	//   ....[102]....
        /*069c*/ 	.word	0xffffffff


	//   ....[103]....
        /*06a0*/ 	.word	0xffffffff


	//   ....[104]....
        /*06a4*/ 	.word	0xffffffff


	//   ....[105]....
        /*06a8*/ 	.word	0xffffffff


	//   ....[106]....
        /*06ac*/ 	.word	0xffffffff


	//   ....[107]....
        /*06b0*/ 	.word	0xffffffff


	//   ....[108]....
        /*06b4*/ 	.word	0xffffffff


	//   ....[109]....
        /*06b8*/ 	.word	0xffffffff


	//   ....[110]....
        /*06bc*/ 	.word	0xffffffff


	//   ....[111]....
        /*06c0*/ 	.word	0x0500000f


	//   ....[112]....
        /*06c4*/ 	.word	0x0500000f


	//   ....[113]....
        /*06c8*/ 	.word	0x0500000f


	//   ....[114]....
        /*06cc*/ 	.word	0x0500000f


	//   ....[115]....
        /*06d0*/ 	.word	0x0500000f


	//   ....[116]....
        /*06d4*/ 	.word	0x0500000f


	//   ....[117]....
        /*06d8*/ 	.word	0x0500000f


	//   ....[118]....
        /*06dc*/ 	.word	0x0500000f


	//   ....[119]....
        /*06e0*/ 	.word	0x0500000f


	//   ....[120]....
        /*06e4*/ 	.word	0x0500000f


	//   ....[121]....
        /*06e8*/ 	.word	0x0500000f


	//   ....[122]....
        /*06ec*/ 	.word	0x0500000f


	//   ....[123]....
        /*06f0*/ 	.word	0x0500000f


	//   ....[124]....
        /*06f4*/ 	.word	0x0500000f


	//   ....[125]....
        /*06f8*/ 	.word	0x0500000f


	//   ....[126]....
        /*06fc*/ 	.word	0x0500000f


	//   ....[127]....
        /*0700*/ 	.word	0x0500000f


	//   ....[128]....
        /*0704*/ 	.word	0x0500000f


	//   ....[129]....
        /*0708*/ 	.word	0x0500000f


	//   ....[130]....
        /*070c*/ 	.word	0x0500000f


	//   ....[131]....
        /*0710*/ 	.word	0x0500000f


	//   ....[132]....
        /*0714*/ 	.word	0x0500000f


	//   ....[133]....
        /*0718*/ 	.word	0x0500000f


	//   ....[134]....
        /*071c*/ 	.word	0x0500000f


	//   ....[135]....
        /*0720*/ 	.word	0x0500000f


	//   ....[136]....
        /*0724*/ 	.word	0x0500000f


	//   ....[137]....
        /*0728*/ 	.word	0x0500000f


	//   ....[138]....
        /*072c*/ 	.word	0x0500000f


	//   ....[139]....
        /*0730*/ 	.word	0x0500000f


	//   ....[140]....
        /*0734*/ 	.word	0x0500000f


	//   ....[141]....
        /*0738*/ 	.word	0x0500000f


	//   ....[142]....
        /*073c*/ 	.word	0x0500000f


	//   ....[143]....
        /*0740*/ 	.word	0x0500000f


	//   ....[144]....
        /*0744*/ 	.word	0x0500000f


	//   ....[145]....
        /*0748*/ 	.word	0x0500000f


	//   ....[146]....
        /*074c*/ 	.word	0x0500000f


	//----- nvinfo : EIATTR_COOP_GROUP_INSTR_OFFSETS
	.align		4
.L_205:
        /*0750*/ 	.byte	0x04, 0x28
        /*0752*/ 	.short	(.L_207 - .L_206)


	//   ....[0]....
.L_206:
        /*0754*/ 	.word	0x00000060


	//   ....[1]....
        /*0758*/ 	.word	0x00000140


	//   ....[2]....
        /*075c*/ 	.word	0x00000190


	//   ....[3]....
        /*0760*/ 	.word	0x000003c0


	//   ....[4]....
        /*0764*/ 	.word	0x00000520


	//   ....[5]....
        /*0768*/ 	.word	0x00000640


	//   ....[6]....
        /*076c*/ 	.word	0x000007a0


	//   ....[7]....
        /*0770*/ 	.word	0x00002330


	//   ....[8]....
        /*0774*/ 	.word	0x00002dd0


	//   ....[9]....
        /*0778*/ 	.word	0x00003690


	//   ....[10]....
        /*077c*/ 	.word	0x00004060


	//   ....[11]....
        /*0780*/ 	.word	0x00004170


	//   ....[12]....
        /*0784*/ 	.word	0x000044a0


	//   ....[13]....
        /*0788*/ 	.word	0x00004520


	//   ....[14]....
        /*078c*/ 	.word	0x00006720


	//   ....[15]....
        /*0790*/ 	.word	0x00006970


	//   ....[16]....
        /*0794*/ 	.word	0x00007070


	//   ....[17]....
        /*0798*/ 	.word	0x00007170


	//   ....[18]....
        /*079c*/ 	.word	0x00007470


	//   ....[19]....
        /*07a0*/ 	.word	0x00007520


	//   ....[20]....
        /*07a4*/ 	.word	0x00009400


	//   ....[21]....
        /*07a8*/ 	.word	0x00009480


	//   ....[22]....
        /*07ac*/ 	.word	0x000099e0


	//   ....[23]....
        /*07b0*/ 	.word	0x00009a10


	//   ....[24]....
        /*07b4*/ 	.word	0x0000b590


	//   ....[25]....
        /*07b8*/ 	.word	0x0000b8b0


	//   ....[26]....
        /*07bc*/ 	.word	0x0000c1c0


	//   ....[27]....
        /*07c0*/ 	.word	0x0000c2b0


	//   ....[28]....
        /*07c4*/ 	.word	0x0000c2c0


	//   ....[29]....
        /*07c8*/ 	.word	0x0000c2f0


	//   ....[30]....
        /*07cc*/ 	.word	0x0000d480


	//   ....[31]....
        /*07d0*/ 	.word	0x0000d4c0


	//   ....[32]....
        /*07d4*/ 	.word	0x0000d620


	//   ....[33]....
        /*07d8*/ 	.word	0x0000d640


	//   ....[34]....
        /*07dc*/ 	.word	0x0000f2d0


	//   ....[35]....
        /*07e0*/ 	.word	0x0000f2e0


	//   ....[36]....
        /*07e4*/ 	.word	0x0000f2f0


	//   ....[37]....
        /*07e8*/ 	.word	0x0000f300


	//   ....[38]....
        /*07ec*/ 	.word	0x0000fdd0


	//   ....[39]....
        /*07f0*/ 	.word	0x0000fe00


	//   ....[40]....
        /*07f4*/ 	.word	0x0000ffa0


	//   ....[41]....
        /*07f8*/ 	.word	0x0000ffc0


	//   ....[42]....
        /*07fc*/ 	.word	0x00010110


	//   ....[43]....
        /*0800*/ 	.word	0x00010130


	//   ....[44]....
        /*0804*/ 	.word	0x00010290


	//   ....[45]....
        /*0808*/ 	.word	0x000102b0


	//   ....[46]....
        /*080c*/ 	.word	0x00010850


	//   ....[47]....
        /*0810*/ 	.word	0x00010880


	//   ....[48]....
        /*0814*/ 	.word	0x00011180


	//   ....[49]....
        /*0818*/ 	.word	0x00011190


	//   ....[50]....
        /*081c*/ 	.word	0x000124c0


	//   ....[51]....
        /*0820*/ 	.word	0x000124f0


	//   ....[52]....
        /*0824*/ 	.word	0x00012670


	//   ....[53]....
        /*0828*/ 	.word	0x00012690


	//   ....[54]....
        /*082c*/ 	.word	0x000127e0


	//   ....[55]....
        /*0830*/ 	.word	0x00012800


	//   ....[56]....
        /*0834*/ 	.word	0x00012960


	//   ....[57]....
        /*0838*/ 	.word	0x00012980


	//   ....[58]....
        /*083c*/ 	.word	0x00012b70


	//   ....[59]....
        /*0840*/ 	.word	0x00012db0


	//   ....[60]....
        /*0844*/ 	.word	0x00012de0


	//   ....[61]....
        /*0848*/ 	.word	0x00012e10


	//   ....[62]....
        /*084c*/ 	.word	0x00012e40


	//   ....[63]....
        /*0850*/ 	.word	0x00012e70


	//   ....[64]....
        /*0854*/ 	.word	0x00012ea0


	//   ....[65]....
        /*0858*/ 	.word	0x00013050


	//   ....[66]....
        /*085c*/ 	.word	0x00013080


	//   ....[67]....
        /*0860*/ 	.word	0x000130b0


	//   ....[68]....
        /*0864*/ 	.word	0x000130e0


	//   ....[69]....
        /*0868*/ 	.word	0x00013110


	//   ....[70]....
        /*086c*/ 	.word	0x00013140


	//   ....[71]....
        /*0870*/ 	.word	0x000131e0


	//   ....[72]....
        /*0874*/ 	.word	0x00013210


	//   ....[73]....
        /*0878*/ 	.word	0x00013220


	//   ....[74]....
        /*087c*/ 	.word	0x00013250


	//   ....[75]....
        /*0880*/ 	.word	0x00015000


	//   ....[76]....
        /*0884*/ 	.word	0x00015c60


	//   ....[77]....
        /*0888*/ 	.word	0x00015c80


	//   ....[78]....
        /*088c*/ 	.word	0x00015d60


	//   ....[79]....
        /*0890*/ 	.word	0x00015d70


	//   ....[80]....
        /*0894*/ 	.word	0x00015e20


	//   ....[81]....
        /*0898*/ 	.word	0x00015e30


	//   ....[82]....
        /*089c*/ 	.word	0x00015ee0


	//   ....[83]....
        /*08a0*/ 	.word	0x00015ef0


	//   ....[84]....
        /*08a4*/ 	.word	0x00015fa0


	//   ....[85]....
        /*08a8*/ 	.word	0x00015fb0


	//   ....[86]....
        /*08ac*/ 	.word	0x00016060


	//   ....[87]....
        /*08b0*/ 	.word	0x00016070


	//   ....[88]....
        /*08b4*/ 	.word	0x00016120


	//   ....[89]....
        /*08b8*/ 	.word	0x00016130


	//   ....[90]....
        /*08bc*/ 	.word	0x00016180


	//   ....[91]....
        /*08c0*/ 	.word	0x000161d0


	//   ....[92]....
        /*08c4*/ 	.word	0x00019870


	//   ....[93]....
        /*08c8*/ 	.word	0x000198a0


	//   ....[94]....
        /*08cc*/ 	.word	0x00019900


	//   ....[95]....
        /*08d0*/ 	.word	0x00019930


	//   ....[96]....
        /*08d4*/ 	.word	0x00019960


	//   ....[97]....
        /*08d8*/ 	.word	0x00019990


	//   ....[98]....
        /*08dc*/ 	.word	0x000199c0


	//   ....[99]....
        /*08e0*/ 	.word	0x000199f0


	//   ....[100]....
        /*08e4*/ 	.word	0x00019bc0


	//   ....[101]....
        /*08e8*/ 	.word	0x00019bf0


	//   ....[102]....
        /*08ec*/ 	.word	0x00019c20


	//   ....[103]....
        /*08f0*/ 	.word	0x00019c50


	//   ....[104]....
        /*08f4*/ 	.word	0x00019c80


	//   ....[105]....
        /*08f8*/ 	.word	0x00019cb0


	//   ....[106]....
        /*08fc*/ 	.word	0x00019d80


	//   ....[107]....
        /*0900*/ 	.word	0x00019da0


	//   ....[108]....
        /*0904*/ 	.word	0x00019db0


	//   ....[109]....
        /*0908*/ 	.word	0x00019e30


	//   ....[110]....
        /*090c*/ 	.word	0x0001a980


	//   ....[111]....
        /*0910*/ 	.word	0x0001b010


	//   ....[112]....
        /*0914*/ 	.word	0x0001b1f0


	//   ....[113]....
        /*0918*/ 	.word	0x0001b240


	//   ....[114]....
        /*091c*/ 	.word	0x0001b380


	//   ....[115]....
        /*0920*/ 	.word	0x0001b3d0


	//   ....[116]....
        /*0924*/ 	.word	0x0001b510


	//   ....[117]....
        /*0928*/ 	.word	0x0001b560


	//   ....[118]....
        /*092c*/ 	.word	0x0001b6a0


	//   ....[119]....
        /*0930*/ 	.word	0x0001b6f0


	//   ....[120]....
        /*0934*/ 	.word	0x0001b830


	//   ....[121]....
        /*0938*/ 	.word	0x0001b880


	//   ....[122]....
        /*093c*/ 	.word	0x0001b9c0


	//   ....[123]....
        /*0940*/ 	.word	0x0001ba10


	//   ....[124]....
        /*0944*/ 	.word	0x0001bb30


	//   ....[125]....
        /*0948*/ 	.word	0x0001bba0


	//   ....[126]....
        /*094c*/ 	.word	0x0001bcc0


	//   ....[127]....
        /*0950*/ 	.word	0x0001bd10


	//   ....[128]....
        /*0954*/ 	.word	0x0001c040


	//   ....[129]....
        /*0958*/ 	.word	0x0001c0e0


	//   ....[130]....
        /*095c*/ 	.word	0x0001c280


	//   ....[131]....
        /*0960*/ 	.word	0x0001c300


	//   ....[132]....
        /*0964*/ 	.word	0x0001c380


	//   ....[133]....
        /*0968*/ 	.word	0x0001c400


	//   ....[134]....
        /*096c*/ 	.word	0x0001c480


	//   ....[135]....
        /*0970*/ 	.word	0x0001c510


	//   ....[136]....
        /*0974*/ 	.word	0x0001c5b0


	//   ....[137]....
        /*0978*/ 	.word	0x0001c660


	//   ....[138]....
        /*097c*/ 	.word	0x0001c6e0


	//   ....[139]....
        /*0980*/ 	.word	0x0001c760


	//   ....[140]....
        /*0984*/ 	.word	0x0001c7e0


	//   ....[141]....
        /*0988*/ 	.word	0x0001c870


	//   ....[142]....
        /*098c*/ 	.word	0x0001c8f0


	//   ....[143]....
        /*0990*/ 	.word	0x0001c9a0


	//   ....[144]....
        /*0994*/ 	.word	0x0001c9f0


	//   ....[145]....
        /*0998*/ 	.word	0x0001cab0


	//   ....[146]....
        /*099c*/ 	.word	0x0001cbe0


	//----- nvinfo : EIATTR_REG_RECONFIG
	.align		4
.L_207:
        /*09a0*/ 	.byte	0x01, 0x54
	.zero		2


	//----- nvinfo : EIATTR_SYSCALL_OFFSETS
	.align		4
        /*09a4*/ 	.byte	0x04, 0x46
        /*09a6*/ 	.short	(.L_209 - .L_208)


	//   ....[0]....
.L_208:
        /*09a8*/ 	.word	0x000024b0


	//   ....[1]....
        /*09ac*/ 	.word	0x00014c20


	//   ....[2]....
        /*09b0*/ 	.word	0x00014d70


	//   ....[3]....
        /*09b4*/ 	.word	0x00014e60


	//   ....[4]....
        /*09b8*/ 	.word	0x000157a0


	//----- nvinfo : EIATTR_MBARRIER_INSTR_OFFSETS
	.align		4
.L_209:
        /*09bc*/ 	.byte	0x04, 0x39
        /*09be*/ 	.short	(.L_211 - .L_210)


	//   ....[0]....
.L_210:
        /*09c0*/ 	.word	0x00000270
        /*09c4*/ 	.word	0x000000ff
        /*09c8*/ 	.word	0x00030800
        /*09cc*/ 	.short	0x0100
        /*09ce*/ 	.byte	0x08
	.zero		1


	//   ....[1]....
        /*09d0*/ 	.word	0x00000280
        /*09d4*/ 	.word	0x000000ff
        /*09d8*/ 	.word	0x00030820
        /*09dc*/ 	.short	0x0100
        /*09de*/ 	.byte	0x08
	.zero		1


	//   ....[2]....
        /*09e0*/ 	.word	0x00000370
        /*09e4*/ 	.word	0x000000ff
        /*09e8*/ 	.word	0x00030830
        /*09ec*/ 	.short	0x0100
        /*09ee*/ 	.byte	0x08
	.zero		1


	//   ....[3]....
        /*09f0*/ 	.word	0x00000380
        /*09f4*/ 	.word	0x000000ff
        /*09f8*/ 	.word	0x00030840
        /*09fc*/ 	.short	0x0100
        /*09fe*/ 	.byte	0x08
	.zero		1


	//   ....[4]....
        /*0a00*/ 	.word	0x00000390
        /*0a04*/ 	.word	0x000000ff
        /*0a08*/ 	.word	0x00030838
        /*0a0c*/ 	.short	0x0100
        /*0a0e*/ 	.byte	0x08
	.zero		1


	//   ....[5]....
        /*0a10*/ 	.word	0x000003a0
        /*0a14*/ 	.word	0x000000ff
        /*0a18*/ 	.word	0x00030848
        /*0a1c*/ 	.short	0x0100
        /*0a1e*/ 	.byte	0x08
	.zero		1


	//   ....[6]....
        /*0a20*/ 	.word	0x000004d0
        /*0a24*/ 	.word	0x000000ff
        /*0a28*/ 	.word	0x00030850
        /*0a2c*/ 	.short	0x0100
        /*0a2e*/ 	.byte	0x08
	.zero		1


	//   ....[7]....
        /*0a30*/ 	.word	0x000004e0
        /*0a34*/ 	.word	0x000000ff
        /*0a38*/ 	.word	0x00030860
        /*0a3c*/ 	.short	0x0100
        /*0a3e*/ 	.byte	0x08
	.zero		1


	//   ....[8]....
        /*0a40*/ 	.word	0x000004f0
        /*0a44*/ 	.word	0x000000ff
        /*0a48*/ 	.word	0x00030858
        /*0a4c*/ 	.short	0x0100
        /*0a4e*/ 	.byte	0x08
	.zero		1


	//   ....[9]....
        /*0a50*/ 	.word	0x00000500
        /*0a54*/ 	.word	0x000000ff
        /*0a58*/ 	.word	0x00030868
        /*0a5c*/ 	.short	0x0100
        /*0a5e*/ 	.byte	0x08
	.zero		1


	//   ....[10]....
        /*0a60*/ 	.word	0x000005f0
        /*0a64*/ 	.word	0x000000ff
        /*0a68*/ 	.word	0x00030870
        /*0a6c*/ 	.short	0x0100
        /*0a6e*/ 	.byte	0x06
	.zero		1


	//   ....[11]....
        /*0a70*/ 	.word	0x00000600
        /*0a74*/ 	.word	0x000000ff
        /*0a78*/ 	.word	0x00030880
        /*0a7c*/ 	.short	0x0100
        /*0a7e*/ 	.byte	0x06
	.zero		1


	//   ....[12]....
        /*0a80*/ 	.word	0x00000610
        /*0a84*/ 	.word	0x000000ff
        /*0a88*/ 	.word	0x00030878
        /*0a8c*/ 	.short	0x0100
        /*0a8e*/ 	.byte	0x06
	.zero		1


	//   ....[13]....
        /*0a90*/ 	.word	0x00000620
        /*0a94*/ 	.word	0x000000ff
        /*0a98*/ 	.word	0x00030888
        /*0a9c*/ 	.short	0x0100
        /*0a9e*/ 	.byte	0x06
	.zero		1


	//   ....[14]....
        /*0aa0*/ 	.word	0x00000750
        /*0aa4*/ 	.word	0x000000ff
        /*0aa8*/ 	.word	0x00030890
        /*0aac*/ 	.short	0x0100
        /*0aae*/ 	.byte	0x08
	.zero		1


	//   ....[15]....
        /*0ab0*/ 	.word	0x00000760
        /*0ab4*/ 	.word	0x000000ff
        /*0ab8*/ 	.word	0x000308a0
        /*0abc*/ 	.short	0x0100
        /*0abe*/ 	.byte	0x08
	.zero		1


	//   ....[16]....
        /*0ac0*/ 	.word	0x00000770
        /*0ac4*/ 	.word	0x000000ff
        /*0ac8*/ 	.word	0x00030898
        /*0acc*/ 	.short	0x0100
        /*0ace*/ 	.byte	0x08
	.zero		1


	//   ....[17]....
        /*0ad0*/ 	.word	0x00000780
        /*0ad4*/ 	.word	0x000000ff
        /*0ad8*/ 	.word	0x000308a8
        /*0adc*/ 	.short	0x0100
        /*0ade*/ 	.byte	0x08
	.zero		1


	//   ....[18]....
        /*0ae0*/ 	.word	0x000008b0
        /*0ae4*/ 	.word	0x000000ff
        /*0ae8*/ 	.word	0x000308b0
        /*0aec*/ 	.short	0x0100
        /*0aee*/ 	.byte	0x08
	.zero		1


	//   ....[19]....
        /*0af0*/ 	.word	0x000008c0
        /*0af4*/ 	.word	0x000000ff
        /*0af8*/ 	.word	0x000308c0
        /*0afc*/ 	.short	0x0100
        /*0afe*/ 	.byte	0x08
	.zero		1


	//   ....[20]....
        /*0b00*/ 	.word	0x000008d0
        /*0b04*/ 	.word	0x000000ff
        /*0b08*/ 	.word	0x000308b8
        /*0b0c*/ 	.short	0x0100
        /*0b0e*/ 	.byte	0x08
	.zero		1


	//   ....[21]....
        /*0b10*/ 	.word	0x000008e0
        /*0b14*/ 	.word	0x000000ff
        /*0b18*/ 	.word	0x000308c8
        /*0b1c*/ 	.short	0x0100
        /*0b1e*/ 	.byte	0x08
	.zero		1


	//   ....[22]....
        /*0b20*/ 	.word	0x00002530
        /*0b24*/ 	.word	0x000000ff
        /*0b28*/ 	.word	0x00030800
        /*0b2c*/ 	.short	0x010a
        /*0b2e*/ 	.byte	0x25
	.zero		1


	//   ....[23]....
        /*0b30*/ 	.word	0x000025e0
        /*0b34*/ 	.word	0x0000000f
        /*0b38*/ 	.word	0x00030830
        /*0b3c*/ 	.short	0x010a
        /*0b3e*/ 	.byte	0x3f
	.zero		1


	//   ....[24]....
        /*0b40*/ 	.word	0x00002650
        /*0b44*/ 	.word	0x0000000f
        /*0b48*/ 	.word	0x00030830
        /*0b4c*/ 	.short	0x010a
        /*0b4e*/ 	.byte	0x3f
	.zero		1


	//   ....[25]....
        /*0b50*/ 	.word	0x00003250
        /*0b54*/ 	.word	0x00000002
        /*0b58*/ 	.word	0x00000000
        /*0b5c*/ 	.short	0x0101
        /*0b5e*/ 	.byte	0x3f
	.zero		1


	//   ....[26]....
        /*0b60*/ 	.word	0x000051b0
        /*0b64*/ 	.word	0x000000ff
        /*0b68*/ 	.word	0x00030830
        /*0b6c*/ 	.short	0x010a
        /*0b6e*/ 	.byte	0x05
	.zero		1


	//   ....[27]....
        /*0b70*/ 	.word	0x00005210
        /*0b74*/ 	.word	0x000000ff
        /*0b78*/ 	.word	0x00030830
        /*0b7c*/ 	.short	0x010a
        /*0b7e*/ 	.byte	0x05
	.zero		1


	//   ....[28]....
        /*0b80*/ 	.word	0x00006060
        /*0b84*/ 	.word	0x000000ff
        /*0b88*/ 	.word	0x00030850
        /*0b8c*/ 	.short	0x010a
        /*0b8e*/ 	.byte	0x0e
	.zero		1


	//   ....[29]....
        /*0b90*/ 	.word	0x000060a0
        /*0b94*/ 	.word	0x000000ff
        /*0b98*/ 	.word	0x00030850
        /*0b9c*/ 	.short	0x010a
        /*0b9e*/ 	.byte	0x0e
	.zero		1


	//   ....[30]....
        /*0ba0*/ 	.word	0x00006750
        /*0ba4*/ 	.word	0x00000098
        /*0ba8*/ 	.word	0x00000000
        /*0bac*/ 	.short	0x0101
        /*0bae*/ 	.byte	0x3f
	.zero		1


	//   ....[31]....
        /*0bb0*/ 	.word	0x000076f0
        /*0bb4*/ 	.word	0x00000000
        /*0bb8*/ 	.word	0x00000000
        /*0bbc*/ 	.short	0x0101
        /*0bbe*/ 	.byte	0x3f
	.zero		1


	//   ....[32]....
        /*0bc0*/ 	.word	0x00008010
        /*0bc4*/ 	.word	0x000000ff
        /*0bc8*/ 	.word	0x00030830
        /*0bcc*/ 	.short	0x010a
        /*0bce*/ 	.byte	0x06
	.zero		1


	//   ....[33]....
        /*0bd0*/ 	.word	0x00008070
        /*0bd4*/ 	.word	0x000000ff
        /*0bd8*/ 	.word	0x00030830
        /*0bdc*/ 	.short	0x010a
        /*0bde*/ 	.byte	0x06
	.zero		1


	//   ....[34]....
        /*0be0*/ 	.word	0x00008ec0
        /*0be4*/ 	.word	0x000000ff
        /*0be8*/ 	.word	0x00030850
        /*0bec*/ 	.short	0x010a
        /*0bee*/ 	.byte	0x0a
	.zero		1


	//   ....[35]....
        /*0bf0*/ 	.word	0x00008f00
        /*0bf4*/ 	.word	0x000000ff
        /*0bf8*/ 	.word	0x00030850
        /*0bfc*/ 	.short	0x010a
        /*0bfe*/ 	.byte	0x0a
	.zero		1


	//   ....[36]....
        /*0c00*/ 	.word	0x00009bb0
        /*0c04*/ 	.word	0x0000009a
        /*0c08*/ 	.word	0x00000000
        /*0c0c*/ 	.short	0x0101
        /*0c0e*/ 	.byte	0x3f
	.zero		1


	//   ....[37]....
        /*0c10*/ 	.word	0x00009c90
        /*0c14*/ 	.word	0x0000009e
        /*0c18*/ 	.word	0x00000000
        /*0c1c*/ 	.short	0x0101
        /*0c1e*/ 	.byte	0x3f
	.zero		1


	//   ....[38]....
        /*0c20*/ 	.word	0x0000a110
        /*0c24*/ 	.word	0x000000ff
        /*0c28*/ 	.word	0x00030830
        /*0c2c*/ 	.short	0x010a
        /*0c2e*/ 	.byte	0x06
	.zero		1


	//   ....[39]....
        /*0c30*/ 	.word	0x0000a170
        /*0c34*/ 	.word	0x000000ff
        /*0c38*/ 	.word	0x00030830
        /*0c3c*/ 	.short	0x010a
        /*0c3e*/ 	.byte	0x06
	.zero		1


	//   ....[40]....
        /*0c40*/ 	.word	0x0000afc0
        /*0c44*/ 	.word	0x000000ff
        /*0c48*/ 	.word	0x00030850
        /*0c4c*/ 	.short	0x010a
        /*0c4e*/ 	.byte	0x0a
	.zero		1


	//   ....[41]....
        /*0c50*/ 	.word	0x0000b000
        /*0c54*/ 	.word	0x000000ff
        /*0c58*/ 	.word	0x00030850
        /*0c5c*/ 	.short	0x010a
        /*0c5e*/ 	.byte	0x0a
	.zero		1


	//   ....[42]....
        /*0c60*/ 	.word	0x0000b630
        /*0c64*/ 	.word	0x00000002
        /*0c68*/ 	.word	0x00000000
        /*0c6c*/ 	.short	0x0101
        /*0c6e*/ 	.byte	0x3f
	.zero		1


	//   ....[43]....
        /*0c70*/ 	.word	0x0000c5b0
        /*0c74*/ 	.word	0x00000000
        /*0c78*/ 	.word	0x00000000
        /*0c7c*/ 	.short	0x0101
        /*0c7e*/ 	.byte	0x3f
	.zero		1


	//   ....[44]....
        /*0c80*/ 	.word	0x0000d3f0
        /*0c84*/ 	.word	0x000000ff
        /*0c88*/ 	.word	0x00030850
        /*0c8c*/ 	.short	0x010a
        /*0c8e*/ 	.byte	0x05
	.zero		1


	//   ....[45]....
        /*0c90*/ 	.word	0x0000d430
        /*0c94*/ 	.word	0x000000ff
        /*0c98*/ 	.word	0x00030850
        /*0c9c*/ 	.short	0x010a
        /*0c9e*/ 	.byte	0x05
	.zero		1


	//   ....[46]....
        /*0ca0*/ 	.word	0x0000d890
        /*0ca4*/ 	.word	0x0000000a
        /*0ca8*/ 	.word	0x00000000
        /*0cac*/ 	.short	0x0101
        /*0cae*/ 	.byte	0x3f
	.zero		1


	//   ....[47]....
        /*0cb0*/ 	.word	0x0000fde0
        /*0cb4*/ 	.word	0x000000ff
        /*0cb8*/ 	.word	0x00000000
        /*0cbc*/ 	.short	0x0101
        /*0cbe*/ 	.byte	0x08
	.zero		1


	//   ....[48]....
        /*0cc0*/ 	.word	0x000106c0
        /*0cc4*/ 	.word	0x000000ff
        /*0cc8*/ 	.word	0x00000000
        /*0ccc*/ 	.short	0x0101
        /*0cce*/ 	.byte	0x08
	.zero		1


	//   ....[49]....
        /*0cd0*/ 	.word	0x00015280
        /*0cd4*/ 	.word	0x00000000
        /*0cd8*/ 	.word	0x00030840
        /*0cdc*/ 	.short	0x010a
        /*0cde*/ 	.byte	0x3f
	.zero		1


	//   ....[50]....
        /*0ce0*/ 	.word	0x000162d0
        /*0ce4*/ 	.word	0x00000012
        /*0ce8*/ 	.word	0x00030800
        /*0cec*/ 	.short	0x0107
        /*0cee*/ 	.byte	0x3f
	.zero		1


	//   ....[51]....
        /*0cf0*/ 	.word	0x000163e0
        /*0cf4*/ 	.word	0x00000012
        /*0cf8*/ 	.word	0x00030800
        /*0cfc*/ 	.short	0x0101
        /*0cfe*/ 	.byte	0x3f
	.zero		1


	//   ....[52]....
        /*0d00*/ 	.word	0x00016400
        /*0d04*/ 	.word	0x00000012
        /*0d08*/ 	.word	0x00030820
        /*0d0c*/ 	.short	0x010a
        /*0d0e*/ 	.byte	0x3f
	.zero		1


	//   ....[53]....
        /*0d10*/ 	.word	0x00016830
        /*0d14*/ 	.word	0x00000003
        /*0d18*/ 	.word	0x00030840
        /*0d1c*/ 	.short	0x010a
        /*0d1e*/ 	.byte	0x3f
	.zero		1


	//   ....[54]....
        /*0d20*/ 	.word	0x00016dd0
        /*0d24*/ 	.word	0x00000003
        /*0d28*/ 	.word	0x00000060
        /*0d2c*/ 	.short	0x010a
        /*0d2e*/ 	.byte	0x3f
	.zero		1


	//   ....[55]....
        /*0d30*/ 	.word	0x00017640
        /*0d34*/ 	.word	0x00000003
        /*0d38*/ 	.word	0x00030840
        /*0d3c*/ 	.short	0x010a
        /*0d3e*/ 	.byte	0x3f
	.zero		1


	//   ....[56]....
        /*0d40*/ 	.word	0x00017be0
        /*0d44*/ 	.word	0x00000002
        /*0d48*/ 	.word	0x00000060
        /*0d4c*/ 	.short	0x010a
        /*0d4e*/ 	.byte	0x3f
	.zero		1


	//   ....[57]....
        /*0d50*/ 	.word	0x000183a0
        /*0d54*/ 	.word	0x00000002
        /*0d58*/ 	.word	0x00030840
        /*0d5c*/ 	.short	0x010a
        /*0d5e*/ 	.byte	0x3f
	.zero		1


	//   ....[58]....
        /*0d60*/ 	.word	0x00018940
        /*0d64*/ 	.word	0x00000002
        /*0d68*/ 	.word	0x00000060
        /*0d6c*/ 	.short	0x010a
        /*0d6e*/ 	.byte	0x3f
	.zero		1


	//   ....[59]....
        /*0d70*/ 	.word	0x000190b0
        /*0d74*/ 	.word	0x00000000
        /*0d78*/ 	.word	0x00030860
        /*0d7c*/ 	.short	0x010a
        /*0d7e*/ 	.byte	0x3f
	.zero		1


	//   ....[60]....
        /*0d80*/ 	.word	0x0001a900
        /*0d84*/ 	.word	0x00000000
        /*0d88*/ 	.word	0x00030820
        /*0d8c*/ 	.short	0x010a
        /*0d8e*/ 	.byte	0x3f
	.zero		1


	//   ....[61]....
        /*0d90*/ 	.word	0x0001ab10
        /*0d94*/ 	.word	0x00000006
        /*0d98*/ 	.word	0x00000000
        /*0d9c*/ 	.short	0x010a
        /*0d9e*/ 	.byte	0x3f
	.zero		1


	//   ....[62]....
        /*0da0*/ 	.word	0x0001ab40
        /*0da4*/ 	.word	0x00000007
        /*0da8*/ 	.word	0x00000000
        /*0dac*/ 	.short	0x010a
        /*0dae*/ 	.byte	0x3f
	.zero		1


	//   ....[63]....
        /*0db0*/ 	.word	0x0001aba0
        /*0db4*/ 	.word	0x00000004
        /*0db8*/ 	.word	0x00000000
        /*0dbc*/ 	.short	0x010a
        /*0dbe*/ 	.byte	0x3f
	.zero		1


	//   ....[64]....
        /*0dc0*/ 	.word	0x0001abd0
        /*0dc4*/ 	.word	0x00000003
        /*0dc8*/ 	.word	0x00000000
        /*0dcc*/ 	.short	0x010a
        /*0dce*/ 	.byte	0x3f
	.zero		1


	//   ....[65]....
        /*0dd0*/ 	.word	0x0001ac40
        /*0dd4*/ 	.word	0x00000003
        /*0dd8*/ 	.word	0x00030800
        /*0ddc*/ 	.short	0x010a
        /*0dde*/ 	.byte	0x3f
	.zero		1


	//   ....[66]....
        /*0de0*/ 	.word	0x0001ac90
        /*0de4*/ 	.word	0x0000000f
        /*0de8*/ 	.word	0x00030830
        /*0dec*/ 	.short	0x010a
        /*0dee*/ 	.byte	0x3f
	.zero		1


	//   ....[67]....
        /*0df0*/ 	.word	0x0001acf0
        /*0df4*/ 	.word	0x0000009a
        /*0df8*/ 	.word	0x00030830
        /*0dfc*/ 	.short	0x010a
        /*0dfe*/ 	.byte	0x3f
	.zero		1


	//   ....[68]....
        /*0e00*/ 	.word	0x0001ad50
        /*0e04*/ 	.word	0x00000015
        /*0e08*/ 	.word	0x00030850
        /*0e0c*/ 	.short	0x010a
        /*0e0e*/ 	.byte	0x3f
	.zero		1


	//   ....[69]....
        /*0e10*/ 	.word	0x0001adb0
        /*0e14*/ 	.word	0x00000003
        /*0e18*/ 	.word	0x00030830
        /*0e1c*/ 	.short	0x010a
        /*0e1e*/ 	.byte	0x3f
	.zero		1


	//   ....[70]....
        /*0e20*/ 	.word	0x0001ae10
        /*0e24*/ 	.word	0x00000002
        /*0e28*/ 	.word	0x00030850
        /*0e2c*/ 	.short	0x010a
        /*0e2e*/ 	.byte	0x3f
	.zero		1


	//   ....[71]....
        /*0e30*/ 	.word	0x0001ae70
        /*0e34*/ 	.word	0x00000003
        /*0e38*/ 	.word	0x00030830
        /*0e3c*/ 	.short	0x010a
        /*0e3e*/ 	.byte	0x3f
	.zero		1


	//   ....[72]....
        /*0e40*/ 	.word	0x0001aed0
        /*0e44*/ 	.word	0x00000002
        /*0e48*/ 	.word	0x00030850
        /*0e4c*/ 	.short	0x010a
        /*0e4e*/ 	.byte	0x3f
	.zero		1


	//   ....[73]....
        /*0e50*/ 	.word	0x0001af30
        /*0e54*/ 	.word	0x00000005
        /*0e58*/ 	.word	0x00030850
        /*0e5c*/ 	.short	0x010a
        /*0e5e*/ 	.byte	0x3f
	.zero		1


	//   ....[74]....
        /*0e60*/ 	.word	0x0001b0d0
        /*0e64*/ 	.word	0x00000000
        /*0e68*/ 	.word	0x00030840
        /*0e6c*/ 	.short	0x010a
        /*0e6e*/ 	.byte	0x3f
	.zero		1


	//   ....[75]....
        /*0e70*/ 	.word	0x0001bd50
        /*0e74*/ 	.word	0x00000012
        /*0e78*/ 	.word	0x00030820
        /*0e7c*/ 	.short	0x010a
        /*0e7e*/ 	.byte	0x3f
	.zero		1


	//   ....[76]....
        /*0e80*/ 	.word	0x0001bda0
        /*0e84*/ 	.word	0x00000003
        /*0e88*/ 	.word	0x00030840
        /*0e8c*/ 	.short	0x010a
        /*0e8e*/ 	.byte	0x3f
	.zero		1


	//   ....[77]....
        /*0e90*/ 	.word	0x0001bdf0
        /*0e94*/ 	.word	0x00000003
        /*0e98*/ 	.word	0x00000060
        /*0e9c*/ 	.short	0x010a
        /*0e9e*/ 	.byte	0x3f
	.zero		1


	//   ....[78]....
        /*0ea0*/ 	.word	0x0001be40
        /*0ea4*/ 	.word	0x00000003
        /*0ea8*/ 	.word	0x00030840
        /*0eac*/ 	.short	0x010a
        /*0eae*/ 	.byte	0x3f
	.zero		1


	//   ....[79]....
        /*0eb0*/ 	.word	0x0001be90
        /*0eb4*/ 	.word	0x00000002
        /*0eb8*/ 	.word	0x00000060
        /*0ebc*/ 	.short	0x010a
        /*0ebe*/ 	.byte	0x3f
	.zero		1


	//   ....[80]....
        /*0ec0*/ 	.word	0x0001bee0
        /*0ec4*/ 	.word	0x00000002
        /*0ec8*/ 	.word	0x00030840
        /*0ecc*/ 	.short	0x010a
        /*0ece*/ 	.byte	0x3f
	.zero		1


	//   ....[81]....
        /*0ed0*/ 	.word	0x0001bf30
        /*0ed4*/ 	.word	0x00000002
        /*0ed8*/ 	.word	0x00000060
        /*0edc*/ 	.short	0x010a
        /*0ede*/ 	.byte	0x3f
	.zero		1


	//   ....[82]....
        /*0ee0*/ 	.word	0x0001bf80
        /*0ee4*/ 	.word	0x00000000
        /*0ee8*/ 	.word	0x00030860
        /*0eec*/ 	.short	0x010a
        /*0eee*/ 	.byte	0x3f
	.zero		1


	//   ....[83]....
        /*0ef0*/ 	.word	0x0001cb00
        /*0ef4*/ 	.word	0x00000000
        /*0ef8*/ 	.word	0x00030820
        /*0efc*/ 	.short	0x010a
        /*0efe*/ 	.byte	0x3f
	.zero		1


	//   ....[84]....
        /*0f00*/ 	.word	0x0001cca0
        /*0f04*/ 	.word	0x00000006
        /*0f08*/ 	.word	0x00000000
        /*0f0c*/ 	.short	0x010a
        /*0f0e*/ 	.byte	0x3f
	.zero		1


	//   ....[85]....
        /*0f10*/ 	.word	0x0001ccf0
        /*0f14*/ 	.word	0x00000007
        /*0f18*/ 	.word	0x00000000
        /*0f1c*/ 	.short	0x010a
        /*0f1e*/ 	.byte	0x3f
	.zero		1


	//   ....[86]....
        /*0f20*/ 	.word	0x0001cd40
        /*0f24*/ 	.word	0x00000004
        /*0f28*/ 	.word	0x00000000
        /*0f2c*/ 	.short	0x010a
        /*0f2e*/ 	.byte	0x3f
	.zero		1


	//----- nvinfo : EIATTR_NUM_MBARRIERS
	.align		4
.L_211:
        /*0f30*/ 	.byte	0x03, 0x38
        /*0f32*/ 	.short	0x0016


	//----- nvinfo : EIATTR_EXIT_INSTR_OFFSETS
	.align		4
        /*0f34*/ 	.byte	0x04, 0x1c
        /*0f36*/ 	.short	(.L_213 - .L_212)


	//   ....[0]....
.L_212:
        /*0f38*/ 	.word	0x00000a50


	//   ....[1]....
        /*0f3c*/ 	.word	0x00012b10


	//   ....[2]....
        /*0f40*/ 	.word	0x0001ac20


	//----- nvinfo : EIATTR_MAX_THREADS
	.align		4
.L_213:
        /*0f44*/ 	.byte	0x04, 0x05
        /*0f46*/ 	.short	(.L_215 - .L_214)
.L_214:
        /*0f48*/ 	.word	0x00000180
        /*0f4c*/ 	.word	0x00000001
        /*0f50*/ 	.word	0x00000001


	//----- nvinfo : EIATTR_CRS_STACK_SIZE
	.align		4
.L_215:
        /*0f54*/ 	.byte	0x04, 0x1e
        /*0f56*/ 	.short	(.L_217 - .L_216)
.L_216:
        /*0f58*/ 	.word	0x00000000


	//----- nvinfo : EIATTR_CBANK_PARAM_SIZE
	.align		4
.L_217:
        /*0f5c*/ 	.byte	0x03, 0x19
        /*0f5e*/ 	.short	0x0af0


	//----- nvinfo : EIATTR_PARAM_CBANK
	.align		4
        /*0f60*/ 	.byte	0x04, 0x0a
        /*0f62*/ 	.short	(.L_219 - .L_218)
	.align		4
.L_218:
        /*0f64*/ 	.word	index@(.nv.constant0._ZN7cutlass13device_kernelIN5flash11enable_sm90INS1_16FlashAttnFwdSm90INS1_25CollectiveMainloopFwdSm90ILi2EN4cute5tupleIJNS5_1CILi1EEES8_S8_EEENS6_IJNS7_ILi128EEENS7_ILi64EEENS7_ILi256EEEEEELi256ENS_6half_tEfNS_4arch4Sm90ELb0ELb1ELb1ELb1ELb0ELb0ELb0ELb1ELb1ELb1ELb1ELb0EEENS1_21CollectiveEpilogueFwdINS6_IJSA_SC_SB_EEES9_SE_SG_Li256ELb1ELb1ELb1ELb0EEENS1_36VarlenDynamicPersistentTileSchedulerILi128ELi64ELi256ELi128ELb1ELb1ELb1ELb1ELb0ELb1EEEEEEEEEvNT_6ParamsE)
        /*0f68*/ 	.short	0x0210
        /*0f6a*/ 	.short	0x0af0


	//----- nvinfo : EIATTR_SW_WAR
	.align		4
.L_219:
        /*0f6c*/ 	.byte	0x04, 0x36
        /*0f6e*/ 	.short	(.L_221 - .L_220)
.L_220:
        /*0f70*/ 	.word	0x00000008
.L_221:


//--------------------- .nv.info._ZN7cutlass13device_kernelIN5flash11enable_sm90INS1_16FlashAttnFwdSm90INS1_25CollectiveMainloopFwdSm90ILi2EN4cute5tupleIJNS5_1CILi1EEES8_S8_EEENS6_IJNS7_ILi128EEENS7_ILi64EEENS7_ILi256EEEEEELi256ENS_6half_tEfNS_4arch4Sm90ELb0ELb1ELb1ELb1ELb0ELb1ELb0ELb1ELb1ELb1ELb1ELb0EEENS1_21CollectiveEpilogueFwdINS6_IJSA_SC_SB_EEES9_SE_SG_Li256ELb1ELb1ELb1ELb0EEENS1_36VarlenDynamicPersistentTileSchedulerILi128ELi64ELi256ELi128ELb1ELb1ELb1ELb1ELb0ELb1EEEEEEEEEvNT_6ParamsE --------------------------
	.section	.nv.info._ZN7cutlass13device_kernelIN5flash11enable_sm90INS1_16FlashAttnFwdSm90INS1_25CollectiveMainloopFwdSm90ILi2EN4cute5tupleIJNS5_1CILi1EEES8_S8_EEENS6_IJNS7_ILi128EEENS7_ILi64EEENS7_ILi256EEEEEELi256ENS_6half_tEfNS_4arch4Sm90ELb0ELb1ELb1ELb1ELb0ELb1ELb0ELb1ELb1ELb1ELb1ELb0EEENS1_21CollectiveEpilogueFwdINS6_IJSA_SC_SB_EEES9_SE_SG_Li256ELb1ELb1ELb1ELb0EEENS1_36VarlenDynamicPersistentTileSchedulerILi128ELi64ELi256ELi128ELb1ELb1ELb1ELb1ELb0ELb1EEEEEEEEEvNT_6ParamsE,"",@"SHT_CUDA_INFO"
	.sectionflags	@""
	.align	4


	//----- nvinfo : EIATTR_CUDA_API_VERSION
	.align		4
        /*0000*/ 	.byte	0x04, 0x37
        /*0002*/ 	.short	(.L_223 - .L_222)
.L_222:
        /*0004*/ 	.word	0x00000082


	//----- nvinfo : EIATTR_KPARAM_INFO
	.align		4
.L_223:
        /*0008*/ 	.byte	0x04, 0x17
        /*000a*/ 	.short	(.L_225 - .L_224)
.L_224:
        /*000c*/ 	.word	0x00000000
        /*0010*/ 	.short	0x0000
        /*0012*/ 	.short	0x0070
        /*0014*/ 	.byte	0x00, 0xf0, 0x01, 0x2a


	//----- nvinfo : EIATTR_SPARSE_MMA_MASK
	.align		4
.L_225:
        /*0018*/ 	.byte	0x03, 0x50
        /*001a*/ 	.short	0x0000


	//----- nvinfo : EIATTR_MAXREG_COUNT
	.align		4
        /*001c*/ 	.byte	0x03, 0x1b
        /*001e*/ 	.short	0x00a8


	//----- nvinfo : EIATTR_NUM_BARRIERS
	.align		4
        /*0020*/ 	.byte	0x02, 0x4c
        /*0022*/ 	.byte	0x10
	.zero		1


	//----- nvinfo : EIATTR_EXTERNS
	.align		4
        /*0024*/ 	.byte	0x04, 0x0f
        /*0026*/ 	.short	(.L_227 - .L_226)


	//   ....[0]....
	.align		4
.L_226:
        /*0028*/ 	.word	index@(__assertfail)


	//----- nvinfo : EIATTR_ANNOTATIONS
	.align		4
.L_227:
        /*002c*/ 	.byte	0x04, 0x55
        /*002e*/ 	.short	(.L_229 - .L_228)


	//   ....[0]....
.L_228:
        /* <DEDUP_REMOVED lines=160> */


	//----- nvinfo : EIATTR_MERCURY_ISA_VERSION
	.align		4
.L_229:
        /*0a18*/ 	.byte	0x03, 0x5f
        /*0a1a*/ 	.short	0x0101


	//----- nvinfo : EIATTR_UNUSED_LOAD_BYTE_OFFSET
	.align		4
        /*0a1c*/ 	.byte	0x04, 0x44
        /*0a1e*/ 	.short	(.L_231 - .L_230)


	//   ....[0]....
.L_230:
        /*0a20*/ 	.word	0x00000aa0
        /*0a24*/ 	.word	0x0000fff0


	//   ....[1]....
        /*0a28*/ 	.word	0x0001fc90
        /*0a2c*/ 	.word	0x0000fff0


	//----- nvinfo : EIATTR_INT_WARP_WIDE_INSTR_OFFSETS
	.align		4
.L_231:
        /*0a30*/ 	.byte	0x04, 0x31
        /*0a32*/ 	.short	(.L_233 - .L_232)


	//   ....[0]....
.L_232:
        /*0a34*/ 	.word	0x00000190


	//   ....[1]....
        /*0a38*/ 	.word	0x000001d0


	//   ....[2]....
        /*0a3c*/ 	.word	0x00000240


	//   ....[3]....
        /*0a40*/ 	.word	0x00028760


	//   ....[4]....
        /*0a44*/ 	.word	0x00028800


	//   ....[5]....
        /*0a48*/ 	.word	0x0002cc90


	//   ....[6]....
        /*0a4c*/ 	.word	0x0002cd00


	//----- nvinfo : EIATTR_COOP_GROUP_MASK_REGIDS
	.align		4
.L_233:
        /*0a50*/ 	.byte	0x04, 0x29
        /*0a52*/ 	.short	(.L_235 - .L_234)


	//   ....[0]....
.L_234:
        /*0a54*/ 	.word	0xffffffff


	//   ....[1]....
        /*0a58*/ 	.word	0xffffffff


	//   ....[2]....
        /*0a5c*/ 	.word	0xffffffff


	//   ....[3]....
        /*0a60*/ 	.word	0xffffffff


	//   ....[4]....
        /*0a64*/ 	.word	0xffffffff


	//   ....[5]....
        /*0a68*/ 	.word	0xffffffff


	//   ....[6]....
        /*0a6c*/ 	.word	0xffffffff


	//   ....[7]....
        /*0a70*/ 	.word	0xffffffff


	//   ....[8]....
        /*0a74*/ 	.word	0xffffffff


	//   ....[9]....
        /*0a78*/ 	.word	0xffffffff


	//   ....[10]....
        /*0a7c*/ 	.word	0xffffffff


	//   ....[11]....
        /*0a80*/ 	.word	0xffffffff


	//   ....[12]....
        /*0a84*/ 	.word	0xffffffff


	//   ....[13]....
        /*0a88*/ 	.word	0xffffffff


	//   ....[14]....
        /*0a8c*/ 	.word	0xffffffff


	//   ....[15]....
        /*0a90*/ 	.word	0xffffffff


	//   ....[16]....
        /*0a94*/ 	.word	0xffffffff


	//   ....[17]....
        /*0a98*/ 	.word	0xffffffff


	//   ....[18]....
        /*0a9c*/ 	.word	0xffffffff


	//   ....[19]....
        /*0aa0*/ 	.word	0xffffffff


	//   ....[20]....
        /*0aa4*/ 	.word	0xffffffff


	//   ....[21]....
        /*0aa8*/ 	.word	0xffffffff


	//   ....[22]....
        /*0aac*/ 	.word	0xffffffff


	//   ....[23]....
        /*0ab0*/ 	.word	0xffffffff


	//   ....[24]....
        /*0ab4*/ 	.word	0xffffffff


	//   ....[25]....
        /*0ab8*/ 	.word	0xffffffff


	//   ....[26]....
        /*0abc*/ 	.word	0xffffffff


	//   ....[27]....
        /*0ac0*/ 	.word	0xffffffff


	//   ....[28]....
        /*0ac4*/ 	.word	0xffffffff


	//   ....[29]....
        /*0ac8*/ 	.word	0xffffffff


	//   ....[30]....
        /*0acc*/ 	.word	0xffffffff


	//   ....[31]....
        /*0ad0*/ 	.word	0xffffffff


	//   ....[32]....
        /*0ad4*/ 	.word	0xffffffff


	//   ....[33]....
        /*0ad8*/ 	.word	0xffffffff


	//   ....[34]....
        /*0adc*/ 	.word	0xffffffff


	//   ....[35]....
        /*0ae0*/ 	.word	0xffffffff


	//   ....[36]....
        /*0ae4*/ 	.word	0xffffffff


	//   ....[37]....
        /*0ae8*/ 	.word	0xffffffff


	//   ....[38]....
        /*0aec*/ 	.word	0xffffffff


	//   ....[39]....
        /*0af0*/ 	.word	0xffffffff


	//   ....[40]....
        /*0af4*/ 	.word	0xffffffff


	//   ....[41]....
        /*0af8*/ 	.word	0xffffffff


	//   ....[42]....
        /*0afc*/ 	.word	0xffffffff


	//   ....[43]....
        /*0b00*/ 	.word	0xffffffff


	//   ....[44]....
        /*0b04*/ 	.word	0xffffffff


	//   ....[45]....
        /*0b08*/ 	.word	0xffffffff


	//   ....[46]....
        /*0b0c*/ 	.word	0xffffffff


	//   ....[47]....
        /*0b10*/ 	.word	0xffffffff


	//   ....[48]....
        /*0b14*/ 	.word	0xffffffff


	//   ....[49]....
        /*0b18*/ 	.word	0xffffffff


	//   ....[50]....
        /*0b1c*/ 	.word	0xffffffff


	//   ....[51]....
        /*0b20*/ 	.word	0xffffffff


	//   ....[52]....
        /*0b24*/ 	.word	0xffffffff


	//   ....[53]....
        /*0b28*/ 	.word	0xffffffff


	//   ....[54]....
        /*0b2c*/ 	.word	0xffffffff


	//   ....[55]....
        /*0b30*/ 	.word	0xffffffff


	//   ....[56]....
        /*0b34*/ 	.word	0xffffffff


	//   ....[57]....
        /*0b38*/ 	.word	0xffffffff


	//   ....[58]....
        /*0b3c*/ 	.word	0xffffffff


	//   ....[59]....
        /*0b40*/ 	.word	0xffffffff


	//   ....[60]....
        /*0b44*/ 	.word	0xffffffff


	//   ....[61]....
        /*0b48*/ 	.word	0xffffffff


	//   ....[62]....
        /*0b4c*/ 	.word	0xffffffff


	//   ....[63]....
        /*0b50*/ 	.word	0xffffffff


	//   ....[64]....
        /*0b54*/ 	.word	0xffffffff


	//   ....[65]....
        /*0b58*/ 	.word	0xffffffff


	//   ....[66]....
        /*0b5c*/ 	.word	0xffffffff


	//   ....[67]....
        /*0b60*/ 	.word	0xffffffff


	//   ....[68]....
        /*0b64*/ 	.word	0xffffffff


	//   ....[69]....
        /*0b68*/ 	.word	0xffffffff


	//   ....[70]....
        /*0b6c*/ 	.word	0xffffffff


	//   ....[71]....
        /*0b70*/ 	.word	0xffffffff


	//   ....[72]....
        /*0b74*/ 	.word	0xffffffff


	//   ....[73]....
        /*0b78*/ 	.word	0xffffffff


	//   ....[74]....
        /*0b7c*/ 	.word	0xffffffff


	//   ....[75]....
        /*0b80*/ 	.word	0xffffffff


	//   ....[76]....
        /*0b84*/ 	.word	0xffffffff


	//   ....[77]....
        /*0b88*/ 	.word	0xffffffff


	//   ....[78]....
        /*0b8c*/ 	.word	0xffffffff


	//   ....[79]....
        /*0b90*/ 	.word	0xffffffff


	//   ....[80]....
        /*0b94*/ 	.word	0xffffffff


	//   ....[81]....
        /*0b98*/ 	.word	0xffffffff


	//   ....[82]....
        /*0b9c*/ 	.word	0xffffffff


	//   ....[83]....
        /*0ba0*/ 	.word	0xffffffff


	//   ....[84]....
        /*0ba4*/ 	.word	0xffffffff


	//   ....[85]....
        /*0ba8*/ 	.word	0xffffffff


	//   ....[86]....
        /*0bac*/ 	.word	0xffffffff


	//   ....[87]....
        /*0bb0*/ 	.word	0xffffffff


	//   ....[88]....
        /*0bb4*/ 	.word	0xffffffff


	//   ....[89]....
        /*0bb8*/ 	.word	0xffffffff


	//   ....[90]....
        /*0bbc*/ 	.word	0xffffffff


	//   ....[91]....
        /*0bc0*/ 	.word	0xffffffff


	//   ....[92]....
        /*0bc4*/ 	.word	0xffffffff


	//   ....[93]....
        /*0bc8*/ 	.word	0xffffffff


	//   ....[94]....
        /*0bcc*/ 	.word	0xffffffff


	//   ....[95]....
        /*0bd0*/ 	.word	0xffffffff


	//   ....[96]....
        /*0bd4*/ 	.word	0xffffffff


	//   ....[97]....
        /*0bd8*/ 	.word	0xffffffff


	//   ....[98]....
        /*0bdc*/ 	.word	0xffffffff


	//   ....[99]....
        /*0be0*/ 	.word	0xffffffff


	//   ....[100]....
        /*0be4*/ 	.word	0xffffffff


	//   ....[101]....
        /*0be8*/ 	.word	0xffffffff


	//   ....[102]....
        /*0bec*/ 	.word	0xffffffff


	//   ....[103]....
        /*0bf0*/ 	.word	0xffffffff


	//   ....[104]....
        /*0bf4*/ 	.word	0xffffffff


	//   ....[105]....
        /*0bf8*/ 	.word	0xffffffff


	//   ....[106]....
        /*0bfc*/ 	.word	0xffffffff


	//   ....[107]....
        /*0c00*/ 	.word	0xffffffff


	//   ....[108]....
        /*0c04*/ 	.word	0xffffffff


	//   ....[109]....
        /*0c08*/ 	.word	0xffffffff


	//   ....[110]....
        /*0c0c*/ 	.word	0xffffffff


	//   ....[111]....
        /*0c10*/ 	.word	0xffffffff


	//   ....[112]....
        /*0c14*/ 	.word	0xffffffff


	//   ....[113]....
        /*0c18*/ 	.word	0xffffffff


	//   ....[114]....
        /*0c1c*/ 	.word	0xffffffff


	//   ....[115]....
        /*0c20*/ 	.word	0xffffffff


	//   ....[116]....
        /*0c24*/ 	.word	0xffffffff


	//   ....[117]....
        /*0c28*/ 	.word	0xffffffff


	//   ....[118]....
        /*0c2c*/ 	.word	0xffffffff


	//   ....[119]....
        /*0c30*/ 	.word	0xffffffff


	//   ....[120]....
        /*0c34*/ 	.word	0xffffffff


	//   ....[121]....
        /*0c38*/ 	.word	0xffffffff


	//   ....[122]....
        /*0c3c*/ 	.word	0xffffffff


	//   ....[123]....
        /*0c40*/ 	.word	0xffffffff


	//   ....[124]....
        /*0c44*/ 	.word	0xffffffff


	//   ....[125]....
        /*0c48*/ 	.word	0xffffffff


	//   ....[126]....
        /*0c4c*/ 	.word	0xffffffff


	//   ....[127]....
        /*0c50*/ 	.word	0xffffffff


	//   ....[128]....
        /*0c54*/ 	.word	0xffffffff


	//   ....[129]....
        /*0c58*/ 	.word	0xffffffff


	//   ....[130]....
        /*0c5c*/ 	.word	0xffffffff


	//   ....[131]....
        /*0c60*/ 	.word	0xffffffff


	//   ....[132]....
        /*0c64*/ 	.word	0xffffffff


	//   ....[133]....
        /*0c68*/ 	.word	0xffffffff


	//   ....[134]....
        /*0c6c*/ 	.word	0xffffffff


	//   ....[135]....
        /*0c70*/ 	.word	0xffffffff


	//   ....[136]....
        /*0c74*/ 	.word	0xffffffff


	//   ....[137]....
        /*0c78*/ 	.word	0xffffffff


	//   ....[138]....
        /*0c7c*/ 	.word	0xffffffff


	//   ....[139]....
        /*0c80*/ 	.word	0xffffffff


	//   ....[140]....
        /*0c84*/ 	.word	0xffffffff


	//   ....[141]....
        /*0c88*/ 	.word	0xffffffff


	//   ....[142]....
        /*0c8c*/ 	.word	0xffffffff


	//   ....[143]....
        /*0c90*/ 	.word	0xffffffff


	//   ....[144]....
        /*0c94*/ 	.word	0x0500000f


	//   ....[145]....
        /*0c98*/ 	.word	0x0500000f


	//   ....[146]....
        /*0c9c*/ 	.word	0x0500000f


	//   ....[147]....
        /*0ca0*/ 	.word	0x0500000f


	//   ....[148]....
        /*0ca4*/ 	.word	0x0500000f


	//   ....[149]....
        /*0ca8*/ 	.word	0x0500000f


	//   ....[150]....
        /*0cac*/ 	.word	0x0500000f


	//   ....[151]....
        /*0cb0*/ 	.word	0x0500000f


	//   ....[152]....
        /*0cb4*/ 	.word	0x0500000f


	//   ....[153]....
        /*0cb8*/ 	.word	0x0500000f


	//   ....[154]....
        /*0cbc*/ 	.word	0x0500000f


	//   ....[155]....
        /*0cc0*/ 	.word	0x0500000f


	//   ....[156]....
        /*0cc4*/ 	.word	0x0500000f


	//   ....[157]....
        /*0cc8*/ 	.word	0x0500000f


	//   ....[158]....
        /*0ccc*/ 	.word	0x0500000f


	//   ....[159]....
        /*0cd0*/ 	.word	0x0500000f


	//   ....[160]....
        /*0cd4*/ 	.word	0x0500000f


	//   ....[161]....
        /*0cd8*/ 	.word	0x0500000f


	//   ....[162]....
        /*0cdc*/ 	.word	0x0500000f


	//   ....[163]....
        /*0ce0*/ 	.word	0x0500000f


	//   ....[164]....
        /*0ce4*/ 	.word	0x0500000f


	//   ....[165]....
        /*0ce8*/ 	.word	0x0500000f


	//   ....[166]....
        /*0cec*/ 	.word	0x0500000f


	//   ....[167]....
        /*0cf0*/ 	.word	0x0500000f


	//   ....[168]....
        /*0cf4*/ 	.word	0x0500000f


	//   ....[169]....
        /*0cf8*/ 	.word	0x0500000f


	//   ....[170]....
        /*0cfc*/ 	.word	0x0500000f


	//   ....[171]....
        /*0d00*/ 	.word	0x0500000f


	//   ....[172]....
        /*0d04*/ 	.word	0x0500000f


	//   ....[173]....
        /*0d08*/ 	.word	0x0500000f


	//   ....[174]....
        /*0d0c*/ 	.word	0x0500000f


	//   ....[175]....
        /*0d10*/ 	.word	0x0500000f


	//   ....[176]....
        /*0d14*/ 	.word	0x0500000f


	//   ....[177]....
        /*0d18*/ 	.word	0x0500000f


	//   ....[178]....
        /*0d1c*/ 	.word	0x0500000f


	//   ....[179]....
        /*0d20*/ 	.word	0x0500000f


	//   ....[180]....
        /*0d24*/ 	.word	0x0500000f


	//   ....[181]....
        /*0d28*/ 	.word	0x0500000f


	//   ....[182]....
        /*0d2c*/ 	.word	0x0500000f


	//   ....[183]....
        /*0d30*/ 	.word	0x0500000f


	//   ....[184]....
        /*0d34*/ 	.word	0x0500000f


	//   ....[185]....
        /*0d38*/ 	.word	0x0500000f


	//   ....[186]....
        /*0d3c*/ 	.word	0x0500000f


	//   ....[187]....
        /*0d40*/ 	.word	0x0500000f


	//   ....[188]....
        /*0d44*/ 	.word	0x0500000f


	//   ....[189]....
        /*0d48*/ 	.word	0x0500000f


	//   ....[190]....
        /*0d4c*/ 	.word	0x0500000f


	//   ....[191]....
        /*0d50*/ 	.word	0x0500000f


	//   ....[192]....
        /*0d54*/ 	.word	0x0500000f


	//   ....[193]....
        /*0d58*/ 	.word	0x0500000f


	//   ....[194]....
        /*0d5c*/ 	.word	0x0500000f


	//   ....[195]....
        /*0d60*/ 	.word	0x0500000f


	//   ....[196]....
        /*0d64*/ 	.word	0x0500000f


	//   ....[197]....
        /*0d68*/ 	.word	0x0500000f


	//   ....[198]....
        /*0d6c*/ 	.word	0x0500000f


	//   ....[199]....
        /*0d70*/ 	.word	0x0500000f


	//   ....[200]....
        /*0d74*/ 	.word	0x0500000f


	//   ....[201]....
        /*0d78*/ 	.word	0x0500000f


	//   ....[202]....
        /*0d7c*/ 	.word	0x0500000f


	//   ....[203]....
        /*0d80*/ 	.word	0x0500000f


	//   ....[204]....
        /*0d84*/ 	.word	0x0500000f


	//   ....[205]....
        /*0d88*/ 	.word	0x0500000f


	//   ....[206]....
        /*0d8c*/ 	.word	0x0500000f


	//   ....[207]....
        /*0d90*/ 	.word	0x0500000f


	//   ....[208]....
        /*0d94*/ 	.word	0x0500000f


	//   ....[209]....
        /*0d98*/ 	.word	0x0500000f


	//   ....[210]....
        /*0d9c*/ 	.word	0x0500000f


	//   ....[211]....
        /*0da0*/ 	.word	0x0500000f


	//   ....[212]....
        /*0da4*/ 	.word	0x0500000f


	//----- nvinfo : EIATTR_COOP_GROUP_INSTR_OFFSETS
	.align		4
.L_235:
        /*0da8*/ 	.byte	0x04, 0x28
        /*0daa*/ 	.short	(.L_237 - .L_236)


	//   ....[0]....
.L_236:
        /*0dac*/ 	.word	0x00000060


	//   ....[1]....
        /*0db0*/ 	.word	0x000001a0


	//   ....[2]....
        /*0db4*/ 	.word	0x000001f0


	//   ....[3]....
        /*0db8*/ 	.word	0x00000420


	//   ....[4]....
        /*0dbc*/ 	.word	0x00000580


	//   ....[5]....
        /*0dc0*/ 	.word	0x000006a0


	//   ....[6]....
        /*0dc4*/ 	.word	0x00000800


	//   ....[7]....
        /*0dc8*/ 	.word	0x00009a70


	//   ....[8]....
        /*0dcc*/ 	.word	0x0000a190


	//   ....[9]....
        /*0dd0*/ 	.word	0x0000a1a0


	//   ....[10]....
        /*0dd4*/ 	.word	0x0000a1b0


	//   ....[11]....
        /*0dd8*/ 	.word	0x0000a1c0


	//   ....[12]....
        /*0ddc*/ 	.word	0x0000a7a0


	//   ....[13]....
        /*0de0*/ 	.word	0x0000a7b0


	//   ....[14]....
        /*0de4*/ 	.word	0x0000a7c0


	//   ....[15]....
        /*0de8*/ 	.word	0x0000a7d0


	//   ....[16]....
        /*0dec*/ 	.word	0x0000ad30


	//   ....[17]....
        /*0df0*/ 	.word	0x0000ad40


	//   ....[18]....
        /*0df4*/ 	.word	0x0000ad50


	//   ....[19]....
        /*0df8*/ 	.word	0x0000ad60


	//   ....[20]....
        /*0dfc*/ 	.word	0x0000b2e0


	//   ....[21]....
        /*0e00*/ 	.word	0x0000b2f0


	//   ....[22]....
        /*0e04*/ 	.word	0x0000b300


	//   ....[23]....
        /*0e08*/ 	.word	0x0000b310


	//   ....[24]....
        /*0e0c*/ 	.word	0x0000e9e0


	//   ....[25]....
        /*0e10*/ 	.word	0x0000e9f0


	//   ....[26]....
        /*0e14*/ 	.word	0x0000ea00


	//   ....[27]....
        /*0e18*/ 	.word	0x0000ea10


	//   ....[28]....
        /*0e1c*/ 	.word	0x0000eef0


	//   ....[29]....
        /*0e20*/ 	.word	0x0000ef00


	//   ....[30]....
        /*0e24*/ 	.word	0x0000ef10


	//   ....[31]....
        /*0e28*/ 	.word	0x0000ef20


	//   ....[32]....
        /*0e2c*/ 	.word	0x0000f380


	//   ....[33]....
        /*0e30*/ 	.word	0x0000f390


	//   ....[34]....
        /*0e34*/ 	.word	0x0000f3a0


	//   ....[35]....
        /*0e38*/ 	.word	0x0000f3b0


	//   ....[36]....
        /*0e3c*/ 	.word	0x0000f810


	//   ....[37]....
        /*0e40*/ 	.word	0x0000f820


	//   ....[38]....
        /*0e44*/ 	.word	0x0000f830


	//   ....[39]....
        /*0e48*/ 	.word	0x0000f840


	//   ....[40]....
        /*0e4c*/ 	.word	0x000142b0


	//   ....[41]....
        /*0e50*/ 	.word	0x00014b60


	//   ....[42]....
        /*0e54*/ 	.word	0x00014fe0


	//   ....[43]....
        /*0e58*/ 	.word	0x00015090


	//   ....[44]....
        /*0e5c*/ 	.word	0x000154e0


	//   ....[45]....
        /*0e60*/ 	.word	0x00015540


	//   ....[46]....
        /*0e64*/ 	.word	0x00017820


	//   ....[47]....
        /*0e68*/ 	.word	0x00017d20


	//   ....[48]....
        /*0e6c*/ 	.word	0x00018480


	//   ....[49]....
        /*0e70*/ 	.word	0x00018500


	//   ....[50]....
        /*0e74*/ 	.word	0x00018990


	//   ....[51]....
        /*0e78*/ 	.word	0x00018a00


	//   ....[52]....
        /*0e7c*/ 	.word	0x0001ab90


	//   ....[53]....
        /*0e80*/ 	.word	0x0001ac20


	//   ....[54]....
        /*0e84*/ 	.word	0x0001b060


	//   ....[55]....
        /*0e88*/ 	.word	0x0001b0f0


	//   ....[56]....
        /*0e8c*/ 	.word	0x0001cef0


	//   ....[57]....
        /*0e90*/ 	.word	0x0001d400


	//   ....[58]....
        /*0e94*/ 	.word	0x0001db70


	//   ....[59]....
        /*0e98*/ 	.word	0x0001dbe0


	//   ....[60]....
        /*0e9c*/ 	.word	0x0001e080


	//   ....[61]....
        /*0ea0*/ 	.word	0x0001e100


	//   ....[62]....
        /*0ea4*/ 	.word	0x0001f030


	//   ....[63]....
        /*0ea8*/ 	.word	0x0001f260


	//   ....[64]....
        /*0eac*/ 	.word	0x0001f290


	//   ....[65]....
        /*0eb0*/ 	.word	0x0001f2a0


	//   ....[66]....
        /*0eb4*/ 	.word	0x00020d50


	//   ....[67]....
        /*0eb8*/ 	.word	0x00020d60


	//   ....[68]....
        /*0ebc*/ 	.word	0x00020d70


	//   ....[69]....
        /*0ec0*/ 	.word	0x00020d80


	//   ....[70]....
        /*0ec4*/ 	.word	0x00021810


	//   ....[71]....
        /*0ec8*/ 	.word	0x00021830


	//   ....[72]....
        /*0ecc*/ 	.word	0x00021980


	//   ....[73]....
        /*0ed0*/ 	.word	0x000219a0


	//   ....[74]....
        /*0ed4*/ 	.word	0x00021af0


	//   ....[75]....
        /*0ed8*/ 	.word	0x00021b10


	//   ....[76]....
        /*0edc*/ 	.word	0x00021c70


	//   ....[77]....
        /*0ee0*/ 	.word	0x00021c90


	//   ....[78]....
        /*0ee4*/ 	.word	0x000223b0


	//   ....[79]....
        /*0ee8*/ 	.word	0x000223f0


	//   ....[80]....
        /*0eec*/ 	.word	0x00022f10


	//   ....[81]....
        /*0ef0*/ 	.word	0x00022f20


	//   ....[82]....
        /*0ef4*/ 	.word	0x000240c0


	//   ....[83]....
        /*0ef8*/ 	.word	0x000240d0


	//   ....[84]....
        /*0efc*/ 	.word	0x00024230


	//   ....[85]....
        /*0f00*/ 	.word	0x00024250


	//   ....[86]....
        /*0f04*/ 	.word	0x000243a0


	//   ....[87]....
        /*0f08*/ 	.word	0x000243c0


	//   ....[88]....
        /*0f0c*/ 	.word	0x00024520


	//   ....[89]....
        /*0f10*/ 	.word	0x00024540


	//   ....[90]....
        /*0f14*/ 	.word	0x00024720


	//   ....[91]....
        /*0f18*/ 	.word	0x00024960


	//   ....[92]....
        /*0f1c*/ 	.word	0x00024990


	//   ....[93]....
        /*0f20*/ 	.word	0x000249c0


	//   ....[94]....
        /*0f24*/ 	.word	0x000249f0


	//   ....[95]....
        /*0f28*/ 	.word	0x00024a20


	//   ....[96]....
        /*0f2c*/ 	.word	0x00024a50


	//   ....[97]....
        /*0f30*/ 	.word	0x00024c00


	//   ....[98]....
        /*0f34*/ 	.word	0x00024c30


	//   ....[99]....
        /*0f38*/ 	.word	0x00024c60


	//   ....[100]....
        /*0f3c*/ 	.word	0x00024c90


	//   ....[101]....
        /*0f40*/ 	.word	0x00024cc0


	//   ....[102]....
        /*0f44*/ 	.word	0x00024cf0


	//   ....[103]....
        /*0f48*/ 	.word	0x00024d90


	//   ....[104]....
        /*0f4c*/ 	.word	0x00024dc0


	//   ....[105]....
        /*0f50*/ 	.word	0x00024dd0


	//   ....[106]....
        /*0f54*/ 	.word	0x00024e00


	//   ....[107]....
        /*0f58*/ 	.word	0x00026730


	//   ....[108]....
        /*0f5c*/ 	.word	0x00028d50


	//   ....[109]....
        /*0f60*/ 	.word	0x000299b0


	//   ....[110]....
        /*0f64*/ 	.word	0x000299d0


	//   ....[111]....
        /*0f68*/ 	.word	0x00029ab0


	//   ....[112]....
        /*0f6c*/ 	.word	0x00029ac0


	//   ....[113]....
        /*0f70*/ 	.word	0x00029b70


	//   ....[114]....
        /*0f74*/ 	.word	0x00029b80


	//   ....[115]....
        /*0f78*/ 	.word	0x00029c30


	//   ....[116]....
        /*0f7c*/ 	.word	0x00029c40


	//   ....[117]....
        /*0f80*/ 	.word	0x00029cf0


	//   ....[118]....
        /*0f84*/ 	.word	0x00029d00


	//   ....[119]....
        /*0f88*/ 	.word	0x00029db0


	//   ....[120]....
        /*0f8c*/ 	.word	0x00029dc0


	//   ....[121]....
        /*0f90*/ 	.word	0x00029e70


	//   ....[122]....
        /*0f94*/ 	.word	0x00029e80


	//   ....[123]....
        /*0f98*/ 	.word	0x00029ed0


	//   ....[124]....
        /*0f9c*/ 	.word	0x00029f20


	//   ....[125]....
        /*0fa0*/ 	.word	0x0002d5d0


	//   ....[126]....
        /*0fa4*/ 	.word	0x0002d600


	//   ....[127]....
        /*0fa8*/ 	.word	0x0002d660


	//   ....[128]....
        /*0fac*/ 	.word	0x0002d690


	//   ....[129]....
        /*0fb0*/ 	.word	0x0002d6c0


	//   ....[130]....
        /*0fb4*/ 	.word	0x0002d6f0


	//   ....[131]....
        /*0fb8*/ 	.word	0x0002d720


	//   ....[132]....
        /*0fbc*/ 	.word	0x0002d750


	//   ....[133]....
        /*0fc0*/ 	.word	0x0002d920


	//   ....[134]....
        /*0fc4*/ 	.word	0x0002d950


	//   ....[135]....
        /*0fc8*/ 	.word	0x0002d980


	//   ....[136]....
        /*0fcc*/ 	.word	0x0002d9b0


	//   ....[137]....
        /*0fd0*/ 	.word	0x0002d9e0


	//   ....[138]....
        /*0fd4*/ 	.word	0x0002da10


	//   ....[139]....
        /*0fd8*/ 	.word	0x0002dae0


	//   ....[140]....
        /*0fdc*/ 	.word	0x0002db00


	//   ....[141]....
        /*0fe0*/ 	.word	0x0002db10


	//   ....[142]....
        /*0fe4*/ 	.word	0x0002db90


	//   ....[143]....
        /*0fe8*/ 	.word	0x0002e6e0


	//   ....[144]....
        /*0fec*/ 	.word	0x0002eb20


	//   ....[145]....
        /*0ff0*/ 	.word	0x0002ebb0


	//   ....[146]....
        /*0ff4*/ 	.word	0x0002ec00


	//   ....[147]....
        /*0ff8*/ 	.word	0x0002ec50


	//   ....[148]....
        /*0ffc*/ 	.word	0x0002ecf0


	//   ....[149]....
        /*1000*/ 	.word	0x0002ed80


	//   ....[150]....
        /*1004*/ 	.word	0x0002edd0


	//   ....[151]....
        /*1008*/ 	.word	0x0002ee20


	//   ....[152]....
        /*100c*/ 	.word	0x0002eec0


	//   ....[153]....
        /*1010*/ 	.word	0x0002ef50


	//   ....[154]....
        /*1014*/ 	.word	0x0002efa0


	//   ....[155]....
        /*1018*/ 	.word	0x0002eff0


	//   ....[156]....
        /*101c*/ 	.word	0x0002f090


	//   ....[157]....
        /*1020*/ 	.word	0x0002f120


	//   ....[158]....
        /*1024*/ 	.word	0x0002f170


	//   ....[159]....
        /*1028*/ 	.word	0x0002f1c0


	//   ....[160]....
        /*102c*/ 	.word	0x0002f2b0


	//   ....[161]....
        /*1030*/ 	.word	0x0002f340


	//   ....[162]....
        /*1034*/ 	.word	0x0002f390


	//   ....[163]....
        /*1038*/ 	.word	0x0002f3e0


	//   ....[164]....
        /*103c*/ 	.word	0x0002f470


	//   ....[165]....
        /*1040*/ 	.word	0x0002f500


	//   ....[166]....
        /*1044*/ 	.word	0x0002f550


	//   ....[167]....
        /*1048*/ 	.word	0x0002f5a0


	//   ....[168]....
        /*104c*/ 	.word	0x0002f630


	//   ....[169]....
        /*1050*/ 	.word	0x0002f6c0


	//   ....[170]....
        /*1054*/ 	.word	0x0002f710


	//   ....[171]....
        /*1058*/ 	.word	0x0002f760


	//   ....[172]....
        /*105c*/ 	.word	0x0002f7f0


	//   ....[173]....
        /*1060*/ 	.word	0x0002f880


	//   ....[174]....
        /*1064*/ 	.word	0x0002f8d0


	//   ....[175]....
        /*1068*/ 	.word	0x0002f920


	//   ....[176]....
        /*106c*/ 	.word	0x0002fcc0


	//   ....[177]....
        /*1070*/ 	.word	0x0002ffa0


	//   ....[178]....
        /*1074*/ 	.word	0x00030180


	//   ....[179]....
        /*1078*/ 	.word	0x000301d0


	//   ....[180]....
        /*107c*/ 	.word	0x00030310


	//   ....[181]....
        /*1080*/ 	.word	0x00030360


	//   ....[182]....
        /*1084*/ 	.word	0x000304a0


	//   ....[183]....
        /*1088*/ 	.word	0x000304f0


	//   ....[184]....
        /*108c*/ 	.word	0x00030630


	//   ....[185]....
        /*1090*/ 	.word	0x00030680


	//   ....[186]....
        /*1094*/ 	.word	0x000307c0


	//   ....[187]....
        /*1098*/ 	.word	0x00030810


	//   ....[188]....
        /*109c*/ 	.word	0x00030950


	//   ....[189]....
        /*10a0*/ 	.word	0x000309a0


	//   ....[190]....
        /*10a4*/ 	.word	0x00030ac0


	//   ....[191]....
        /*10a8*/ 	.word	0x00030b30


	//   ....[192]....
        /*10ac*/ 	.word	0x00030c50


	//   ....[193]....
        /*10b0*/ 	.word	0x00030ca0


	//   ....[194]....
        /*10b4*/ 	.word	0x00030fd0


	//   ....[195]....
        /*10b8*/ 	.word	0x00031070


	//   ....[196]....
        /*10bc*/ 	.word	0x00031220


	//   ....[197]....
        /*10c0*/ 	.word	0x000312a0


	//   ....[198]....
        /*10c4*/ 	.word	0x00031320


	//   ....[199]....
        /*10c8*/ 	.word	0x000313a0


	//   ....[200]....
        /*10cc*/ 	.word	0x00031420


	//   ....[201]....
        /*10d0*/ 	.word	0x000314b0


	//   ....[202]....
        /*10d4*/ 	.word	0x00031550


	//   ....[203]....
        /*10d8*/ 	.word	0x00031600


	//   ....[204]....
        /*10dc*/ 	.word	0x00031680


	//   ....[205]....
        /*10e0*/ 	.word	0x00031700


	//   ....[206]....
        /*10e4*/ 	.word	0x00031780


	//   ....[207]....
        /*10e8*/ 	.word	0x00031810


	//   ....[208]....
        /*10ec*/ 	.word	0x00031890


	//   ....[209]....
        /*10f0*/ 	.word	0x00031940


	//   ....[210]....
        /*10f4*/ 	.word	0x00031990


	//   ....[211]....
        /*10f8*/ 	.word	0x00031a50


	//   ....[212]....
        /*10fc*/ 	.word	0x00031b80


	//----- nvinfo : EIATTR_REG_RECONFIG
	.align		4
.L_237:
        /*1100*/ 	.byte	0x01, 0x54
	.zero		2


	//----- nvinfo : EIATTR_SYSCALL_OFFSETS
	.align		4
        /*1104*/ 	.byte	0x04, 0x46
        /*1106*/ 	.short	(.L_239 - .L_238)


	//   ....[0]....
.L_238:
        /*1108*/ 	.word	0x000027a0


	//   ....[1]....
        /*110c*/ 	.word	0x000028f0


	//   ....[2]....
        /*1110*/ 	.word	0x00009c10


	//   ....[3]....
        /*1114*/ 	.word	0x00009f30


	//   ....[4]....
        /*1118*/ 	.word	0x00028970


	//   ....[5]....
        /*111c*/ 	.word	0x00028ac0


	//   ....[6]....
        /*1120*/ 	.word	0x00028bb0


	//   ....[7]....
        /*1124*/ 	.word	0x000294f0


	//----- nvinfo : EIATTR_MBARRIER_INSTR_OFFSETS
	.align		4
.L_239:
        /*1128*/ 	.byte	0x04, 0x39
        /*112a*/ 	.short	(.L_241 - .L_240)


	//   ....[0]....
.L_240:
        /*112c*/ 	.word	0x000002d0
        /*1130*/ 	.word	0x000000ff
        /*1134*/ 	.word	0x00030800
        /*1138*/ 	.short	0x0100
        /*113a*/ 	.byte	0x08
	.zero		1


	//   ....[1]....
        /*113c*/ 	.word	0x000002e0
        /*1140*/ 	.word	0x000000ff
        /*1144*/ 	.word	0x00030820
        /*1148*/ 	.short	0x0100
        /*114a*/ 	.byte	0x08
	.zero		1


	//   ....[2]....
        /*114c*/ 	.word	0x000003d0
        /*1150*/ 	.word	0x000000ff
        /*1154*/ 	.word	0x00030830
        /*1158*/ 	.short	0x0100
        /*115a*/ 	.byte	0x08
	.zero		1


	//   ....[3]....
        /*115c*/ 	.word	0x000003e0
        /*1160*/ 	.word	0x000000ff
        /*1164*/ 	.word	0x00030840
        /*1168*/ 	.short	0x0100
        /*116a*/ 	.byte	0x08
	.zero		1


	//   ....[4]....
        /*116c*/ 	.word	0x000003f0
        /*1170*/ 	.word	0x000000ff
        /*1174*/ 	.word	0x00030838
        /*1178*/ 	.short	0x0100
        /*117a*/ 	.byte	0x08
	.zero		1


	//   ....[5]....
        /*117c*/ 	.word	0x00000400
        /*1180*/ 	.word	0x000000ff
        /*1184*/ 	.word	0x00030848
        /*1188*/ 	.short	0x0100
        /*118a*/ 	.byte	0x08
	.zero		1


	//   ....[6]....
        /*118c*/ 	.word	0x00000530
        /*1190*/ 	.word	0x000000ff
        /*1194*/ 	.word	0x00030850
        /*1198*/ 	.short	0x0100
        /*119a*/ 	.byte	0x08
	.zero		1


	//   ....[7]....
        /*119c*/ 	.word	0x00000540
        /*11a0*/ 	.word	0x000000ff
        /*11a4*/ 	.word	0x00030860
        /*11a8*/ 	.short	0x0100
        /*11aa*/ 	.byte	0x08
	.zero		1


	//   ....[8]....
        /*11ac*/ 	.word	0x00000550
        /*11b0*/ 	.word	0x000000ff
        /*11b4*/ 	.word	0x00030858
        /*11b8*/ 	.short	0x0100
        /*11ba*/ 	.byte	0x08
	.zero		1


	//   ....[9]....
        /*11bc*/ 	.word	0x00000560
        /*11c0*/ 	.word	0x000000ff
        /*11c4*/ 	.word	0x00030868
        /*11c8*/ 	.short	0x0100
        /*11ca*/ 	.byte	0x08
	.zero		1


	//   ....[10]....
        /*11cc*/ 	.word	0x00000650
        /*11d0*/ 	.word	0x000000ff
        /*11d4*/ 	.word	0x00030870
        /*11d8*/ 	.short	0x0100
        /*11da*/ 	.byte	0x06
	.zero		1


	//   ....[11]....
        /*11dc*/ 	.word	0x00000660
        /*11e0*/ 	.word	0x000000ff
        /*11e4*/ 	.word	0x00030880
        /*11e8*/ 	.short	0x0100
        /*11ea*/ 	.byte	0x06
	.zero		1


	//   ....[12]....
        /*11ec*/ 	.word	0x00000670
        /*11f0*/ 	.word	0x000000ff
        /*11f4*/ 	.word	0x00030878
        /*11f8*/ 	.short	0x0100
        /*11fa*/ 	.byte	0x06
	.zero		1


	//   ....[13]....
        /*11fc*/ 	.word	0x00000680
        /*1200*/ 	.word	0x000000ff
        /*1204*/ 	.word	0x00030888
        /*1208*/ 	.short	0x0100
        /*120a*/ 	.byte	0x06
	.zero		1


	//   ....[14]....
        /*120c*/ 	.word	0x000007b0
        /*1210*/ 	.word	0x000000ff
        /*1214*/ 	.word	0x00030890
        /*1218*/ 	.short	0x0100
        /*121a*/ 	.byte	0x08
	.zero		1


	//   ....[15]....
        /*121c*/ 	.word	0x000007c0
        /*1220*/ 	.word	0x000000ff
        /*1224*/ 	.word	0x000308a0
        /*1228*/ 	.short	0x0100
        /*122a*/ 	.byte	0x08
	.zero		1


	//   ....[16]....
        /*122c*/ 	.word	0x000007d0
        /*1230*/ 	.word	0x000000ff
        /*1234*/ 	.word	0x00030898
        /*1238*/ 	.short	0x0100
        /*123a*/ 	.byte	0x08
	.zero		1


	//   ....[17]....
        /*123c*/ 	.word	0x000007e0
        /*1240*/ 	.word	0x000000ff
        /*1244*/ 	.word	0x000308a8
        /*1248*/ 	.short	0x0100
        /*124a*/ 	.byte	0x08
	.zero		1


	//   ....[18]....
        /*124c*/ 	.word	0x00000910
        /*1250*/ 	.word	0x000000ff
        /*1254*/ 	.word	0x000308b0
        /*1258*/ 	.short	0x0100
        /*125a*/ 	.byte	0x08
	.zero		1


	//   ....[19]....
        /*125c*/ 	.word	0x00000920
        /*1260*/ 	.word	0x000000ff
        /*1264*/ 	.word	0x000308c0
        /*1268*/ 	.short	0x0100
        /*126a*/ 	.byte	0x08
	.zero		1


	//   ....[20]....
        /*126c*/ 	.word	0x00000930
        /*1270*/ 	.word	0x000000ff
        /*1274*/ 	.word	0x000308b8
        /*1278*/ 	.short	0x0100
        /*127a*/ 	.byte	0x08
	.zero		1


	//   ....[21]....
        /*127c*/ 	.word	0x00000940
        /*1280*/ 	.word	0x000000ff
        /*1284*/ 	.word	0x000308c8
        /*1288*/ 	.short	0x0100
        /*128a*/ 	.byte	0x08
	.zero		1


	//   ....[22]....
        /*128c*/ 	.word	0x00003e80
        /*1290*/ 	.word	0x00000063
        /*1294*/ 	.word	0x00030890
        /*1298*/ 	.short	0x010a
        /*129a*/ 	.byte	0x3f
	.zero		1


	//   ....[23]....
        /*129c*/ 	.word	0x00006220
        /*12a0*/ 	.word	0x00000063
        /*12a4*/ 	.word	0x00030890
        /*12a8*/ 	.short	0x010a
        /*12aa*/ 	.byte	0x3f
	.zero		1


	//   ....[24]....
        /*12ac*/ 	.word	0x00008520
        /*12b0*/ 	.word	0x00000063
        /*12b4*/ 	.word	0x00030890
        /*12b8*/ 	.short	0x010a
        /*12ba*/ 	.byte	0x3f
	.zero		1


	//   ....[25]....
        /*12bc*/ 	.word	0x00008860
        /*12c0*/ 	.word	0x00000024
        /*12c4*/ 	.word	0x00000000
        /*12c8*/ 	.short	0x0101
        /*12ca*/ 	.byte	0x3f
	.zero		1


	//   ....[26]....
        /*12cc*/ 	.word	0x000088a0
        /*12d0*/ 	.word	0x00000063
        /*12d4*/ 	.word	0x000308b0
        /*12d8*/ 	.short	0x010a
        /*12da*/ 	.byte	0x3f
	.zero		1


	//   ....[27]....
        /*12dc*/ 	.word	0x00008e60
        /*12e0*/ 	.word	0x00000063
        /*12e4*/ 	.word	0x00000000
        /*12e8*/ 	.short	0x0101
        /*12ea*/ 	.byte	0x3f
	.zero		1


	//   ....[28]....
        /*12ec*/ 	.word	0x00009cb0
        /*12f0*/ 	.word	0x00000010
        /*12f4*/ 	.word	0x00030800
        /*12f8*/ 	.short	0x010a
        /*12fa*/ 	.byte	0x3f
	.zero		1


	//   ....[29]....
        /*12fc*/ 	.word	0x00009d00
        /*1300*/ 	.word	0x00000010
        /*1304*/ 	.word	0x00030800
        /*1308*/ 	.short	0x010a
        /*130a*/ 	.byte	0x3f
	.zero		1


	//   ....[30]....
        /*130c*/ 	.word	0x0000b740
        /*1310*/ 	.word	0x00000010
        /*1314*/ 	.word	0x00030800
        /*1318*/ 	.short	0x010a
        /*131a*/ 	.byte	0x3f
	.zero		1


	//   ....[31]....
        /*131c*/ 	.word	0x0000fb50
        /*1320*/ 	.word	0x00000010
        /*1324*/ 	.word	0x00030800
        /*1328*/ 	.short	0x010a
        /*132a*/ 	.byte	0x3f
	.zero		1


	//   ....[32]....
        /*132c*/ 	.word	0x000133b0
        /*1330*/ 	.word	0x00000000
        /*1334*/ 	.word	0x00030830
        /*1338*/ 	.short	0x010a
        /*133a*/ 	.byte	0x3f
	.zero		1


	//   ....[33]....
        /*133c*/ 	.word	0x00013420
        /*1340*/ 	.word	0x00000000
        /*1344*/ 	.word	0x00030830
        /*1348*/ 	.short	0x010a
        /*134a*/ 	.byte	0x3f
	.zero		1


	//   ....[34]....
        /*134c*/ 	.word	0x00014290
        /*1350*/ 	.word	0x00000002
        /*1354*/ 	.word	0x00000000
        /*1358*/ 	.short	0x0101
        /*135a*/ 	.byte	0x3f
	.zero		1


	//   ....[35]....
        /*135c*/ 	.word	0x000161e0
        /*1360*/ 	.word	0x00000002
        /*1364*/ 	.word	0x00030830
        /*1368*/ 	.short	0x010a
        /*136a*/ 	.byte	0x3f
	.zero		1


	//   ....[36]....
        /*136c*/ 	.word	0x00016260
        /*1370*/ 	.word	0x00000002
        /*1374*/ 	.word	0x00030830
        /*1378*/ 	.short	0x010a
        /*137a*/ 	.byte	0x3f
	.zero		1


	//   ....[37]....
        /*137c*/ 	.word	0x00017380
        /*1380*/ 	.word	0x00000000
        /*1384*/ 	.word	0x00030850
        /*1388*/ 	.short	0x010a
        /*138a*/ 	.byte	0x3f
	.zero		1


	//   ....[38]....
        /*138c*/ 	.word	0x000173d0
        /*1390*/ 	.word	0x00000000
        /*1394*/ 	.word	0x00030850
        /*1398*/ 	.short	0x010a
        /*139a*/ 	.byte	0x3f
	.zero		1


	//   ....[39]....
        /*139c*/ 	.word	0x00017870
        /*13a0*/ 	.word	0x00000002
        /*13a4*/ 	.word	0x00000000
        /*13a8*/ 	.short	0x0101
        /*13aa*/ 	.byte	0x3f
	.zero		1


	//   ....[40]....
        /*13ac*/ 	.word	0x00018250
        /*13b0*/ 	.word	0x00000000
        /*13b4*/ 	.word	0x00000000
        /*13b8*/ 	.short	0x0101
        /*13ba*/ 	.byte	0x3f
	.zero		1


	//   ....[41]....
        /*13bc*/ 	.word	0x00019410
        /*13c0*/ 	.word	0x00000002
        /*13c4*/ 	.word	0x00030830
        /*13c8*/ 	.short	0x010a
        /*13ca*/ 	.byte	0x3f
	.zero		1


	//   ....[42]....
        /*13cc*/ 	.word	0x00019490
        /*13d0*/ 	.word	0x00000002
        /*13d4*/ 	.word	0x00030830
        /*13d8*/ 	.short	0x010a
        /*13da*/ 	.byte	0x3f
	.zero		1


	//   ....[43]....
        /*13dc*/ 	.word	0x0001a5b0
        /*13e0*/ 	.word	0x000000e7
        /*13e4*/ 	.word	0x00030850
        /*13e8*/ 	.short	0x010a
        /*13ea*/ 	.byte	0x3f
	.zero		1


	//   ....[44]....
        /*13ec*/ 	.word	0x0001a600
        /*13f0*/ 	.word	0x000000e7
        /*13f4*/ 	.word	0x00030850
        /*13f8*/ 	.short	0x010a
        /*13fa*/ 	.byte	0x3f
	.zero		1


	//   ....[45]....
        /*13fc*/ 	.word	0x0001b280
        /*1400*/ 	.word	0x0000009a
        /*1404*/ 	.word	0x00000000
        /*1408*/ 	.short	0x0101
        /*140a*/ 	.byte	0x3f
	.zero		1


	//   ....[46]....
        /*140c*/ 	.word	0x0001b300
        /*1410*/ 	.word	0x000000e7
        /*1414*/ 	.word	0x00000000
        /*1418*/ 	.short	0x0101
        /*141a*/ 	.byte	0x3f
	.zero		1


	//   ....[47]....
        /*141c*/ 	.word	0x0001b8c0
        /*1420*/ 	.word	0x00000002
        /*1424*/ 	.word	0x00030830
        /*1428*/ 	.short	0x010a
        /*142a*/ 	.byte	0x3f
	.zero		1


	//   ....[48]....
        /*142c*/ 	.word	0x0001b940
        /*1430*/ 	.word	0x00000002
        /*1434*/ 	.word	0x00030830
        /*1438*/ 	.short	0x010a
        /*143a*/ 	.byte	0x3f
	.zero		1


	//   ....[49]....
        /*143c*/ 	.word	0x0001ca60
        /*1440*/ 	.word	0x00000000
        /*1444*/ 	.word	0x00030850
        /*1448*/ 	.short	0x010a
        /*144a*/ 	.byte	0x3f
	.zero		1


	//   ....[50]....
        /*144c*/ 	.word	0x0001cab0
        /*1450*/ 	.word	0x00000000
        /*1454*/ 	.word	0x00030850
        /*1458*/ 	.short	0x010a
        /*145a*/ 	.byte	0x3f
	.zero		1


	//   ....[51]....
        /*145c*/ 	.word	0x0001ce70
        /*1460*/ 	.word	0x00000004
        /*1464*/ 	.word	0x00000000
        /*1468*/ 	.short	0x0101
        /*146a*/ 	.byte	0x3f
	.zero		1


	//   ....[52]....
        /*146c*/ 	.word	0x0001d940
        /*1470*/ 	.word	0x00000000
        /*1474*/ 	.word	0x00000000
        /*1478*/ 	.short	0x0101
        /*147a*/ 	.byte	0x3f
	.zero		1


	//   ....[53]....
        /*147c*/ 	.word	0x0001ef50
        /*1480*/ 	.word	0x00000005
        /*1484*/ 	.word	0x00030850
        /*1488*/ 	.short	0x010a
        /*148a*/ 	.byte	0x3f
	.zero		1


	//   ....[54]....
        /*148c*/ 	.word	0x0001efa0
        /*1490*/ 	.word	0x00000005
        /*1494*/ 	.word	0x00030850
        /*1498*/ 	.short	0x010a
        /*149a*/ 	.byte	0x3f
	.zero		1


	//   ....[55]....
        /*149c*/ 	.word	0x0001f420
        /*14a0*/ 	.word	0x00000005
        /*14a4*/ 	.word	0x00000000
        /*14a8*/ 	.short	0x0101
        /*14aa*/ 	.byte	0x3f
	.zero		1


	//   ....[56]....
        /*14ac*/ 	.word	0x00021820
        /*14b0*/ 	.word	0x00000000
        /*14b4*/ 	.word	0x00000000
        /*14b8*/ 	.short	0x0101
        /*14ba*/ 	.byte	0x3f
	.zero		1


	//   ....[57]....
        /*14bc*/ 	.word	0x00022410
        /*14c0*/ 	.word	0x00000006
        /*14c4*/ 	.word	0x00000000
        /*14c8*/ 	.short	0x0101
        /*14ca*/ 	.byte	0x3f
	.zero		1


	//   ....[58]....
        /*14cc*/ 	.word	0x00026810
        /*14d0*/ 	.word	0x00000012
        /*14d4*/ 	.word	0x00030820
        /*14d8*/ 	.short	0x010a
        /*14da*/ 	.byte	0x3f
	.zero		1


	//   ....[59]....
        /*14dc*/ 	.word	0x000268e0
        /*14e0*/ 	.word	0x00000007
        /*14e4*/ 	.word	0x000308a0
        /*14e8*/ 	.short	0x010a
        /*14ea*/ 	.byte	0x3f
	.zero		1


	//   ....[60]....
        /*14ec*/ 	.word	0x00026e30
        /*14f0*/ 	.word	0x00000007
        /*14f4*/ 	.word	0x000308c0
        /*14f8*/ 	.short	0x010a
        /*14fa*/ 	.byte	0x3f
	.zero		1


	//   ....[61]....
        /*14fc*/ 	.word	0x000274e0
        /*1500*/ 	.word	0x00000008
        /*1504*/ 	.word	0x000308a0
        /*1508*/ 	.short	0x010a
        /*150a*/ 	.byte	0x3f
	.zero		1


	//   ....[62]....
        /*150c*/ 	.word	0x00027a10
        /*1510*/ 	.word	0x00000008
        /*1514*/ 	.word	0x000308c0
        /*1518*/ 	.short	0x010a
        /*151a*/ 	.byte	0x3f
	.zero		1


	//   ....[63]....
        /*151c*/ 	.word	0x00028fd0
        /*1520*/ 	.word	0x00000000
        /*1524*/ 	.word	0x00030840
        /*1528*/ 	.short	0x010a
        /*152a*/ 	.byte	0x3f
	.zero		1


	//   ....[64]....
        /*152c*/ 	.word	0x0002a020
        /*1530*/ 	.word	0x00000012
        /*1534*/ 	.word	0x00030800
        /*1538*/ 	.short	0x0107
        /*153a*/ 	.byte	0x3f
	.zero		1


	//   ....[65]....
        /*153c*/ 	.word	0x0002a130
        /*1540*/ 	.word	0x00000012
        /*1544*/ 	.word	0x00030800
        /*1548*/ 	.short	0x0101
        /*154a*/ 	.byte	0x3f
	.zero		1


	//   ....[66]....
        /*154c*/ 	.word	0x0002a150
        /*1550*/ 	.word	0x00000012
        /*1554*/ 	.word	0x00030820
        /*1558*/ 	.short	0x010a
        /*155a*/ 	.byte	0x3f
	.zero		1


	//   ....[67]....
        /*155c*/ 	.word	0x0002a580
        /*1560*/ 	.word	0x00000003
        /*1564*/ 	.word	0x00030840
        /*1568*/ 	.short	0x010a
        /*156a*/ 	.byte	0x3f
	.zero		1


	//   ....[68]....
        /*156c*/ 	.word	0x0002ab20
        /*1570*/ 	.word	0x00000003
        /*1574*/ 	.word	0x00000060
        /*1578*/ 	.short	0x010a
        /*157a*/ 	.byte	0x3f
	.zero		1


	//   ....[69]....
        /*157c*/ 	.word	0x0002b390
        /*1580*/ 	.word	0x00000003
        /*1584*/ 	.word	0x00030840
        /*1588*/ 	.short	0x010a
        /*158a*/ 	.byte	0x3f
	.zero		1


	//   ....[70]....
        /*158c*/ 	.word	0x0002b930
        /*1590*/ 	.word	0x00000002
        /*1594*/ 	.word	0x00000060
        /*1598*/ 	.short	0x010a
        /*159a*/ 	.byte	0x3f
	.zero		1


	//   ....[71]....
        /*159c*/ 	.word	0x0002c0f0
        /*15a0*/ 	.word	0x00000002
        /*15a4*/ 	.word	0x00030840
        /*15a8*/ 	.short	0x010a
        /*15aa*/ 	.byte	0x3f
	.zero		1


	//   ....[72]....
        /*15ac*/ 	.word	0x0002c690
        /*15b0*/ 	.word	0x00000002
        /*15b4*/ 	.word	0x00000060
        /*15b8*/ 	.short	0x010a
        /*15ba*/ 	.byte	0x3f
	.zero		1


	//   ....[73]....
        /*15bc*/ 	.word	0x0002ce00
        /*15c0*/ 	.word	0x00000000
        /*15c4*/ 	.word	0x00030860
        /*15c8*/ 	.short	0x010a
        /*15ca*/ 	.byte	0x3f
	.zero		1


	//   ....[74]....
        /*15cc*/ 	.word	0x0002e660
        /*15d0*/ 	.word	0x00000000
        /*15d4*/ 	.word	0x00030820
        /*15d8*/ 	.short	0x010a
        /*15da*/ 	.byte	0x3f
	.zero		1


	//   ....[75]....
        /*15dc*/ 	.word	0x0002e860
        /*15e0*/ 	.word	0x00000006
        /*15e4*/ 	.word	0x00000000
        /*15e8*/ 	.short	0x010a
        /*15ea*/ 	.byte	0x3f
	.zero		1


	//   ....[76]....
        /*15ec*/ 	.word	0x0002e890
        /*15f0*/ 	.word	0x00000007
        /*15f4*/ 	.word	0x00000000
        /*15f8*/ 	.short	0x010a
        /*15fa*/ 	.byte	0x3f
	.zero		1


	//   ....[77]....
        /*15fc*/ 	.word	0x0002e8f0
        /*1600*/ 	.word	0x00000004
        /*1604*/ 	.word	0x00000000
        /*1608*/ 	.short	0x010a
        /*160a*/ 	.byte	0x3f
	.zero		1


	//   ....[78]....
        /*160c*/ 	.word	0x0002e920
        /*1610*/ 	.word	0x00000003
        /*1614*/ 	.word	0x00000000
        /*1618*/ 	.short	0x010a
        /*161a*/ 	.byte	0x3f
	.zero		1


	//   ....[79]....
        /*161c*/ 	.word	0x0002e980
        /*1620*/ 	.word	0x00000063
        /*1624*/ 	.word	0x00030890
        /*1628*/ 	.short	0x010a
        /*162a*/ 	.byte	0x3f
	.zero		1


	//   ....[80]....
        /*162c*/ 	.word	0x0002e9d0
        /*1630*/ 	.word	0x00000063
        /*1634*/ 	.word	0x00030890
        /*1638*/ 	.short	0x010a
        /*163a*/ 	.byte	0x3f
	.zero		1


	//   ....[81]....
        /*163c*/ 	.word	0x0002ea20
        /*1640*/ 	.word	0x00000063
        /*1644*/ 	.word	0x00030890
        /*1648*/ 	.short	0x010a
        /*164a*/ 	.byte	0x3f
	.zero		1


	//   ....[82]....
        /*164c*/ 	.word	0x0002ea70
        /*1650*/ 	.word	0x00000063
        /*1654*/ 	.word	0x000308b0
        /*1658*/ 	.short	0x010a
        /*165a*/ 	.byte	0x3f
	.zero		1


	//   ....[83]....
        /*165c*/ 	.word	0x0002f200
        /*1660*/ 	.word	0x00000010
        /*1664*/ 	.word	0x00030800
        /*1668*/ 	.short	0x010a
        /*166a*/ 	.byte	0x3f
	.zero		1


	//   ....[84]....
        /*166c*/ 	.word	0x0002f960
        /*1670*/ 	.word	0x00000010
        /*1674*/ 	.word	0x00030800
        /*1678*/ 	.short	0x010a
        /*167a*/ 	.byte	0x3f
	.zero		1


	//   ....[85]....
        /*167c*/ 	.word	0x0002f9b0
        /*1680*/ 	.word	0x00000000
        /*1684*/ 	.word	0x00030830
        /*1688*/ 	.short	0x010a
        /*168a*/ 	.byte	0x3f
	.zero		1


	//   ....[86]....
        /*168c*/ 	.word	0x0002fa00
        /*1690*/ 	.word	0x00000002
        /*1694*/ 	.word	0x00030830
        /*1698*/ 	.short	0x010a
        /*169a*/ 	.byte	0x3f
	.zero		1


	//   ....[87]....
        /*169c*/ 	.word	0x0002fa50
        /*16a0*/ 	.word	0x00000000
        /*16a4*/ 	.word	0x00030850
        /*16a8*/ 	.short	0x010a
        /*16aa*/ 	.byte	0x3f
	.zero		1


	//   ....[88]....
        /*16ac*/ 	.word	0x0002faa0
        /*16b0*/ 	.word	0x00000002
        /*16b4*/ 	.word	0x00030830
        /*16b8*/ 	.short	0x010a
        /*16ba*/ 	.byte	0x3f
	.zero		1


	//   ....[89]....
        /*16bc*/ 	.word	0x0002faf0
        /*16c0*/ 	.word	0x000000e7
        /*16c4*/ 	.word	0x00030850
        /*16c8*/ 	.short	0x010a
        /*16ca*/ 	.byte	0x3f
	.zero		1


	//   ....[90]....
        /*16cc*/ 	.word	0x0002fb40
        /*16d0*/ 	.word	0x00000002
        /*16d4*/ 	.word	0x00030830
        /*16d8*/ 	.short	0x010a
        /*16da*/ 	.byte	0x3f
	.zero		1


	//   ....[91]....
        /*16dc*/ 	.word	0x0002fb90
        /*16e0*/ 	.word	0x00000000
        /*16e4*/ 	.word	0x00030850
        /*16e8*/ 	.short	0x010a
        /*16ea*/ 	.byte	0x3f
	.zero		1


	//   ....[92]....
        /*16ec*/ 	.word	0x0002fbe0
        /*16f0*/ 	.word	0x00000005
        /*16f4*/ 	.word	0x00030850
        /*16f8*/ 	.short	0x010a
        /*16fa*/ 	.byte	0x3f
	.zero		1


	//   ....[93]....
        /*16fc*/ 	.word	0x0002fd80
        /*1700*/ 	.word	0x00000012
        /*1704*/ 	.word	0x00030820
        /*1708*/ 	.short	0x010a
        /*170a*/ 	.byte	0x3f
	.zero		1


	//   ....[94]....
        /*170c*/ 	.word	0x0002fdd0
        /*1710*/ 	.word	0x00000007
        /*1714*/ 	.word	0x000308a0
        /*1718*/ 	.short	0x010a
        /*171a*/ 	.byte	0x3f
	.zero		1


	//   ....[95]....
        /*171c*/ 	.word	0x0002fe20
        /*1720*/ 	.word	0x00000007
        /*1724*/ 	.word	0x000308c0
        /*1728*/ 	.short	0x010a
        /*172a*/ 	.byte	0x3f
	.zero		1


	//   ....[96]....
        /*172c*/ 	.word	0x0002fe70
        /*1730*/ 	.word	0x00000008
        /*1734*/ 	.word	0x000308a0
        /*1738*/ 	.short	0x010a
        /*173a*/ 	.byte	0x3f
	.zero		1


	//   ....[97]....
        /*173c*/ 	.word	0x0002fec0
        /*1740*/ 	.word	0x00000008
        /*1744*/ 	.word	0x000308c0
        /*1748*/ 	.short	0x010a
        /*174a*/ 	.byte	0x3f
	.zero		1


	//   ....[98]....
        /*174c*/ 	.word	0x00030060
        /*1750*/ 	.word	0x00000000
        /*1754*/ 	.word	0x00030840
        /*1758*/ 	.short	0x010a
        /*175a*/ 	.byte	0x3f
	.zero		1


	//   ....[99]....
        /*175c*/ 	.word	0x00030ce0
        /*1760*/ 	.word	0x00000012
        /*1764*/ 	.word	0x00030820
        /*1768*/ 	.short	0x010a
        /*176a*/ 	.byte	0x3f
	.zero		1


	//   ....[100]....
        /*176c*/ 	.word	0x00030d30
        /*1770*/ 	.word	0x00000003
        /*1774*/ 	.word	0x00030840
        /*1778*/ 	.short	0x010a
        /*177a*/ 	.byte	0x3f
	.zero		1


	//   ....[101]....
        /*177c*/ 	.word	0x00030d80
        /*1780*/ 	.word	0x00000003
        /*1784*/ 	.word	0x00000060
        /*1788*/ 	.short	0x010a
        /*178a*/ 	.byte	0x3f
	.zero		1


	//   ....[102]....
        /*178c*/ 	.word	0x00030dd0
        /*1790*/ 	.word	0x00000003
        /*1794*/ 	.word	0x00030840
        /*1798*/ 	.short	0x010a
        /*179a*/ 	.byte	0x3f
	.zero		1


	//   ....[103]....
        /*179c*/ 	.word	0x00030e20
        /*17a0*/ 	.word	0x00000002
        /*17a4*/ 	.word	0x00000060
        /*17a8*/ 	.short	0x010a
        /*17aa*/ 	.byte	0x3f
	.zero		1


	//   ....[104]....
        /*17ac*/ 	.word	0x00030e70
        /*17b0*/ 	.word	0x00000002
        /*17b4*/ 	.word	0x00030840
        /*17b8*/ 	.short	0x010a
        /*17ba*/ 	.byte	0x3f
	.zero		1


	//   ....[105]....
        /*17bc*/ 	.word	0x00030ec0
        /*17c0*/ 	.word	0x00000002
        /*17c4*/ 	.word	0x00000060
        /*17c8*/ 	.short	0x010a
        /*17ca*/ 	.byte	0x3f
	.zero		1


	//   ....[106]....
        /*17cc*/ 	.word	0x00030f10
        /*17d0*/ 	.word	0x00000000
        /*17d4*/ 	.word	0x00030860
        /*17d8*/ 	.short	0x010a
        /*17da*/ 	.byte	0x3f
	.zero		1


	//   ....[107]....
        /*17dc*/ 	.word	0x00031aa0
        /*17e0*/ 	.word	0x00000000
        /*17e4*/ 	.word	0x00030820
        /*17e8*/ 	.short	0x010a
        /*17ea*/ 	.byte	0x3f
	.zero		1


	//   ....[108]....
        /*17ec*/ 	.word	0x00031c40
        /*17f0*/ 	.word	0x00000006
        /*17f4*/ 	.word	0x00000000
        /*17f8*/ 	.short	0x010a
        /*17fa*/ 	.byte	0x3f
	.zero		1


	//   ....[109]....
        /*17fc*/ 	.word	0x00031c90
        /*1800*/ 	.word	0x00000007
        /*1804*/ 	.word	0x00000000
        /*1808*/ 	.short	0x010a
        /*180a*/ 	.byte	0x3f
	.zero		1


	//   ....[110]....
        /*180c*/ 	.word	0x00031ce0
        /*1810*/ 	.word	0x00000004
        /*1814*/ 	.word	0x00000000
        /*1818*/ 	.short	0x010a
        /*181a*/ 	.byte	0x3f
	.zero		1


	//----- nvinfo : EIATTR_NUM_MBARRIERS
	.align		4
.L_241:
        /*181c*/ 	.byte	0x03, 0x38
        /*181e*/ 	.short	0x0016


	//----- nvinfo : EIATTR_EXIT_INSTR_OFFSETS
	.align		4
        /*1820*/ 	.byte	0x04, 0x1c
        /*1822*/ 	.short	(.L_243 - .L_242)


	//   ....[0]....
.L_242:
        /*1824*/ 	.word	0x0002e970


	//----- nvinfo : EIATTR_MAX_THREADS
	.align		4
.L_243:
        /*1828*/ 	.byte	0x04, 0x05
        /*182a*/ 	.short	(.L_245 - .L_244)
.L_244:
        /*182c*/ 	.word	0x00000180
        /*1830*/ 	.word	0x00000001
        /*1834*/ 	.word	0x00000001


	//----- nvinfo : EIATTR_CRS_STACK_SIZE
	.align		4
.L_245:
        /*1838*/ 	.byte	0x04, 0x1e
        /*183a*/ 	.short	(.L_247 - .L_246)
.L_246:
        /*183c*/ 	.word	0x00000000


	//----- nvinfo : EIATTR_CBANK_PARAM_SIZE
	.align		4
.L_247:
        /*1840*/ 	.byte	0x03, 0x19
        /*1842*/ 	.short	0x0af0


	//----- nvinfo : EIATTR_PARAM_CBANK
	.align		4
        /*1844*/ 	.byte	0x04, 0x0a
        /*1846*/ 	.short	(.L_249 - .L_248)
	.align		4
.L_248:
        /*1848*/ 	.word	index@(.nv.constant0._ZN7cutlass13device_kernelIN5flash11enable_sm90INS1_16FlashAttnFwdSm90INS1_25CollectiveMainloopFwdSm90ILi2EN4cute5tupleIJNS5_1CILi1EEES8_S8_EEENS6_IJNS7_ILi128EEENS7_ILi64EEENS7_ILi256EEEEEELi256ENS_6half_tEfNS_4arch4Sm90ELb0ELb1ELb1ELb1ELb0ELb1ELb0ELb1ELb1ELb1ELb1ELb0EEENS1_21CollectiveEpilogueFwdINS6_IJSA_SC_SB_EEES9_SE_SG_Li256ELb1ELb1ELb1ELb0EEENS1_36VarlenDynamicPersistentTileSchedulerILi128ELi64ELi256ELi128ELb1ELb1ELb1ELb1ELb0ELb1EEEEEEEEEvNT_6ParamsE)
        /*184c*/ 	.short	0x0210
        /*184e*/ 	.short	0x0af0


	//----- nvinfo : EIATTR_SW_WAR
	.align		4
.L_249:
        /*1850*/ 	.byte	0x04, 0x36
        /*1852*/ 	.short	(.L_251 - .L_250)
.L_250:
        /*1854*/ 	.word	0x00000008
.L_251:


//--------------------- .nv.info._ZN7cutlass13device_kernelIN5flash11enable_sm90INS1_16FlashAttnFwdSm90INS1_25CollectiveMainloopFwdSm90ILi2EN4cute5tupleIJNS5_1CILi1EEES8_S8_EEENS6_IJNS7_ILi128EEENS7_ILi80EEENS7_ILi256EEEEEELi256ENS_6half_tEfNS_4arch4Sm90ELb1ELb0ELb1ELb0ELb0ELb0ELb0ELb1ELb1ELb1ELb1ELb0EEENS1_21CollectiveEpilogueFwdINS6_IJSA_SC_SB_EEES9_SE_SG_Li256ELb0ELb1ELb1ELb0EEENS1_19SingleTileSchedulerILb0ELb1ELb1ELi128EEEEEEEEEvNT_6ParamsE --------------------------
	.section	.nv.info._ZN7cutlass13device_kernelIN5flash11enable_sm90INS1_16FlashAttnFwdSm90INS1_25CollectiveMainloopFwdSm90ILi2EN4cute5tupleIJNS5_1CILi1EEES8_S8_EEENS6_IJNS7_ILi128EEENS7_ILi80EEENS7_ILi256EEEEEELi256ENS_6half_tEfNS_4arch4Sm90ELb1ELb0ELb1ELb0ELb0ELb0ELb0ELb1ELb1ELb1ELb1ELb0EEENS1_21CollectiveEpilogueFwdINS6_IJSA_SC_SB_EEES9_SE_SG_Li256ELb0ELb1ELb1ELb0EEENS1_19SingleTileSchedulerILb0ELb1ELb1ELi128EEEEEEEEEvNT_6ParamsE,"",@"SHT_CUDA_INFO"
	.sectionflags	@""
	.align	4


	//----- nvinfo : EIATTR_CUDA_API_VERSION
	.align		4
        /*0000*/ 	.byte	0x04, 0x37
        /*0002*/ 	.short	(.L_253 - .L_252)
.L_252:
        /*0004*/ 	.word	0x00000082


	//----- nvinfo : EIATTR_KPARAM_INFO
	.align		4
.L_253:
        /*0008*/ 	.byte	0x04, 0x17
        /*000a*/ 	.short	(.L_255 - .L_254)
.L_254:
        /*000c*/ 	.word	0x00000000
        /*0010*/ 	.short	0x0000
        /*0012*/ 	.short	0x0070
        /*0014*/ 	.byte	0x00, 0xf0, 0x01, 0x28


	//----- nvinfo : EIATTR_SPARSE_MMA_MASK
	.align		4
.L_255:
        /*0018*/ 	.byte	0x03, 0x50
        /*001a*/ 	.short	0x0000


	//----- nvinfo : EIATTR_MAXREG_COUNT
	.align		4
        /*001c*/ 	.byte	0x03, 0x1b
        /*001e*/ 	.short	0x00a8


	//----- nvinfo : EIATTR_NUM_BARRIERS
	.align		4
        /*0020*/ 	.byte	0x02, 0x4c
        /*0022*/ 	.byte	0x09
	.zero		1


	//----- nvinfo : EIATTR_EXTERNS
	.align		4
        /*0024*/ 	.byte	0x04, 0x0f
        /*0026*/ 	.short	(.L_257 - .L_256)


	//   ....[0]....
	.align		4
.L_256:
        /*0028*/ 	.word	index@(__assertfail)


	//----- nvinfo : EIATTR_ANNOTATIONS
	.align		4
.L_257:
        /*002c*/ 	.byte	0x04, 0x55
        /*002e*/ 	.short	(.L_259 - .L_258)


	//   ....[0]....
.L_258:
        /* <DEDUP_REMOVED lines=12> */


	//----- nvinfo : EIATTR_MERCURY_ISA_VERSION
	.align		4
.L_259:
        /*00e0*/ 	.byte	0x03, 0x5f
        /*00e2*/ 	.short	0x0101


	//----- nvinfo : EIATTR_INT_WARP_WIDE_INSTR_OFFSETS
	.align		4
        /*00e4*/ 	.byte	0x04, 0x31
        /*00e6*/ 	.short	(.L_261 - .L_260)


	//   ....[0]....
.L_260:
        /*00e8*/ 	.word	0x00000120


	//   ....[1]....
        /*00ec*/ 	.word	0x00000160


	//   ....[2]....
        /*00f0*/ 	.word	0x00000220


	//----- nvinfo : EIATTR_COOP_GROUP_MASK_REGIDS
	.align		4
.L_261:
        /*00f4*/ 	.byte	0x04, 0x29
        /*00f6*/ 	.short	(.L_263 - .L_262)


	//   ....[0]....
.L_262:
        /*00f8*/ 	.word	0xffffffff


	//   ....[1]....
        /*00fc*/ 	.word	0xffffffff


	//   ....[2]....
        /*0100*/ 	.word	0xffffffff


	//   ....[3]....
        /*0104*/ 	.word	0xffffffff


	//   ....[4]....
        /*0108*/ 	.word	0xffffffff


	//   ....[5]....
        /*010c*/ 	.word	0xffffffff


	//   ....[6]....
        /*0110*/ 	.word	0xffffffff


	//   ....[7]....
        /*0114*/ 	.word	0xffffffff


	//   ....[8]....
        /*0118*/ 	.word	0xffffffff


	//   ....[9]....
        /*011c*/ 	.word	0xffffffff


	//   ....[10]....
        /*0120*/ 	.word	0xffffffff


	//   ....[11]....
        /*0124*/ 	.word	0xffffffff


	//   ....[12]....
        /*0128*/ 	.word	0xffffffff


	//   ....[13]....
        /*012c*/ 	.word	0xffffffff


	//   ....[14]....
        /*0130*/ 	.word	0xffffffff


	//   ....[15]....
        /*0134*/ 	.word	0xffffffff


	//   ....[16]....
        /*0138*/ 	.word	0xffffffff


	//   ....[17]....
        /*013c*/ 	.word	0xffffffff


	//   ....[18]....
        /*0140*/ 	.word	0xffffffff


	//   ....[19]....
        /*0144*/ 	.word	0xffffffff


	//   ....[20]....
        /*0148*/ 	.word	0xffffffff


	//   ....[21]....
        /*014c*/ 	.word	0xffffffff


	//   ....[22]....
        /*0150*/ 	.word	0xffffffff


	//   ....[23]....
        /*0154*/ 	.word	0xffffffff


	//   ....[24]....
        /*0158*/ 	.word	0xffffffff


	//   ....[25]....
        /*015c*/ 	.word	0xffffffff


	//   ....[26]....
        /*0160*/ 	.word	0xffffffff


	//   ....[27]....
        /*0164*/ 	.word	0xffffffff


	//   ....[28]....
        /*0168*/ 	.word	0xffffffff


	//   ....[29]....
        /*016c*/ 	.word	0xffffffff


	//   ....[30]....
        /*0170*/ 	.word	0xffffffff


	//   ....[31]....
        /*0174*/ 	.word	0xffffffff


	//   ....[32]....
        /*0178*/ 	.word	0xffffffff


	//   ....[33]....
        /*017c*/ 	.word	0xffffffff


	//   ....[34]....
        /*0180*/ 	.word	0xffffffff


	//   ....[35]....
        /*0184*/ 	.word	0xffffffff


	//   ....[36]....
        /*0188*/ 	.word	0xffffffff


	//   ....[37]....
        /*018c*/ 	.word	0xffffffff


	//   ....[38]....
        /*0190*/ 	.word	0xffffffff


	//   ....[39]....
        /*0194*/ 	.word	0xffffffff


	//   ....[40]....
        /*0198*/ 	.word	0xffffffff


	//   ....[41]....
        /*019c*/ 	.word	0xffffffff


	//   ....[42]....
        /*01a0*/ 	.word	0xffffffff


	//   ....[43]....
        /*01a4*/ 	.word	0xffffffff


	//   ....[44]....
        /*01a8*/ 	.word	0xffffffff


	//   ....[45]....
        /*01ac*/ 	.word	0xffffffff


	//   ....[46]....
        /*01b0*/ 	.word	0xffffffff


	//   ....[47]....
        /*01b4*/ 	.word	0xffffffff


	//   ....[48]....
        /*01b8*/ 	.word	0xffffffff


	//   ....[49]....
        /*01bc*/ 	.word	0xffffffff


	//   ....[50]....
        /*01c0*/ 	.word	0xffffffff


	//   ....[51]....
        /*01c4*/ 	.word	0xffffffff


	//   ....[52]....
        /*01c8*/ 	.word	0xffffffff


	//   ....[53]....
        /*01cc*/ 	.word	0xffffffff


	//   ....[54]....
        /*01d0*/ 	.word	0xffffffff


	//   ....[55]....
        /*01d4*/ 	.word	0x0500000f


	//   ....[56]....
        /*01d8*/ 	.word	0x0500000f


	//   ....[57]....
        /*01dc*/ 	.word	0x0500000f


	//   ....[58]....
        /*01e0*/ 	.word	0x0500000f


	//   ....[59]....
        /*01e4*/ 	.word	0x0500000f


	//   ....[60]....
        /*01e8*/ 	.word	0x0500000f


	//   ....[61]....
        /*01ec*/ 	.word	0x0500000f


	//   ....[62]....
        /*01f0*/ 	.word	0x0500000f


	//   ....[63]....
        /*01f4*/ 	.word	0x0500000f


	//   ....[64]....
        /*01f8*/ 	.word	0x0500000f


	//   ....[65]....
        /*01fc*/ 	.word	0x0500000f


	//   ....[66]....
        /*0200*/ 	.word	0x0500000f


	//   ....[67]....
        /*0204*/ 	.word	0x0500000f


	//   ....[68]....
        /*0208*/ 	.word	0x0500000f


	//   ....[69]....
        /*020c*/ 	.word	0x0500000f


	//   ....[70]....
        /*0210*/ 	.word	0x0500000f


	//   ....[71]....
        /*0214*/ 	.word	0x0500000f


	//   ....[72]....
        /*0218*/ 	.word	0x0500000f


	//----- nvinfo : EIATTR_COOP_GROUP_INSTR_OFFSETS
	.align		4
.L_263:
        /*021c*/ 	.byte	0x04, 0x28
        /*021e*/ 	.short	(.L_265 - .L_264)


	//   ....[0]....
.L_264:
        /*0220*/ 	.word	0x00000060


	//   ....[1]....
        /*0224*/ 	.word	0x00000130


	//   ....[2]....
        /*0228*/ 	.word	0x00000230


	//   ....[3]....
        /*022c*/ 	.word	0x000003a0


	//   ....[4]....
        /*0230*/ 	.word	0x00000500


	//   ....[5]....
        /*0234*/ 	.word	0x00000620


	//   ....[6]....
        /*0238*/ 	.word	0x00000780


	//   ....[7]....
        /*023c*/ 	.word	0x00001350


	//   ....[8]....
        /*0240*/ 	.word	0x00001e60


	//   ....[9]....
        /*0244*/ 	.word	0x00004530


	//   ....[10]....
        /*0248*/ 	.word	0x00004580


	//   ....[11]....
        /*024c*/ 	.word	0x00004590


	//   ....[12]....
        /*0250*/ 	.word	0x00004ba0


	//   ....[13]....
        /*0254*/ 	.word	0x00004c10


	//   ....[14]....
        /*0258*/ 	.word	0x00008750


	//   ....[15]....
        /*025c*/ 	.word	0x00008760


	//   ....[16]....
        /*0260*/ 	.word	0x00008d50


	//   ....[17]....
        /*0264*/ 	.word	0x00008e50


	//   ....[18]....
        /*0268*/ 	.word	0x000092c0


	//   ....[19]....
        /*026c*/ 	.word	0x00009330


	//   ....[20]....
        /*0270*/ 	.word	0x0000d000


	//   ....[21]....
        /*0274*/ 	.word	0x0000d050


	//   ....[22]....
        /*0278*/ 	.word	0x0000d350


	//   ....[23]....
        /*027c*/ 	.word	0x0000d3e0


	//   ....[24]....
        /*0280*/ 	.word	0x0000e420


	//   ....[25]....
        /*0284*/ 	.word	0x0000e450


	//   ....[26]....
        /*0288*/ 	.word	0x0000e4e0


	//   ....[27]....
        /*028c*/ 	.word	0x0000e500


	//   ....[28]....
        /*0290*/ 	.word	0x0000f730


	//   ....[29]....
        /*0294*/ 	.word	0x0000f790


	//   ....[30]....
        /*0298*/ 	.word	0x0000f7d0


	//   ....[31]....
        /*029c*/ 	.word	0x0000f800


	//   ....[32]....
        /*02a0*/ 	.word	0x0000f840


	//   ....[33]....
        /*02a4*/ 	.word	0x0000f850


	//   ....[34]....
        /*02a8*/ 	.word	0x000104c0


	//   ....[35]....
        /*02ac*/ 	.word	0x000104d0


	//   ....[36]....
        /*02b0*/ 	.word	0x00011500


	//   ....[37]....
        /*02b4*/ 	.word	0x00012020


	//   ....[38]....
        /*02b8*/ 	.word	0x00012a70


	//   ....[39]....
        /*02bc*/ 	.word	0x00012ab0


	//   ....[40]....
        /*02c0*/ 	.word	0x00012ae0


	//   ....[41]....
        /*02c4*/ 	.word	0x00012b00


	//   ....[42]....
        /*02c8*/ 	.word	0x00012bb0


	//   ....[43]....
        /*02cc*/ 	.word	0x00012bd0


	//   ....[44]....
        /*02d0*/ 	.word	0x00012c50


	//   ....[45]....
        /*02d4*/ 	.word	0x00012c70


	//   ....[46]....
        /*02d8*/ 	.word	0x00012cf0


	//   ....[47]....
        /*02dc*/ 	.word	0x00012d10


	//   ....[48]....
        /*02e0*/ 	.word	0x00012d90


	//   ....[49]....
        /*02e4*/ 	.word	0x00012db0


	//   ....[50]....
        /*02e8*/ 	.word	0x00012e30


	//   ....[51]....
        /*02ec*/ 	.word	0x00012e50


	//   ....[52]....
        /*02f0*/ 	.word	0x00012ed0


	//   ....[53]....
        /*02f4*/ 	.word	0x00012ee0


	//   ....[54]....
        /*02f8*/ 	.word	0x00015b30


	//   ....[55]....
        /*02fc*/ 	.word	0x000160d0


	//   ....[56]....
        /*0300*/ 	.word	0x00016250


	//   ....[57]....
        /*0304*/ 	.word	0x000162a0


	//   ....[58]....
        /*0308*/ 	.word	0x00016410


	//   ....[59]....
        /*030c*/ 	.word	0x00016480


	//   ....[60]....
        /*0310*/ 	.word	0x00016580


	//   ....[61]....
        /*0314*/ 	.word	0x000165f0


	//   ....[62]....
        /*0318*/ 	.word	0x000166f0


	//   ....[63]....
        /*031c*/ 	.word	0x00016760


	//   ....[64]....
        /*0320*/ 	.word	0x00016860


	//   ....[65]....
        /*0324*/ 	.word	0x000168d0


	//   ....[66]....
        /*0328*/ 	.word	0x000169d0


	//   ....[67]....
        /*032c*/ 	.word	0x00016a40


	//   ....[68]....
        /*0330*/ 	.word	0x00016b40


	//   ....[69]....
        /*0334*/ 	.word	0x00016ba0


	//   ....[70]....
        /*0338*/ 	.word	0x00016c90


	//   ....[71]....
        /*033c*/ 	.word	0x00016ce0


	//   ....[72]....
        /*0340*/ 	.word	0x000170e0


	//----- nvinfo : EIATTR_REG_RECONFIG
	.align		4
.L_265:
        /*0344*/ 	.byte	0x01, 0x54
	.zero		2


	//----- nvinfo : EIATTR_SYSCALL_OFFSETS
	.align		4
        /*0348*/ 	.byte	0x04, 0x46
        /*034a*/ 	.short	(.L_267 - .L_266)


	//   ....[0]....
.L_266:
        /*034c*/ 	.word	0x00001520


	//   ....[1]....
        /*0350*/ 	.word	0x00011ca0


	//   ....[2]....
        /*0354*/ 	.word	0x00011de0


	//   ....[3]....
        /*0358*/ 	.word	0x00011ed0


	//   ....[4]....
        /*035c*/ 	.word	0x00012690


	//----- nvinfo : EIATTR_MBARRIER_INSTR_OFFSETS
	.align		4
.L_267:
        /*0360*/ 	.byte	0x04, 0x39
        /*0362*/ 	.short	(.L_269 - .L_268)


	//   ....[0]....
.L_268:
        /*0364*/ 	.word	0x00000250
        /*0368*/ 	.word	0x000000ff
        /*036c*/ 	.word	0x00038800
        /*0370*/ 	.short	0x0100
        /*0372*/ 	.byte	0x08
	.zero		1


	//   ....[1]....
        /*0374*/ 	.word	0x00000260
        /*0378*/ 	.word	0x000000ff
        /*037c*/ 	.word	0x00038820
        /*0380*/ 	.short	0x0100
        /*0382*/ 	.byte	0x08
	.zero		1


	//   ....[2]....
        /*0384*/ 	.word	0x00000350
        /*0388*/ 	.word	0x000000ff
        /*038c*/ 	.word	0x00038830
        /*0390*/ 	.short	0x0100
        /*0392*/ 	.byte	0x08
	.zero		1


	//   ....[3]....
        /*0394*/ 	.word	0x00000360
        /*0398*/ 	.word	0x000000ff
        /*039c*/ 	.word	0x00038840
        /*03a0*/ 	.short	0x0100
        /*03a2*/ 	.byte	0x08
	.zero		1


	//   ....[4]....
        /*03a4*/ 	.word	0x00000370
        /*03a8*/ 	.word	0x000000ff
        /*03ac*/ 	.word	0x00038838
        /*03b0*/ 	.short	0x0100
        /*03b2*/ 	.byte	0x08
	.zero		1


	//   ....[5]....
        /*03b4*/ 	.word	0x00000380
        /*03b8*/ 	.word	0x000000ff
        /*03bc*/ 	.word	0x00038848
        /*03c0*/ 	.short	0x0100
        /*03c2*/ 	.byte	0x08
	.zero		1


	//   ....[6]....
        /*03c4*/ 	.word	0x000004b0
        /*03c8*/ 	.word	0x000000ff
        /*03cc*/ 	.word	0x00038850
        /*03d0*/ 	.short	0x0100
        /*03d2*/ 	.byte	0x08
	.zero		1


	//   ....[7]....
        /*03d4*/ 	.word	0x000004c0
        /*03d8*/ 	.word	0x000000ff
        /*03dc*/ 	.word	0x00038860
        /*03e0*/ 	.short	0x0100
        /*03e2*/ 	.byte	0x08
	.zero		1


	//   ....[8]....
        /*03e4*/ 	.word	0x000004d0
        /*03e8*/ 	.word	0x000000ff
        /*03ec*/ 	.word	0x00038858
        /*03f0*/ 	.short	0x0100
        /*03f2*/ 	.byte	0x08
	.zero		1


	//   ....[9]....
        /*03f4*/ 	.word	0x000004e0
        /*03f8*/ 	.word	0x000000ff
        /*03fc*/ 	.word	0x00038868
        /*0400*/ 	.short	0x0100
        /*0402*/ 	.byte	0x08
	.zero		1


	//   ....[10]....
        /*0404*/ 	.word	0x000005d0
        /*0408*/ 	.word	0x000000ff
        /*040c*/ 	.word	0x00038870
        /*0410*/ 	.short	0x0100
        /*0412*/ 	.byte	0x06
	.zero		1


	//   ....[11]....
        /*0414*/ 	.word	0x000005e0
        /*0418*/ 	.word	0x000000ff
        /*041c*/ 	.word	0x00038880
        /*0420*/ 	.short	0x0100
        /*0422*/ 	.byte	0x06
	.zero		1


	//   ....[12]....
        /*0424*/ 	.word	0x000005f0
        /*0428*/ 	.word	0x000000ff
        /*042c*/ 	.word	0x00038878
        /*0430*/ 	.short	0x0100
        /*0432*/ 	.byte	0x06
	.zero		1


	//   ....[13]....
        /*0434*/ 	.word	0x00000600
        /*0438*/ 	.word	0x000000ff
        /*043c*/ 	.word	0x00038888
        /*0440*/ 	.short	0x0100
        /*0442*/ 	.byte	0x06
	.zero		1


	//   ....[14]....
        /*0444*/ 	.word	0x00000730
        /*0448*/ 	.word	0x000000ff
        /*044c*/ 	.word	0x00038890
        /*0450*/ 	.short	0x0100
        /*0452*/ 	.byte	0x08
	.zero		1


	//   ....[15]....
        /*0454*/ 	.word	0x00000740
        /*0458*/ 	.word	0x000000ff
        /*045c*/ 	.word	0x000388a0
        /*0460*/ 	.short	0x0100
        /*0462*/ 	.byte	0x08
	.zero		1


	//   ....[16]....
        /*0464*/ 	.word	0x00000750
        /*0468*/ 	.word	0x000000ff
        /*046c*/ 	.word	0x00038898
        /*0470*/ 	.short	0x0100
        /*0472*/ 	.byte	0x08
	.zero		1


	//   ....[17]....
        /*0474*/ 	.word	0x00000760
        /*0478*/ 	.word	0x000000ff
        /*047c*/ 	.word	0x000388a8
        /*0480*/ 	.short	0x0100
        /*0482*/ 	.byte	0x08
	.zero		1


	//   ....[18]....
        /*0484*/ 	.word	0x00000890
        /*0488*/ 	.word	0x000000ff
        /*048c*/ 	.word	0x000388b0
        /*0490*/ 	.short	0x0100
        /*0492*/ 	.byte	0x08
	.zero		1


	//   ....[19]....
        /*0494*/ 	.word	0x000008a0
        /*0498*/ 	.word	0x000000ff
        /*049c*/ 	.word	0x000388c0
        /*04a0*/ 	.short	0x0100
        /*04a2*/ 	.byte	0x08
	.zero		1


	//   ....[20]....
        /*04a4*/ 	.word	0x000008b0
        /*04a8*/ 	.word	0x000000ff
        /*04ac*/ 	.word	0x000388b8
        /*04b0*/ 	.short	0x0100
        /*04b2*/ 	.byte	0x08
	.zero		1


	//   ....[21]....
        /*04b4*/ 	.word	0x000008c0
        /*04b8*/ 	.word	0x000000ff
        /*04bc*/ 	.word	0x000388c8
        /*04c0*/ 	.short	0x0100
        /*04c2*/ 	.byte	0x08
	.zero		1


	//   ....[22]....
        /*04c4*/ 	.word	0x00001560
        /*04c8*/ 	.word	0x000000ff
        /*04cc*/ 	.word	0x00038800
        /*04d0*/ 	.short	0x010a
        /*04d2*/ 	.byte	0x04
	.zero		1


	//   ....[23]....
        /*04d4*/ 	.word	0x000015d0
        /*04d8*/ 	.word	0x000000ff
        /*04dc*/ 	.word	0x00038830
        /*04e0*/ 	.short	0x010a
        /*04e2*/ 	.byte	0x04
	.zero		1


	//   ....[24]....
        /*04e4*/ 	.word	0x00001670
        /*04e8*/ 	.word	0x000000ff
        /*04ec*/ 	.word	0x00038830
        /*04f0*/ 	.short	0x010a
        /*04f2*/ 	.byte	0x04
	.zero		1


	//   ....[25]....
        /*04f4*/ 	.word	0x00005010
        /*04f8*/ 	.word	0x00000000
        /*04fc*/ 	.word	0x00000000
        /*0500*/ 	.short	0x0101
        /*0502*/ 	.byte	0x3f
	.zero		1


	//   ....[26]....
        /*0504*/ 	.word	0x00005770
        /*0508*/ 	.word	0x000000ff
        /*050c*/ 	.word	0x00038830
        /*0510*/ 	.short	0x010a
        /*0512*/ 	.byte	0x06
	.zero		1


	//   ....[27]....
        /*0514*/ 	.word	0x000057c0
        /*0518*/ 	.word	0x000000ff
        /*051c*/ 	.word	0x00038830
        /*0520*/ 	.short	0x010a
        /*0522*/ 	.byte	0x06
	.zero		1


	//   ....[28]....
        /*0524*/ 	.word	0x000080b0
        /*0528*/ 	.word	0x000000ff
        /*052c*/ 	.word	0x00038850
        /*0530*/ 	.short	0x010a
        /*0532*/ 	.byte	0x07
	.zero		1


	//   ....[29]....
        /*0534*/ 	.word	0x000080f0
        /*0538*/ 	.word	0x000000ff
        /*053c*/ 	.word	0x00038850
        /*0540*/ 	.short	0x010a
        /*0542*/ 	.byte	0x07
	.zero		1


	//   ....[30]....
        /*0544*/ 	.word	0x00009770
        /*0548*/ 	.word	0x000000ab
        /*054c*/ 	.word	0x00000000
        /*0550*/ 	.short	0x0101
        /*0552*/ 	.byte	0x3f
	.zero		1


	//   ....[31]....
        /*0554*/ 	.word	0x000097c0
        /*0558*/ 	.word	0x000000af
        /*055c*/ 	.word	0x00000000
        /*0560*/ 	.short	0x0101
        /*0562*/ 	.byte	0x3f
	.zero		1


	//   ....[32]....
        /*0564*/ 	.word	0x00009d00
        /*0568*/ 	.word	0x000000ff
        /*056c*/ 	.word	0x00038830
        /*0570*/ 	.short	0x010a
        /*0572*/ 	.byte	0x06
	.zero		1


	//   ....[33]....
        /*0574*/ 	.word	0x00009d50
        /*0578*/ 	.word	0x000000ff
        /*057c*/ 	.word	0x00038830
        /*0580*/ 	.short	0x010a
        /*0582*/ 	.byte	0x06
	.zero		1


	//   ....[34]....
        /*0584*/ 	.word	0x0000c650
        /*0588*/ 	.word	0x000000ff
        /*058c*/ 	.word	0x00038850
        /*0590*/ 	.short	0x010a
        /*0592*/ 	.byte	0x0b
	.zero		1


	//   ....[35]....
        /*0594*/ 	.word	0x0000c690
        /*0598*/ 	.word	0x000000ff
        /*059c*/ 	.word	0x00038850
        /*05a0*/ 	.short	0x010a
        /*05a2*/ 	.byte	0x0b
	.zero		1


	//   ....[36]....
        /*05a4*/ 	.word	0x0000d710
        /*05a8*/ 	.word	0x00000099
        /*05ac*/ 	.word	0x00000000
        /*05b0*/ 	.short	0x0101
        /*05b2*/ 	.byte	0x3f
	.zero		1


	//   ....[37]....
        /*05b4*/ 	.word	0x0000d7e0
        /*05b8*/ 	.word	0x000000a4
        /*05bc*/ 	.word	0x00000000
        /*05c0*/ 	.short	0x0101
        /*05c2*/ 	.byte	0x3f
	.zero		1


	//   ....[38]....
        /*05c4*/ 	.word	0x0000e390
        /*05c8*/ 	.word	0x000000ff
        /*05cc*/ 	.word	0x00038850
        /*05d0*/ 	.short	0x010a
        /*05d2*/ 	.byte	0x05
	.zero		1


	//   ....[39]....
        /*05d4*/ 	.word	0x0000e3d0
        /*05d8*/ 	.word	0x000000ff
        /*05dc*/ 	.word	0x00038850
        /*05e0*/ 	.short	0x010a
        /*05e2*/ 	.byte	0x05
	.zero		1


	//   ....[40]....
        /*05e4*/ 	.word	0x0000e7e0
        /*05e8*/ 	.word	0x00000005
        /*05ec*/ 	.word	0x00000000
        /*05f0*/ 	.short	0x0101
        /*05f2*/ 	.byte	0x3f
	.zero		1


	//   ....[41]....
        /*05f4*/ 	.word	0x0000f870
        /*05f8*/ 	.word	0x000000ff
        /*05fc*/ 	.word	0x00000000
        /*0600*/ 	.short	0x0101
        /*0602*/ 	.byte	0x04
	.zero		1


	//   ....[42]....
        /*0604*/ 	.word	0x00012240
        /*0608*/ 	.word	0x000000ff
        /*060c*/ 	.word	0x00038840
        /*0610*/ 	.short	0x010a
        /*0612*/ 	.byte	0x26
	.zero		1


	//   ....[43]....
        /*0614*/ 	.word	0x00013060
        /*0618*/ 	.word	0x000000ff
        /*061c*/ 	.word	0x00038800
        /*0620*/ 	.short	0x0107
        /*0622*/ 	.byte	0x26
	.zero		1


	//   ....[44]....
        /*0624*/ 	.word	0x000130d0
        /*0628*/ 	.word	0x000000ff
        /*062c*/ 	.word	0x00038800
        /*0630*/ 	.short	0x0101
        /*0632*/ 	.byte	0x26
	.zero		1


	//   ....[45]....
        /*0634*/ 	.word	0x000130f0
        /*0638*/ 	.word	0x000000ff
        /*063c*/ 	.word	0x00038820
        /*0640*/ 	.short	0x010a
        /*0642*/ 	.byte	0x26
	.zero		1


	//   ....[46]....
        /*0644*/ 	.word	0x000134e0
        /*0648*/ 	.word	0x000000ff
        /*064c*/ 	.word	0x00038848
        /*0650*/ 	.short	0x010a
        /*0652*/ 	.byte	0x26
	.zero		1


	//   ....[47]....
        /*0654*/ 	.word	0x00013980
        /*0658*/ 	.word	0x000000ff
        /*065c*/ 	.word	0x00038860
        /*0660*/ 	.short	0x010a
        /*0662*/ 	.byte	0x26
	.zero		1


	//   ....[48]....
        /*0664*/ 	.word	0x00014030
        /*0668*/ 	.word	0x000000ff
        /*066c*/ 	.word	0x00038840
        /*0670*/ 	.short	0x010a
        /*0672*/ 	.byte	0x26
	.zero		1


	//   ....[49]....
        /*0674*/ 	.word	0x000144d0
        /*0678*/ 	.word	0x000000ff
        /*067c*/ 	.word	0x00038868
        /*0680*/ 	.short	0x010a
        /*0682*/ 	.byte	0x26
	.zero		1


	//   ....[50]....
        /*0684*/ 	.word	0x00014bd0
        /*0688*/ 	.word	0x000000ff
        /*068c*/ 	.word	0x00038848
        /*0690*/ 	.short	0x010a
        /*0692*/ 	.byte	0x26
	.zero		1


	//   ....[51]....
        /*0694*/ 	.word	0x00015050
        /*0698*/ 	.word	0x000000ff
        /*069c*/ 	.word	0x00038860
        /*06a0*/ 	.short	0x010a
        /*06a2*/ 	.byte	0x26
	.zero		1


	//   ....[52]....
        /*06a4*/ 	.word	0x00015590
        /*06a8*/ 	.word	0x00000003
        /*06ac*/ 	.word	0x00038860
        /*06b0*/ 	.short	0x010a
        /*06b2*/ 	.byte	0x3f
	.zero		1


	//   ....[53]....
        /*06b4*/ 	.word	0x00015ac0
        /*06b8*/ 	.word	0x00000002
        /*06bc*/ 	.word	0x00038820
        /*06c0*/ 	.short	0x010a
        /*06c2*/ 	.byte	0x3f
	.zero		1


	//   ....[54]....
        /*06c4*/ 	.word	0x00015c40
        /*06c8*/ 	.word	0x00000006
        /*06cc*/ 	.word	0x00000000
        /*06d0*/ 	.short	0x010a
        /*06d2*/ 	.byte	0x3f
	.zero		1


	//   ....[55]....
        /*06d4*/ 	.word	0x00015cb0
        /*06d8*/ 	.word	0x00000003
        /*06dc*/ 	.word	0x00000000
        /*06e0*/ 	.short	0x010a
        /*06e2*/ 	.byte	0x3f
	.zero		1


	//   ....[56]....
        /*06e4*/ 	.word	0x00015d10
        /*06e8*/ 	.word	0x00000000
        /*06ec*/ 	.word	0x00000000
        /*06f0*/ 	.short	0x010a
        /*06f2*/ 	.byte	0x3f
	.zero		1


	//   ....[57]....
        /*06f4*/ 	.word	0x00015d40
        /*06f8*/ 	.word	0x00000003
        /*06fc*/ 	.word	0x00000000
        /*0700*/ 	.short	0x010a
        /*0702*/ 	.byte	0x3f
	.zero		1


	//   ....[58]....
        /*0704*/ 	.word	0x00015dc0
        /*0708*/ 	.word	0x00000003
        /*070c*/ 	.word	0x00038800
        /*0710*/ 	.short	0x010a
        /*0712*/ 	.byte	0x3f
	.zero		1


	//   ....[59]....
        /*0714*/ 	.word	0x00015e30
        /*0718*/ 	.word	0x00000003
        /*071c*/ 	.word	0x00038830
        /*0720*/ 	.short	0x010a
        /*0722*/ 	.byte	0x3f
	.zero		1


	//   ....[60]....
        /*0724*/ 	.word	0x00015ea0
        /*0728*/ 	.word	0x00000006
        /*072c*/ 	.word	0x00038830
        /*0730*/ 	.short	0x010a
        /*0732*/ 	.byte	0x3f
	.zero		1


	//   ....[61]....
        /*0734*/ 	.word	0x00015f00
        /*0738*/ 	.word	0x00000003
        /*073c*/ 	.word	0x00038850
        /*0740*/ 	.short	0x010a
        /*0742*/ 	.byte	0x3f
	.zero		1


	//   ....[62]....
        /*0744*/ 	.word	0x00015f70
        /*0748*/ 	.word	0x00000006
        /*074c*/ 	.word	0x00038830
        /*0750*/ 	.short	0x010a
        /*0752*/ 	.byte	0x3f
	.zero		1


	//   ....[63]....
        /*0754*/ 	.word	0x00015fd0
        /*0758*/ 	.word	0x00000003
        /*075c*/ 	.word	0x00038850
        /*0760*/ 	.short	0x010a
        /*0762*/ 	.byte	0x3f
	.zero		1


	//   ....[64]....
        /*0764*/ 	.word	0x00016030
        /*0768*/ 	.word	0x00000005
        /*076c*/ 	.word	0x00038850
        /*0770*/ 	.short	0x010a
        /*0772*/ 	.byte	0x3f
	.zero		1


	//   ....[65]....
        /*0774*/ 	.word	0x00016190
        /*0778*/ 	.word	0x00000003
        /*077c*/ 	.word	0x00038840
        /*0780*/ 	.short	0x010a
        /*0782*/ 	.byte	0x3f
	.zero		1


	//   ....[66]....
        /*0784*/ 	.word	0x00016d20
        /*0788*/ 	.word	0x00000003
        /*078c*/ 	.word	0x00038820
        /*0790*/ 	.short	0x010a
        /*0792*/ 	.byte	0x3f
	.zero		1


	//   ....[67]....
        /*0794*/ 	.word	0x00016d80
        /*0798*/ 	.word	0x00000003
        /*079c*/ 	.word	0x00038848
        /*07a0*/ 	.short	0x010a
        /*07a2*/ 	.byte	0x3f
	.zero		1


	//   ....[68]....
        /*07a4*/ 	.word	0x00016de0
        /*07a8*/ 	.word	0x00000003
        /*07ac*/ 	.word	0x00038860
        /*07b0*/ 	.short	0x010a
        /*07b2*/ 	.byte	0x3f
	.zero		1


	//   ....[69]....
        /*07b4*/ 	.word	0x00016e40
        /*07b8*/ 	.word	0x00000003
        /*07bc*/ 	.word	0x00038840
        /*07c0*/ 	.short	0x010a
        /*07c2*/ 	.byte	0x3f
	.zero		1


	//   ....[70]....
        /*07c4*/ 	.word	0x00016ea0
        /*07c8*/ 	.word	0x00000003
        /*07cc*/ 	.word	0x00038868
        /*07d0*/ 	.short	0x010a
        /*07d2*/ 	.byte	0x3f
	.zero		1


	//   ....[71]....
        /*07d4*/ 	.word	0x00016f00
        /*07d8*/ 	.word	0x00000003
        /*07dc*/ 	.word	0x00038848
        /*07e0*/ 	.short	0x010a
        /*07e2*/ 	.byte	0x3f
	.zero		1


	//   ....[72]....
        /*07e4*/ 	.word	0x00016f60
        /*07e8*/ 	.word	0x00000003
        /*07ec*/ 	.word	0x00038860
        /*07f0*/ 	.short	0x010a
        /*07f2*/ 	.byte	0x3f
	.zero		1


	//   ....[73]....
        /*07f4*/ 	.word	0x00016fb0
        /*07f8*/ 	.word	0x00000003
        /*07fc*/ 	.word	0x00038860
        /*0800*/ 	.short	0x010a
        /*0802*/ 	.byte	0x3f
	.zero		1


	//   ....[74]....
        /*0804*/ 	.word	0x00017000
        /*0808*/ 	.word	0x00000002
        /*080c*/ 	.word	0x00038820
        /*0810*/ 	.short	0x010a
        /*0812*/ 	.byte	0x3f
	.zero		1


	//   ....[75]....
        /*0814*/ 	.word	0x000171a0
        /*0818*/ 	.word	0x00000006
        /*081c*/ 	.word	0x00000000
        /*0820*/ 	.short	0x010a
        /*0822*/ 	.byte	0x3f
	.zero		1


	//   ....[76]....
        /*0824*/ 	.word	0x000171f0
        /*0828*/ 	.word	0x00000003
        /*082c*/ 	.word	0x00000000
        /*0830*/ 	.short	0x010a
        /*0832*/ 	.byte	0x3f
	.zero		1


	//   ....[77]....
        /*0834*/ 	.word	0x00017240
        /*0838*/ 	.word	0x00000000
        /*083c*/ 	.word	0x00000000
        /*0840*/ 	.short	0x010a
        /*0842*/ 	.byte	0x3f
	.zero		1


	//----- nvinfo : EIATTR_NUM_MBARRIERS
	.align		4
.L_269:
        /*0844*/ 	.byte	0x03, 0x38
        /*0846*/ 	.short	0x0016


	//----- nvinfo : EIATTR_EXIT_INSTR_OFFSETS
	.align		4
        /*0848*/ 	.byte	0x04, 0x1c
        /*084a*/ 	.short	(.L_271 - .L_270)


	//   ....[0]....
.L_270:
        /*084c*/ 	.word	0x00015d90


	//----- nvinfo : EIATTR_MAX_THREADS
	.align		4
.L_271:
        /*0850*/ 	.byte	0x04, 0x05
        /*0852*/ 	.short	(.L_273 - .L_272)
.L_272:
        /*0854*/ 	.word	0x00000180
        /*0858*/ 	.word	0x00000001
        /*085c*/ 	.word	0x00000001


	//----- nvinfo : EIATTR_CRS_STACK_SIZE
	.align		4
.L_273:
        /*0860*/ 	.byte	0x04, 0x1e
        /*0862*/ 	.short	(.L_275 - .L_274)
.L_274:
        /*0864*/ 	.word	0x00000000


	//----- nvinfo : EIATTR_CBANK_PARAM_SIZE
	.align		4
.L_275:
        /*0868*/ 	.byte	0x03, 0x19
        /*086a*/ 	.short	0x0a70


	//----- nvinfo : EIATTR_PARAM_CBANK
	.align		4
        /*086c*/ 	.byte	0x04, 0x0a
        /*086e*/ 	.short	(.L_277 - .L_276)
	.align		4
.L_276:
        /*0870*/ 	.word	index@(.nv.constant0._ZN7cutlass13device_kernelIN5flash11enable_sm90INS1_16FlashAttnFwdSm90INS1_25CollectiveMainloopFwdSm90ILi2EN4cute5tupleIJNS5_1CILi1EEES8_S8_EEENS6_IJNS7_ILi128EEENS7_ILi80EEENS7_ILi256EEEEEELi256ENS_6half_tEfNS_4arch4Sm90ELb1ELb0ELb1ELb0ELb0ELb0ELb0ELb1ELb1ELb1ELb1ELb0EEENS1_21CollectiveEpilogueFwdINS6_IJSA_SC_SB_EEES9_SE_SG_Li256ELb0ELb1ELb1ELb0EEENS1_19SingleTileSchedulerILb0ELb1ELb1ELi128EEEEEEEEEvNT_6ParamsE)
        /*0874*/ 	.short	0x0210
        /*0876*/ 	.short	0x0a70


	//----- nvinfo : EIATTR_SW_WAR
	.align		4
.L_277:
        /*0878*/ 	.byte	0x04, 0x36
        /*087a*/ 	.short	(.L_279 - .L_278)
.L_278:
        /*087c*/ 	.word	0x00000008
.L_279:


//--------------------- .nv.info._ZN7cutlass13device_kernelIN5flash11enable_sm90INS1_16FlashAttnFwdSm90INS1_25CollectiveMainloopFwdSm90ILi2EN4cute5tupleIJNS5_1CILi1EEES8_S8_EEENS6_IJNS7_ILi128EEENS7_ILi80EEENS7_ILi256EEEEEELi256ENS_6half_tEfNS_4arch4Sm90ELb1ELb0ELb1ELb1ELb0ELb0ELb0ELb1ELb1ELb1ELb1ELb0EEENS1_21CollectiveEpilogueFwdINS6_IJSA_SC_SB_EEES9_SE_SG_Li256ELb1ELb1ELb1ELb0EEENS1_36VarlenDynamicPersistentTileSchedulerILi128ELi80ELi256ELi128ELb1ELb1ELb1ELb1ELb1ELb1EEEEEEEEEvNT_6ParamsE --------------------------
	.section	.nv.info._ZN7cutlass13device_kernelIN5flash11enable_sm90INS1_16FlashAttnFwdSm90INS1_25CollectiveMainloopFwdSm90ILi2EN4cute5tupleIJNS5_1CILi1EEES8_S8_EEENS6_IJNS7_ILi128EEENS7_ILi80EEENS7_ILi256EEEEEELi256ENS_6half_tEfNS_4arch4Sm90ELb1ELb0ELb1ELb1ELb0ELb0ELb0ELb1ELb1ELb1ELb1ELb0EEENS1_21CollectiveEpilogueFwdINS6_IJSA_SC_SB_EEES9_SE_SG_Li256ELb1ELb1ELb1ELb0EEENS1_36VarlenDynamicPersistentTileSchedulerILi128ELi80ELi256ELi128ELb1ELb1ELb1ELb1ELb1ELb1EEEEEEEEEvNT_6ParamsE,"",@"SHT_CUDA_INFO"
	.sectionflags	@""
	.align	4


	//----- nvinfo : EIATTR_CUDA_API_VERSION
	.align		4
        /*0000*/ 	.byte	0x04, 0x37
        /*0002*/ 	.short	(.L_281 - .L_280)
.L_280:
        /*0004*/ 	.word	0x00000082


	//----- nvinfo : EIATTR_KPARAM_INFO
	.align		4
.L_281:
        /*0008*/ 	.byte	0x04, 0x17
        /*000a*/ 	.short	(.L_283 - .L_282)
.L_282:
        /*000c*/ 	.word	0x00000000
        /*0010*/ 	.short	0x0000
        /*0012*/ 	.short	0x0070
        /*0014*/ 	.byte	0x00, 0xf0, 0x01, 0x2a


	//----- nvinfo : EIATTR_SPARSE_MMA_MASK
	.align		4
.L_283:
        /*0018*/ 	.byte	0x03, 0x50
        /*001a*/ 	.short	0x0000


	//----- nvinfo : EIATTR_MAXREG_COUNT
	.align		4
        /*001c*/ 	.byte	0x03, 0x1b
        /*001e*/ 	.short	0x00a8


	//----- nvinfo : EIATTR_NUM_BARRIERS
	.align		4
        /*0020*/ 	.byte	0x02, 0x4c
        /*0022*/ 	.byte	0x09
	.zero		1


	//----- nvinfo : EIATTR_EXTERNS
	.align		4
        /*0024*/ 	.byte	0x04, 0x0f
        /*0026*/ 	.short	(.L_285 - .L_284)


	//   ....[0]....
	.align		4
.L_284:
        /*0028*/ 	.word	index@(__assertfail)


	//----- nvinfo : EIATTR_ANNOTATIONS
	.align		4
.L_285:
        /*002c*/ 	.byte	0x04, 0x55
        /*002e*/ 	.short	(.L_287 - .L_286)


	//   ....[0]....
.L_286:
        /* <DEDUP_REMOVED lines=80> */


	//----- nvinfo : EIATTR_MERCURY_ISA_VERSION
	.align		4
.L_287:
        /*0520*/ 	.byte	0x03, 0x5f
        /*0522*/ 	.short	0x0101


	//----- nvinfo : EIATTR_UNUSED_LOAD_BYTE_OFFSET
	.align		4
        /*0524*/ 	.byte	0x04, 0x44
        /*0526*/ 	.short	(.L_289 - .L_288)


	//   ....[0]....
.L_288:
        /*0528*/ 	.word	0x00000a10
        /*052c*/ 	.word	0x0000fff0


	//   ....[1]....
        /*0530*/ 	.word	0x0000f840
        /*0534*/ 	.word	0x0000fff0


	//----- nvinfo : EIATTR_INT_WARP_WIDE_INSTR_OFFSETS
	.align		4
.L_289:
        /*0538*/ 	.byte	0x04, 0x31
        /*053a*/ 	.short	(.L_291 - .L_290)


	//   ....[0]....
.L_290:
        /*053c*/ 	.word	0x00000130


	//   ....[1]....
        /*0540*/ 	.word	0x00000170


	//   ....[2]....
        /*0544*/ 	.word	0x000001e0


	//   ....[3]....
        /*0548*/ 	.word	0x00016050


	//   ....[4]....
        /*054c*/ 	.word	0x000160f0


	//   ....[5]....
        /*0550*/ 	.word	0x0001a540


	//   ....[6]....
        /*0554*/ 	.word	0x0001a5b0


	//----- nvinfo : EIATTR_COOP_GROUP_MASK_REGIDS
	.align		4
.L_291:
        /*0558*/ 	.byte	0x04, 0x29
        /*055a*/ 	.short	(.L_293 - .L_292)


	//   ....[0]....
.L_292:
        /*055c*/ 	.word	0xffffffff


	//   ....[1]....
        /*0560*/ 	.word	0xffffffff


	//   ....[2]....
        /*0564*/ 	.word	0xffffffff


	//   ....[3]....
        /*0568*/ 	.word	0xffffffff


	//   ....[4]....
        /*056c*/ 	.word	0xffffffff


	//   ....[5]....
        /*0570*/ 	.word	0xffffffff


	//   ....[6]....
        /*0574*/ 	.word	0xffffffff


	//   ....[7]....
        /*0578*/ 	.word	0xffffffff


	//   ....[8]....
        /*057c*/ 	.word	0xffffffff


	//   ....[9]....
        /*0580*/ 	.word	0xffffffff


	//   ....[10]....
        /*0584*/ 	.word	0xffffffff


	//   ....[11]....
        /*0588*/ 	.word	0xffffffff


	//   ....[12]....
        /*058c*/ 	.word	0xffffffff


	//   ....[13]....
        /*0590*/ 	.word	0xffffffff


	//   ....[14]....
        /*0594*/ 	.word	0xffffffff


	//   ....[15]....
        /*0598*/ 	.word	0xffffffff


	//   ....[16]....
        /*059c*/ 	.word	0xffffffff


	//   ....[17]....
        /*05a0*/ 	.word	0xffffffff


	//   ....[18]....
        /*05a4*/ 	.word	0xffffffff


	//   ....[19]....
        /*05a8*/ 	.word	0xffffffff


	//   ....[20]....
        /*05ac*/ 	.word	0xffffffff


	//   ....[21]....
        /*05b0*/ 	.word	0xffffffff


	//   ....[22]....
        /*05b4*/ 	.word	0xffffffff


	//   ....[23]....
        /*05b8*/ 	.word	0xffffffff


	//   ....[24]....
        /*05bc*/ 	.word	0xffffffff


	//   ....[25]....
        /*05c0*/ 	.word	0xffffffff


	//   ....[26]....
        /*05c4*/ 	.word	0xffffffff


	//   ....[27]....
        /*05c8*/ 	.word	0xffffffff


	//   ....[28]....
        /*05cc*/ 	.word	0xffffffff


	//   ....[29]....
        /*05d0*/ 	.word	0xffffffff


	//   ....[30]....
        /*05d4*/ 	.word	0xffffffff


	//   ....[31]....
        /*05d8*/ 	.word	0xffffffff


	//   ....[32]....
        /*05dc*/ 	.word	0xffffffff


	//   ....[33]....
        /*05e0*/ 	.word	0xffffffff


	//   ....[34]....
        /*05e4*/ 	.word	0xffffffff


	//   ....[35]....
        /*05e8*/ 	.word	0xffffffff


	//   ....[36]....
        /*05ec*/ 	.word	0xffffffff


	//   ....[37]....
        /*05f0*/ 	.word	0xffffffff


	//   ....[38]....
        /*05f4*/ 	.word	0xffffffff


	//   ....[39]....
        /*05f8*/ 	.word	0xffffffff


	//   ....[40]....
        /*05fc*/ 	.word	0xffffffff


	//   ....[41]....
        /*0600*/ 	.word	0xffffffff


	//   ....[42]....
        /*0604*/ 	.word	0xffffffff


	//   ....[43]....
        /*0608*/ 	.word	0xffffffff


	//   ....[44]....
        /*060c*/ 	.word	0xffffffff


	//   ....[45]....
        /*0610*/ 	.word	0xffffffff


	//   ....[46]....
        /*0614*/ 	.word	0xffffffff


	//   ....[47]....
        /*0618*/ 	.word	0xffffffff


	//   ....[48]....
        /*061c*/ 	.word	0xffffffff


	//   ....[49]....
        /*0620*/ 	.word	0xffffffff


	//   ....[50]....
        /*0624*/ 	.word	0xffffffff


	//   ....[51]....
        /*0628*/ 	.word	0xffffffff


	//   ....[52]....
        /*062c*/ 	.word	0xffffffff


	//   ....[53]....
        /*0630*/ 	.word	0xffffffff


	//   ....[54]....
        /*0634*/ 	.word	0xffffffff


	//   ....[55]....
        /*0638*/ 	.word	0xffffffff


	//   ....[56]....
        /*063c*/ 	.word	0xffffffff


	//   ....[57]....
        /*0640*/ 	.word	0xffffffff


	//   ....[58]....
        /*0644*/ 	.word	0xffffffff


	//   ....[59]....
        /*0648*/ 	.word	0xffffffff


	//   ....[60]....
        /*064c*/ 	.word	0xffffffff


	//   ....[61]....
        /*0650*/ 	.word	0xffffffff


	//   ....[62]....
        /*0654*/ 	.word	0xffffffff


	//   ....[63]....
        /*0658*/ 	.word	0xffffffff


	//   ....[64]....
        /*065c*/ 	.word	0xffffffff


	//   ....[65]....
        /*0660*/ 	.word	0xffffffff


	//   ....[66]....
        /*0664*/ 	.word	0xffffffff


	//   ....[67]....
        /*0668*/ 	.word	0xffffffff


	//   ....[68]....
        /*066c*/ 	.word	0xffffffff


	//   ....[69]....
        /*0670*/ 	.word	0xffffffff


	//   ....[70]....
        /*0674*/ 	.word	0xffffffff


	//   ....[71]....
        /*0678*/ 	.word	0xffffffff


	//   ....[72]....
        /*067c*/ 	.word	0xffffffff


	//   ....[73]....
        /*0680*/ 	.word	0xffffffff


	//   ....[74]....
        /*0684*/ 	.word	0xffffffff


	//   ....[75]....
        /*0688*/ 	.word	0xffffffff


	//   ....[76]....
        /*068c*/ 	.word	0xffffffff


	//   ....[77]....
        /*0690*/ 	.word	0xffffffff


	//   ....[78]....
        /*0694*/ 	.word	0xffffffff


	//   ....[79]....
        /*0698*/ 	.word	0xffffffff


	//   ....[80]....
        /*069c*/ 	.word	0xffffffff


	//   ....[81]....
        /*06a0*/ 	.word	0xffffffff


	//   ....[82]....
        /*06a4*/ 	.word	0xffffffff


	//   ....[83]....
        /*06a8*/ 	.word	0xffffffff


	//   ....[84]....
        /*06ac*/ 	.word	0xffffffff


	//   ....[85]....
        /*06b0*/ 	.word	0xffffffff


	//   ....[86]....
        /*06b4*/ 	.word	0xffffffff


	//   ....[87]....
        /*06b8*/ 	.word	0xffffffff


	//   ....[88]....
        /*06bc*/ 	.word	0xffffffff


	//   ....[89]....
        /*06c0*/ 	.word	0xffffffff


	//   ....[90]....
        /*06c4*/ 	.word	0xffffffff


	//   ....[91]....
        /*06c8*/ 	.word	0xffffffff


	//   ....[92]....
        /*06cc*/ 	.word	0xffffffff


	//   ....[93]....
        /*06d0*/ 	.word	0xffffffff


	//   ....[94]....
        /*06d4*/ 	.word	0xffffffff


	//   ....[95]....
        /*06d8*/ 	.word	0xffffffff


	//   ....[96]....
        /*06dc*/ 	.word	0xffffffff


	//   ....[97]....
        /*06e0*/ 	.word	0xffffffff


	//   ....[98]....
        /*06e4*/ 	.word	0xffffffff


	//   ....[99]....
        /*06e8*/ 	.word	0xffffffff


	//   ....[100]....
        /*06ec*/ 	.word	0xffffffff


	//   ....[101]....
        /*06f0*/ 	.word	0xffffffff


	//   ....[102]....
        /*06f4*/ 	.word	0xffffffff


	//   ....[103]....
        /*06f8*/ 	.word	0xffffffff


	//   ....[104]....
        /*06fc*/ 	.word	0xffffffff


	//   ....[105]....
        /*0700*/ 	.word	0x0500000f


	//   ....[106]....
        /*0704*/ 	.word	0x0500000f


	//   ....[107]....
        /*0708*/ 	.word	0x0500000f


	//   ....[108]....
        /*070c*/ 	.word	0x0500000f


	//   ....[109]....
        /*0710*/ 	.word	0x0500000f


	//   ....[110]....
        /*0714*/ 	.word	0x0500000f


	//   ....[111]....
        /*0718*/ 	.word	0x0500000f


	//   ....[112]....
        /*071c*/ 	.word	0x0500000f


	//   ....[113]....
        /*0720*/ 	.word	0x0500000f


	//   ....[114]....
        /*0724*/ 	.word	0x0500000f


	//   ....[115]....
        /*0728*/ 	.word	0x0500000f


	//   ....[116]....
        /*072c*/ 	.word	0x0500000f


	//   ....[117]....
        /*0730*/ 	.word	0x0500000f


	//   ....[118]....
        /*0734*/ 	.word	0x0500000f


	//   ....[119]....
        /*0738*/ 	.word	0x0500000f


	//   ....[120]....
        /*073c*/ 	.word	0x0500000f


	//   ....[121]....
        /*0740*/ 	.word	0x0500000f


	//   ....[122]....
        /*0744*/ 	.word	0x0500000f


	//   ....[123]....
        /*0748*/ 	.word	0x0500000f


	//   ....[124]....
        /*074c*/ 	.word	0x0500000f


	//   ....[125]....
        /*0750*/ 	.word	0x0500000f


	//   ....[126]....
        /*0754*/ 	.word	0x0500000f


	//   ....[127]....
        /*0758*/ 	.word	0x0500000f


	//   ....[128]....
        /*075c*/ 	.word	0x0500000f


	//   ....[129]....
        /*0760*/ 	.word	0x0500000f


	//   ....[130]....
        /*0764*/ 	.word	0x0500000f


	//   ....[131]....
        /*0768*/ 	.word	0x0500000f


	//   ....[132]....
        /*076c*/ 	.word	0x0500000f


	//   ....[133]....
        /*0770*/ 	.word	0x0500000f


	//   ....[134]....
        /*0774*/ 	.word	0x0500000f


	//   ....[135]....
        /*0778*/ 	.word	0x0500000f


	//   ....[136]....
        /*077c*/ 	.word	0x0500000f


	//   ....[137]....
        /*0780*/ 	.word	0x0500000f


	//   ....[138]....
        /*0784*/ 	.word	0x0500000f


	//   ....[139]....
        /*0788*/ 	.word	0x0500000f


	//   ....[140]....
        /*078c*/ 	.word	0x0500000f


	//----- nvinfo : EIATTR_COOP_GROUP_INSTR_OFFSETS
	.align		4
.L_293:
        /*0790*/ 	.byte	0x04, 0x28
        /*0792*/ 	.short	(.L_295 - .L_294)


	//   ....[0]....
.L_294:
        /*0794*/ 	.word	0x00000060


	//   ....[1]....
        /*0798*/ 	.word	0x00000140


	//   ....[2]....
        /*079c*/ 	.word	0x00000190


	//   ....[3]....
        /*07a0*/ 	.word	0x000003c0


	//   ....[4]....
        /*07a4*/ 	.word	0x00000520


	//   ....[5]....
        /*07a8*/ 	.word	0x00000640


	//   ....[6]....
        /*07ac*/ 	.word	0x000007a0


	//   ....[7]....
        /*07b0*/ 	.word	0x00002110


	//   ....[8]....
        /*07b4*/ 	.word	0x00004ad0


	//   ....[9]....
        /*07b8*/ 	.word	0x00004af0


	//   ....[10]....
        /*07bc*/ 	.word	0x00005580


	//   ....[11]....
        /*07c0*/ 	.word	0x00005650


	//   ....[12]....
        /*07c4*/ 	.word	0x00005b50


	//   ....[13]....
        /*07c8*/ 	.word	0x00005bc0


	//   ....[14]....
        /*07cc*/ 	.word	0x00009180


	//   ....[15]....
        /*07d0*/ 	.word	0x00009710


	//   ....[16]....
        /*07d4*/ 	.word	0x00009730


	//   ....[17]....
        /*07d8*/ 	.word	0x000098e0


	//   ....[18]....
        /*07dc*/ 	.word	0x00009d60


	//   ....[19]....
        /*07e0*/ 	.word	0x00009de0


	//   ....[20]....
        /*07e4*/ 	.word	0x0000d390


	//   ....[21]....
        /*07e8*/ 	.word	0x0000d3f0


	//   ....[22]....
        /*07ec*/ 	.word	0x0000d8d0


	//   ....[23]....
        /*07f0*/ 	.word	0x0000d930


	//   ....[24]....
        /*07f4*/ 	.word	0x0000eb80


	//   ....[25]....
        /*07f8*/ 	.word	0x0000ebb0


	//   ....[26]....
        /*07fc*/ 	.word	0x0000ece0


	//   ....[27]....
        /*0800*/ 	.word	0x0000ecf0


	//   ....[28]....
        /*0804*/ 	.word	0x00010a20


	//   ....[29]....
        /*0808*/ 	.word	0x00010a40


	//   ....[30]....
        /*080c*/ 	.word	0x00010a50


	//   ....[31]....
        /*0810*/ 	.word	0x00010a60


	//   ....[32]....
        /*0814*/ 	.word	0x00011550


	//   ....[33]....
        /*0818*/ 	.word	0x00011580


	//   ....[34]....
        /*081c*/ 	.word	0x00011720


	//   ....[35]....
        /*0820*/ 	.word	0x00011740


	//   ....[36]....
        /*0824*/ 	.word	0x00011890


	//   ....[37]....
        /*0828*/ 	.word	0x000118b0


	//   ....[38]....
        /*082c*/ 	.word	0x00011a10


	//   ....[39]....
        /*0830*/ 	.word	0x00011a30


	//   ....[40]....
        /*0834*/ 	.word	0x00012000


	//   ....[41]....
        /*0838*/ 	.word	0x00012040


	//   ....[42]....
        /*083c*/ 	.word	0x00012a90


	//   ....[43]....
        /*0840*/ 	.word	0x00012aa0


	//   ....[44]....
        /*0844*/ 	.word	0x00013df0


	//   ....[45]....
        /*0848*/ 	.word	0x00013e20


	//   ....[46]....
        /*084c*/ 	.word	0x00013fa0


	//   ....[47]....
        /*0850*/ 	.word	0x00013fc0


	//   ....[48]....
        /*0854*/ 	.word	0x00014110


	//   ....[49]....
        /*0858*/ 	.word	0x00014130


	//   ....[50]....
        /*085c*/ 	.word	0x00014290


	//   ....[51]....
        /*0860*/ 	.word	0x000142b0


	//   ....[52]....
        /*0864*/ 	.word	0x00014490


	//   ....[53]....
        /*0868*/ 	.word	0x000146c0


	//   ....[54]....
        /*086c*/ 	.word	0x000146f0


	//   ....[55]....
        /*0870*/ 	.word	0x00014720


	//   ....[56]....
        /*0874*/ 	.word	0x00014750


	//   ....[57]....
        /*0878*/ 	.word	0x00014780


	//   ....[58]....
        /*087c*/ 	.word	0x000147b0


	//   ....[59]....
        /*0880*/ 	.word	0x00014960


	//   ....[60]....
        /*0884*/ 	.word	0x00014990


	//   ....[61]....
        /*0888*/ 	.word	0x000149c0


	//   ....[62]....
        /*088c*/ 	.word	0x000149f0


	//   ....[63]....
        /*0890*/ 	.word	0x00014a20


	//   ....[64]....
        /*0894*/ 	.word	0x00014a50


	//   ....[65]....
        /*0898*/ 	.word	0x00014af0


	//   ....[66]....
        /*089c*/ 	.word	0x00014b20


	//   ....[67]....
        /*08a0*/ 	.word	0x00014b30


	//   ....[68]....
        /*08a4*/ 	.word	0x00014b60


	//   ....[69]....
        /*08a8*/ 	.word	0x00016650


	//   ....[70]....
        /*08ac*/ 	.word	0x000172b0


	//   ....[71]....
        /*08b0*/ 	.word	0x000172d0


	//   ....[72]....
        /*08b4*/ 	.word	0x000173b0


	//   ....[73]....
        /*08b8*/ 	.word	0x000173c0


	//   ....[74]....
        /*08bc*/ 	.word	0x00017470


	//   ....[75]....
        /*08c0*/ 	.word	0x00017480


	//   ....[76]....
        /*08c4*/ 	.word	0x00017530


	//   ....[77]....
        /*08c8*/ 	.word	0x00017540


	//   ....[78]....
        /*08cc*/ 	.word	0x000175f0


	//   ....[79]....
        /*08d0*/ 	.word	0x00017600


	//   ....[80]....
        /*08d4*/ 	.word	0x000176b0


	//   ....[81]....
        /*08d8*/ 	.word	0x000176c0


	//   ....[82]....
        /*08dc*/ 	.word	0x00017770


	//   ....[83]....
        /*08e0*/ 	.word	0x00017780


	//   ....[84]....
        /*08e4*/ 	.word	0x000177d0


	//   ....[85]....
        /*08e8*/ 	.word	0x00017820


	//   ....[86]....
        /*08ec*/ 	.word	0x0001ae70


	//   ....[87]....
        /*08f0*/ 	.word	0x0001aea0


	//   ....[88]....
        /*08f4*/ 	.word	0x0001af00


	//   ....[89]....
        /*08f8*/ 	.word	0x0001af30


	//   ....[90]....
        /*08fc*/ 	.word	0x0001af60


	//   ....[91]....
        /*0900*/ 	.word	0x0001af90


	//   ....[92]....
        /*0904*/ 	.word	0x0001afc0


	//   ....[93]....
        /*0908*/ 	.word	0x0001aff0


	//   ....[94]....
        /*090c*/ 	.word	0x0001b1c0


	//   ....[95]....
        /*0910*/ 	.word	0x0001b1f0


	//   ....[96]....
        /*0914*/ 	.word	0x0001b220


	//   ....[97]....
        /*0918*/ 	.word	0x0001b250


	//   ....[98]....
        /*091c*/ 	.word	0x0001b280


	//   ....[99]....
        /*0920*/ 	.word	0x0001b2b0


	//   ....[100]....
        /*0924*/ 	.word	0x0001b380


	//   ....[101]....
        /*0928*/ 	.word	0x0001b3a0


	//   ....[102]....
        /*092c*/ 	.word	0x0001b3b0


	//   ....[103]....
        /*0930*/ 	.word	0x0001b430


	//   ....[104]....
        /*0934*/ 	.word	0x0001bf80


	//   ....[105]....
        /*0938*/ 	.word	0x0001c570


	//   ....[106]....
        /*093c*/ 	.word	0x0001c750


	//   ....[107]....
        /*0940*/ 	.word	0x0001c7a0


	//   ....[108]....
        /*0944*/ 	.word	0x0001c8e0


	//   ....[109]....
        /*0948*/ 	.word	0x0001c930


	//   ....[110]....
        /*094c*/ 	.word	0x0001ca70


	//   ....[111]....
        /*0950*/ 	.word	0x0001cac0


	//   ....[112]....
        /*0954*/ 	.word	0x0001cc00


	//   ....[113]....
        /*0958*/ 	.word	0x0001cc50


	//   ....[114]....
        /*095c*/ 	.word	0x0001cd90


	//   ....[115]....
        /*0960*/ 	.word	0x0001cde0


	//   ....[116]....
        /*0964*/ 	.word	0x0001cf20


	//   ....[117]....
        /*0968*/ 	.word	0x0001cf70


	//   ....[118]....
        /*096c*/ 	.word	0x0001d090


	//   ....[119]....
        /*0970*/ 	.word	0x0001d100


	//   ....[120]....
        /*0974*/ 	.word	0x0001d220


	//   ....[121]....
        /*0978*/ 	.word	0x0001d270


	//   ....[122]....
        /*097c*/ 	.word	0x0001d5a0


	//   ....[123]....
        /*0980*/ 	.word	0x0001d640


	//   ....[124]....
        /*0984*/ 	.word	0x0001d7e0


	//   ....[125]....
        /*0988*/ 	.word	0x0001d860


	//   ....[126]....
        /*098c*/ 	.word	0x0001d8e0


	//   ....[127]....
        /*0990*/ 	.word	0x0001d960


	//   ....[128]....
        /*0994*/ 	.word	0x0001d9e0


	//   ....[129]....
        /*0998*/ 	.word	0x0001da70


	//   ....[130]....
        /*099c*/ 	.word	0x0001db10


	//   ....[131]....
        /*09a0*/ 	.word	0x0001dbc0


	//   ....[132]....
        /*09a4*/ 	.word	0x0001dc40


	//   ....[133]....
        /*09a8*/ 	.word	0x0001dcc0


	//   ....[134]....
        /*09ac*/ 	.word	0x0001dd40


	//   ....[135]....
        /*09b0*/ 	.word	0x0001ddd0


	//   ....[136]....
        /*09b4*/ 	.word	0x0001de50


	//   ....[137]....
        /*09b8*/ 	.word	0x0001df00


	//   ....[138]....
        /*09bc*/ 	.word	0x0001df50


	//   ....[139]....
        /*09c0*/ 	.word	0x0001e010


	//   ....[140]....
        /*09c4*/ 	.word	0x0001e140


	//----- nvinfo : EIATTR_REG_RECONFIG
	.align		4
.L_295:
        /*09c8*/ 	.byte	0x01, 0x54
	.zero		2


	//----- nvinfo : EIATTR_SYSCALL_OFFSETS
	.align		4
        /*09cc*/ 	.byte	0x04, 0x46
        /*09ce*/ 	.short	(.L_297 - .L_296)


	//   ....[0]....
.L_296:
        /*09d0*/ 	.word	0x00002290


	//   ....[1]....
        /*09d4*/ 	.word	0x00016260


	//   ....[2]....
        /*09d8*/ 	.word	0x000163b0


	//   ....[3]....
        /*09dc*/ 	.word	0x000164b0


	//   ....[4]....
        /*09e0*/ 	.word	0x00016e40


	//----- nvinfo : EIATTR_MBARRIER_INSTR_OFFSETS
	.align		4
.L_297:
        /*09e4*/ 	.byte	0x04, 0x39
        /*09e6*/ 	.short	(.L_299 - .L_298)


	//   ....[0]....
.L_298:
        /*09e8*/ 	.word	0x00000270
        /*09ec*/ 	.word	0x000000ff
        /*09f0*/ 	.word	0x00038800
        /*09f4*/ 	.short	0x0100
        /*09f6*/ 	.byte	0x08
	.zero		1


	//   ....[1]....
        /*09f8*/ 	.word	0x00000280
        /*09fc*/ 	.word	0x000000ff
        /*0a00*/ 	.word	0x00038820
        /*0a04*/ 	.short	0x0100
        /*0a06*/ 	.byte	0x08
	.zero		1


	//   ....[2]....
        /*0a08*/ 	.word	0x00000370
        /*0a0c*/ 	.word	0x000000ff
        /*0a10*/ 	.word	0x00038830
        /*0a14*/ 	.short	0x0100
        /*0a16*/ 	.byte	0x08
	.zero		1


	//   ....[3]....
        /*0a18*/ 	.word	0x00000380
        /*0a1c*/ 	.word	0x000000ff
        /*0a20*/ 	.word	0x00038840
        /*0a24*/ 	.short	0x0100
        /*0a26*/ 	.byte	0x08
	.zero		1


	//   ....[4]....
        /*0a28*/ 	.word	0x00000390
        /*0a2c*/ 	.word	0x000000ff
        /*0a30*/ 	.word	0x00038838
        /*0a34*/ 	.short	0x0100
        /*0a36*/ 	.byte	0x08
	.zero		1


	//   ....[5]....
        /*0a38*/ 	.word	0x000003a0
        /*0a3c*/ 	.word	0x000000ff
        /*0a40*/ 	.word	0x00038848
        /*0a44*/ 	.short	0x0100
        /*0a46*/ 	.byte	0x08
	.zero		1


	//   ....[6]....
        /*0a48*/ 	.word	0x000004d0
        /*0a4c*/ 	.word	0x000000ff
        /*0a50*/ 	.word	0x00038850
        /*0a54*/ 	.short	0x0100
        /*0a56*/ 	.byte	0x08
	.zero		1


	//   ....[7]....
        /*0a58*/ 	.word	0x000004e0
        /*0a5c*/ 	.word	0x000000ff
        /*0a60*/ 	.word	0x00038860
        /*0a64*/ 	.short	0x0100
        /*0a66*/ 	.byte	0x08
	.zero		1


	//   ....[8]....
        /*0a68*/ 	.word	0x000004f0
        /*0a6c*/ 	.word	0x000000ff
        /*0a70*/ 	.word	0x00038858
        /*0a74*/ 	.short	0x0100
        /*0a76*/ 	.byte	0x08
	.zero		1


	//   ....[9]....
        /*0a78*/ 	.word	0x00000500
        /*0a7c*/ 	.word	0x000000ff
        /*0a80*/ 	.word	0x00038868
        /*0a84*/ 	.short	0x0100
        /*0a86*/ 	.byte	0x08
	.zero		1


	//   ....[10]....
        /*0a88*/ 	.word	0x000005f0
        /*0a8c*/ 	.word	0x000000ff
        /*0a90*/ 	.word	0x00038870
        /*0a94*/ 	.short	0x0100
        /*0a96*/ 	.byte	0x06
	.zero		1


	//   ....[11]....
        /*0a98*/ 	.word	0x00000600
        /*0a9c*/ 	.word	0x000000ff
        /*0aa0*/ 	.word	0x00038880
        /*0aa4*/ 	.short	0x0100
        /*0aa6*/ 	.byte	0x06
	.zero		1


	//   ....[12]....
        /*0aa8*/ 	.word	0x00000610
        /*0aac*/ 	.word	0x000000ff
        /*0ab0*/ 	.word	0x00038878
        /*0ab4*/ 	.short	0x0100
        /*0ab6*/ 	.byte	0x06
	.zero		1


	//   ....[13]....
        /*0ab8*/ 	.word	0x00000620
        /*0abc*/ 	.word	0x000000ff
        /*0ac0*/ 	.word	0x00038888
        /*0ac4*/ 	.short	0x0100
        /*0ac6*/ 	.byte	0x06
	.zero		1


	//   ....[14]....
        /*0ac8*/ 	.word	0x00000750
        /*0acc*/ 	.word	0x000000ff
        /*0ad0*/ 	.word	0x00038890
        /*0ad4*/ 	.short	0x0100
        /*0ad6*/ 	.byte	0x08
	.zero		1


	//   ....[15]....
        /*0ad8*/ 	.word	0x00000760
        /*0adc*/ 	.word	0x000000ff
        /*0ae0*/ 	.word	0x000388a0
        /*0ae4*/ 	.short	0x0100
        /*0ae6*/ 	.byte	0x08
	.zero		1


	//   ....[16]....
        /*0ae8*/ 	.word	0x00000770
        /*0aec*/ 	.word	0x000000ff
        /*0af0*/ 	.word	0x00038898
        /*0af4*/ 	.short	0x0100
        /*0af6*/ 	.byte	0x08
	.zero		1


	//   ....[17]....
        /*0af8*/ 	.word	0x00000780
        /*0afc*/ 	.word	0x000000ff
        /*0b00*/ 	.word	0x000388a8
        /*0b04*/ 	.short	0x0100
        /*0b06*/ 	.byte	0x08
	.zero		1


	//   ....[18]....
        /*0b08*/ 	.word	0x000008b0
        /*0b0c*/ 	.word	0x000000ff
        /*0b10*/ 	.word	0x000388b0
        /*0b14*/ 	.short	0x0100
        /*0b16*/ 	.byte	0x08
	.zero		1


	//   ....[19]....
        /*0b18*/ 	.word	0x000008c0
        /*0b1c*/ 	.word	0x000000ff
        /*0b20*/ 	.word	0x000388c0
        /*0b24*/ 	.short	0x0100
        /*0b26*/ 	.byte	0x08
	.zero		1


	//   ....[20]....
        /*0b28*/ 	.word	0x000008d0
        /*0b2c*/ 	.word	0x000000ff
        /*0b30*/ 	.word	0x000388b8
        /*0b34*/ 	.short	0x0100
        /*0b36*/ 	.byte	0x08
	.zero		1


	//   ....[21]....
        /*0b38*/ 	.word	0x000008e0
        /*0b3c*/ 	.word	0x000000ff
        /*0b40*/ 	.word	0x000388c8
        /*0b44*/ 	.short	0x0100
        /*0b46*/ 	.byte	0x08
	.zero		1


	//   ....[22]....
        /*0b48*/ 	.word	0x00002360
        /*0b4c*/ 	.word	0x000000ff
        /*0b50*/ 	.word	0x00038800
        /*0b54*/ 	.short	0x010a
        /*0b56*/ 	.byte	0x06
	.zero		1


	//   ....[23]....
        /*0b58*/ 	.word	0x00002400
        /*0b5c*/ 	.word	0x00000000
        /*0b60*/ 	.word	0x00038830
        /*0b64*/ 	.short	0x010a
        /*0b66*/ 	.byte	0x3f
	.zero		1


	//   ....[24]....
        /*0b68*/ 	.word	0x00002470
        /*0b6c*/ 	.word	0x00000000
        /*0b70*/ 	.word	0x00038830
        /*0b74*/ 	.short	0x010a
        /*0b76*/ 	.byte	0x3f
	.zero		1


	//   ....[25]....
        /*0b78*/ 	.word	0x00005200
        /*0b7c*/ 	.word	0x00000000
        /*0b80*/ 	.word	0x00000000
        /*0b84*/ 	.short	0x0101
        /*0b86*/ 	.byte	0x3f
	.zero		1


	//   ....[26]....
        /*0b88*/ 	.word	0x000065d0
        /*0b8c*/ 	.word	0x000000ff
        /*0b90*/ 	.word	0x00038830
        /*0b94*/ 	.short	0x010a
        /*0b96*/ 	.byte	0x04
	.zero		1


	//   ....[27]....
        /*0b98*/ 	.word	0x00006620
        /*0b9c*/ 	.word	0x000000ff
        /*0ba0*/ 	.word	0x00038830
        /*0ba4*/ 	.short	0x010a
        /*0ba6*/ 	.byte	0x04
	.zero		1


	//   ....[28]....
        /*0ba8*/ 	.word	0x00008ad0
        /*0bac*/ 	.word	0x000000ff
        /*0bb0*/ 	.word	0x00038850
        /*0bb4*/ 	.short	0x010a
        /*0bb6*/ 	.byte	0x04
	.zero		1


	//   ....[29]....
        /*0bb8*/ 	.word	0x00008b10
        /*0bbc*/ 	.word	0x000000ff
        /*0bc0*/ 	.word	0x00038850
        /*0bc4*/ 	.short	0x010a
        /*0bc6*/ 	.byte	0x04
	.zero		1


	//   ....[30]....
        /*0bc8*/ 	.word	0x00009f60
        /*0bcc*/ 	.word	0x00000000
        /*0bd0*/ 	.word	0x00000000
        /*0bd4*/ 	.short	0x0101
        /*0bd6*/ 	.byte	0x3f
	.zero		1


	//   ....[31]....
        /*0bd8*/ 	.word	0x0000a090
        /*0bdc*/ 	.word	0x00000015
        /*0be0*/ 	.word	0x00000000
        /*0be4*/ 	.short	0x0101
        /*0be6*/ 	.byte	0x3f
	.zero		1


	//   ....[32]....
        /*0be8*/ 	.word	0x0000a830
        /*0bec*/ 	.word	0x000000ff
        /*0bf0*/ 	.word	0x00038830
        /*0bf4*/ 	.short	0x010a
        /*0bf6*/ 	.byte	0x04
	.zero		1


	//   ....[33]....
        /*0bf8*/ 	.word	0x0000a870
        /*0bfc*/ 	.word	0x000000ff
        /*0c00*/ 	.word	0x00038830
        /*0c04*/ 	.short	0x010a
        /*0c06*/ 	.byte	0x04
	.zero		1


	//   ....[34]....
        /*0c08*/ 	.word	0x0000cd30
        /*0c0c*/ 	.word	0x000000ff
        /*0c10*/ 	.word	0x00038850
        /*0c14*/ 	.short	0x010a
        /*0c16*/ 	.byte	0x04
	.zero		1


	//   ....[35]....
        /*0c18*/ 	.word	0x0000cd70
        /*0c1c*/ 	.word	0x000000ff
        /*0c20*/ 	.word	0x00038850
        /*0c24*/ 	.short	0x010a
        /*0c26*/ 	.byte	0x04
	.zero		1


	//   ....[36]....
        /*0c28*/ 	.word	0x0000db60
        /*0c2c*/ 	.word	0x0000009d
        /*0c30*/ 	.word	0x00000000
        /*0c34*/ 	.short	0x0101
        /*0c36*/ 	.byte	0x3f
	.zero		1


	//   ....[37]....
        /*0c38*/ 	.word	0x0000ddf0
        /*0c3c*/ 	.word	0x000000a4
        /*0c40*/ 	.word	0x00000000
        /*0c44*/ 	.short	0x0101
        /*0c46*/ 	.byte	0x3f
	.zero		1


	//   ....[38]....
        /*0c48*/ 	.word	0x0000ead0
        /*0c4c*/ 	.word	0x000000ff
        /*0c50*/ 	.word	0x00038850
        /*0c54*/ 	.short	0x010a
        /*0c56*/ 	.byte	0x08
	.zero		1


	//   ....[39]....
        /*0c58*/ 	.word	0x0000eb10
        /*0c5c*/ 	.word	0x000000ff
        /*0c60*/ 	.word	0x00038850
        /*0c64*/ 	.short	0x010a
        /*0c66*/ 	.byte	0x08
	.zero		1


	//   ....[40]....
        /*0c68*/ 	.word	0x0000efe0
        /*0c6c*/ 	.word	0x0000000b
        /*0c70*/ 	.word	0x00000000
        /*0c74*/ 	.short	0x0101
        /*0c76*/ 	.byte	0x3f
	.zero		1


	//   ....[41]....
        /*0c78*/ 	.word	0x00011560
        /*0c7c*/ 	.word	0x000000ff
        /*0c80*/ 	.word	0x00000000
        /*0c84*/ 	.short	0x0101
        /*0c86*/ 	.byte	0x08
	.zero		1


	//   ....[42]....
        /*0c88*/ 	.word	0x00011e40
        /*0c8c*/ 	.word	0x000000ff
        /*0c90*/ 	.word	0x00000000
        /*0c94*/ 	.short	0x0101
        /*0c96*/ 	.byte	0x08
	.zero		1


	//   ....[43]....
        /*0c98*/ 	.word	0x000168b0
        /*0c9c*/ 	.word	0x00000000
        /*0ca0*/ 	.word	0x00038840
        /*0ca4*/ 	.short	0x010a
        /*0ca6*/ 	.byte	0x3f
	.zero		1


	//   ....[44]....
        /*0ca8*/ 	.word	0x00017920
        /*0cac*/ 	.word	0x00000012
        /*0cb0*/ 	.word	0x00038800
        /*0cb4*/ 	.short	0x0107
        /*0cb6*/ 	.byte	0x3f
	.zero		1


	//   ....[45]....
        /*0cb8*/ 	.word	0x00017a30
        /*0cbc*/ 	.word	0x00000012
        /*0cc0*/ 	.word	0x00038800
        /*0cc4*/ 	.short	0x0101
        /*0cc6*/ 	.byte	0x3f
	.zero		1


	//   ....[46]....
        /*0cc8*/ 	.word	0x00017a50
        /*0ccc*/ 	.word	0x00000012
        /*0cd0*/ 	.word	0x00038820
        /*0cd4*/ 	.short	0x010a
        /*0cd6*/ 	.byte	0x3f
	.zero		1


	//   ....[47]....
        /*0cd8*/ 	.word	0x00017e20
        /*0cdc*/ 	.word	0x00000003
        /*0ce0*/ 	.word	0x00038840
        /*0ce4*/ 	.short	0x010a
        /*0ce6*/ 	.byte	0x3f
	.zero		1


	//   ....[48]....
        /*0ce8*/ 	.word	0x000183c0
        /*0cec*/ 	.word	0x00000003
        /*0cf0*/ 	.word	0x00000060
        /*0cf4*/ 	.short	0x010a
        /*0cf6*/ 	.byte	0x3f
	.zero		1


	//   ....[49]....
        /*0cf8*/ 	.word	0x00018c40
        /*0cfc*/ 	.word	0x00000003
        /*0d00*/ 	.word	0x00038840
        /*0d04*/ 	.short	0x010a
        /*0d06*/ 	.byte	0x3f
	.zero		1


	//   ....[50]....
        /*0d08*/ 	.word	0x000191e0
        /*0d0c*/ 	.word	0x00000002
        /*0d10*/ 	.word	0x00000060
        /*0d14*/ 	.short	0x010a
        /*0d16*/ 	.byte	0x3f
	.zero		1


	//   ....[51]....
        /*0d18*/ 	.word	0x000199a0
        /*0d1c*/ 	.word	0x00000002
        /*0d20*/ 	.word	0x00038840
        /*0d24*/ 	.short	0x010a
        /*0d26*/ 	.byte	0x3f
	.zero		1


	//   ....[52]....
        /*0d28*/ 	.word	0x00019f40
        /*0d2c*/ 	.word	0x00000002
        /*0d30*/ 	.word	0x00000060
        /*0d34*/ 	.short	0x010a
        /*0d36*/ 	.byte	0x3f
	.zero		1


	//   ....[53]....
        /*0d38*/ 	.word	0x0001a6b0
        /*0d3c*/ 	.word	0x00000000
        /*0d40*/ 	.word	0x00038860
        /*0d44*/ 	.short	0x010a
        /*0d46*/ 	.byte	0x3f
	.zero		1


	//   ....[54]....
        /*0d48*/ 	.word	0x0001bf00
        /*0d4c*/ 	.word	0x00000000
        /*0d50*/ 	.word	0x00038820
        /*0d54*/ 	.short	0x010a
        /*0d56*/ 	.byte	0x3f
	.zero		1


	//   ....[55]....
        /*0d58*/ 	.word	0x0001c110
        /*0d5c*/ 	.word	0x00000006
        /*0d60*/ 	.word	0x00000000
        /*0d64*/ 	.short	0x010a
        /*0d66*/ 	.byte	0x3f
	.zero		1


	//   ....[56]....
        /*0d68*/ 	.word	0x0001c140
        /*0d6c*/ 	.word	0x00000007
        /*0d70*/ 	.word	0x00000000
        /*0d74*/ 	.short	0x010a
        /*0d76*/ 	.byte	0x3f
	.zero		1


	//   ....[57]....
        /*0d78*/ 	.word	0x0001c1a0
        /*0d7c*/ 	.word	0x00000004
        /*0d80*/ 	.word	0x00000000
        /*0d84*/ 	.short	0x010a
        /*0d86*/ 	.byte	0x3f
	.zero		1


	//   ....[58]....
        /*0d88*/ 	.word	0x0001c1d0
        /*0d8c*/ 	.word	0x00000003
        /*0d90*/ 	.word	0x00000000
        /*0d94*/ 	.short	0x010a
        /*0d96*/ 	.byte	0x3f
	.zero		1


	//   ....[59]....
        /*0d98*/ 	.word	0x0001c250
        /*0d9c*/ 	.word	0x00000003
        /*0da0*/ 	.word	0x00038800
        /*0da4*/ 	.short	0x010a
        /*0da6*/ 	.byte	0x3f
	.zero		1


	//   ....[60]....
        /*0da8*/ 	.word	0x0001c2a0
        /*0dac*/ 	.word	0x00000000
        /*0db0*/ 	.word	0x00038830
        /*0db4*/ 	.short	0x010a
        /*0db6*/ 	.byte	0x3f
	.zero		1


	//   ....[61]....
        /*0db8*/ 	.word	0x0001c310
        /*0dbc*/ 	.word	0x00000098
        /*0dc0*/ 	.word	0x00038830
        /*0dc4*/ 	.short	0x010a
        /*0dc6*/ 	.byte	0x3f
	.zero		1


	//   ....[62]....
        /*0dc8*/ 	.word	0x0001c370
        /*0dcc*/ 	.word	0x00000002
        /*0dd0*/ 	.word	0x00038850
        /*0dd4*/ 	.short	0x010a
        /*0dd6*/ 	.byte	0x3f
	.zero		1


	//   ....[63]....
        /*0dd8*/ 	.word	0x0001c3d0
        /*0ddc*/ 	.word	0x00000004
        /*0de0*/ 	.word	0x00038830
        /*0de4*/ 	.short	0x010a
        /*0de6*/ 	.byte	0x3f
	.zero		1


	//   ....[64]....
        /*0de8*/ 	.word	0x0001c430
        /*0dec*/ 	.word	0x00000002
        /*0df0*/ 	.word	0x00038850
        /*0df4*/ 	.short	0x010a
        /*0df6*/ 	.byte	0x3f
	.zero		1


	//   ....[65]....
        /*0df8*/ 	.word	0x0001c490
        /*0dfc*/ 	.word	0x00000007
        /*0e00*/ 	.word	0x00038850
        /*0e04*/ 	.short	0x010a
        /*0e06*/ 	.byte	0x3f
	.zero		1


	//   ....[66]....
        /*0e08*/ 	.word	0x0001c630
        /*0e0c*/ 	.word	0x00000000
        /*0e10*/ 	.word	0x00038840
        /*0e14*/ 	.short	0x010a
        /*0e16*/ 	.byte	0x3f
	.zero		1


	//   ....[67]....
        /*0e18*/ 	.word	0x0001d2b0
        /*0e1c*/ 	.word	0x00000012
        /*0e20*/ 	.word	0x00038820
        /*0e24*/ 	.short	0x010a
        /*0e26*/ 	.byte	0x3f
	.zero		1


	//   ....[68]....
        /*0e28*/ 	.word	0x0001d300
        /*0e2c*/ 	.word	0x00000003
        /*0e30*/ 	.word	0x00038840
        /*0e34*/ 	.short	0x010a
        /*0e36*/ 	.byte	0x3f
	.zero		1


	//   ....[69]....
        /*0e38*/ 	.word	0x0001d350
        /*0e3c*/ 	.word	0x00000003
        /*0e40*/ 	.word	0x00000060
        /*0e44*/ 	.short	0x010a
        /*0e46*/ 	.byte	0x3f
	.zero		1


	//   ....[70]....
        /*0e48*/ 	.word	0x0001d3a0
        /*0e4c*/ 	.word	0x00000003
        /*0e50*/ 	.word	0x00038840
        /*0e54*/ 	.short	0x010a
        /*0e56*/ 	.byte	0x3f
	.zero		1


	//   ....[71]....
        /*0e58*/ 	.word	0x0001d3f0
        /*0e5c*/ 	.word	0x00000002
        /*0e60*/ 	.word	0x00000060
        /*0e64*/ 	.short	0x010a
        /*0e66*/ 	.byte	0x3f
	.zero		1


	//   ....[72]....
        /*0e68*/ 	.word	0x0001d440
        /*0e6c*/ 	.word	0x00000002
        /*0e70*/ 	.word	0x00038840
        /*0e74*/ 	.short	0x010a
        /*0e76*/ 	.byte	0x3f
	.zero		1


	//   ....[73]....
        /*0e78*/ 	.word	0x0001d490
        /*0e7c*/ 	.word	0x00000002
        /*0e80*/ 	.word	0x00000060
        /*0e84*/ 	.short	0x010a
        /*0e86*/ 	.byte	0x3f
	.zero		1


	//   ....[74]....
        /*0e88*/ 	.word	0x0001d4e0
        /*0e8c*/ 	.word	0x00000000
        /*0e90*/ 	.word	0x00038860
        /*0e94*/ 	.short	0x010a
        /*0e96*/ 	.byte	0x3f
	.zero		1


	//   ....[75]....
        /*0e98*/ 	.word	0x0001e060
        /*0e9c*/ 	.word	0x00000000
        /*0ea0*/ 	.word	0x00038820
        /*0ea4*/ 	.short	0x010a
        /*0ea6*/ 	.byte	0x3f
	.zero		1


	//   ....[76]....
        /*0ea8*/ 	.word	0x0001e200
        /*0eac*/ 	.word	0x00000006
        /*0eb0*/ 	.word	0x00000000
        /*0eb4*/ 	.short	0x010a
        /*0eb6*/ 	.byte	0x3f
	.zero		1


	//   ....[77]....
        /*0eb8*/ 	.word	0x0001e250
        /*0ebc*/ 	.word	0x00000007
        /*0ec0*/ 	.word	0x00000000
        /*0ec4*/ 	.short	0x010a
        /*0ec6*/ 	.byte	0x3f
	.zero		1


	//   ....[78]....
        /*0ec8*/ 	.word	0x0001e2a0
        /*0ecc*/ 	.word	0x00000004
        /*0ed0*/ 	.word	0x00000000
        /*0ed4*/ 	.short	0x010a
        /*0ed6*/ 	.byte	0x3f
	.zero		1


	//----- nvinfo : EIATTR_NUM_MBARRIERS
	.align		4
.L_299:
        /*0ed8*/ 	.byte	0x03, 0x38
        /*0eda*/ 	.short	0x0016


	//----- nvinfo : EIATTR_EXIT_INSTR_OFFSETS
	.align		4
        /*0edc*/ 	.byte	0x04, 0x1c
        /*0ede*/ 	.short	(.L_301 - .L_300)


	//   ....[0]....
.L_300:
        /*0ee0*/ 	.word	0x00000a50


	//   ....[1]....
        /*0ee4*/ 	.word	0x00014440


	//   ....[2]....
        /*0ee8*/ 	.word	0x0001c220


	//----- nvinfo : EIATTR_MAX_THREADS
	.align		4
.L_301:
        /*0eec*/ 	.byte	0x04, 0x05
        /*0eee*/ 	.short	(.L_303 - .L_302)
.L_302:
        /*0ef0*/ 	.word	0x00000180
        /*0ef4*/ 	.word	0x00000001
        /*0ef8*/ 	.word	0x00000001


	//----- nvinfo : EIATTR_CRS_STACK_SIZE
	.align		4
.L_303:
        /*0efc*/ 	.byte	0x04, 0x1e
        /*0efe*/ 	.short	(.L_305 - .L_304)
.L_304:
        /*0f00*/ 	.word	0x00000000


	//----- nvinfo : EIATTR_CBANK_PARAM_SIZE
	.align		4
.L_305:
        /*0f04*/ 	.byte	0x03, 0x19
        /*0f06*/ 	.short	0x0af0


	//----- nvinfo : EIATTR_PARAM_CBANK
	.align		4
        /*0f08*/ 	.byte	0x04, 0x0a
        /*0f0a*/ 	.short	(.L_307 - .L_306)
	.align		4
.L_306:
        /*0f0c*/ 	.word	index@(.nv.constant0._ZN7cutlass13device_kernelIN5flash11enable_sm90INS1_16FlashAttnFwdSm90INS1_25CollectiveMainloopFwdSm90ILi2EN4cute5tupleIJNS5_1CILi1EEES8_S8_EEENS6_IJNS7_ILi128EEENS7_ILi80EEENS7_ILi256EEEEEELi256ENS_6half_tEfNS_4arch4Sm90ELb1ELb0ELb1ELb1ELb0ELb0ELb0ELb1ELb1ELb1ELb1ELb0EEENS1_21CollectiveEpilogueFwdINS6_IJSA_SC_SB_EEES9_SE_SG_Li256ELb1ELb1ELb1ELb0EEENS1_36VarlenDynamicPersistentTileSchedulerILi128ELi80ELi256ELi128ELb1ELb1ELb1ELb1ELb1ELb1EEEEEEEEEvNT_6ParamsE)
        /*0f10*/ 	.short	0x0210
        /*0f12*/ 	.short	0x0af0


	//----- nvinfo : EIATTR_SW_WAR
	.align		4
.L_307:
        /*0f14*/ 	.byte	0x04, 0x36
        /*0f16*/ 	.short	(.L_309 - .L_308)
.L_308:
        /*0f18*/ 	.word	0x00000008
.L_309:


//--------------------- .nv.info._ZN7cutlass13device_kernelIN5flash11enable_sm90INS1_16FlashAttnFwdSm90INS1_25CollectiveMainloopFwdSm90ILi2EN4cute5tupleIJNS5_1CILi1EEES8_S8_EEENS6_IJNS7_ILi128EEENS7_ILi80EEENS7_ILi256EEEEEELi256ENS_6half_tEfNS_4arch4Sm90ELb1ELb0ELb1ELb1ELb0ELb1ELb0ELb1ELb1ELb1ELb1ELb0EEENS1_21CollectiveEpilogueFwdINS6_IJSA_SC_SB_EEES9_SE_SG_Li256ELb1ELb1ELb1ELb0EEENS1_36VarlenDynamicPersistentTileSchedulerILi128ELi80ELi256ELi128ELb1ELb1ELb1ELb1ELb1ELb1EEEEEEEEEvNT_6ParamsE --------------------------
	.section	.nv.info._ZN7cutlass13device_kernelIN5flash11enable_sm90INS1_16FlashAttnFwdSm90INS1_25CollectiveMainloopFwdSm90ILi2EN4cute5tupleIJNS5_1CILi1EEES8_S8_EEENS6_IJNS7_ILi128EEENS7_ILi80EEENS7_ILi256EEEEEELi256ENS_6half_tEfNS_4arch4Sm90ELb1ELb0ELb1ELb1ELb0ELb1ELb0ELb1ELb1ELb1ELb1ELb0EEENS1_21CollectiveEpilogueFwdINS6_IJSA_SC_SB_EEES9_SE_SG_Li256ELb1ELb1ELb1ELb0EEENS1_36VarlenDynamicPersistentTileSchedulerILi128ELi80ELi256ELi128ELb1ELb1ELb1ELb1ELb1ELb1EEEEEEEEEvNT_6ParamsE,"",@"SHT_CUDA_INFO"
	.sectionflags	@""
	.align	4


	//----- nvinfo : EIATTR_CUDA_API_VERSION
	.align		4
        /*0000*/ 	.byte	0x04, 0x37
        /*0002*/ 	.short	(.L_311 - .L_310)
.L_310:
        /*0004*/ 	.word	0x00000082


	//----- nvinfo : EIATTR_KPARAM_INFO
	.align		4
.L_311:
        /*0008*/ 	.byte	0x04, 0x17
        /*000a*/ 	.short	(.L_313 - .L_312)
.L_312:
        /*000c*/ 	.word	0x00000000
        /*0010*/ 	.short	0x0000
        /*0012*/ 	.short	0x0070
        /*0014*/ 	.byte	0x00, 0xf0, 0x01, 0x2a


	//----- nvinfo : EIATTR_SPARSE_MMA_MASK
	.align		4
.L_313:
        /*0018*/ 	.byte	0x03, 0x50
        /*001a*/ 	.short	0x0000


	//----- nvinfo : EIATTR_MAXREG_COUNT
	.align		4
        /*001c*/ 	.byte	0x03, 0x1b
        /*001e*/ 	.short	0x00a8


	//----- nvinfo : EIATTR_NUM_BARRIERS
	.align		4
        /*0020*/ 	.byte	0x02, 0x4c
        /*0022*/ 	.byte	0x10
	.zero		1


	//----- nvinfo : EIATTR_EXTERNS
	.align		4
        /*0024*/ 	.byte	0x04, 0x0f
        /*0026*/ 	.short	(.L_315 - .L_314)


	//   ....[0]....
	.align		4
.L_314:
        /*0028*/ 	.word	index@(__assertfail)


	//----- nvinfo : EIATTR_ANNOTATIONS
	.align		4
.L_315:
        /*002c*/ 	.byte	0x04, 0x55
        /*002e*/ 	.short	(.L_317 - .L_316)


	//   ....[0]....
.L_316:
        /* <DEDUP_REMOVED lines=150> */


	//----- nvinfo : EIATTR_MERCURY_ISA_VERSION
	.align		4
.L_317:
        /*0980*/ 	.byte	0x03, 0x5f
        /*0982*/ 	.short	0x0101


	//----- nvinfo : EIATTR_UNUSED_LOAD_BYTE_OFFSET
	.align		4
        /*0984*/ 	.byte	0x04, 0x44
        /*0986*/ 	.short	(.L_319 - .L_318)


	//   ....[0]....
.L_318:
        /*0988*/ 	.word	0x00000aa0
        /*098c*/ 	.word	0x0000fff0


	//   ....[1]....
        /*0990*/ 	.word	0x00025ab0
        /*0994*/ 	.word	0x0000fff0


	//----- nvinfo : EIATTR_INT_WARP_WIDE_INSTR_OFFSETS
	.align		4
.L_319:
        /*0998*/ 	.byte	0x04, 0x31
        /*099a*/ 	.short	(.L_321 - .L_320)


	//   ....[0]....
.L_320:
        /*099c*/ 	.word	0x00000190


	//   ....[1]....
        /*09a0*/ 	.word	0x000001d0


	//   ....[2]....
        /*09a4*/ 	.word	0x00000240


	//   ....[3]....
        /*09a8*/ 	.word	0x0002de50


	//   ....[4]....
        /*09ac*/ 	.word	0x0002def0


	//   ....[5]....
        /*09b0*/ 	.word	0x00032380


	//   ....[6]....
        /*09b4*/ 	.word	0x000323f0


	//----- nvinfo : EIATTR_COOP_GROUP_MASK_REGIDS
	.align		4
.L_321:
        /*09b8*/ 	.byte	0x04, 0x29
        /*09ba*/ 	.short	(.L_323 - .L_322)


	//   ....[0]....
.L_322:
        /*09bc*/ 	.word	0xffffffff


	//   ....[1]....
        /*09c0*/ 	.word	0xffffffff


	//   ....[2]....
        /*09c4*/ 	.word	0xffffffff


	//   ....[3]....
        /*09c8*/ 	.word	0xffffffff


	//   ....[4]....
        /*09cc*/ 	.word	0xffffffff


	//   ....[5]....
        /*09d0*/ 	.word	0xffffffff


	//   ....[6]....
        /*09d4*/ 	.word	0xffffffff


	//   ....[7]....
        /*09d8*/ 	.word	0xffffffff


	//   ....[8]....
        /*09dc*/ 	.word	0xffffffff


	//   ....[9]....
        /*09e0*/ 	.word	0xffffffff


	//   ....[10]....
        /*09e4*/ 	.word	0xffffffff


	//   ....[11]....
        /*09e8*/ 	.word	0xffffffff


	//   ....[12]....
        /*09ec*/ 	.word	0xffffffff


	//   ....[13]....
        /*09f0*/ 	.word	0xffffffff


	//   ....[14]....
        /*09f4*/ 	.word	0xffffffff


	//   ....[15]....
        /*09f8*/ 	.word	0xffffffff


	//   ....[16]....
        /*09fc*/ 	.word	0xffffffff


	//   ....[17]....
        /*0a00*/ 	.word	0xffffffff


	//   ....[18]....
        /*0a04*/ 	.word	0xffffffff


	//   ....[19]....
        /*0a08*/ 	.word	0xffffffff


	//   ....[20]....
        /*0a0c*/ 	.word	0xffffffff


	//   ....[21]....
        /*0a10*/ 	.word	0xffffffff


	//   ....[22]....
        /*0a14*/ 	.word	0xffffffff


	//   ....[23]....
        /*0a18*/ 	.word	0xffffffff


	//   ....[24]....
        /*0a1c*/ 	.word	0xffffffff


	//   ....[25]....
        /*0a20*/ 	.word	0xffffffff


	//   ....[26]....
        /*0a24*/ 	.word	0xffffffff


	//   ....[27]....
        /*0a28*/ 	.word	0xffffffff


	//   ....[28]....
        /*0a2c*/ 	.word	0xffffffff


	//   ....[29]....
        /*0a30*/ 	.word	0xffffffff


	//   ....[30]....
        /*0a34*/ 	.word	0xffffffff


	//   ....[31]....
        /*0a38*/ 	.word	0xffffffff


	//   ....[32]....
        /*0a3c*/ 	.word	0xffffffff


	//   ....[33]....
        /*0a40*/ 	.word	0xffffffff


	//   ....[34]....
        /*0a44*/ 	.word	0xffffffff


	//   ....[35]....
        /*0a48*/ 	.word	0xffffffff


	//   ....[36]....
        /*0a4c*/ 	.word	0xffffffff


	//   ....[37]....
        /*0a50*/ 	.word	0xffffffff


	//   ....[38]....
        /*0a54*/ 	.word	0xffffffff


	//   ....[39]....
        /*0a58*/ 	.word	0xffffffff


	//   ....[40]....
        /*0a5c*/ 	.word	0xffffffff


	//   ....[41]....
        /*0a60*/ 	.word	0xffffffff


	//   ....[42]....
        /*0a64*/ 	.word	0xffffffff


	//   ....[43]....
        /*0a68*/ 	.word	0xffffffff


	//   ....[44]....
        /*0a6c*/ 	.word	0xffffffff


	//   ....[45]....
        /*0a70*/ 	.word	0xffffffff


	//   ....[46]....
        /*0a74*/ 	.word	0xffffffff


	//   ....[47]....
        /*0a78*/ 	.word	0xffffffff


	//   ....[48]....
        /*0a7c*/ 	.word	0xffffffff


	//   ....[49]....
        /*0a80*/ 	.word	0xffffffff


	//   ....[50]....
        /*0a84*/ 	.word	0xffffffff


	//   ....[51]....
        /*0a88*/ 	.word	0xffffffff


	//   ....[52]....
        /*0a8c*/ 	.word	0xffffffff


	//   ....[53]....
        /*0a90*/ 	.word	0xffffffff


	//   ....[54]....
        /*0a94*/ 	.word	0xffffffff


	//   ....[55]....
        /*0a98*/ 	.word	0xffffffff


	//   ....[56]....
        /*0a9c*/ 	.word	0xffffffff


	//   ....[57]....
        /*0aa0*/ 	.word	0xffffffff


	//   ....[58]....
        /*0aa4*/ 	.word	0xffffffff


	//   ....[59]....
        /*0aa8*/ 	.word	0xffffffff


	//   ....[60]....
        /*0aac*/ 	.word	0xffffffff


	//   ....[61]....
        /*0ab0*/ 	.word	0xffffffff


	//   ....[62]....
        /*0ab4*/ 	.word	0xffffffff


	//   ....[63]....
        /*0ab8*/ 	.word	0xffffffff


	//   ....[64]....
        /*0abc*/ 	.word	0xffffffff


	//   ....[65]....
        /*0ac0*/ 	.word	0xffffffff


	//   ....[66]....
        /*0ac4*/ 	.word	0xffffffff


	//   ....[67]....
        /*0ac8*/ 	.word	0xffffffff


	//   ....[68]....
        /*0acc*/ 	.word	0xffffffff


	//   ....[69]....
        /*0ad0*/ 	.word	0xffffffff


	//   ....[70]....
        /*0ad4*/ 	.word	0xffffffff


	//   ....[71]....
        /*0ad8*/ 	.word	0xffffffff


	//   ....[72]....
        /*0adc*/ 	.word	0xffffffff


	//   ....[73]....
        /*0ae0*/ 	.word	0xffffffff


	//   ....[74]....
        /*0ae4*/ 	.word	0xffffffff


	//   ....[75]....
        /*0ae8*/ 	.word	0xffffffff


	//   ....[76]....
        /*0aec*/ 	.word	0xffffffff


	//   ....[77]....
        /*0af0*/ 	.word	0xffffffff


	//   ....[78]....
        /*0af4*/ 	.word	0xffffffff


	//   ....[79]....
        /*0af8*/ 	.word	0xffffffff


	//   ....[80]....
        /*0afc*/ 	.word	0xffffffff


	//   ....[81]....
        /*0b00*/ 	.word	0xffffffff


	//   ....[82]....
        /*0b04*/ 	.word	0xffffffff


	//   ....[83]....
        /*0b08*/ 	.word	0xffffffff


	//   ....[84]....
        /*0b0c*/ 	.word	0xffffffff


	//   ....[85]....
        /*0b10*/ 	.word	0xffffffff


	//   ....[86]....
        /*0b14*/ 	.word	0xffffffff


	//   ....[87]....
        /*0b18*/ 	.word	0xffffffff


	//   ....[88]....
        /*0b1c*/ 	.word	0xffffffff


	//   ....[89]....
        /*0b20*/ 	.word	0xffffffff


	//   ....[90]....
        /*0b24*/ 	.word	0xffffffff


	//   ....[91]....
        /*0b28*/ 	.word	0xffffffff


	//   ....[92]....
        /*0b2c*/ 	.word	0xffffffff


	//   ....[93]....
        /*0b30*/ 	.word	0xffffffff


	//   ....[94]....
        /*0b34*/ 	.word	0xffffffff


	//   ....[95]....
        /*0b38*/ 	.word	0xffffffff


	//   ....[96]....
        /*0b3c*/ 	.word	0xffffffff


	//   ....[97]....
        /*0b40*/ 	.word	0xffffffff


	//   ....[98]....
        /*0b44*/ 	.word	0xffffffff


	//   ....[99]....
        /*0b48*/ 	.word	0xffffffff


	//   ....[100]....
        /*0b4c*/ 	.word	0xffffffff


	//   ....[101]....
        /*0b50*/ 	.word	0xffffffff


	//   ....[102]....
        /*0b54*/ 	.word	0xffffffff


	//   ....[103]....
        /*0b58*/ 	.word	0xffffffff


	//   ....[104]....
        /*0b5c*/ 	.word	0xffffffff


	//   ....[105]....
        /*0b60*/ 	.word	0xffffffff


	//   ....[106]....
        /*0b64*/ 	.word	0xffffffff


	//   ....[107]....
        /*0b68*/ 	.word	0xffffffff


	//   ....[108]....
        /*0b6c*/ 	.word	0xffffffff


	//   ....[109]....
        /*0b70*/ 	.word	0xffffffff


	//   ....[110]....
        /*0b74*/ 	.word	0xffffffff


	//   ....[111]....
        /*0b78*/ 	.word	0xffffffff


	//   ....[112]....
        /*0b7c*/ 	.word	0xffffffff


	//   ....[113]....
        /*0b80*/ 	.word	0xffffffff


	//   ....[114]....
        /*0b84*/ 	.word	0xffffffff


	//   ....[115]....
        /*0b88*/ 	.word	0xffffffff


	//   ....[116]....
        /*0b8c*/ 	.word	0xffffffff


	//   ....[117]....
        /*0b90*/ 	.word	0xffffffff


	//   ....[118]....
        /*0b94*/ 	.word	0xffffffff


	//   ....[119]....
        /*0b98*/ 	.word	0xffffffff


	//   ....[120]....
        /*0b9c*/ 	.word	0xffffffff


	//   ....[121]....
        /*0ba0*/ 	.word	0xffffffff


	//   ....[122]....
        /*0ba4*/ 	.word	0xffffffff


	//   ....[123]....
        /*0ba8*/ 	.word	0xffffffff


	//   ....[124]....
        /*0bac*/ 	.word	0xffffffff


	//   ....[125]....
        /*0bb0*/ 	.word	0xffffffff


	//   ....[126]....
        /*0bb4*/ 	.word	0xffffffff


	//   ....[127]....
        /*0bb8*/ 	.word	0xffffffff


	//   ....[128]....
        /*0bbc*/ 	.word	0xffffffff


	//   ....[129]....
        /*0bc0*/ 	.word	0xffffffff


	//   ....[130]....
        /*0bc4*/ 	.word	0xffffffff


	//   ....[131]....
        /*0bc8*/ 	.word	0xffffffff


	//   ....[132]....
        /*0bcc*/ 	.word	0xffffffff


	//   ....[133]....
        /*0bd0*/ 	.word	0xffffffff


	//   ....[134]....
        /*0bd4*/ 	.word	0xffffffff


	//   ....[135]....
        /*0bd8*/ 	.word	0xffffffff


	//   ....[136]....
        /*0bdc*/ 	.word	0xffffffff


	//   ....[137]....
        /*0be0*/ 	.word	0xffffffff


	//   ....[138]....
        /*0be4*/ 	.word	0x0500000f


	//   ....[139]....
        /*0be8*/ 	.word	0x0500000f


	//   ....[140]....
        /*0bec*/ 	.word	0x0500000f


	//   ....[141]....
        /*0bf0*/ 	.word	0x0500000f


	//   ....[142]....
        /*0bf4*/ 	.word	0x0500000f


	//   ....[143]....
        /*0bf8*/ 	.word	0x0500000f


	//   ....[144]....
        /*0bfc*/ 	.word	0x0500000f


	//   ....[145]....
        /*0c00*/ 	.word	0x0500000f


	//   ....[146]....
        /*0c04*/ 	.word	0x0500000f


	//   ....[147]....
        /*0c08*/ 	.word	0x0500000f


	//   ....[148]....
        /*0c0c*/ 	.word	0x0500000f


	//   ....[149]....
        /*0c10*/ 	.word	0x0500000f


	//   ....[150]....
        /*0c14*/ 	.word	0x0500000f


	//   ....[151]....
        /*0c18*/ 	.word	0x0500000f


	//   ....[152]....
        /*0c1c*/ 	.word	0x0500000f


	//   ....[153]....
        /*0c20*/ 	.word	0x0500000f


	//   ....[154]....
        /*0c24*/ 	.word	0x0500000f


	//   ....[155]....
        /*0c28*/ 	.word	0x0500000f


	//   ....[156]....
        /*0c2c*/ 	.word	0x0500000f


	//   ....[157]....
        /*0c30*/ 	.word	0x0500000f


	//   ....[158]....
        /*0c34*/ 	.word	0x0500000f


	//   ....[159]....
        /*0c38*/ 	.word	0x0500000f


	//   ....[160]....
        /*0c3c*/ 	.word	0x0500000f


	//   ....[161]....
        /*0c40*/ 	.word	0x0500000f


	//   ....[162]....
        /*0c44*/ 	.word	0x0500000f


	//   ....[163]....
        /*0c48*/ 	.word	0x0500000f


	//   ....[164]....
        /*0c4c*/ 	.word	0x0500000f


	//   ....[165]....
        /*0c50*/ 	.word	0x0500000f


	//   ....[166]....
        /*0c54*/ 	.word	0x0500000f


	//   ....[167]....
        /*0c58*/ 	.word	0x0500000f


	//   ....[168]....
        /*0c5c*/ 	.word	0x0500000f


	//   ....[169]....
        /*0c60*/ 	.word	0x0500000f


	//   ....[170]....
        /*0c64*/ 	.word	0x0500000f


	//   ....[171]....
        /*0c68*/ 	.word	0x0500000f


	//   ....[172]....
        /*0c6c*/ 	.word	0x0500000f


	//   ....[173]....
        /*0c70*/ 	.word	0x0500000f


	//   ....[174]....
        /*0c74*/ 	.word	0x0500000f


	//   ....[175]....
        /*0c78*/ 	.word	0x0500000f


	//   ....[176]....
        /*0c7c*/ 	.word	0x0500000f


	//   ....[177]....
        /*0c80*/ 	.word	0x0500000f


	//   ....[178]....
        /*0c84*/ 	.word	0x0500000f


	//   ....[179]....
        /*0c88*/ 	.word	0x0500000f


	//   ....[180]....
        /*0c8c*/ 	.word	0x0500000f


	//   ....[181]....
        /*0c90*/ 	.word	0x0500000f


	//   ....[182]....
        /*0c94*/ 	.word	0x0500000f


	//   ....[183]....
        /*0c98*/ 	.word	0x0500000f


	//   ....[184]....
        /*0c9c*/ 	.word	0x0500000f


	//   ....[185]....
        /*0ca0*/ 	.word	0x0500000f


	//   ....[186]....
        /*0ca4*/ 	.word	0x0500000f


	//   ....[187]....
        /*0ca8*/ 	.word	0x0500000f


	//   ....[188]....
        /*0cac*/ 	.word	0x0500000f


	//   ....[189]....
        /*0cb0*/ 	.word	0x0500000f


	//   ....[190]....
        /*0cb4*/ 	.word	0x0500000f


	//   ....[191]....
        /*0cb8*/ 	.word	0x0500000f


	//   ....[192]....
        /*0cbc*/ 	.word	0x0500000f


	//   ....[193]....
        /*0cc0*/ 	.word	0x0500000f


	//   ....[194]....
        /*0cc4*/ 	.word	0x0500000f


	//   ....[195]....
        /*0cc8*/ 	.word	0x0500000f


	//   ....[196]....
        /*0ccc*/ 	.word	0x0500000f


	//   ....[197]....
        /*0cd0*/ 	.word	0x0500000f


	//   ....[198]....
        /*0cd4*/ 	.word	0x0500000f


	//   ....[199]....
        /*0cd8*/ 	.word	0x0500000f


	//   ....[200]....
        /*0cdc*/ 	.word	0x0500000f


	//   ....[201]....
        /*0ce0*/ 	.word	0x0500000f


	//   ....[202]....
        /*0ce4*/ 	.word	0x0500000f


	//   ....[203]....
        /*0ce8*/ 	.word	0x0500000f


	//   ....[204]....
        /*0cec*/ 	.word	0x0500000f


	//   ....[205]....
        /*0cf0*/ 	.word	0x0500000f


	//   ....[206]....
        /*0cf4*/ 	.word	0x0500000f


	//----- nvinfo : EIATTR_COOP_GROUP_INSTR_OFFSETS
	.align		4
.L_323:
        /*0cf8*/ 	.byte	0x04, 0x28
        /*0cfa*/ 	.short	(.L_325 - .L_324)


	//   ....[0]....
.L_324:
        /*0cfc*/ 	.word	0x00000060


	//   ....[1]....
        /*0d00*/ 	.word	0x000001a0


	//   ....[2]....
        /*0d04*/ 	.word	0x000001f0


	//   ....[3]....
        /*0d08*/ 	.word	0x00000420


	//   ....[4]....
        /*0d0c*/ 	.word	0x00000580


	//   ....[5]....
        /*0d10*/ 	.word	0x000006a0


	//   ....[6]....
        /*0d14*/ 	.word	0x00000800


	//   ....[7]....
        /*0d18*/ 	.word	0x0000bcd0


	//   ....[8]....
        /*0d1c*/ 	.word	0x0000c3b0


	//   ....[9]....
        /*0d20*/ 	.word	0x0000c3c0


	//   ....[10]....
        /*0d24*/ 	.word	0x0000c3d0


	//   ....[11]....
        /*0d28*/ 	.word	0x0000c3e0


	//   ....[12]....
        /*0d2c*/ 	.word	0x0000ca00


	//   ....[13]....
        /*0d30*/ 	.word	0x0000ca10


	//   ....[14]....
        /*0d34*/ 	.word	0x0000ca20


	//   ....[15]....
        /*0d38*/ 	.word	0x0000ca30


	//   ....[16]....
        /*0d3c*/ 	.word	0x0000cfb0


	//   ....[17]....
        /*0d40*/ 	.word	0x0000cfc0


	//   ....[18]....
        /*0d44*/ 	.word	0x0000cfd0


	//   ....[19]....
        /*0d48*/ 	.word	0x0000cfe0


	//   ....[20]....
        /*0d4c*/ 	.word	0x0000d580


	//   ....[21]....
        /*0d50*/ 	.word	0x0000d590


	//   ....[22]....
        /*0d54*/ 	.word	0x0000d5a0


	//   ....[23]....
        /*0d58*/ 	.word	0x0000d5b0


	//   ....[24]....
        /*0d5c*/ 	.word	0x00010c50


	//   ....[25]....
        /*0d60*/ 	.word	0x00010c60


	//   ....[26]....
        /*0d64*/ 	.word	0x00010c70


	//   ....[27]....
        /*0d68*/ 	.word	0x00010c80


	//   ....[28]....
        /*0d6c*/ 	.word	0x00011140


	//   ....[29]....
        /*0d70*/ 	.word	0x00011150


	//   ....[30]....
        /*0d74*/ 	.word	0x00011160


	//   ....[31]....
        /*0d78*/ 	.word	0x00011170


	//   ....[32]....
        /*0d7c*/ 	.word	0x000115d0


	//   ....[33]....
        /*0d80*/ 	.word	0x000115e0


	//   ....[34]....
        /*0d84*/ 	.word	0x000115f0


	//   ....[35]....
        /*0d88*/ 	.word	0x00011600


	//   ....[36]....
        /*0d8c*/ 	.word	0x00011a70


	//   ....[37]....
        /*0d90*/ 	.word	0x00011a80


	//   ....[38]....
        /*0d94*/ 	.word	0x00011a90


	//   ....[39]....
        /*0d98*/ 	.word	0x00011aa0


	//   ....[40]....
        /*0d9c*/ 	.word	0x00018a00


	//   ....[41]....
        /*0da0*/ 	.word	0x00019100


	//   ....[42]....
        /*0da4*/ 	.word	0x000191c0


	//   ....[43]....
        /*0da8*/ 	.word	0x000192f0


	//   ....[44]....
        /*0dac*/ 	.word	0x000198f0


	//   ....[45]....
        /*0db0*/ 	.word	0x000199c0


	//   ....[46]....
        /*0db4*/ 	.word	0x0001e0e0


	//   ....[47]....
        /*0db8*/ 	.word	0x0001e480


	//   ....[48]....
        /*0dbc*/ 	.word	0x0001e7d0


	//   ....[49]....
        /*0dc0*/ 	.word	0x0001e920


	//   ....[50]....
        /*0dc4*/ 	.word	0x0001edf0


	//   ....[51]....
        /*0dc8*/ 	.word	0x0001ee50


	//   ....[52]....
        /*0dcc*/ 	.word	0x000238c0


	//   ....[53]....
        /*0dd0*/ 	.word	0x000238e0


	//   ....[54]....
        /*0dd4*/ 	.word	0x00023bd0


	//   ....[55]....
        /*0dd8*/ 	.word	0x00023c90


	//   ....[56]....
        /*0ddc*/ 	.word	0x00024dd0


	//   ....[57]....
        /*0de0*/ 	.word	0x00024ee0


	//   ....[58]....
        /*0de4*/ 	.word	0x000250e0


	//   ....[59]....
        /*0de8*/ 	.word	0x00025100


	//   ....[60]....
        /*0dec*/ 	.word	0x00026b70


	//   ....[61]....
        /*0df0*/ 	.word	0x00026b80


	//   ....[62]....
        /*0df4*/ 	.word	0x00026b90


	//   ....[63]....
        /*0df8*/ 	.word	0x00026ba0


	//   ....[64]....
        /*0dfc*/ 	.word	0x000275e0


	//   ....[65]....
        /*0e00*/ 	.word	0x00027600


	//   ....[66]....
        /*0e04*/ 	.word	0x00027760


	//   ....[67]....
        /*0e08*/ 	.word	0x00027780


	//   ....[68]....
        /*0e0c*/ 	.word	0x000278d0


	//   ....[69]....
        /*0e10*/ 	.word	0x000278f0


	//   ....[70]....
        /*0e14*/ 	.word	0x00027a50


	//   ....[71]....
        /*0e18*/ 	.word	0x00027a70


	//   ....[72]....
        /*0e1c*/ 	.word	0x00028220


	//   ....[73]....
        /*0e20*/ 	.word	0x000282c0


	//   ....[74]....
        /*0e24*/ 	.word	0x00028cd0


	//   ....[75]....
        /*0e28*/ 	.word	0x00028ce0


	//   ....[76]....
        /*0e2c*/ 	.word	0x00029e00


	//   ....[77]....
        /*0e30*/ 	.word	0x00029e20


	//   ....[78]....
        /*0e34*/ 	.word	0x00029f70


	//   ....[79]....
        /*0e38*/ 	.word	0x00029f90


	//   ....[80]....
        /*0e3c*/ 	.word	0x0002a0e0


	//   ....[81]....
        /*0e40*/ 	.word	0x0002a100


	//   ....[82]....
        /*0e44*/ 	.word	0x0002a260


	//   ....[83]....
        /*0e48*/ 	.word	0x0002a280


	//   ....[84]....
        /*0e4c*/ 	.word	0x0002a460


	//   ....[85]....
        /*0e50*/ 	.word	0x0002a6a0


	//   ....[86]....
        /*0e54*/ 	.word	0x0002a6d0


	//   ....[87]....
        /*0e58*/ 	.word	0x0002a700


	//   ....[88]....
        /*0e5c*/ 	.word	0x0002a730


	//   ....[89]....
        /*0e60*/ 	.word	0x0002a760


	//   ....[90]....
        /*0e64*/ 	.word	0x0002a790


	//   ....[91]....
        /*0e68*/ 	.word	0x0002a940


	//   ....[92]....
        /*0e6c*/ 	.word	0x0002a970


	//   ....[93]....
        /*0e70*/ 	.word	0x0002a9a0


	//   ....[94]....
        /*0e74*/ 	.word	0x0002a9d0


	//   ....[95]....
        /*0e78*/ 	.word	0x0002aa00


	//   ....[96]....
        /*0e7c*/ 	.word	0x0002aa30


	//   ....[97]....
        /*0e80*/ 	.word	0x0002aad0


	//   ....[98]....
        /*0e84*/ 	.word	0x0002ab00


	//   ....[99]....
        /*0e88*/ 	.word	0x0002ab10


	//   ....[100]....
        /*0e8c*/ 	.word	0x0002ab40


	//   ....[101]....
        /*0e90*/ 	.word	0x0002c1c0


	//   ....[102]....
        /*0e94*/ 	.word	0x0002e450


	//   ....[103]....
        /*0e98*/ 	.word	0x0002f0f0


	//   ....[104]....
        /*0e9c*/ 	.word	0x0002f110


	//   ....[105]....
        /*0ea0*/ 	.word	0x0002f1f0


	//   ....[106]....
        /*0ea4*/ 	.word	0x0002f200


	//   ....[107]....
        /*0ea8*/ 	.word	0x0002f2b0


	//   ....[108]....
        /*0eac*/ 	.word	0x0002f2c0


	//   ....[109]....
        /*0eb0*/ 	.word	0x0002f370


	//   ....[110]....
        /*0eb4*/ 	.word	0x0002f380


	//   ....[111]....
        /*0eb8*/ 	.word	0x0002f430


	//   ....[112]....
        /*0ebc*/ 	.word	0x0002f440


	//   ....[113]....
        /*0ec0*/ 	.word	0x0002f4f0


	//   ....[114]....
        /*0ec4*/ 	.word	0x0002f500


	//   ....[115]....
        /*0ec8*/ 	.word	0x0002f5b0


	//   ....[116]....
        /*0ecc*/ 	.word	0x0002f5c0


	//   ....[117]....
        /*0ed0*/ 	.word	0x0002f610


	//   ....[118]....
        /*0ed4*/ 	.word	0x0002f660


	//   ....[119]....
        /*0ed8*/ 	.word	0x00032cb0


	//   ....[120]....
        /*0edc*/ 	.word	0x00032ce0


	//   ....[121]....
        /*0ee0*/ 	.word	0x00032d50


	//   ....[122]....
        /*0ee4*/ 	.word	0x00032d80


	//   ....[123]....
        /*0ee8*/ 	.word	0x00032db0


	//   ....[124]....
        /*0eec*/ 	.word	0x00032de0


	//   ....[125]....
        /*0ef0*/ 	.word	0x00032e10


	//   ....[126]....
        /*0ef4*/ 	.word	0x00032e40


	//   ....[127]....
        /*0ef8*/ 	.word	0x00033010


	//   ....[128]....
        /*0efc*/ 	.word	0x00033040


	//   ....[129]....
        /*0f00*/ 	.word	0x00033070


	//   ....[130]....
        /*0f04*/ 	.word	0x000330a0


	//   ....[131]....
        /*0f08*/ 	.word	0x000330d0


	//   ....[132]....
        /*0f0c*/ 	.word	0x00033100


	//   ....[133]....
        /*0f10*/ 	.word	0x000331d0


	//   ....[134]....
        /*0f14*/ 	.word	0x000331f0


	//   ....[135]....
        /*0f18*/ 	.word	0x00033200


	//   ....[136]....
        /*0f1c*/ 	.word	0x00033280


	//   ....[137]....
        /*0f20*/ 	.word	0x00033dd0


	//   ....[138]....
        /*0f24*/ 	.word	0x00034210


	//   ....[139]....
        /*0f28*/ 	.word	0x000342a0


	//   ....[140]....
        /*0f2c*/ 	.word	0x000342f0


	//   ....[141]....
        /*0f30*/ 	.word	0x00034340


	//   ....[142]....
        /*0f34*/ 	.word	0x000343e0


	//   ....[143]....
        /*0f38*/ 	.word	0x00034470


	//   ....[144]....
        /*0f3c*/ 	.word	0x000344c0


	//   ....[145]....
        /*0f40*/ 	.word	0x00034510


	//   ....[146]....
        /*0f44*/ 	.word	0x000345b0


	//   ....[147]....
        /*0f48*/ 	.word	0x00034640


	//   ....[148]....
        /*0f4c*/ 	.word	0x00034690


	//   ....[149]....
        /*0f50*/ 	.word	0x000346e0


	//   ....[150]....
        /*0f54*/ 	.word	0x00034780


	//   ....[151]....
        /*0f58*/ 	.word	0x00034810


	//   ....[152]....
        /*0f5c*/ 	.word	0x00034860


	//   ....[153]....
        /*0f60*/ 	.word	0x000348b0


	//   ....[154]....
        /*0f64*/ 	.word	0x000349a0


	//   ....[155]....
        /*0f68*/ 	.word	0x00034a30


	//   ....[156]....
        /*0f6c*/ 	.word	0x00034a80


	//   ....[157]....
        /*0f70*/ 	.word	0x00034ad0


	//   ....[158]....
        /*0f74*/ 	.word	0x00034b60


	//   ....[159]....
        /*0f78*/ 	.word	0x00034bf0


	//   ....[160]....
        /*0f7c*/ 	.word	0x00034c40


	//   ....[161]....
        /*0f80*/ 	.word	0x00034c90


	//   ....[162]....
        /*0f84*/ 	.word	0x00034d20


	//   ....[163]....
        /*0f88*/ 	.word	0x00034db0


	//   ....[164]....
        /*0f8c*/ 	.word	0x00034e00


	//   ....[165]....
        /*0f90*/ 	.word	0x00034e50


	//   ....[166]....
        /*0f94*/ 	.word	0x00034ef0


	//   ....[167]....
        /*0f98*/ 	.word	0x00034f80


	//   ....[168]....
        /*0f9c*/ 	.word	0x00034fd0


	//   ....[169]....
        /*0fa0*/ 	.word	0x00035020


	//   ....[170]....
        /*0fa4*/ 	.word	0x00035320


	//   ....[171]....
        /*0fa8*/ 	.word	0x00035600


	//   ....[172]....
        /*0fac*/ 	.word	0x000357e0


	//   ....[173]....
        /*0fb0*/ 	.word	0x00035830


	//   ....[174]....
        /*0fb4*/ 	.word	0x00035970


	//   ....[175]....
        /*0fb8*/ 	.word	0x000359c0


	//   ....[176]....
        /*0fbc*/ 	.word	0x00035b00


	//   ....[177]....
        /*0fc0*/ 	.word	0x00035b50


	//   ....[178]....
        /*0fc4*/ 	.word	0x00035c90


	//   ....[179]....
        /*0fc8*/ 	.word	0x00035ce0


	//   ....[180]....
        /*0fcc*/ 	.word	0x00035e20


	//   ....[181]....
        /*0fd0*/ 	.word	0x00035e70


	//   ....[182]....
        /*0fd4*/ 	.word	0x00035fb0


	//   ....[183]....
        /*0fd8*/ 	.word	0x00036000


	//   ....[184]....
        /*0fdc*/ 	.word	0x00036120


	//   ....[185]....
        /*0fe0*/ 	.word	0x00036190


	//   ....[186]....
        /*0fe4*/ 	.word	0x000362b0


	//   ....[187]....
        /*0fe8*/ 	.word	0x00036300


	//   ....[188]....
        /*0fec*/ 	.word	0x00036630


	//   ....[189]....
        /*0ff0*/ 	.word	0x000366d0


	//   ....[190]....
        /*0ff4*/ 	.word	0x00036880


	//   ....[191]....
        /*0ff8*/ 	.word	0x00036900


	//   ....[192]....
        /*0ffc*/ 	.word	0x00036980


	//   ....[193]....
        /*1000*/ 	.word	0x00036a00


	//   ....[194]....
        /*1004*/ 	.word	0x00036a80


	//   ....[195]....
        /*1008*/ 	.word	0x00036b10


	//   ....[196]....
        /*100c*/ 	.word	0x00036bb0


	//   ....[197]....
        /*1010*/ 	.word	0x00036c60


	//   ....[198]....
        /*1014*/ 	.word	0x00036ce0


	//   ....[199]....
        /*1018*/ 	.word	0x00036d60


	//   ....[200]....
        /*101c*/ 	.word	0x00036de0


	//   ....[201]....
        /*1020*/ 	.word	0x00036e70


	//   ....[202]....
        /*1024*/ 	.word	0x00036ef0


	//   ....[203]....
        /*1028*/ 	.word	0x00036fa0


	//   ....[204]....
        /*102c*/ 	.word	0x00036ff0


	//   ....[205]....
        /*1030*/ 	.word	0x000370b0


	//   ....[206]....
        /*1034*/ 	.word	0x000371e0


	//----- nvinfo : EIATTR_REG_RECONFIG
	.align		4
.L_325:
        /*1038*/ 	.byte	0x01, 0x54
	.zero		2


	//----- nvinfo : EIATTR_SYSCALL_OFFSETS
	.align		4
        /*103c*/ 	.byte	0x04, 0x46
        /*103e*/ 	.short	(.L_327 - .L_326)


	//   ....[0]....
.L_326:
        /*1040*/ 	.word	0x00002300


	//   ....[1]....
        /*1044*/ 	.word	0x00002450


	//   ....[2]....
        /*1048*/ 	.word	0x0000be40


	//   ....[3]....
        /*104c*/ 	.word	0x0000c170


	//   ....[4]....
        /*1050*/ 	.word	0x0002e060


	//   ....[5]....
        /*1054*/ 	.word	0x0002e1b0


	//   ....[6]....
        /*1058*/ 	.word	0x0002e2a0


	//   ....[7]....
        /*105c*/ 	.word	0x0002ec80


	//----- nvinfo : EIATTR_MBARRIER_INSTR_OFFSETS
	.align		4
.L_327:
        /*1060*/ 	.byte	0x04, 0x39
        /*1062*/ 	.short	(.L_329 - .L_328)


	//   ....[0]....
.L_328:
        /*1064*/ 	.word	0x000002d0
        /*1068*/ 	.word	0x000000ff
        /*106c*/ 	.word	0x00038800
        /*1070*/ 	.short	0x0100
        /*1072*/ 	.byte	0x08
	.zero		1


	//   ....[1]....
        /*1074*/ 	.word	0x000002e0
        /*1078*/ 	.word	0x000000ff
        /*107c*/ 	.word	0x00038820
        /*1080*/ 	.short	0x0100
        /*1082*/ 	.byte	0x08
	.zero		1


	//   ....[2]....
        /*1084*/ 	.word	0x000003d0
        /*1088*/ 	.word	0x000000ff
        /*108c*/ 	.word	0x00038830
        /*1090*/ 	.short	0x0100
        /*1092*/ 	.byte	0x08
	.zero		1


	//   ....[3]....
        /*1094*/ 	.word	0x000003e0
        /*1098*/ 	.word	0x000000ff
        /*109c*/ 	.word	0x00038840
        /*10a0*/ 	.short	0x0100
        /*10a2*/ 	.byte	0x08
	.zero		1


	//   ....[4]....
        /*10a4*/ 	.word	0x000003f0
        /*10a8*/ 	.word	0x000000ff
        /*10ac*/ 	.word	0x00038838
        /*10b0*/ 	.short	0x0100
        /*10b2*/ 	.byte	0x08
	.zero		1


	//   ....[5]....
        /*10b4*/ 	.word	0x00000400
        /*10b8*/ 	.word	0x000000ff
        /*10bc*/ 	.word	0x00038848
        /*10c0*/ 	.short	0x0100
        /*10c2*/ 	.byte	0x08
	.zero		1


	//   ....[6]....
        /*10c4*/ 	.word	0x00000530
        /*10c8*/ 	.word	0x000000ff
        /*10cc*/ 	.word	0x00038850
        /*10d0*/ 	.short	0x0100
        /*10d2*/ 	.byte	0x08
	.zero		1


	//   ....[7]....
        /*10d4*/ 	.word	0x00000540
        /*10d8*/ 	.word	0x000000ff
        /*10dc*/ 	.word	0x00038860
        /*10e0*/ 	.short	0x0100
        /*10e2*/ 	.byte	0x08
	.zero		1


	//   ....[8]....
        /*10e4*/ 	.word	0x00000550
        /*10e8*/ 	.word	0x000000ff
        /*10ec*/ 	.word	0x00038858
        /*10f0*/ 	.short	0x0100
        /*10f2*/ 	.byte	0x08
	.zero		1


	//   ....[9]....
        /*10f4*/ 	.word	0x00000560
        /*10f8*/ 	.word	0x000000ff
        /*10fc*/ 	.word	0x00038868
        /*1100*/ 	.short	0x0100
        /*1102*/ 	.byte	0x08
	.zero		1


	//   ....[10]....
        /*1104*/ 	.word	0x00000650
        /*1108*/ 	.word	0x000000ff
        /*110c*/ 	.word	0x00038870
        /*1110*/ 	.short	0x0100
        /*1112*/ 	.byte	0x06
	.zero		1


	//   ....[11]....
        /*1114*/ 	.word	0x00000660
        /*1118*/ 	.word	0x000000ff
        /*111c*/ 	.word	0x00038880
        /*1120*/ 	.short	0x0100
        /*1122*/ 	.byte	0x06
	.zero		1


	//   ....[12]....
        /*1124*/ 	.word	0x00000670
        /*1128*/ 	.word	0x000000ff
        /*112c*/ 	.word	0x00038878
        /*1130*/ 	.short	0x0100
        /*1132*/ 	.byte	0x06
	.zero		1


	//   ....[13]....
        /*1134*/ 	.word	0x00000680
        /*1138*/ 	.word	0x000000ff
        /*113c*/ 	.word	0x00038888
        /*1140*/ 	.short	0x0100
        /*1142*/ 	.byte	0x06
	.zero		1


	//   ....[14]....
        /*1144*/ 	.word	0x000007b0
        /*1148*/ 	.word	0x000000ff
        /*114c*/ 	.word	0x00038890
        /*1150*/ 	.short	0x0100
        /*1152*/ 	.byte	0x08
	.zero		1


	//   ....[15]....
        /*1154*/ 	.word	0x000007c0
        /*1158*/ 	.word	0x000000ff
        /*115c*/ 	.word	0x000388a0
        /*1160*/ 	.short	0x0100
        /*1162*/ 	.byte	0x08
	.zero		1


	//   ....[16]....
        /*1164*/ 	.word	0x000007d0
        /*1168*/ 	.word	0x000000ff
        /*116c*/ 	.word	0x00038898
        /*1170*/ 	.short	0x0100
        /*1172*/ 	.byte	0x08
	.zero		1


	//   ....[17]....
        /*1174*/ 	.word	0x000007e0
        /*1178*/ 	.word	0x000000ff
        /*117c*/ 	.word	0x000388a8
        /*1180*/ 	.short	0x0100
        /*1182*/ 	.byte	0x08
	.zero		1


	//   ....[18]....
        /*1184*/ 	.word	0x00000910
        /*1188*/ 	.word	0x000000ff
        /*118c*/ 	.word	0x000388b0
        /*1190*/ 	.short	0x0100
        /*1192*/ 	.byte	0x08
	.zero		1


	//   ....[19]....
        /*1194*/ 	.word	0x00000920
        /*1198*/ 	.word	0x000000ff
        /*119c*/ 	.word	0x000388c0
        /*11a0*/ 	.short	0x0100
        /*11a2*/ 	.byte	0x08
	.zero		1


	//   ....[20]....
        /*11a4*/ 	.word	0x00000930
        /*11a8*/ 	.word	0x000000ff
        /*11ac*/ 	.word	0x000388b8
        /*11b0*/ 	.short	0x0100
        /*11b2*/ 	.byte	0x08
	.zero		1


	//   ....[21]....
        /*11b4*/ 	.word	0x00000940
        /*11b8*/ 	.word	0x000000ff
        /*11bc*/ 	.word	0x000388c8
        /*11c0*/ 	.short	0x0100
        /*11c2*/ 	.byte	0x08
	.zero		1


	//   ....[22]....
        /*11c4*/ 	.word	0x00003f80
        /*11c8*/ 	.word	0x00000000
        /*11cc*/ 	.word	0x00038890
        /*11d0*/ 	.short	0x010a
        /*11d2*/ 	.byte	0x3f
	.zero		1


	//   ....[23]....
        /*11d4*/ 	.word	0x00007570
        /*11d8*/ 	.word	0x00000000
        /*11dc*/ 	.word	0x00038890
        /*11e0*/ 	.short	0x010a
        /*11e2*/ 	.byte	0x3f
	.zero		1


	//   ....[24]....
        /*11e4*/ 	.word	0x0000a7f0
        /*11e8*/ 	.word	0x00000000
        /*11ec*/ 	.word	0x00038890
        /*11f0*/ 	.short	0x010a
        /*11f2*/ 	.byte	0x3f
	.zero		1


	//   ....[25]....
        /*11f4*/ 	.word	0x0000ac50
        /*11f8*/ 	.word	0x00000024
        /*11fc*/ 	.word	0x00000000
        /*1200*/ 	.short	0x0101
        /*1202*/ 	.byte	0x3f
	.zero		1


	//   ....[26]....
        /*1204*/ 	.word	0x0000ac90
        /*1208*/ 	.word	0x00000000
        /*120c*/ 	.word	0x000388b0
        /*1210*/ 	.short	0x010a
        /*1212*/ 	.byte	0x3f
	.zero		1


	//   ....[27]....
        /*1214*/ 	.word	0x0000b400
        /*1218*/ 	.word	0x00000000
        /*121c*/ 	.word	0x00000000
        /*1220*/ 	.short	0x0101
        /*1222*/ 	.byte	0x3f
	.zero		1


	//   ....[28]....
        /*1224*/ 	.word	0x0000bed0
        /*1228*/ 	.word	0x00000010
        /*122c*/ 	.word	0x00038800
        /*1230*/ 	.short	0x010a
        /*1232*/ 	.byte	0x3f
	.zero		1


	//   ....[29]....
        /*1234*/ 	.word	0x0000bf20
        /*1238*/ 	.word	0x00000010
        /*123c*/ 	.word	0x00038800
        /*1240*/ 	.short	0x010a
        /*1242*/ 	.byte	0x3f
	.zero		1


	//   ....[30]....
        /*1244*/ 	.word	0x0000d9e0
        /*1248*/ 	.word	0x00000010
        /*124c*/ 	.word	0x00038800
        /*1250*/ 	.short	0x010a
        /*1252*/ 	.byte	0x3f
	.zero		1


	//   ....[31]....
        /*1254*/ 	.word	0x00011da0
        /*1258*/ 	.word	0x00000010
        /*125c*/ 	.word	0x00038800
        /*1260*/ 	.short	0x010a
        /*1262*/ 	.byte	0x3f
	.zero		1


	//   ....[32]....
        /*1264*/ 	.word	0x000155b0
        /*1268*/ 	.word	0x00000000
        /*126c*/ 	.word	0x00038830
        /*1270*/ 	.short	0x010a
        /*1272*/ 	.byte	0x3f
	.zero		1


	//   ....[33]....
        /*1274*/ 	.word	0x00015620
        /*1278*/ 	.word	0x00000000
        /*127c*/ 	.word	0x00038830
        /*1280*/ 	.short	0x010a
        /*1282*/ 	.byte	0x3f
	.zero		1


	//   ....[34]....
        /*1284*/ 	.word	0x00018fd0
        /*1288*/ 	.word	0x00000000
        /*128c*/ 	.word	0x00000000
        /*1290*/ 	.short	0x0101
        /*1292*/ 	.byte	0x3f
	.zero		1


	//   ....[35]....
        /*1294*/ 	.word	0x0001a3b0
        /*1298*/ 	.word	0x0000000b
        /*129c*/ 	.word	0x00038830
        /*12a0*/ 	.short	0x010a
        /*12a2*/ 	.byte	0x3f
	.zero		1


	//   ....[36]....
        /*12a4*/ 	.word	0x0001a430
        /*12a8*/ 	.word	0x0000000b
        /*12ac*/ 	.word	0x00038830
        /*12b0*/ 	.short	0x010a
        /*12b2*/ 	.byte	0x3f
	.zero		1


	//   ....[37]....
        /*12b4*/ 	.word	0x0001db50
        /*12b8*/ 	.word	0x00000009
        /*12bc*/ 	.word	0x00038850
        /*12c0*/ 	.short	0x010a
        /*12c2*/ 	.byte	0x3f
	.zero		1


	//   ....[38]....
        /*12c4*/ 	.word	0x0001dba0
        /*12c8*/ 	.word	0x00000009
        /*12cc*/ 	.word	0x00038850
        /*12d0*/ 	.short	0x010a
        /*12d2*/ 	.byte	0x3f
	.zero		1


	//   ....[39]....
        /*12d4*/ 	.word	0x0001ef80
        /*12d8*/ 	.word	0x00000000
        /*12dc*/ 	.word	0x00000000
        /*12e0*/ 	.short	0x0101
        /*12e2*/ 	.byte	0x3f
	.zero		1


	//   ....[40]....
        /*12e4*/ 	.word	0x0001f070
        /*12e8*/ 	.word	0x00000009
        /*12ec*/ 	.word	0x00000000
        /*12f0*/ 	.short	0x0101
        /*12f2*/ 	.byte	0x3f
	.zero		1


	//   ....[41]....
        /*12f4*/ 	.word	0x0001f7d0
        /*12f8*/ 	.word	0x00000004
        /*12fc*/ 	.word	0x00038830
        /*1300*/ 	.short	0x010a
        /*1302*/ 	.byte	0x3f
	.zero		1


	//   ....[42]....
        /*1304*/ 	.word	0x0001f850
        /*1308*/ 	.word	0x00000004
        /*130c*/ 	.word	0x00038830
        /*1310*/ 	.short	0x010a
        /*1312*/ 	.byte	0x3f
	.zero		1


	//   ....[43]....
        /*1314*/ 	.word	0x00022f70
        /*1318*/ 	.word	0x00000009
        /*131c*/ 	.word	0x00038850
        /*1320*/ 	.short	0x010a
        /*1322*/ 	.byte	0x3f
	.zero		1


	//   ....[44]....
        /*1324*/ 	.word	0x00022fc0
        /*1328*/ 	.word	0x00000009
        /*132c*/ 	.word	0x00038850
        /*1330*/ 	.short	0x010a
        /*1332*/ 	.byte	0x3f
	.zero		1


	//   ....[45]....
        /*1334*/ 	.word	0x00023ed0
        /*1338*/ 	.word	0x0000000f
        /*133c*/ 	.word	0x00000000
        /*1340*/ 	.short	0x0101
        /*1342*/ 	.byte	0x3f
	.zero		1


	//   ....[46]....
        /*1344*/ 	.word	0x00023f60
        /*1348*/ 	.word	0x0000000f
        /*134c*/ 	.word	0x00000000
        /*1350*/ 	.short	0x0101
        /*1352*/ 	.byte	0x3f
	.zero		1


	//   ....[47]....
        /*1354*/ 	.word	0x00024d00
        /*1358*/ 	.word	0x0000000a
        /*135c*/ 	.word	0x00038850
        /*1360*/ 	.short	0x010a
        /*1362*/ 	.byte	0x3f
	.zero		1


	//   ....[48]....
        /*1364*/ 	.word	0x00024d50
        /*1368*/ 	.word	0x0000000a
        /*136c*/ 	.word	0x00038850
        /*1370*/ 	.short	0x010a
        /*1372*/ 	.byte	0x3f
	.zero		1


	//   ....[49]....
        /*1374*/ 	.word	0x00025240
        /*1378*/ 	.word	0x0000000a
        /*137c*/ 	.word	0x00000000
        /*1380*/ 	.short	0x0101
        /*1382*/ 	.byte	0x3f
	.zero		1


	//   ....[50]....
        /*1384*/ 	.word	0x000275d0
        /*1388*/ 	.word	0x00000008
        /*138c*/ 	.word	0x00000000
        /*1390*/ 	.short	0x0101
        /*1392*/ 	.byte	0x3f
	.zero		1


	//   ....[51]....
        /*1394*/ 	.word	0x00028240
        /*1398*/ 	.word	0x00000002
        /*139c*/ 	.word	0x00000000
        /*13a0*/ 	.short	0x0101
        /*13a2*/ 	.byte	0x3f
	.zero		1


	//   ....[52]....
        /*13a4*/ 	.word	0x0002c2a0
        /*13a8*/ 	.word	0x00000012
        /*13ac*/ 	.word	0x00038820
        /*13b0*/ 	.short	0x010a
        /*13b2*/ 	.byte	0x3f
	.zero		1


	//   ....[53]....
        /*13b4*/ 	.word	0x0002c370
        /*13b8*/ 	.word	0x00000006
        /*13bc*/ 	.word	0x000388a0
        /*13c0*/ 	.short	0x010a
        /*13c2*/ 	.byte	0x3f
	.zero		1


	//   ....[54]....
        /*13c4*/ 	.word	0x0002c8b0
        /*13c8*/ 	.word	0x00000006
        /*13cc*/ 	.word	0x000388c0
        /*13d0*/ 	.short	0x010a
        /*13d2*/ 	.byte	0x3f
	.zero		1


	//   ....[55]....
        /*13d4*/ 	.word	0x0002cf40
        /*13d8*/ 	.word	0x00000006
        /*13dc*/ 	.word	0x000388a0
        /*13e0*/ 	.short	0x010a
        /*13e2*/ 	.byte	0x3f
	.zero		1


	//   ....[56]....
        /*13e4*/ 	.word	0x0002d470
        /*13e8*/ 	.word	0x00000006
        /*13ec*/ 	.word	0x000388c0
        /*13f0*/ 	.short	0x010a
        /*13f2*/ 	.byte	0x3f
	.zero		1


	//   ....[57]....
        /*13f4*/ 	.word	0x0002e6d0
        /*13f8*/ 	.word	0x00000000
        /*13fc*/ 	.word	0x00038840
        /*1400*/ 	.short	0x010a
        /*1402*/ 	.byte	0x3f
	.zero		1


	//   ....[58]....
        /*1404*/ 	.word	0x0002f760
        /*1408*/ 	.word	0x00000012
        /*140c*/ 	.word	0x00038800
        /*1410*/ 	.short	0x0107
        /*1412*/ 	.byte	0x3f
	.zero		1


	//   ....[59]....
        /*1414*/ 	.word	0x0002f870
        /*1418*/ 	.word	0x00000012
        /*141c*/ 	.word	0x00038800
        /*1420*/ 	.short	0x0101
        /*1422*/ 	.byte	0x3f
	.zero		1


	//   ....[60]....
        /*1424*/ 	.word	0x0002f890
        /*1428*/ 	.word	0x00000012
        /*142c*/ 	.word	0x00038820
        /*1430*/ 	.short	0x010a
        /*1432*/ 	.byte	0x3f
	.zero		1


	//   ....[61]....
        /*1434*/ 	.word	0x0002fc60
        /*1438*/ 	.word	0x00000003
        /*143c*/ 	.word	0x00038840
        /*1440*/ 	.short	0x010a
        /*1442*/ 	.byte	0x3f
	.zero		1


	//   ....[62]....
        /*1444*/ 	.word	0x00030200
        /*1448*/ 	.word	0x00000003
        /*144c*/ 	.word	0x00000060
        /*1450*/ 	.short	0x010a
        /*1452*/ 	.byte	0x3f
	.zero		1


	//   ....[63]....
        /*1454*/ 	.word	0x00030a80
        /*1458*/ 	.word	0x00000003
        /*145c*/ 	.word	0x00038840
        /*1460*/ 	.short	0x010a
        /*1462*/ 	.byte	0x3f
	.zero		1


	//   ....[64]....
        /*1464*/ 	.word	0x00031020
        /*1468*/ 	.word	0x00000002
        /*146c*/ 	.word	0x00000060
        /*1470*/ 	.short	0x010a
        /*1472*/ 	.byte	0x3f
	.zero		1


	//   ....[65]....
        /*1474*/ 	.word	0x000317e0
        /*1478*/ 	.word	0x00000002
        /*147c*/ 	.word	0x00038840
        /*1480*/ 	.short	0x010a
        /*1482*/ 	.byte	0x3f
	.zero		1


	//   ....[66]....
        /*1484*/ 	.word	0x00031d80
        /*1488*/ 	.word	0x00000002
        /*148c*/ 	.word	0x00000060
        /*1490*/ 	.short	0x010a
        /*1492*/ 	.byte	0x3f
	.zero		1


	//   ....[67]....
        /*1494*/ 	.word	0x000324f0
        /*1498*/ 	.word	0x00000000
        /*149c*/ 	.word	0x00038860
        /*14a0*/ 	.short	0x010a
        /*14a2*/ 	.byte	0x3f
	.zero		1


	//   ....[68]....
        /*14a4*/ 	.word	0x00033d50
        /*14a8*/ 	.word	0x00000000
        /*14ac*/ 	.word	0x00038820
        /*14b0*/ 	.short	0x010a
        /*14b2*/ 	.byte	0x3f
	.zero		1


	//   ....[69]....
        /*14b4*/ 	.word	0x00033f50
        /*14b8*/ 	.word	0x00000006
        /*14bc*/ 	.word	0x00000000
        /*14c0*/ 	.short	0x010a
        /*14c2*/ 	.byte	0x3f
	.zero		1


	//   ....[70]....
        /*14c4*/ 	.word	0x00033f80
        /*14c8*/ 	.word	0x00000007
        /*14cc*/ 	.word	0x00000000
        /*14d0*/ 	.short	0x010a
        /*14d2*/ 	.byte	0x3f
	.zero		1


	//   ....[71]....
        /*14d4*/ 	.word	0x00033fe0
        /*14d8*/ 	.word	0x00000004
        /*14dc*/ 	.word	0x00000000
        /*14e0*/ 	.short	0x010a
        /*14e2*/ 	.byte	0x3f
	.zero		1


	//   ....[72]....
        /*14e4*/ 	.word	0x00034010
        /*14e8*/ 	.word	0x00000003
        /*14ec*/ 	.word	0x00000000
        /*14f0*/ 	.short	0x010a
        /*14f2*/ 	.byte	0x3f
	.zero		1


	//   ....[73]....
        /*14f4*/ 	.word	0x00034070
        /*14f8*/ 	.word	0x00000000
        /*14fc*/ 	.word	0x00038890
        /*1500*/ 	.short	0x010a
        /*1502*/ 	.byte	0x3f
	.zero		1


	//   ....[74]....
        /*1504*/ 	.word	0x000340c0
        /*1508*/ 	.word	0x00000000
        /*150c*/ 	.word	0x00038890
        /*1510*/ 	.short	0x010a
        /*1512*/ 	.byte	0x3f
	.zero		1


	//   ....[75]....
        /*1514*/ 	.word	0x00034110
        /*1518*/ 	.word	0x00000000
        /*151c*/ 	.word	0x00038890
        /*1520*/ 	.short	0x010a
        /*1522*/ 	.byte	0x3f
	.zero		1


	//   ....[76]....
        /*1524*/ 	.word	0x00034160
        /*1528*/ 	.word	0x00000000
        /*152c*/ 	.word	0x000388b0
        /*1530*/ 	.short	0x010a
        /*1532*/ 	.byte	0x3f
	.zero		1


	//   ....[77]....
        /*1534*/ 	.word	0x000348f0
        /*1538*/ 	.word	0x00000010
        /*153c*/ 	.word	0x00038800
        /*1540*/ 	.short	0x010a
        /*1542*/ 	.byte	0x3f
	.zero		1


	//   ....[78]....
        /*1544*/ 	.word	0x00035060
        /*1548*/ 	.word	0x00000010
        /*154c*/ 	.word	0x00038800
        /*1550*/ 	.short	0x010a
        /*1552*/ 	.byte	0x3f
	.zero		1


	//   ....[79]....
        /*1554*/ 	.word	0x000350b0
        /*1558*/ 	.word	0x00000000
        /*155c*/ 	.word	0x00038830
        /*1560*/ 	.short	0x010a
        /*1562*/ 	.byte	0x3f
	.zero		1


	//   ....[80]....
        /*1564*/ 	.word	0x00035100
        /*1568*/ 	.word	0x0000000b
        /*156c*/ 	.word	0x00038830
        /*1570*/ 	.short	0x010a
        /*1572*/ 	.byte	0x3f
	.zero		1


	//   ....[81]....
        /*1574*/ 	.word	0x00035150
        /*1578*/ 	.word	0x00000009
        /*157c*/ 	.word	0x00038850
        /*1580*/ 	.short	0x010a
        /*1582*/ 	.byte	0x3f
	.zero		1


	//   ....[82]....
        /*1584*/ 	.word	0x000351a0
        /*1588*/ 	.word	0x00000004
        /*158c*/ 	.word	0x00038830
        /*1590*/ 	.short	0x010a
        /*1592*/ 	.byte	0x3f
	.zero		1


	//   ....[83]....
        /*1594*/ 	.word	0x000351f0
        /*1598*/ 	.word	0x00000009
        /*159c*/ 	.word	0x00038850
        /*15a0*/ 	.short	0x010a
        /*15a2*/ 	.byte	0x3f
	.zero		1


	//   ....[84]....
        /*15a4*/ 	.word	0x00035240
        /*15a8*/ 	.word	0x0000000a
        /*15ac*/ 	.word	0x00038850
        /*15b0*/ 	.short	0x010a
        /*15b2*/ 	.byte	0x3f
	.zero		1


	//   ....[85]....
        /*15b4*/ 	.word	0x000353e0
        /*15b8*/ 	.word	0x00000012
        /*15bc*/ 	.word	0x00038820
        /*15c0*/ 	.short	0x010a
        /*15c2*/ 	.byte	0x3f
	.zero		1


	//   ....[86]....
        /*15c4*/ 	.word	0x00035430
        /*15c8*/ 	.word	0x00000006
        /*15cc*/ 	.word	0x000388a0
        /*15d0*/ 	.short	0x010a
        /*15d2*/ 	.byte	0x3f
	.zero		1


	//   ....[87]....
        /*15d4*/ 	.word	0x00035480
        /*15d8*/ 	.word	0x00000006
        /*15dc*/ 	.word	0x000388c0
        /*15e0*/ 	.short	0x010a
        /*15e2*/ 	.byte	0x3f
	.zero		1


	//   ....[88]....
        /*15e4*/ 	.word	0x000354d0
        /*15e8*/ 	.word	0x00000006
        /*15ec*/ 	.word	0x000388a0
        /*15f0*/ 	.short	0x010a
        /*15f2*/ 	.byte	0x3f
	.zero		1


	//   ....[89]....
        /*15f4*/ 	.word	0x00035520
        /*15f8*/ 	.word	0x00000006
        /*15fc*/ 	.word	0x000388c0
        /*1600*/ 	.short	0x010a
        /*1602*/ 	.byte	0x3f
	.zero		1


	//   ....[90]....
        /*1604*/ 	.word	0x000356c0
        /*1608*/ 	.word	0x00000000
        /*160c*/ 	.word	0x00038840
        /*1610*/ 	.short	0x010a
        /*1612*/ 	.byte	0x3f
	.zero		1


	//   ....[91]....
        /*1614*/ 	.word	0x00036340
        /*1618*/ 	.word	0x00000012
        /*161c*/ 	.word	0x00038820
        /*1620*/ 	.short	0x010a
        /*1622*/ 	.byte	0x3f
	.zero		1


	//   ....[92]....
        /*1624*/ 	.word	0x00036390
        /*1628*/ 	.word	0x00000003
        /*162c*/ 	.word	0x00038840
        /*1630*/ 	.short	0x010a
        /*1632*/ 	.byte	0x3f
	.zero		1


	//   ....[93]....
        /*1634*/ 	.word	0x000363e0
        /*1638*/ 	.word	0x00000003
        /*163c*/ 	.word	0x00000060
        /*1640*/ 	.short	0x010a
        /*1642*/ 	.byte	0x3f
	.zero		1


	//   ....[94]....
        /*1644*/ 	.word	0x00036430
        /*1648*/ 	.word	0x00000003
        /*164c*/ 	.word	0x00038840
        /*1650*/ 	.short	0x010a
        /*1652*/ 	.byte	0x3f
	.zero		1


	//   ....[95]....
        /*1654*/ 	.word	0x00036480
        /*1658*/ 	.word	0x00000002
        /*165c*/ 	.word	0x00000060
        /*1660*/ 	.short	0x010a
        /*1662*/ 	.byte	0x3f
	.zero		1


	//   ....[96]....
        /*1664*/ 	.word	0x000364d0
        /*1668*/ 	.word	0x00000002
        /*166c*/ 	.word	0x00038840
        /*1670*/ 	.short	0x010a
        /*1672*/ 	.byte	0x3f
	.zero		1


	//   ....[97]....
        /*1674*/ 	.word	0x00036520
        /*1678*/ 	.word	0x00000002
        /*167c*/ 	.word	0x00000060
        /*1680*/ 	.short	0x010a
        /*1682*/ 	.byte	0x3f
	.zero		1


	//   ....[98]....
        /*1684*/ 	.word	0x00036570
        /*1688*/ 	.word	0x00000000
        /*168c*/ 	.word	0x00038860
        /*1690*/ 	.short	0x010a
        /*1692*/ 	.byte	0x3f
	.zero		1


	//   ....[99]....
        /*1694*/ 	.word	0x00037100
        /*1698*/ 	.word	0x00000000
        /*169c*/ 	.word	0x00038820
        /*16a0*/ 	.short	0x010a
        /*16a2*/ 	.byte	0x3f
	.zero		1


	//   ....[100]....
        /*16a4*/ 	.word	0x000372a0
        /*16a8*/ 	.word	0x00000006
        /*16ac*/ 	.word	0x00000000
        /*16b0*/ 	.short	0x010a
        /*16b2*/ 	.byte	0x3f
	.zero		1


	//   ....[101]....
        /*16b4*/ 	.word	0x000372f0
        /*16b8*/ 	.word	0x00000007
        /*16bc*/ 	.word	0x00000000
        /*16c0*/ 	.short	0x010a
        /*16c2*/ 	.byte	0x3f
	.zero		1


	//   ....[102]....
        /*16c4*/ 	.word	0x00037340
        /*16c8*/ 	.word	0x00000004
        /*16cc*/ 	.word	0x00000000
        /*16d0*/ 	.short	0x010a
        /*16d2*/ 	.byte	0x3f
	.zero		1


	//----- nvinfo : EIATTR_NUM_MBARRIERS
	.align		4
.L_329:
        /*16d4*/ 	.byte	0x03, 0x38
        /*16d6*/ 	.short	0x0016


	//----- nvinfo : EIATTR_EXIT_INSTR_OFFSETS
	.align		4
        /*16d8*/ 	.byte	0x04, 0x1c
        /*16da*/ 	.short	(.L_331 - .L_330)


	//   ....[0]....
.L_330:
        /*16dc*/ 	.word	0x00034060


	//----- nvinfo : EIATTR_MAX_THREADS
	.align		4
.L_331:
        /*16e0*/ 	.byte	0x04, 0x05
        /*16e2*/ 	.short	(.L_333 - .L_332)
.L_332:
        /*16e4*/ 	.word	0x00000180
        /*16e8*/ 	.word	0x00000001
        /*16ec*/ 	.word	0x00000001


	//----- nvinfo : EIATTR_CRS_STACK_SIZE
	.align		4
.L_333:
        /*16f0*/ 	.byte	0x04, 0x1e
        /*16f2*/ 	.short	(.L_335 - .L_334)
.L_334:
        /*16f4*/ 	.word	0x00000000


	//----- nvinfo : EIATTR_CBANK_PARAM_SIZE
	.align		4
.L_335:
        /*16f8*/ 	.byte	0x03, 0x19
        /*16fa*/ 	.short	0x0af0


	//----- nvinfo : EIATTR_PARAM_CBANK
	.align		4
        /*16fc*/ 	.byte	0x04, 0x0a
        /*16fe*/ 	.short	(.L_337 - .L_336)
	.align		4
.L_336:
        /*1700*/ 	.word	index@(.nv.constant0._ZN7cutlass13device_kernelIN5flash11enable_sm90INS1_16FlashAttnFwdSm90INS1_25CollectiveMainloopFwdSm90ILi2EN4cute5tupleIJNS5_1CILi1EEES8_S8_EEENS6_IJNS7_ILi128EEENS7_ILi80EEENS7_ILi256EEEEEELi256ENS_6half_tEfNS_4arch4Sm90ELb1ELb0ELb1ELb1ELb0ELb1ELb0ELb1ELb1ELb1ELb1ELb0EEENS1_21CollectiveEpilogueFwdINS6_IJSA_SC_SB_EEES9_SE_SG_Li256ELb1ELb1ELb1ELb0EEENS1_36VarlenDynamicPersistentTileSchedulerILi128ELi80ELi256ELi128ELb1ELb1ELb1ELb1ELb1ELb1EEEEEEEEEvNT_6ParamsE)
        /*1704*/ 	.short	0x0210
        /*1706*/ 	.short	0x0af0


	//----- nvinfo : EIATTR_SW_WAR
	.align		4
.L_337:
        /*1708*/ 	.byte	0x04, 0x36
        /*170a*/ 	.short	(.L_339 - .L_338)
.L_338:
        /*170c*/ 	.word	0x00000008
.L_339:


//--------------------- .nv.callgraph             --------------------------
	.section	.nv.callgraph,"",@"SHT_CUDA_CALLGRAPH"
	.align	4
	.sectionentsize	8
	.align		4
        /*0000*/ 	.word	0x00000000
	.align		4
        /*0004*/ 	.word	0xffffffff
	.align		4
        /*0008*/ 	.word	index@(_ZN7cutlass13device_kernelIN5flash11enable_sm90INS1_16FlashAttnFwdSm90INS1_25CollectiveMainloopFwdSm90ILi2EN4cute5tupleIJNS5_1CILi1EEES8_S8_EEENS6_IJNS7_ILi128EEENS7_ILi80EEENS7_ILi256EEEEEELi256ENS_6half_tEfNS_4arch4Sm90ELb0ELb0ELb1ELb0ELb0ELb0ELb0ELb1ELb1ELb1ELb1ELb0EEENS1_21CollectiveEpilogueFwdINS6_IJSA_SC_SB_EEES9_SE_SG_Li256ELb0ELb1ELb1ELb0EEENS1_19SingleTileSchedulerILb0ELb1ELb1ELi128EEEEEEEEEvNT_6ParamsE)
	.align		4
        /*000c*/ 	.word	index@(__assertfail)
	.align		4
        /*0010*/ 	.word	index@(_ZN7cutlass13device_kernelIN5flash11enable_sm90INS1_16FlashAttnFwdSm90INS1_25CollectiveMainloopFwdSm90ILi2EN4cute5tupleIJNS5_1CILi1EEES8_S8_EEENS6_IJNS7_ILi128EEENS7_ILi80EEENS7_ILi256EEEEEELi256ENS_6half_tEfNS_4arch4Sm90ELb0ELb0ELb1ELb1ELb0ELb0ELb0ELb1ELb1ELb1ELb1ELb0EEENS1_21CollectiveEpilogueFwdINS6_IJSA_SC_SB_EEES9_SE_SG_Li256ELb1ELb1ELb1ELb0EEENS1_36VarlenDynamicPersistentTileSchedulerILi128ELi80ELi256ELi128ELb1ELb1ELb1ELb0ELb1ELb1EEEEEEEEEvNT_6ParamsE)
	.align		4
        /*0014*/ 	.word	index@(__assertfail)
	.align		4
        /*0018*/ 	.word	index@(_ZN7cutlass13device_kernelIN5flash11enable_sm90INS1_16FlashAttnFwdSm90INS1_25CollectiveMainloopFwdSm90ILi2EN4cute5tupleIJNS5_1CILi1EEES8_S8_EEENS6_IJNS7_ILi128EEENS7_ILi80EEENS7_ILi256EEEEEELi256ENS_6half_tEfNS_4arch4Sm90ELb0ELb0ELb1ELb1ELb0ELb1ELb0ELb1ELb1ELb1ELb1ELb0EEENS1_21CollectiveEpilogueFwdINS6_IJSA_SC_SB_EEES9_SE_SG_Li256ELb1ELb1ELb1ELb0EEENS1_36VarlenDynamicPersistentTileSchedulerILi128ELi80ELi256ELi128ELb1ELb1ELb1ELb0ELb1ELb1EEEEEEEEEvNT_6ParamsE)
	.align		4
        /*001c*/ 	.word	index@(__assertfail)
	.align		4
        /*0020*/ 	.word	index@(_ZN7cutlass13device_kernelIN5flash11enable_sm90INS1_16FlashAttnFwdSm90INS1_25CollectiveMainloopFwdSm90ILi2EN4cute5tupleIJNS5_1CILi1EEES8_S8_EEENS6_IJNS7_ILi128EEENS7_ILi64EEENS7_ILi256EEEEEELi256ENS_6half_tEfNS_4arch4Sm90ELb0ELb1ELb1ELb0ELb0ELb0ELb0ELb1ELb1ELb1ELb1ELb0EEENS1_21CollectiveEpilogueFwdINS6_IJSA_SC_SB_EEES9_SE_SG_Li256ELb0ELb1ELb1ELb0EEENS1_19SingleTileSchedulerILb0ELb1ELb1ELi128EEEEEEEEEvNT_6ParamsE)
	.align		4
        /*0024*/ 	.word	index@(__assertfail)
	.align		4
        /*0028*/ 	.word	index@(_ZN7cutlass13device_kernelIN5flash11enable_sm90INS1_16FlashAttnFwdSm90INS1_25CollectiveMainloopFwdSm90ILi2EN4cute5tupleIJNS5_1CILi1EEES8_S8_EEENS6_IJNS7_ILi128EEENS7_ILi64EEENS7_ILi256EEEEEELi256ENS_6half_tEfNS_4arch4Sm90ELb0ELb1ELb1ELb1ELb0ELb0ELb0ELb1ELb1ELb1ELb1ELb0EEENS1_21CollectiveEpilogueFwdINS6_IJSA_SC_SB_EEES9_SE_SG_Li256ELb1ELb1ELb1ELb0EEENS1_36VarlenDynamicPersistentTileSchedulerILi128ELi64ELi256ELi128ELb1ELb1ELb1ELb1ELb0ELb1EEEEEEEEEvNT_6ParamsE)
	.align		4
        /*002c*/ 	.word	index@(__assertfail)
	.align		4
        /*0030*/ 	.word	index@(_ZN7cutlass13device_kernelIN5flash11enable_sm90INS1_16FlashAttnFwdSm90INS1_25CollectiveMainloopFwdSm90ILi2EN4cute5tupleIJNS5_1CILi1EEES8_S8_EEENS6_IJNS7_ILi128EEENS7_ILi64EEENS7_ILi256EEEEEELi256ENS_6half_tEfNS_4arch4Sm90ELb0ELb1ELb1ELb1ELb0ELb1ELb0ELb1ELb1ELb1ELb1ELb0EEENS1_21CollectiveEpilogueFwdINS6_IJSA_SC_SB_EEES9_SE_SG_Li256ELb1ELb1ELb1ELb0EEENS1_36VarlenDynamicPersistentTileSchedulerILi128ELi64ELi256ELi128ELb1ELb1ELb1ELb1ELb0ELb1EEEEEEEEEvNT_6ParamsE)
	.align		4
        /*0034*/ 	.word	index@(__assertfail)
	.align		4
        /*0038*/ 	.word	index@(_ZN7cutlass13device_kernelIN5flash11enable_sm90INS1_16FlashAttnFwdSm90INS1_25CollectiveMainloopFwdSm90ILi2EN4cute5tupleIJNS5_1CILi1EEES8_S8_EEENS6_IJNS7_ILi128EEENS7_ILi80EEENS7_ILi256EEEEEELi256ENS_6half_tEfNS_4arch4Sm90ELb1ELb0ELb1ELb0ELb0ELb0ELb0ELb1ELb1ELb1ELb1ELb0EEENS1_21CollectiveEpilogueFwdINS6_IJSA_SC_SB_EEES9_SE_SG_Li256ELb0ELb1ELb1ELb0EEENS1_19SingleTileSchedulerILb0ELb1ELb1ELi128EEEEEEEEEvNT_6ParamsE)
	.align		4
        /*003c*/ 	.word	index@(__assertfail)
	.align		4
        /*0040*/ 	.word	index@(_ZN7cutlass13device_kernelIN5flash11enable_sm90INS1_16FlashAttnFwdSm90INS1_25CollectiveMainloopFwdSm90ILi2EN4cute5tupleIJNS5_1CILi1EEES8_S8_EEENS6_IJNS7_ILi128EEENS7_ILi80EEENS7_ILi256EEEEEELi256ENS_6half_tEfNS_4arch4Sm90ELb1ELb0ELb1ELb1ELb0ELb0ELb0ELb1ELb1ELb1ELb1ELb0EEENS1_21CollectiveEpilogueFwdINS6_IJSA_SC_SB_EEES9_SE_SG_Li256ELb1ELb1ELb1ELb0EEENS1_36VarlenDynamicPersistentTileSchedulerILi128ELi80ELi256ELi128ELb1ELb1ELb1ELb1ELb1ELb1EEEEEEEEEvNT_6ParamsE)
	.align		4
        /*0044*/ 	.word	index@(__assertfail)
	.align		4
        /*0048*/ 	.word	index@(_ZN7cutlass13device_kernelIN5flash11enable_sm90INS1_16FlashAttnFwdSm90INS1_25CollectiveMainloopFwdSm90ILi2EN4cute5tupleIJNS5_1CILi1EEES8_S8_EEENS6_IJNS7_ILi128EEENS7_ILi80EEENS7_ILi256EEEEEELi256ENS_6half_tEfNS_4arch4Sm90ELb1ELb0ELb1ELb1ELb0ELb1ELb0ELb1ELb1ELb1ELb1ELb0EEENS1_21CollectiveEpilogueFwdINS6_IJSA_SC_SB_EEES9_SE_SG_Li256ELb1ELb1ELb1ELb0EEENS1_36VarlenDynamicPersistentTileSchedulerILi128ELi80ELi256ELi128ELb1ELb1ELb1ELb1ELb1ELb1EEEEEEEEEvNT_6ParamsE)
	.align		4
        /*004c*/ 	.word	index@(__assertfail)
	.align		4
        /*0050*/ 	.word	0x00000000
	.align		4
        /*0054*/ 	.word	0xfffffffe
	.align		4
        /*0058*/ 	.word	0x00000000
	.align		4
        /*005c*/ 	.word	0xfffffffd
	.align		4
        /*0060*/ 	.word	0x00000000
	.align		4
        /*0064*/ 	.word	0xfffffffc


//--------------------- .nv.constant4             --------------------------
	.section	.nv.constant4,"a",@progbits
	.align	8
	.align		8
.nv.constant4:
        /*0000*/ 	.dword	__assertfail
	.align		8
        /*0008*/ 	.dword	__unnamed_1
	.align		8
        /*0010*/ 	.dword	__unnamed_2
	.align		8
        /*0018*/ 	.dword	__unnamed_3
	.align		8
        /*0020*/ 	.dword	__unnamed_4
	.align		8
        /*0028*/ 	.dword	__unnamed_5
	.align		8
        /*0030*/ 	.dword	__unnamed_6
	.align		8
        /*0038*/ 	.dword	__unnamed_7
	.align		8
        /*0040*/ 	.dword	__unnamed_8
	.align		8
        /*0048*/ 	.dword	__unnamed_9
	.align		8
        /*0050*/ 	.dword	_ZN80_INTERNAL_abbeae53_44_flash_fwd_hdim256_fp16_split_softcap_sm90_cu_ee213261_35834cuda3std3__45__cpo5beginE
	.align		8
        /*0058*/ 	.dword	_ZN80_INTERNAL_abbeae53_44_flash_fwd_hdim256_fp16_split_softcap_sm90_cu_ee213261_35834cuda3std3__45__cpo3endE
	.align		8
        /*0060*/ 	.dword	_ZN80_INTERNAL_abbeae53_44_flash_fwd_hdim256_fp16_split_softcap_sm90_cu_ee213261_35834cuda3std3__45__cpo6cbeginE
	.align		8
        /*0068*/ 	.dword	_ZN80_INTERNAL_abbeae53_44_flash_fwd_hdim256_fp16_split_softcap_sm90_cu_ee213261_35834cuda3std3__45__cpo4cendE
	.align		8
        /*0070*/ 	.dword	_ZN80_INTERNAL_abbeae53_44_flash_fwd_hdim256_fp16_split_softcap_sm90_cu_ee213261_35834cuda3std3__482_GLOBAL__N__abbeae53_44_flash_fwd_hdim256_fp16_split_softcap_sm90_cu_ee213261_35836ignoreE
	.align		8
        /*0078*/ 	.dword	_ZN80_INTERNAL_abbeae53_44_flash_fwd_hdim256_fp16_split_softcap_sm90_cu_ee213261_35834cuda3std3__419piecewise_constructE
	.align		8
        /*0080*/ 	.dword	_ZN80_INTERNAL_abbeae53_44_flash_fwd_hdim256_fp16_split_softcap_sm90_cu_ee213261_35834cuda3std3__48in_placeE
	.align		8
        /*0088*/ 	.dword	_ZN80_INTERNAL_abbeae53_44_flash_fwd_hdim256_fp16_split_softcap_sm90_cu_ee213261_35834cuda3std6ranges3__45__cpo4swapE
	.align		8
        /*0090*/ 	.dword	_ZN80_INTERNAL_abbeae53_44_flash_fwd_hdim256_fp16_split_softcap_sm90_cu_ee213261_35834cuda3std6ranges3__45__cpo9iter_moveE
	.align		8
        /*0098*/ 	.dword	_ZN80_INTERNAL_abbeae53_44_flash_fwd_hdim256_fp16_split_softcap_sm90_cu_ee213261_35834cute7productE
	.align		8
        /*00a0*/ 	.dword	_ZN80_INTERNAL_abbeae53_44_flash_fwd_hdim256_fp16_split_softcap_sm90_cu_ee213261_35834cute1_E
	.align		8
        /*00a8*/ 	.dword	$str$20
	.align		8
        /*00b0*/ 	.dword	$str$21


//--------------------- .text._ZN7cutlass13device_kernelIN5flash11enable_sm90INS1_16FlashAttnFwdSm90INS1_25CollectiveMainloopFwdSm90ILi2EN4cute5tupleIJNS5_1CILi1EEES8_S8_EEENS6_IJNS7_ILi128EEENS7_ILi80EEENS7_ILi256EEEEEELi256ENS_6half_tEfNS_4arch4Sm90ELb0ELb0ELb1ELb0ELb0ELb0ELb0ELb1ELb1ELb1ELb1ELb0EEENS1_21CollectiveEpilogueFwdINS6_IJSA_SC_SB_EEES9_SE_SG_Li256ELb0ELb1ELb1ELb0EEENS1_19SingleTileSchedulerILb0ELb1ELb1ELi128EEEEEEEEEvNT_6ParamsE --------------------------
	.section	.text._ZN7cutlass13device_kernelIN5flash11enable_sm90INS1_16FlashAttnFwdSm90INS1_25CollectiveMainloopFwdSm90ILi2EN4cute5tupleIJNS5_1CILi1EEES8_S8_EEENS6_IJNS7_ILi128EEENS7_ILi80EEENS7_ILi256EEEEEELi256ENS_6half_tEfNS_4arch4Sm90ELb0ELb0ELb1ELb0ELb0ELb0ELb0ELb1ELb1ELb1ELb1ELb0EEENS1_21CollectiveEpilogueFwdINS6_IJSA_SC_SB_EEES9_SE_SG_Li256ELb0ELb1ELb1ELb0EEENS1_19SingleTileSchedulerILb0ELb1ELb1ELi128EEEEEEEEEvNT_6ParamsE,"ax",@progbits
	.align	128
.text._ZN7cutlass13device_kernelIN5flash11enable_sm90INS1_16FlashAttnFwdSm90INS1_25CollectiveMainloopFwdSm90ILi2EN4cute5tupleIJNS5_1CILi1EEES8_S8_EEENS6_IJNS7_ILi128EEENS7_ILi80EEENS7_ILi256EEEEEELi256ENS_6half_tEfNS_4arch4Sm90ELb0ELb0ELb1ELb0ELb0ELb0ELb0ELb1ELb1ELb1ELb1ELb0EEENS1_21CollectiveEpilogueFwdINS6_IJSA_SC_SB_EEES9_SE_SG_Li256ELb0ELb1ELb1ELb0EEENS1_19SingleTileSchedulerILb0ELb1ELb1ELi128EEEEEEEEEvNT_6ParamsE:
        .type           _ZN7cutlass13device_kernelIN5flash11enable_sm90INS1_16FlashAttnFwdSm90INS1_25CollectiveMainloopFwdSm90ILi2EN4cute5tupleIJNS5_1CILi1EEES8_S8_EEENS6_IJNS7_ILi128EEENS7_ILi80EEENS7_ILi256EEEEEELi256ENS_6half_tEfNS_4arch4Sm90ELb0ELb0ELb1ELb0ELb0ELb0ELb0ELb1ELb1ELb1ELb1ELb0EEENS1_21CollectiveEpilogueFwdINS6_IJSA_SC_SB_EEES9_SE_SG_Li256ELb0ELb1ELb1ELb0EEENS1_19SingleTileSchedulerILb0ELb1ELb1ELi128EEEEEEEEEvNT_6ParamsE,@function
        .size           _ZN7cutlass13device_kernelIN5flash11enable_sm90INS1_16FlashAttnFwdSm90INS1_25CollectiveMainloopFwdSm90ILi2EN4cute5tupleIJNS5_1CILi1EEES8_S8_EEENS6_IJNS7_ILi128EEENS7_ILi80EEENS7_ILi256EEEEEELi256ENS_6half_tEfNS_4arch4Sm90ELb0ELb0ELb1ELb0ELb0ELb0ELb0ELb1ELb1ELb1ELb1ELb0EEENS1_21CollectiveEpilogueFwdINS6_IJSA_SC_SB_EEES9_SE_SG_Li256ELb0ELb1ELb1ELb0EEENS1_19SingleTileSchedulerILb0ELb1ELb1ELi128EEEEEEEEEvNT_6ParamsE,(.L_x_3200 - _ZN7cutlass13device_kernelIN5flash11enable_sm90INS1_16FlashAttnFwdSm90INS1_25CollectiveMainloopFwdSm90ILi2EN4cute5tupleIJNS5_1CILi1EEES8_S8_EEENS6_IJNS7_ILi128EEENS7_ILi80EEENS7_ILi256EEEEEELi256ENS_6half_tEfNS_4arch4Sm90ELb0ELb0ELb1ELb0ELb0ELb0ELb0ELb1ELb1ELb1ELb1ELb0EEENS1_21CollectiveEpilogueFwdINS6_IJSA_SC_SB_EEES9_SE_SG_Li256ELb0ELb1ELb1ELb0EEENS1_19SingleTileSchedulerILb0ELb1ELb1ELi128EEEEEEEEEvNT_6ParamsE)
        .other          _ZN7cutlass13device_kernelIN5flash11enable_sm90INS1_16FlashAttnFwdSm90INS1_25CollectiveMainloopFwdSm90ILi2EN4cute5tupleIJNS5_1CILi1EEES8_S8_EEENS6_IJNS7_ILi128EEENS7_ILi80EEENS7_ILi256EEEEEELi256ENS_6half_tEfNS_4arch4Sm90ELb0ELb0ELb1ELb0ELb0ELb0ELb0ELb1ELb1ELb1ELb1ELb0EEENS1_21CollectiveEpilogueFwdINS6_IJSA_SC_SB_EEES9_SE_SG_Li256ELb0ELb1ELb1ELb0EEENS1_19SingleTileSchedulerILb0ELb1ELb1ELi128EEEEEEEEEvNT_6ParamsE,@"STO_CUDA_ENTRY STV_DEFAULT"
_ZN7cutlass13device_kernelIN5flash11enable_sm90INS1_16FlashAttnFwdSm90INS1_25CollectiveMainloopFwdSm90ILi2EN4cute5tupleIJNS5_1CILi1EEES8_S8_EEENS6_IJNS7_ILi128EEENS7_ILi80EEENS7_ILi256EEEEEELi256ENS_6half_tEfNS_4arch4Sm90ELb0ELb0ELb1ELb0ELb0ELb0ELb0ELb1ELb1ELb1ELb1ELb0EEENS1_21CollectiveEpilogueFwdINS6_IJSA_SC_SB_EEES9_SE_SG_Li256ELb0ELb1ELb1ELb0EEENS1_19SingleTileSchedulerILb0ELb1ELb1ELi128EEEEEEEEEvNT_6ParamsE:
[----:B------:R-:W0:Y:S02]  /*0000*/  LDC R1, c[0x0][0x28] ;  /* 0x00000a00ff017b82 */ /* 0x000e240000000800 */
[----:B0-----:R-:W-:Y:S01]  /*0010*/  VIADD R1, R1, 0xffffffe8 ;  /* 0xffffffe801017836 */ /* 0x001fe20000000000 */
[----:B------:R-:W0:Y:S01]  /*0020*/  S2R R3, SR_TID.X ;  /* 0x0000000000037919 */ /* 0x000e220000002100 */
[----:B------:R-:W-:Y:S01]  /*0030*/  ELECT P0, URZ, PT ;  /* 0x00000000003f782f */ /* 0x000fe20003800000 */
[----:B------:R-:W-:Y:S01]  /*0040*/  BSSY B0, `(.L_x_0) ;  /* 0x000000d000007945 */ /* 0x000fe20003800000 */
[----:B0-----:R-:W-:-:S05]  /*0050*/  SHF.R.U32.HI R0, RZ, 0x5, R3 ;  /* 0x00000005ff007819 */ /* 0x001fca0000011603 */
[----:B------:R-:W0:Y:S02]  /*0060*/  SHFL.IDX PT, R2, R0, RZ, 0x1f ;  /* 0x00001fff00027589 */ /* 0x000e2400000e0000 */
[----:B0-----:R-:W-:-:S13]  /*0070*/  ISETP.EQ.AND P0, PT, R2, RZ, P0 ;  /* 0x000000ff0200720c */ /* 0x001fda0000702270 */
[----:B------:R-:W-:Y:S05]  /*0080*/  @!P0 BRA `(.L_x_1) ;  /* 0x0000000000208947 */ /* 0x000fea0003800000 */
[----:B------:R-:W-:Y:S02]  /*0090*/  ULDC.64 UR4, c[0x0][0x198] ;  /* 0x0000660000047ab9 */ /* 0x000fe40000000a00 */
[----:B------:R-:W-:Y:S02]  /*00a0*/  UIADD3 UR6, UP0, UR4, 0x370, URZ ;  /* 0x0000037004067890 */ /* 0x000fe4000ff1e03f */
[----:B------:R-:W-:Y:S02]  /*00b0*/  UIADD3 UR4, UP1, UR4, 0x470, URZ ;  /* 0x0000047004047890 */ /* 0x000fe4000ff3e03f */
[----:B------:R-:W-:Y:S02]  /*00c0*/  UIADD3.X UR7, URZ, UR5, URZ, UP0, !UPT ;  /* 0x000000053f077290 */ /* 0x000fe400087fe43f */
[----:B------:R-:W-:-:S07]  /*00d0*/  UIADD3.X UR5, URZ, UR5, URZ, UP1, !UPT ;  /* 0x000000053f057290 */ /* 0x000fce0008ffe43f */
[----:B------:R0:W-:Y:S02]  /*00e0*/  UTMACCTL.PF [UR6] ;  /* 0x00000000060079b9 */ /* 0x0001e40008040000 */
[----:B------:R0:W-:Y:S02]  /*00f0*/  UTMACCTL.PF [UR4] ;  /* 0x00000000040079b9 */ /* 0x0001e40008040000 */
[----:B0-----:R-:W-:Y:S01]  /*0100*/  NOP ;  /* 0x0000000000007918 */ /* 0x001fe20000000000 */
.L_x_1:
[----:B------:R-:W-:Y:S05]  /*0110*/  BSYNC B0 ;  /* 0x0000000000007941 */ /* 0x000fea0003800000 */
.L_x_0:
[----:B------:R-:W-:Y:S01]  /*0120*/  VOTEU.ANY UP0, P0 ;  /* 0x00000000003f7886 */ /* 0x000fe20000000100 */
[----:B------:R-:W0:Y:S01]  /*0130*/  SHFL.IDX PT, R2, R0, RZ, 0x1f ;  /* 0x00001fff00027589 */ /* 0x000e2200000e0000 */
[----:B------:R-:W-:Y:S01]  /*0140*/  UMOV UR4, 0x80 ;  /* 0x0000008000047882 */ /* 0x000fe20000000000 */
[----:B------:R-:W-:Y:S01]  /*0150*/  UMOV UR7, 0x100 ;  /* 0x0000010000077882 */ /* 0x000fe20000000000 */
[----:B------:R-:W-:Y:S01]  /*0160*/  VOTEU.ANY UP1, P0 ;  /* 0x00000000003f7886 */ /* 0x000fe20000020100 */
[----:B------:R-:W1:Y:S01]  /*0170*/  @UP0 S2UR UR8, SR_CgaCtaId ;  /* 0x00000000000809c3 */ /* 0x000e620000008800 */
[----:B------:R-:W-:Y:S01]  /*0180*/  @UP0 UMOV UR6, 0x400 ;  /* 0x0000040000060882 */ /* 0x000fe20000000000 */
[----:B------:R-:W-:-:S04]  /*0190*/  @UP0 UIADD3 UR4, -UR4, 0x100000, URZ ;  /* 0x0010000004040890 */ /* 0x000fc8000fffe13f */
[----:B------:R-:W-:Y:S02]  /*01a0*/  @UP0 USHF.L.U32 UR5, UR4, 0xb, URZ ;  /* 0x0000000b04050899 */ /* 0x000fe4000800063f */
[----:B------:R-:W-:Y:S01]  /*01b0*/  @UP0 USHF.L.U32 UR4, UR4, 0x1, URZ ;  /* 0x0000000104040899 */ /* 0x000fe2000800063f */
[----:B0-----:R-:W-:Y:S02]  /*01c0*/  ISETP.NE.AND P1, PT, R2, RZ, PT ;  /* 0x000000ff0200720c */ /* 0x001fe40003f25270 */
[----:B------:R-:W-:Y:S01]  /*01d0*/  SHF.R.U32.HI R2, RZ, 0x7, R3 ;  /* 0x00000007ff027819 */ /* 0x000fe20000011603 */
[----:B-1----:R-:W-:Y:S02]  /*01e0*/  @UP0 ULEA UR8, UR8, UR6, 0x18 ;  /* 0x0000000608080291 */ /* 0x002fe4000f8ec03f */
[----:B------:R-:W-:-:S04]  /*01f0*/  @UP0 UIADD3 UR6, -UR7, 0x100000, URZ ;  /* 0x0010000007060890 */ /* 0x000fc8000fffe13f */
[----:B------:R-:W-:Y:S02]  /*0200*/  @UP0 USHF.L.U32 UR7, UR6, 0xb, URZ ;  /* 0x0000000b06070899 */ /* 0x000fe4000800063f */
[----:B------:R-:W-:Y:S01]  /*0210*/  @UP0 USHF.L.U32 UR6, UR6, 0x1, URZ ;  /* 0x0000000106060899 */ /* 0x000fe2000800063f */
[----:B------:R-:W-:Y:S01]  /*0220*/  VOTEU.ANY UP0, P0 ;  /* 0x00000000003f7886 */ /* 0x000fe20000000100 */
[----:B------:R-:W0:Y:S04]  /*0230*/  SHFL.IDX PT, R2, R2, RZ, 0x1f ;  /* 0x00001fff02027589 */ /* 0x000e2800000e0000 */
[----:B------:R-:W1:Y:S02]  /*0240*/  FENCE.VIEW.ASYNC.S ;  /* 0x00000000000073c6 */ /* 0x000e640000000000 */
[----:B-1----:R1:W2:Y:S04]  /*0250*/  @UP0 SYNCS.EXCH.64 URZ, [UR8+0x38800], UR4 ;  /* 0x03880004083f05b2 */ /* 0x0022a80008000100 */
[----:B------:R1:W3:Y:S01]  /*0260*/  @UP1 SYNCS.EXCH.64 URZ, [UR8+0x38820], UR6 ;  /* 0x03882006083f15b2 */ /* 0x0002e20008000100 */
[----:B------:R-:W-:Y:S05]  /*0270*/  @P1 BRA `(.L_x_2) ;  /* 0x0000000000481947 */ /* 0x000fea0003800000 */
[----:B-1----:R-:W1:Y:S01]  /*0280*/  S2UR UR5, SR_CgaCtaId ;  /* 0x00000000000579c3 */ /* 0x002e620000008800 */
[----:B------:R-:W-:Y:S01]  /*0290*/  UMOV UR4, 0x400 ;  /* 0x0000040000047882 */ /* 0x000fe20000000000 */
[----:B------:R-:W-:Y:S01]  /*02a0*/  UMOV UR6, 0x1 ;  /* 0x0000000100067882 */ /* 0x000fe20000000000 */
[----:B------:R-:W-:Y:S01]  /*02b0*/  UMOV UR7, 0x2 ;  /* 0x0000000200077882 */ /* 0x000fe20000000000 */
[----:B------:R-:W-:Y:S01]  /*02c0*/  ELECT P0, URZ, PT ;  /* 0x00000000003f782f */ /* 0x000fe20003800000 */
[----:B-1----:R-:W-:Y:S02]  /*02d0*/  ULEA UR8, UR5, UR4, 0x18 ;  /* 0x0000000405087291 */ /* 0x002fe4000f8ec03f */
[----:B------:R-:W-:-:S04]  /*02e0*/  UIADD3 UR4, -UR6, 0x100000, URZ ;  /* 0x0010000006047890 */ /* 0x000fc8000fffe13f */
[----:B------:R-:W-:Y:S02]  /*02f0*/  USHF.L.U32 UR5, UR4, 0xb, URZ ;  /* 0x0000000b04057899 */ /* 0x000fe4000800063f */
[----:B------:R-:W-:Y:S02]  /*0300*/  USHF.L.U32 UR4, UR4, 0x1, URZ ;  /* 0x0000000104047899 */ /* 0x000fe4000800063f */
[----:B------:R-:W-:-:S04]  /*0310*/  UIADD3 UR6, -UR7, 0x100000, URZ ;  /* 0x0010000007067890 */ /* 0x000fc8000fffe13f */
[----:B------:R-:W-:Y:S02]  /*0320*/  USHF.L.U32 UR7, UR6, 0xb, URZ ;  /* 0x0000000b06077899 */ /* 0x000fe4000800063f */
[----:B------:R-:W-:Y:S01]  /*0330*/  USHF.L.U32 UR6, UR6, 0x1, URZ ;  /* 0x0000000106067899 */ /* 0x000fe2000800063f */
[----:B------:R-:W1:Y:S03]  /*0340*/  FENCE.VIEW.ASYNC.S ;  /* 0x00000000000073c6 */ /* 0x000e660000000000 */
[----:B-1----:R4:W1:Y:S08]  /*0350*/  SYNCS.EXCH.64 URZ, [UR8+0x38830], UR4 ;  /* 0x03883004083f75b2 */ /* 0x0028700008000100 */
[----:B------:R4:W0:Y:S01]  /*0360*/  SYNCS.EXCH.64 URZ, [UR8+0x38840], UR6 ;  /* 0x03884006083f75b2 */ /* 0x0008220008000100 */
[----:B------:R4:W0:Y:S01]  /*0370*/  SYNCS.EXCH.64 URZ, [UR8+0x38838], UR4 ;  /* 0x03883804083f75b2 */ /* 0x0008220008000100 */
[----:B------:R4:W0:Y:S02]  /*0380*/  SYNCS.EXCH.64 URZ, [UR8+0x38848], UR6 ;  /* 0x03884806083f75b2 */ /* 0x0008240008000100 */
[----:B----4-:R-:W-:Y:S01]  /*0390*/  NOP ;  /* 0x0000000000007918 */ /* 0x010fe20000000000 */
.L_x_2:
[----:B------:R-:W4:Y:S01]  /*03a0*/  SHFL.IDX PT, R3, R0, RZ, 0x1f ;  /* 0x00001fff00037589 */ /* 0x000f2200000e0000 */
[----:B------:R-:W-:Y:S01]  /*03b0*/  NOP ;  /* 0x0000000000007918 */ /* 0x000fe20000000000 */
[----:B----4-:R-:W-:-:S13]  /*03c0*/  ISETP.NE.AND P0, PT, R3, RZ, PT ;  /* 0x000000ff0300720c */ /* 0x010fda0003f05270 */
        /* <DEDUP_REMOVED lines=19> */
.L_x_3:
[----:B------:R-:W4:Y:S01]  /*0500*/  SHFL.IDX PT, R3, R0, RZ, 0x1f ;  /* 0x00001fff00037589 */ /* 0x000f2200000e0000 */
[----:B------:R-:W-:Y:S01]  /*0510*/  NOP ;  /* 0x0000000000007918 */ /* 0x000fe20000000000 */
[----:B----4-:R-:W-:-:S13]  /*0520*/  ISETP.NE.AND P0, PT, R3, RZ, PT ;  /* 0x000000ff0300720c */ /* 0x010fda0003f05270 */
[----:B------:R-:W-:Y:S05]  /*0530*/  @P0 BRA `(.L_x_4) ;  /* 0x0000000000380947 */ /* 0x000fea0003800000 */
[----:B-1----:R-:W1:Y:S01]  /*0540*/  S2UR UR5, SR_CgaCtaId ;  /* 0x00000000000579c3 */ /* 0x002e620000008800 */
[----:B------:R-:W-:Y:S01]  /*0550*/  UMOV UR4, 0x400 ;  /* 0x0000040000047882 */ /* 0x000fe20000000000 */
[----:B------:R-:W-:Y:S01]  /*0560*/  UMOV UR7, 0x1 ;  /* 0x0000000100077882 */ /* 0x000fe20000000000 */
[----:B------:R-:W-:Y:S01]  /*0570*/  ELECT P0, URZ, PT ;  /* 0x00000000003f782f */ /* 0x000fe20003800000 */
[----:B-1----:R-:W-:Y:S02]  /*0580*/  ULEA UR6, UR5, UR4, 0x18 ;  /* 0x0000000405067291 */ /* 0x002fe4000f8ec03f */
[----:B------:R-:W-:-:S04]  /*0590*/  UIADD3 UR4, -UR7, 0x100000, URZ ;  /* 0x0010000007047890 */ /* 0x000fc8000fffe13f */
[----:B------:R-:W-:Y:S02]  /*05a0*/  USHF.L.U32 UR5, UR4, 0xb, URZ ;  /* 0x0000000b04057899 */ /* 0x000fe4000800063f */
[----:B------:R-:W-:Y:S01]  /*05b0*/  USHF.L.U32 UR4, UR4, 0x1, URZ ;  /* 0x0000000104047899 */ /* 0x000fe2000800063f */
[----:B------:R-:W1:Y:S11]  /*05c0*/  FENCE.VIEW.ASYNC.S ;  /* 0x00000000000073c6 */ /* 0x000e760000000000 */
[----:B-1----:R4:W1:Y:S01]  /*05d0*/  SYNCS.EXCH.64 URZ, [UR6+0x38870], UR4 ;  /* 0x03887004063f75b2 */ /* 0x0028620008000100 */
[----:B------:R4:W0:Y:S01]  /*05e0*/  SYNCS.EXCH.64 URZ, [UR6+0x38880], UR4 ;  /* 0x03888004063f75b2 */ /* 0x0008220008000100 */
[----:B------:R4:W0:Y:S01]  /*05f0*/  SYNCS.EXCH.64 URZ, [UR6+0x38878], UR4 ;  /* 0x03887804063f75b2 */ /* 0x0008220008000100 */
[----:B------:R4:W0:Y:S02]  /*0600*/  SYNCS.EXCH.64 URZ, [UR6+0x38888], UR4 ;  /* 0x03888804063f75b2 */ /* 0x0008240008000100 */
[----:B----4-:R-:W-:Y:S01]  /*0610*/  NOP ;  /* 0x0000000000007918 */ /* 0x010fe20000000000 */
.L_x_4:
        /* <DEDUP_REMOVED lines=22> */
.L_x_5:
        /* <DEDUP_REMOVED lines=22> */
.L_x_6:
[----:B0-----:R-:W-:Y:S01]  /*08e0*/  ISETP.NE.AND P0, PT, R2, RZ, PT ;  /* 0x000000ff0200720c */ /* 0x001fe20003f05270 */
[----:B------:R-:W-:Y:S01]  /*08f0*/  IMAD.MOV.U32 R2, RZ, RZ, 0x1 ;  /* 0x00000001ff027424 */ /* 0x000fe200078e00ff */
[----:B------:R-:W-:Y:S01]  /*0900*/  NOP ;  /* 0x0000000000007918 */ /* 0x000fe20000000000 */
[----:B------:R-:W-:Y:S03]  /*0910*/  BSSY B6, `(.L_x_7) ;  /* 0x000110d000067945 */ /* 0x000fe60003800000 */
[----:B------:R-:W-:-:S05]  /*0920*/  SEL R2, R2, 0x2, !P0 ;  /* 0x0000000202027807 */ /* 0x000fca0004000000 */
[----:B------:R0:W-:Y:S01]  /*0930*/  STL [R1+0x14], R2 ;  /* 0x0000140201007387 */ /* 0x0001e20000100800 */
[----:B-123--:R-:W-:Y:S06]  /*0940*/  BAR.SYNC.DEFER_BLOCKING 0x0 ;  /* 0x0000000000007b1d */ /* 0x00efec0000010000 */
[----:B------:R-:W-:Y:S05]  /*0950*/  @!P0 BRA `(.L_x_8) ;  /* 0x000000c800308947 */ /* 0x000fea0003800000 */
.L_x_9:
[----:B------:R-:W-:-:S08]  /*0960*/  NOP ;  /* 0x0000000000007918 */ /* 0x000fd00000000000 */
[----:B------:R-:W1:Y:S02]  /*0970*/  USETMAXREG.TRY_ALLOC.CTAPOOL UP0, 0xf0 ;  /* 0x000000f0000079c8 */ /* 0x000e640008000600 */
[----:B-1----:R-:W-:-:S13]  /*0980*/  PLOP3.LUT P0, PT, PT, PT, UP0, 0x80, 0x0 ;  /* 0x000000000000781c */ /* 0x002fda0003f0f008 */
[----:B------:R-:W-:Y:S05]  /*0990*/  @!P0 BRA `(.L_x_9) ;  /* 0xfffffffc00f08947 */ /* 0x000fea000383ffff */
[----:B0-----:R-:W0:Y:S08]  /*09a0*/  LDC R2, c[0x0][0xc50] ;  /* 0x00031400ff027b82 */ /* 0x001e300000000800 */
[----:B------:R-:W1:Y:S08]  /*09b0*/  S2UR UR4, SR_CTAID.Y ;  /* 0x00000000000479c3 */ /* 0x000e700000002600 */
[----:B------:R-:W2:Y:S08]  /*09c0*/  S2UR UR5, SR_CTAID.Z ;  /* 0x00000000000579c3 */ /* 0x000eb00000002700 */
[----:B------:R-:W-:Y:S06]  /*09d0*/  BAR.ARV 0x8, 0x180 ;  /* 0x0206000000007b1d */ /* 0x000fec0000002000 */
[----:B0-----:R-:W-:Y:S01]  /*09e0*/  ISETP.NE.AND P0, PT, R2, 0x1, PT ;  /* 0x000000010200780c */ /* 0x001fe20003f05270 */
[----:B-1----:R-:W-:-:S12]  /*09f0*/  IMAD.U32 R19, RZ, RZ, UR4 ;  /* 0x00000004ff137e24 */ /* 0x002fd8000f8e00ff */
[----:B------:R-:W0:Y:S08]  /*0a00*/  @P0 LDC R0, c[0x0][0xc54] ;  /* 0x00031500ff000b82 */ /* 0x000e300000000800 */
[----:B------:R-:W1:Y:S01]  /*0a10*/  @P0 LDC R3, c[0x0][0xc58] ;  /* 0x00031600ff030b82 */ /* 0x000e620000000800 */
[----:B0-----:R-:W-:-:S05]  /*0a20*/  @P0 IMAD.HI.U32 R0, R0, UR4, RZ ;  /* 0x0000000400000c27 */ /* 0x001fca000f8e00ff */
[----:B-1----:R-:W-:Y:S02]  /*0a30*/  @P0 SHF.R.U32.HI R19, RZ, R3, R0 ;  /* 0x00000003ff130219 */ /* 0x002fe40000011600 */
[----:B--2---:R-:W-:-:S03]  /*0a40*/  ISETP.LE.AND P0, PT, RZ, UR5, PT ;  /* 0x00000005ff007c0c */ /* 0x004fc6000bf03270 */
[----:B------:R-:W-:-:S04]  /*0a50*/  IMAD.MOV R3, RZ, RZ, -R19 ;  /* 0x000000ffff037224 */ /* 0x000fc800078e0a13 */
[----:B------:R-:W-:-:S06]  /*0a60*/  IMAD R2, R2, R3, UR4 ;  /* 0x0000000402027e24 */ /* 0x000fcc000f8e0203 */
[----:B------:R-:W-:Y:S05]  /*0a70*/  @!P0 BRA `(.L_x_10) ;  /* 0x0000010c00d88947 */ /* 0x000fea0003800000 */
[----:B------:R-:W0:Y:S01]  /*0a80*/  LDC.64 R4, c[0x0][0x418] ;  /* 0x00010600ff047b82 */ /* 0x000e220000000a00 */
[----:B------:R-:W-:Y:S01]  /*0a90*/  LOP3.LUT R17, R2, 0xffff, RZ, 0xc0, !PT ;  /* 0x0000ffff02117812 */ /* 0x000fe200078ec0ff */
[----:B------:R-:W-:-:S06]  /*0aa0*/  IMAD.MOV.U32 R22, RZ, RZ, RZ ;  /* 0x000000ffff167224 */ /* 0x000fcc00078e00ff */
[----:B------:R-:W1:Y:S08]  /*0ab0*/  LDC R23, c[0x0][0x424] ;  /* 0x00010900ff177b82 */ /* 0x000e700000000800 */
[----:B------:R-:W2:Y:S01]  /*0ac0*/  LDC R0, c[0x0][0x2f0] ;  /* 0x0000bc00ff007b82 */ /* 0x000ea20000000800 */
[----:B0-----:R-:W-:-:S04]  /*0ad0*/  ISETP.NE.U32.AND P0, PT, R4, RZ, PT ;  /* 0x000000ff0400720c */ /* 0x001fc80003f05070 */
[----:B------:R-:W-:-:S04]  /*0ae0*/  ISETP.NE.AND.EX P0, PT, R5, RZ, PT, P0 ;  /* 0x000000ff0500720c */ /* 0x000fc80003f05300 */
[----:B-1----:R-:W-:-:S05]  /*0af0*/  SEL R23, R23, 0x1, P0 ;  /* 0x0000000117177807 */ /* 0x002fca0000000000 */
[----:B--2---:R-:W-:-:S05]  /*0b00*/  IMAD R23, R23, R0, RZ ;  /* 0x0000000017177224 */ /* 0x004fca00078e02ff */
[C---:B------:R-:W-:Y:S02]  /*0b10*/  ISETP.GE.AND P0, PT, R23.reuse, 0x1, PT ;  /* 0x000000011700780c */ /* 0x040fe40003f06270 */
[----:B------:R-:W-:-:S05]  /*0b20*/  IADD3 R0, R23, 0x4f, RZ ;  /* 0x0000004f17007810 */ /* 0x000fca0007ffe0ff */
[----:B------:R-:W-:-:S05]  /*0b30*/  IMAD.HI R0, R0, 0x66666667, RZ ;  /* 0x6666666700007827 */ /* 0x000fca00078e02ff */
[----:B------:R-:W-:-:S04]  /*0b40*/  SHF.R.U32.HI R3, RZ, 0x1f, R0 ;  /* 0x0000001fff037819 */ /* 0x000fc80000011600 */
[----:B------:R-:W-:Y:S01]  /*0b50*/  LEA.HI.SX32 R0, R0, R3, 0x1b ;  /* 0x0000000300007211 */ /* 0x000fe200078fdaff */
[----:B------:R-:W-:Y:S06]  /*0b60*/  @!P0 BRA `(.L_x_11) ;  /* 0x0000000000788947 */ /* 0x000fec0003800000 */
[----:B------:R-:W-:-:S04]  /*0b70*/  SHF.R.U32.HI R5, RZ, 0x10, R2 ;  /* 0x00000010ff057819 */ /* 0x000fc80000011602 */
[----:B------:R-:W-:-:S13]  /*0b80*/  ISETP.NE.AND P0, PT, R5, RZ, PT ;  /* 0x000000ff0500720c */ /* 0x000fda0003f05270 */
[----:B------:R-:W0:Y:S02]  /*0b90*/  @!P0 LDC R5, c[0x0][0x9f0] ;  /* 0x00027c00ff058b82 */ /* 0x000e240000000800 */
[-C--:B0-----:R-:W-:Y:S02]  /*0ba0*/  IABS R7, R5.reuse ;  /* 0x0000000500077213 */ /* 0x081fe40000000000 */
[----:B------:R-:W-:Y:S02]  /*0bb0*/  IADD3 R4, R0, -0x1, R5 ;  /* 0xffffffff00047810 */ /* 0x000fe40007ffe005 */
[----:B------:R-:W0:Y:S01]  /*0bc0*/  I2F.RP R6, R7 ;  /* 0x0000000700067306 */ /* 0x000e220000209400 */
[----:B------:R-:W-:-:S05]  /*0bd0*/  IABS R10, R5 ;  /* 0x00000005000a7213 */ /* 0x000fca0000000000 */
[----:B------:R-:W-:Y:S02]  /*0be0*/  IMAD.MOV R10, RZ, RZ, -R10 ;  /* 0x000000ffff0a7224 */ /* 0x000fe400078e0a0a */
[----:B0-----:R-:W0:Y:S02]  /*0bf0*/  MUFU.RCP R6, R6 ;  /* 0x0000000600067308 */ /* 0x001e240000001000 */
[----:B0-----:R-:W-:Y:S01]  /*0c00*/  VIADD R2, R6, 0xffffffe ;  /* 0x0ffffffe06027836 */ /* 0x001fe20000000000 */
[----:B------:R-:W-:Y:S02]  /*0c10*/  IABS R6, R4 ;  /* 0x0000000400067213 */ /* 0x000fe40000000000 */
[----:B------:R-:W-:-:S03]  /*0c20*/  LOP3.LUT R4, R4, R5, RZ, 0x3c, !PT ;  /* 0x0000000504047212 */ /* 0x000fc600078e3cff */
[----:B------:R0:W1:Y:S01]  /*0c30*/  F2I.FTZ.U32.TRUNC.NTZ R3, R2 ;  /* 0x0000000200037305 */ /* 0x000062000021f000 */
[----:B------:R-:W-:Y:S02]  /*0c40*/  ISETP.GE.AND P2, PT, R4, RZ, PT ;  /* 0x000000ff0400720c */ /* 0x000fe40003f46270 */
[----:B0-----:R-:W-:Y:S01]  /*0c50*/  MOV R2, RZ ;  /* 0x000000ff00027202 */ /* 0x001fe20000000f00 */
[----:B-1----:R-:W-:-:S04]  /*0c60*/  IMAD.MOV R8, RZ, RZ, -R3 ;  /* 0x000000ffff087224 */ /* 0x002fc800078e0a03 */
[----:B------:R-:W-:-:S04]  /*0c70*/  IMAD R9, R8, R7, RZ ;  /* 0x0000000708097224 */ /* 0x000fc800078e02ff */
[----:B------:R-:W-:-:S04]  /*0c80*/  IMAD.HI.U32 R3, R3, R9, R2 ;  /* 0x0000000903037227 */ /* 0x000fc800078e0002 */
[----:B------:R-:W-:Y:S02]  /*0c90*/  IMAD.MOV.U32 R2, RZ, RZ, R10 ;  /* 0x000000ffff027224 */ /* 0x000fe400078e000a */
[----:B------:R-:W-:-:S04]  /*0ca0*/  IMAD.HI.U32 R3, R3, R6, RZ ;  /* 0x0000000603037227 */ /* 0x000fc800078e00ff */
[----:B------:R-:W-:-:S05]  /*0cb0*/  IMAD R2, R3, R2, R6 ;  /* 0x0000000203027224 */ /* 0x000fca00078e0206 */
[----:B------:R-:W-:-:S13]  /*0cc0*/  ISETP.GT.U32.AND P1, PT, R7, R2, PT ;  /* 0x000000020700720c */ /* 0x000fda0003f24070 */
[----:B------:R-:W-:Y:S02]  /*0cd0*/  @!P1 IMAD.IADD R2, R2, 0x1, -R7 ;  /* 0x0000000102029824 */ /* 0x000fe400078e0a07 */
[----:B------:R-:W-:Y:S01]  /*0ce0*/  @!P1 VIADD R3, R3, 0x1 ;  /* 0x0000000103039836 */ /* 0x000fe20000000000 */
[----:B------:R-:W-:Y:S02]  /*0cf0*/  ISETP.NE.AND P1, PT, R5, RZ, PT ;  /* 0x000000ff0500720c */ /* 0x000fe40003f25270 */
[----:B------:R-:W-:-:S13]  /*0d00*/  ISETP.GE.U32.AND P0, PT, R2, R7, PT ;  /* 0x000000070200720c */ /* 0x000fda0003f06070 */
[----:B------:R-:W-:-:S05]  /*0d10*/  @P0 VIADD R3, R3, 0x1 ;  /* 0x0000000103030836 */ /* 0x000fca0000000000 */
[----:B------:R-:W-:Y:S02]  /*0d20*/  @!P2 IADD3 R3, -R3, RZ, RZ ;  /* 0x000000ff0303a210 */ /* 0x000fe40007ffe1ff */
[----:B------:R-:W-:-:S05]  /*0d30*/  @!P1 LOP3.LUT R3, RZ, R5, RZ, 0x33, !PT ;  /* 0x00000005ff039212 */ /* 0x000fca00078e33ff */
[----:B------:R-:W-:-:S07]  /*0d40*/  IMAD.MOV.U32 R22, RZ, RZ, R3 ;  /* 0x000000ffff167224 */ /* 0x000fce00078e0003 */
.L_x_11:
[----:B------:R-:W0:Y:S01]  /*0d50*/  S2R R2, SR_TID.X ;  /* 0x0000000000027919 */ /* 0x000e220000002100 */
[-C--:B------:R-:W-:Y:S01]  /*0d60*/  IMAD R17, R17, R22.reuse, RZ ;  /* 0x0000001611117224 */ /* 0x080fe200078e02ff */
[----:B------:R-:W-:Y:S01]  /*0d70*/  PLOP3.LUT P0, PT, PT, PT, PT, 0x80, 0x0 ;  /* 0x000000000000781c */ /* 0x000fe20003f0f070 */
[----:B------:R-:W-:Y:S01]  /*0d80*/  IMAD.MOV.U32 R3, RZ, RZ, RZ ;  /* 0x000000ffff037224 */ /* 0x000fe200078e00ff */
[----:B------:R-:W-:Y:S02]  /*0d90*/  CS2R R150, SRZ ;  /* 0x0000000000967805 */ /* 0x000fe4000001ff00 */
[----:B------:R-:W-:Y:S02]  /*0da0*/  CS2R R148, SRZ ;  /* 0x0000000000947805 */ /* 0x000fe4000001ff00 */
[----:B------:R-:W-:Y:S01]  /*0db0*/  VIADDMNMX R22, R17, R22, R0, PT ;  /* 0x0000001611167246 */ /* 0x000fe20003800100 */
[----:B------:R-:W-:Y:S01]  /*0dc0*/  IMAD.MOV.U32 R0, RZ, RZ, RZ ;  /* 0x000000ffff007224 */ /* 0x000fe200078e00ff */
[----:B------:R-:W-:-:S02]  /*0dd0*/  CS2R R146, SRZ ;  /* 0x0000000000927805 */ /* 0x000fc4000001ff00 */
[----:B------:R-:W-:Y:S02]  /*0de0*/  CS2R R144, SRZ ;  /* 0x0000000000907805 */ /* 0x000fe4000001ff00 */
[----:B------:R-:W-:Y:S02]  /*0df0*/  ISETP.GT.AND P1, PT, R22, R17, PT ;  /* 0x000000111600720c */ /* 0x000fe40003f24270 */
[----:B------:R-:W-:Y:S02]  /*0e00*/  CS2R R142, SRZ ;  /* 0x00000000008e7805 */ /* 0x000fe4000001ff00 */
[----:B------:R-:W-:Y:S02]  /*0e10*/  CS2R R140, SRZ ;  /* 0x00000000008c7805 */ /* 0x000fe4000001ff00 */
[----:B------:R-:W-:Y:S02]  /*0e20*/  CS2R R138, SRZ ;  /* 0x00000000008a7805 */ /* 0x000fe4000001ff00 */
[----:B------:R-:W-:-:S02]  /*0e30*/  CS2R R136, SRZ ;  /* 0x0000000000887805 */ /* 0x000fc4000001ff00 */
[----:B------:R-:W-:Y:S02]  /*0e40*/  CS2R R134, SRZ ;  /* 0x0000000000867805 */ /* 0x000fe4000001ff00 */
[----:B------:R-:W-:Y:S02]  /*0e50*/  CS2R R132, SRZ ;  /* 0x0000000000847805 */ /* 0x000fe4000001ff00 */
        /* <DEDUP_REMOVED lines=14> */
[----:B------:R-:W-:Y:S01]  /*0f40*/  CS2R R102, SRZ ;  /* 0x0000000000667805 */ /* 0x000fe2000001ff00 */
[----:B0-----:R-:W-:Y:S01]  /*0f50*/  VIADD R152, R2, 0xffffff80 ;  /* 0xffffff8002987836 */ /* 0x001fe20000000000 */
        /* <DEDUP_REMOVED lines=38> */
[----:B------:R-:W-:Y:S01]  /*11c0*/  CS2R R24, SRZ ;  /* 0x0000000000187805 */ /* 0x000fe2000001ff00 */
[----:B------:R-:W-:Y:S06]  /*11d0*/  @!P1 BRA `(.L_x_12) ;  /* 0x0000009800e09947 */ /* 0x000fec0003800000 */
[----:B------:R-:W-:Y:S01]  /*11e0*/  SHF.R.S32.HI R3, RZ, 0x1f, R152 ;  /* 0x0000001fff037819 */ /* 0x000fe20000011498 */
[----:B------:R-:W0:Y:S01]  /*11f0*/  S2UR UR7, SR_CgaCtaId ;  /* 0x00000000000779c3 */ /* 0x000e220000008800 */
[----:B------:R-:W-:Y:S02]  /*1200*/  UMOV UR6, 0x400 ;  /* 0x0000040000067882 */ /* 0x000fe40000000000 */
[----:B------:R-:W-:-:S04]  /*1210*/  LEA.HI R64, R3, R152, RZ, 0x7 ;  /* 0x0000009803407211 */ /* 0x000fc800078f38ff */
[----:B------:R-:W-:-:S06]  /*1220*/  SHF.R.S32.HI R0, RZ, 0x7, R64 ;  /* 0x00000007ff007819 */ /* 0x000fcc0000011440 */
[----:B------:R-:W1:Y:S01]  /*1230*/  SHFL.IDX PT, R0, R0, RZ, 0x1f ;  /* 0x00001fff00007589 */ /* 0x000e6200000e0000 */
[----:B0-----:R-:W-:-:S04]  /*1240*/  ULEA UR8, UR7, UR6, 0x18 ;  /* 0x0000000607087291 */ /* 0x001fc8000f8ec03f */
[----:B------:R-:W-:Y:S02]  /*1250*/  UIADD3 UR6, UR8, 0x14400, URZ ;  /* 0x0001440008067890 */ /* 0x000fe4000fffe03f */
[----:B------:R-:W-:Y:S02]  /*1260*/  MOV R16, UR8 ;  /* 0x0000000800107c02 */ /* 0x000fe40008000f00 */
[----:B------:R-:W-:Y:S01]  /*1270*/  ULOP3.LUT UP0, URZ, UR6, 0x9f, URZ, 0xc0, !UPT ;  /* 0x0000009f063f7892 */ /* 0x000fe2000f80c03f */
[----:B-1----:R-:W-:-:S05]  /*1280*/  R2UR UR4, R0 ;  /* 0x00000000000472ca */ /* 0x002fca00000e0000 */
[----:B------:R-:W-:-:S08]  /*1290*/  PLOP3.LUT P0, PT, PT, PT, UP0, 0x80, 0x0 ;  /* 0x000000000000781c */ /* 0x000fd00003f0f008 */
[----:B------:R-:W-:-:S04]  /*12a0*/  ULEA.HI UR5, UR4, UR4, URZ, 0x1 ;  /* 0x0000000404057291 */ /* 0x000fc8000f8f083f */
[----:B------:R-:W-:-:S04]  /*12b0*/  ULOP3.LUT UR5, UR5, 0x1e, URZ, 0xc0, !UPT ;  /* 0x0000001e05057892 */ /* 0x000fc8000f8ec03f */
[----:B------:R-:W-:-:S04]  /*12c0*/  UIADD3 UR5, UR4, -UR5, URZ ;  /* 0x8000000504057290 */ /* 0x000fc8000fffe03f */
[----:B------:R-:W-:-:S04]  /*12d0*/  ULEA UR5, UR5, UR6, 0xd ;  /* 0x0000000605057291 */ /* 0x000fc8000f8e683f */
[----:B------:R-:W-:-:S04]  /*12e0*/  USHF.R.U32.HI UR5, URZ, 0x4, UR5 ;  /* 0x000000043f057899 */ /* 0x000fc80008011605 */
[----:B------:R-:W-:Y:S01]  /*12f0*/  ULOP3.LUT UR36, UR5, 0x3fff, URZ, 0xc0, !UPT ;  /* 0x00003fff05247892 */ /* 0x000fe2000f8ec03f */
[----:B------:R-:W-:Y:S11]  /*1300*/  @!P0 BRA `(.L_x_13) ;  /* 0x0000000000408947 */ /* 0x000ff60003800000 */
[----:B------:R-:W-:Y:S01]  /*1310*/  MOV R0, 0x0 ;  /* 0x0000000000007802 */ /* 0x000fe20000000f00 */
[----:B------:R-:W-:Y:S01]  /*1320*/  ULDC.64 UR4, c[0x4][0xa8] ;  /* 0x01002a0000047ab9 */ /* 0x000fe20000000a00 */
[----:B------:R-:W-:Y:S01]  /*1330*/  ULDC.64 UR6, c[0x4][0x28] ;  /* 0x01000a0000067ab9 */ /* 0x000fe20000000a00 */
[----:B------:R-:W-:Y:S01]  /*1340*/  IMAD.U32 R4, RZ, RZ, UR4 ;  /* 0x00000004ff047e24 */ /* 0x000fe2000f8e00ff */
[----:B------:R0:W1:Y:S01]  /*1350*/  LDC.64 R2, c[0x4][R0] ;  /* 0x0100000000027b82 */ /* 0x0000620000000a00 */
[----:B------:R-:W-:Y:S01]  /*1360*/  IMAD.U32 R5, RZ, RZ, UR5 ;  /* 0x00000005ff057e24 */ /* 0x000fe2000f8e00ff */
[----:B------:R-:W-:Y:S01]  /*1370*/  ULDC.64 UR4, c[0x4][0xb0] ;  /* 0x01002c0000047ab9 */ /* 0x000fe20000000a00 */
[----:B------:R-:W-:Y:S01]  /*1380*/  MOV R10, UR6 ;  /* 0x00000006000a7c02 */ /* 0x000fe20008000f00 */
[----:B------:R-:W-:Y:S02]  /*1390*/  IMAD.U32 R6, RZ, RZ, UR4 ;  /* 0x00000004ff067e24 */ /* 0x000fe4000f8e00ff */
[----:B------:R-:W-:-:S02]  /*13a0*/  IMAD.U32 R7, RZ, RZ, UR5 ;  /* 0x00000005ff077e24 */ /* 0x000fc4000f8e00ff */
[----:B------:R-:W-:Y:S02]  /*13b0*/  IMAD.U32 R11, RZ, RZ, UR7 ;  /* 0x00000007ff0b7e24 */ /* 0x000fe4000f8e00ff */
[----:B------:R-:W-:Y:S02]  /*13c0*/  IMAD.MOV.U32 R8, RZ, RZ, 0x70 ;  /* 0x00000070ff087424 */ /* 0x000fe400078e00ff */
[----:B------:R-:W-:Y:S02]  /*13d0*/  IMAD.MOV.U32 R12, RZ, RZ, 0x1 ;  /* 0x00000001ff0c7424 */ /* 0x000fe400078e00ff */
[----:B0-----:R-:W-:-:S07]  /*13e0*/  IMAD.MOV.U32 R13, RZ, RZ, RZ ;  /* 0x000000ffff0d7224 */ /* 0x001fce00078e00ff */
[----:B------:R-:W-:-:S07]  /*13f0*/  LEPC R20, `(.L_x_13) ;  /* 0x000000001014794e */ /* 0x000fce0000000000 */
[----:B-1----:R-:W-:Y:S05]  /*1400*/  CALL.ABS.NOINC R2 ;  /* 0x0000000002007343 */ /* 0x002fea0003c00000 */
.L_x_13:
[----:B------:R-:W2:Y:S01]  /*1410*/  LDL.LU R18, [R1+0x14] ;  /* 0x0000140001127983 */ /* 0x000ea20000300800 */
[----:B------:R-:W-:Y:S02]  /*1420*/  R2UR UR4, R16 ;  /* 0x00000000100472ca */ /* 0x000fe400000e0000 */
[----:B------:R-:W-:-:S11]  /*1430*/  SHF.L.U32 R2, RZ, 0x1f, RZ ;  /* 0x0000001fff027819 */ /* 0x000fd600000006ff */
[----:B------:R-:W0:Y:S01]  /*1440*/  SYNCS.PHASECHK.TRANS64.TRYWAIT P1, [UR4+0x38800], R2 ;  /* 0x03880002ff0075a7 */ /* 0x000e220008020144 */
[----:B--2---:R-:W-:-:S04]  /*1450*/  LOP3.LUT R0, R18, 0x1, RZ, 0xfc, !PT ;  /* 0x0000000112007812 */ /* 0x004fc800078efcff */
[----:B------:R-:W-:Y:S01]  /*1460*/  ISETP.NE.AND P0, PT, R0, 0x3, PT ;  /* 0x000000030000780c */ /* 0x000fe20003f05270 */
[----:B0-----:R-:W-:-:S12]  /*1470*/  @!P1 BRA `(.L_x_14) ;  /* 0x0000010400609947 */ /* 0x001fd80003800000 */
.L_x_132:
[----:B------:R-:W-:Y:S05]  /*1480*/  @!P0 BRA `(.L_x_15) ;  /* 0x0000000000048947 */ /* 0x000fea0003800000 */
[----:B------:R-:W-:Y:S01]  /*1490*/  BPT.TRAP 0x1 ;  /* 0x000000040000795c */ /* 0x000fe20000300000 */
.L_x_15:
[----:B------:R-:W-:-:S13]  /*14a0*/  R2UR UR4, R16 ;  /* 0x00000000100472ca */ /* 0x000fda00000e0000 */
[----:B------:R1:W2:Y:S01]  /*14b0*/  SYNCS.PHASECHK.TRANS64.TRYWAIT P2, [UR4+0x38830], R2 ;  /* 0x03883002ff0075a7 */ /* 0x0002a20008040144 */
[----:B------:R-:W-:Y:S05]  /*14c0*/  @!P0 BRA `(.L_x_16) ;  /* 0x0000000000048947 */ /* 0x000fea0003800000 */
[----:B------:R-:W-:Y:S01]  /*14d0*/  BPT.TRAP 0x1 ;  /* 0x000000040000795c */ /* 0x000fe20000300000 */
.L_x_16:
[----:B------:R-:W3:Y:S01]  /*14e0*/  S2R R0, SR_TID.X ;  /* 0x0000000000007919 */ /* 0x000ee20000002100 */
[----:B------:R-:W-:Y:S02]  /*14f0*/  MOV R4, UR36 ;  /* 0x0000002400047c02 */ /* 0x000fe40008000f00 */
[----:B---3--:R-:W-:-:S04]  /*1500*/  LOP3.LUT R0, R0, 0x7f, RZ, 0xc0, !PT ;  /* 0x0000007f00007812 */ /* 0x008fc800078ec0ff */
[----:B------:R-:W-:Y:S01]  /*1510*/  ISETP.NE.AND P1, PT, R0, RZ, PT ;  /* 0x000000ff0000720c */ /* 0x000fe20003f25270 */
[----:B--2---:R-:W-:-:S12]  /*1520*/  @P2 BRA `(.L_x_17) ;  /* 0x00000000000c2947 */ /* 0x004fd80003800000 */
[----:B------:R-:W-:-:S13]  /*1530*/  R2UR UR4, R16 ;  /* 0x00000000100472ca */ /* 0x000fda00000e0000 */
[----:B------:R-:W2:Y:S02]  /*1540*/  SYNCS.PHASECHK.TRANS64.TRYWAIT P2, [UR4+0x38830], R2 ;  /* 0x03883002ff0075a7 */ /* 0x000ea40008040144 */
[----:B--2---:R-:W-:Y:S05]  /*1550*/  @!P2 BRA `(.L_x_18) ;  /* 0x000001040044a947 */ /* 0x004fea0003800000 */
.L_x_17:
[----:B------:R-:W-:Y:S05]  /*1560*/  WARPSYNC.ALL ;  /* 0x0000000000007948 */ /* 0x000fea0003800000 */
[----:B------:R-:W-:Y:S01]  /*1570*/  IMAD.MOV.U32 R9, RZ, RZ, RZ ;  /* 0x000000ffff097224 */ /* 0x000fe200078e00ff */
[----:B------:R-:W-:Y:S01]  /*1580*/  LOP3.LUT R4, R4, 0x10000, RZ, 0xfc, !PT ;  /* 0x0001000004047812 */ /* 0x000fe200078efcff */
[----:B------:R-:W-:Y:S02]  /*1590*/  IMAD.MOV.U32 R151, RZ, RZ, RZ ;  /* 0x000000ffff977224 */ /* 0x000fe400078e00ff */
[----:B------:R-:W-:Y:S01]  /*15a0*/  IMAD.MOV.U32 R5, RZ, RZ, 0x40000040 ;  /* 0x40000040ff057424 */ /* 0x000fe200078e00ff */
[----:B------:R-:W-:Y:S01]  /*15b0*/  R2UR UR60, R16 ;  /* 0x00000000103c72ca */ /* 0x000fe200000e0000 */
[----:B------:R-:W-:Y:S01]  /*15c0*/  WARPGROUP.ARRIVE ;  /* 0x00000000000079c5 */ /* 0x000fe20000000000 */
[C---:B------:R-:W-:Y:S01]  /*15d0*/  R2UR UR8, R4.reuse ;  /* 0x00000000040872ca */ /* 0x040fe200000e0000 */
[----:B------:R-:W-:Y:S01]  /*15e0*/  UMOV UR11, 0x40000040 ;  /* 0x40000040000b7882 */ /* 0x000fe20000000000 */
        /* <DEDUP_REMOVED lines=9> */
[----:B------:R-:W-:Y:S01]  /*1680*/  UIADD3 UR4, UR60, 0x24400, URZ ;  /* 0x000244003c047890 */ /* 0x000fe2000fffe03f */
[C---:B------:R-:W-:Y:S01]  /*1690*/  R2UR UR20, R4.reuse ;  /* 0x00000000041472ca */ /* 0x040fe200000e0000 */
[----:B------:R-:W-:Y:S01]  /*16a0*/  UMOV UR29, 0x40000040 ;  /* 0x40000040001d7882 */ /* 0x000fe20000000000 */
[C---:B------:R-:W-:Y:S01]  /*16b0*/  R2UR UR21, R5.reuse ;  /* 0x00000000051572ca */ /* 0x040fe200000e0000 */
[----:B------:R-:W-:Y:S01]  /*16c0*/  USHF.R.U32.HI UR4, URZ, 0x4, UR4 ;  /* 0x000000043f047899 */ /* 0x000fe20008011604 */
[C---:B------:R-:W-:Y:S01]  /*16d0*/  R2UR UR24, R4.reuse ;  /* 0x00000000041872ca */ /* 0x040fe200000e0000 */
[----:B------:R-:W-:Y:S01]  /*16e0*/  IMAD.U32 R13, RZ, RZ, UR29 ;  /* 0x0000001dff0d7e24 */ /* 0x000fe2000f8e00ff */
[----:B------:R-:W-:Y:S01]  /*16f0*/  R2UR UR25, R5 ;  /* 0x00000000051972ca */ /* 0x000fe200000e0000 */
[----:B------:R-:W-:Y:S01]  /*1700*/  ULOP3.LUT UR4, UR4, 0x3fff, URZ, 0xc0, !UPT ;  /* 0x00003fff04047892 */ /* 0x000fe2000f8ec03f */
[----:B------:R-:W-:Y:S01]  /*1710*/  R2UR UR6, R4 ;  /* 0x00000000040672ca */ /* 0x000fe200000e0000 */
[----:B------:R-:W-:Y:S01]  /*1720*/  UMOV UR31, 0x40000040 ;  /* 0x40000040001f7882 */ /* 0x000fe20000000000 */
[----:B------:R-:W-:Y:S01]  /*1730*/  UMOV UR33, 0x40000040 ;  /* 0x4000004000217882 */ /* 0x000fe20000000000 */
[----:B------:R-:W-:Y:S01]  /*1740*/  ULOP3.LUT UR61, UR4, 0x10000, URZ, 0xfc, !UPT ;  /* 0x00010000043d7892 */ /* 0x000fe2000f8efc3f */
[----:B0-----:R-:W-:Y:S01]  /*1750*/  LOP3.LUT R3, R64, 0xffffff80, RZ, 0xc0, !PT ;  /* 0xffffff8040037812 */ /* 0x001fe200078ec0ff */
[----:B------:R-:W-:Y:S01]  /*1760*/  UMOV UR35, 0x40000040 ;  /* 0x4000004000237882 */ /* 0x000fe20000000000 */
[----:B------:R-:W-:Y:S01]  /*1770*/  UMOV UR37, 0x40000040 ;  /* 0x4000004000257882 */ /* 0x000fe20000000000 */
[----:B------:R-:W-:Y:S01]  /*1780*/  UIADD3 UR4, UR61, 0x80, URZ ;  /* 0x000000803d047890 */ /* 0x000fe2000fffe03f */
[----:B------:R-:W-:Y:S01]  /*1790*/  P2R R14, PR, RZ, 0x1 ;  /* 0x00000001ff0e7803 */ /* 0x000fe20000000000 */
[----:B------:R-:W-:Y:S01]  /*17a0*/  UIADD3 UR30, UR61, 0x500, URZ ;  /* 0x000005003d1e7890 */ /* 0x000fe2000fffe03f */
[----:B------:R-:W-:Y:S01]  /*17b0*/  IMAD.IADD R3, R152, 0x1, -R3 ;  /* 0x0000000198037824 */ /* 0x000fe200078e0a03 */
[----:B------:R-:W-:Y:S01]  /*17c0*/  UMOV UR10, UR61 ;  /* 0x0000003d000a7c82 */ /* 0x000fe20008000000 */
[----:B------:R-:W-:Y:S01]  /*17d0*/  UIADD3 UR34, UR61, 0x502, URZ ;  /* 0x000005023d227890 */ /* 0x000fe2000fffe03f */
[----:B------:R-:W-:Y:S01]  /*17e0*/  HGMMA.64x16x16.F32 R56, gdesc[UR8], RZ, !UPT, gsb0 ;  /* 0x00200000083879f0 */ /* 0x000fe2000c0008ff */
[----:B------:R-:W-:Y:S01]  /*17f0*/  UMOV UR14, UR4 ;  /* 0x00000004000e7c82 */ /* 0x000fe20008000000 */
[----:B------:R-:W-:Y:S01]  /*1800*/  UIADD3 UR8, UR61, 0x100, URZ ;  /* 0x000001003d087890 */ /* 0x000fe2000fffe03f */
[----:B------:R-:W-:Y:S01]  /*1810*/  SHF.R.S32.HI R0, RZ, 0x1f, R3 ;  /* 0x0000001fff007819 */ /* 0x000fe20000011403 */
[----:B------:R-:W-:-:S02]  /*1820*/  UIADD3 UR10, UR61, 0x180, URZ ;  /* 0x000001803d0a7890 */ /* 0x000fc4000fffe03f */
[----:B------:R-:W-:Y:S01]  /*1830*/  IMAD.U32 R18, RZ, RZ, UR61 ;  /* 0x0000003dff127e24 */ /* 0x000fe2000f8e00ff */
[----:B------:R-:W-:Y:S01]  /*1840*/  UIADD3 UR4, UR61, 0x200, URZ ;  /* 0x000002003d047890 */ /* 0x000fe2000fffe03f */
[----:B------:R-:W-:Y:S01]  /*1850*/  LEA.HI R0, R0, R3, RZ, 0x2 ;  /* 0x0000000300007211 */ /* 0x000fe200078f10ff */
[----:B------:R-:W-:Y:S01]  /*1860*/  UIADD3 UR5, UR6, 0x2, URZ ;  /* 0x0000000206057890 */ /* 0x000fe2000fffe03f */
[----:B------:R-:W-:Y:S01]  /*1870*/  MOV R150, R151 ;  /* 0x0000009700967202 */ /* 0x000fe20000000f00 */
[----:B------:R-:W-:Y:S01]  /*1880*/  UMOV UR18, UR8 ;  /* 0x0000000800127c82 */ /* 0x000fe20008000000 */
[----:B------:R-:W-:Y:S01]  /*1890*/  UMOV UR22, UR10 ;  /* 0x0000000a00167c82 */ /* 0x000fe20008000000 */
[----:B------:R-:W-:Y:S01]  /*18a0*/  UIADD3 UR10, UR61, 0x2, URZ ;  /* 0x000000023d0a7890 */ /* 0x000fe2000fffe03f */
[----:B------:R-:W-:Y:S01]  /*18b0*/  LOP3.LUT R0, R0, 0x7ffffffc, RZ, 0xc0, !PT ;  /* 0x7ffffffc00007812 */ /* 0x000fe200078ec0ff */
[----:B------:R-:W-:Y:S01]  /*18c0*/  UMOV UR26, UR4 ;  /* 0x00000004001a7c82 */ /* 0x000fe20008000000 */
[----:B------:R-:W-:Y:S01]  /*18d0*/  UMOV UR28, UR5 ;  /* 0x00000005001c7c82 */ /* 0x000fe20008000000 */
[----:B------:R-:W-:Y:S01]  /*18e0*/  UMOV UR9, UR29 ;  /* 0x0000001d00097c82 */ /* 0x000fe20008000000 */
[----:B------:R-:W-:Y:S01]  /*18f0*/  UMOV UR8, UR28 ;  /* 0x0000001c00087c82 */ /* 0x000fe20008000000 */
[----:B------:R-:W-:Y:S01]  /*1900*/  UMOV UR11, 0x40000040 ;  /* 0x40000040000b7882 */ /* 0x000fe20000000000 */
[----:B------:R-:W-:Y:S01]  /*1910*/  UIADD3 UR4, UR61, 0x102, URZ ;  /* 0x000001023d047890 */ /* 0x000fe2000fffe03f */
[----:B------:R-:W-:Y:S01]  /*1920*/  MOV R12, UR28 ;  /* 0x0000001c000c7c02 */ /* 0x000fe20008000f00 */
[----:B------:R-:W-:Y:S01]  /*1930*/  UIADD3 UR5, UR61, 0x182, URZ ;  /* 0x000001823d057890 */ /* 0x000fe2000fffe03f */
[----:B------:R-:W-:Y:S01]  /*1940*/  IADD3 R0, R3, -R0, RZ ;  /* 0x8000000003007210 */ /* 0x000fe20007ffe0ff */
[----:B------:R-:W-:Y:S01]  /*1950*/  UIADD3 UR7, UR6, 0x4, URZ ;  /* 0x0000000406077890 */ /* 0x000fe2000fffe03f */
[----:B------:R-:W-:Y:S01]  /*1960*/  IMAD.MOV.U32 R3, RZ, RZ, -0x2 ;  /* 0xfffffffeff037424 */ /* 0x000fe200078e00ff */
[----:B------:R-:W-:Y:S01]  /*1970*/  UIADD3 UR32, UR6, 0x802, URZ ;  /* 0x0000080206207890 */ /* 0x000fe2000fffe03f */
[--C-:B------:R-:W-:Y:S01]  /*1980*/  IMAD.MOV.U32 R149, RZ, RZ, R151.reuse ;  /* 0x000000ffff957224 */ /* 0x100fe200078e0097 */
[----:B------:R-:W-:Y:S01]  /*1990*/  UIADD3 UR36, UR6, 0x804, URZ ;  /* 0x0000080406247890 */ /* 0x000fe2000fffe03f */
[----:B------:R-:W-:Y:S01]  /*19a0*/  IMAD R0, R0, R3, 0x50 ;  /* 0x0000005000007424 */ /* 0x000fe200078e0203 */
[----:B------:R-:W-:Y:S01]  /*19b0*/  UIADD3 UR38, UR61, 0x504, URZ ;  /* 0x000005043d267890 */ /* 0x000fe2000fffe03f */
[--C-:B------:R-:W-:Y:S01]  /*19c0*/  IMAD.MOV.U32 R148, RZ, RZ, R151.reuse ;  /* 0x000000ffff947224 */ /* 0x100fe200078e0097 */
[----:B------:R-:W-:Y:S01]  /*19d0*/  UMOV UR39, 0x40000040 ;  /* 0x4000004000277882 */ /* 0x000fe20000000000 */
[----:B------:R-:W-:Y:S01]  /*19e0*/  UIADD3 UR40, UR6, 0x806, URZ ;  /* 0x0000080606287890 */ /* 0x000fe2000fffe03f */
[----:B------:R-:W-:Y:S01]  /*19f0*/  IMAD.IADD R23, R23, 0x1, R0 ;  /* 0x0000000117177824 */ /* 0x000fe200078e0200 */
[----:B------:R-:W-:Y:S01]  /*1a00*/  UIADD3 UR42, UR61, 0x506, URZ ;  /* 0x000005063d2a7890 */ /* 0x000fe2000fffe03f */
[----:B------:R-:W-:Y:S01]  /*1a10*/  IMAD.MOV.U32 R147, RZ, RZ, R151 ;  /* 0x000000ffff937224 */ /* 0x000fe200078e0097 */
[----:B------:R-:W-:Y:S01]  /*1a20*/  UMOV UR41, 0x40000040 ;  /* 0x4000004000297882 */ /* 0x000fe20000000000 */
[----:B------:R-:W-:Y:S01]  /*1a30*/  UMOV UR43, 0x40000040 ;  /* 0x40000040002b7882 */ /* 0x000fe20000000000 */
[----:B------:R-:W-:Y:S01]  /*1a40*/  UIADD3 UR44, UR6, 0xc00, URZ ;  /* 0x00000c00062c7890 */ /* 0x000fe2000fffe03f */
[C---:B------:R-:W-:Y:S01]  /*1a50*/  IMAD R23, R22.reuse, -0x50, R23 ;  /* 0xffffffb016177824 */ /* 0x040fe200078e0217 */
[----:B------:R-:W-:Y:S01]  /*1a60*/  UIADD3 UR46, UR61, 0x780, URZ ;  /* 0x000007803d2e7890 */ /* 0x000fe2000fffe03f */
[----:B------:R-:W-:Y:S01]  /*1a70*/  VIADD R22, R22, 0xfffffffe ;  /* 0xfffffffe16167836 */ /* 0x000fe20000000000 */
[----:B------:R-:W-:Y:S01]  /*1a80*/  UMOV UR45, 0x40000040 ;  /* 0x40000040002d7882 */ /* 0x000fe20000000000 */
[----:B------:R-:W-:Y:S01]  /*1a90*/  UMOV UR47, 0x40000040 ;  /* 0x40000040002f7882 */ /* 0x000fe20000000000 */
[----:B------:R-:W-:Y:S01]  /*1aa0*/  UIADD3 UR48, UR6, 0xc02, URZ ;  /* 0x00000c0206307890 */ /* 0x000fe2000fffe03f */
[C---:B------:R-:W-:Y:S01]  /*1ab0*/  ISETP.GT.AND P6, PT, R23.reuse, RZ, PT ;  /* 0x000000ff1700720c */ /* 0x040fe20003fc4270 */
[----:B------:R-:W-:Y:S01]  /*1ac0*/  UIADD3 UR50, UR61, 0x782, URZ ;  /* 0x000007823d327890 */ /* 0x000fe2000fffe03f */
[C---:B------:R-:W-:Y:S01]  /*1ad0*/  ISETP.GT.AND P5, PT, R23.reuse, 0x1, PT ;  /* 0x000000011700780c */ /* 0x040fe20003fa4270 */
[----:B------:R-:W-:Y:S01]  /*1ae0*/  UMOV UR49, 0x40000040 ;  /* 0x4000004000317882 */ /* 0x000fe20000000000 */
[----:B------:R-:W-:Y:S01]  /*1af0*/  UMOV UR51, 0x40000040 ;  /* 0x4000004000337882 */ /* 0x000fe20000000000 */
[----:B------:R-:W-:Y:S01]  /*1b00*/  UIADD3 UR52, UR6, 0xc04, URZ ;  /* 0x00000c0406347890 */ /* 0x000fe2000fffe03f */
[----:B------:R-:W-:Y:S01]  /*1b10*/  ISETP.GT.AND P4, PT, R23, 0x8, PT ;  /* 0x000000081700780c */ /* 0x000fe20003f84270 */
[----:B------:R-:W-:-:S02]  /*1b20*/  WARPGROUP.DEPBAR.LE gsb0, 0x0 ;  /* 0x00008000000079c5 */ /* 0x000fc40000010000 */
[----:B------:R-:W-:Y:S01]  /*1b30*/  WARPGROUP.ARRIVE ;  /* 0x00000000000079c5 */ /* 0x000fe20000000000 */
[----:B------:R-:W-:Y:S01]  /*1b40*/  UIADD3 UR54, UR61, 0x784, URZ ;  /* 0x000007843d367890 */ /* 0x000fe2000fffe03f */
[C---:B------:R-:W-:Y:S01]  /*1b50*/  ISETP.GT.AND P2, PT, R23.reuse, 0x9, PT ;  /* 0x000000091700780c */ /* 0x040fe20003f44270 */
[----:B------:R-:W-:Y:S01]  /*1b60*/  UMOV UR53, 0x40000040 ;  /* 0x4000004000357882 */ /* 0x000fe20000000000 */
[----:B------:R-:W-:Y:S01]  /*1b70*/  UMOV UR55, 0x40000040 ;  /* 0x4000004000377882 */ /* 0x000fe20000000000 */
[----:B------:R-:W-:Y:S01]  /*1b80*/  UIADD3 UR58, UR61, 0x786, URZ ;  /* 0x000007863d3a7890 */ /* 0x000fe2000fffe03f */
[----:B------:R-:W-:Y:S01]  /*1b90*/  HGMMA.64x16x16.F32 R48, gdesc[UR12], RZ, !UPT, gsb0 ;  /* 0x002000000c3079f0 */ /* 0x000fe2000c0008ff */
[----:B------:R-:W-:Y:S01]  /*1ba0*/  UIADD3 UR12, UR61, 0x4, URZ ;  /* 0x000000043d0c7890 */ /* 0x000fe2000fffe03f */
[----:B------:R-:W-:Y:S01]  /*1bb0*/  ISETP.GT.AND P3, PT, R23, 0x10, PT ;  /* 0x000000101700780c */ /* 0x000fe20003f64270 */
[----:B------:R-:W-:Y:S01]  /*1bc0*/  UIADD3 UR13, UR6, 0x6, URZ ;  /* 0x00000006060d7890 */ /* 0x000fe2000fffe03f */
[--C-:B------:R-:W-:Y:S01]  /*1bd0*/  IMAD.MOV.U32 R146, RZ, RZ, R151.reuse ;  /* 0x000000ffff927224 */ /* 0x100fe200078e0097 */
[----:B------:R-:W-:Y:S01]  /*1be0*/  UIADD3 UR14, UR6, 0x400, URZ ;  /* 0x00000400060e7890 */ /* 0x000fe2000fffe03f */
[-C--:B------:R-:W-:Y:S01]  /*1bf0*/  MOV R145, R151.reuse ;  /* 0x0000009700917202 */ /* 0x080fe20000000f00 */
[----:B------:R-:W-:Y:S01]  /*1c00*/  UMOV UR15, 0x40000040 ;  /* 0x40000040000f7882 */ /* 0x000fe20000000000 */
[----:B------:R-:W-:Y:S01]  /*1c10*/  UMOV UR59, 0x40000040 ;  /* 0x40000040003b7882 */ /* 0x000fe20000000000 */
[--C-:B------:R-:W-:Y:S01]  /*1c20*/  IMAD.MOV.U32 R144, RZ, RZ, R151.reuse ;  /* 0x000000ffff907224 */ /* 0x100fe200078e0097 */
[-C--:B------:R-:W-:Y:S01]  /*1c30*/  MOV R140, R151.reuse ;  /* 0x00000097008c7202 */ /* 0x080fe20000000f00 */
        /* <DEDUP_REMOVED lines=23> */
[----:B------:R-:W-:Y:S01]  /*1db0*/  MOV R70, R151 ;  /* 0x0000009700467202 */ /* 0x000fe20000000f00 */
[----:B------:R-:W-:-:S02]  /*1dc0*/  IMAD.MOV.U32 R128, RZ, RZ, R151 ;  /* 0x000000ffff807224 */ /* 0x000fc400078e0097 */
[--C-:B------:R-:W-:Y:S02]  /*1dd0*/  IMAD.MOV.U32 R127, RZ, RZ, R151.reuse ;  /* 0x000000ffff7f7224 */ /* 0x100fe400078e0097 */
[--C-:B------:R-:W-:Y:S02]  /*1de0*/  IMAD.MOV.U32 R126, RZ, RZ, R151.reuse ;  /* 0x000000ffff7e7224 */ /* 0x100fe400078e0097 */
[--C-:B------:R-:W-:Y:S02]  /*1df0*/  IMAD.MOV.U32 R124, RZ, RZ, R151.reuse ;  /* 0x000000ffff7c7224 */ /* 0x100fe400078e0097 */
[--C-:B------:R-:W-:Y:S02]  /*1e00*/  IMAD.MOV.U32 R123, RZ, RZ, R151.reuse ;  /* 0x000000ffff7b7224 */ /* 0x100fe400078e0097 */
[--C-:B------:R-:W-:Y:S02]  /*1e10*/  IMAD.MOV.U32 R122, RZ, RZ, R151.reuse ;  /* 0x000000ffff7a7224 */ /* 0x100fe400078e0097 */
[----:B------:R-:W-:-:S02]  /*1e20*/  IMAD.MOV.U32 R121, RZ, RZ, R151 ;  /* 0x000000ffff797224 */ /* 0x000fc400078e0097 */
[--C-:B------:R-:W-:Y:S02]  /*1e30*/  IMAD.MOV.U32 R119, RZ, RZ, R151.reuse ;  /* 0x000000ffff777224 */ /* 0x100fe400078e0097 */
[--C-:B------:R-:W-:Y:S01]  /*1e40*/  IMAD.MOV.U32 R118, RZ, RZ, R151.reuse ;  /* 0x000000ffff767224 */ /* 0x100fe200078e0097 */
[----:B------:R-:W-:Y:S02]  /*1e50*/  WARPGROUP.DEPBAR.LE gsb0, 0x0 ;  /* 0x00008000000079c5 */ /* 0x000fe40000010000 */
[----:B------:R-:W-:Y:S01]  /*1e60*/  WARPGROUP.ARRIVE ;  /* 0x00000000000079c5 */ /* 0x000fe20000000000 */
[--C-:B------:R-:W-:Y:S02]  /*1e70*/  IMAD.MOV.U32 R117, RZ, RZ, R151.reuse ;  /* 0x000000ffff757224 */ /* 0x100fe400078e0097 */
[--C-:B------:R-:W-:Y:S02]  /*1e80*/  IMAD.MOV.U32 R116, RZ, RZ, R151.reuse ;  /* 0x000000ffff747224 */ /* 0x100fe400078e0097 */
[--C-:B------:R-:W-:Y:S01]  /*1e90*/  IMAD.MOV.U32 R114, RZ, RZ, R151.reuse ;  /* 0x000000ffff727224 */ /* 0x100fe200078e0097 */
[----:B------:R-:W-:Y:S01]  /*1ea0*/  HGMMA.64x16x16.F32 R40, gdesc[UR16], RZ, !UPT, gsb0 ;  /* 0x00200000102879f0 */ /* 0x000fe2000c0008ff */
[----:B------:R-:W-:Y:S01]  /*1eb0*/  UIADD3 UR16, UR61, 0x280, URZ ;  /* 0x000002803d107890 */ /* 0x000fe2000fffe03f */
[--C-:B------:R-:W-:Y:S01]  /*1ec0*/  IMAD.MOV.U32 R113, RZ, RZ, R151.reuse ;  /* 0x000000ffff717224 */ /* 0x100fe200078e0097 */
[----:B------:R-:W-:Y:S01]  /*1ed0*/  UIADD3 UR18, UR61, 0x282, URZ ;  /* 0x000002823d127890 */ /* 0x000fe2000fffe03f */
[--C-:B------:R-:W-:Y:S01]  /*1ee0*/  IMAD.MOV.U32 R112, RZ, RZ, R151.reuse ;  /* 0x000000ffff707224 */ /* 0x100fe200078e0097 */
[----:B------:R-:W-:Y:S01]  /*1ef0*/  UMOV UR17, 0x40000040 ;  /* 0x4000004000117882 */ /* 0x000fe20000000000 */
[----:B------:R-:W-:Y:S01]  /*1f00*/  UMOV UR19, 0x40000040 ;  /* 0x4000004000137882 */ /* 0x000fe20000000000 */
        /* <DEDUP_REMOVED lines=22> */
[--C-:B------:R-:W-:Y:S01]  /*2070*/  IMAD.MOV.U32 R72, RZ, RZ, R151.reuse ;  /* 0x000000ffff487224 */ /* 0x100fe200078e0097 */
[----:B------:R-:W-:Y:S02]  /*2080*/  WARPGROUP.DEPBAR.LE gsb0, 0x0 ;  /* 0x00008000000079c5 */ /* 0x000fe40000010000 */
[----:B------:R-:W-:Y:S01]  /*2090*/  WARPGROUP.ARRIVE ;  /* 0x00000000000079c5 */ /* 0x000fe20000000000 */
[----:B------:R-:W-:-:S02]  /*20a0*/  IMAD.MOV.U32 R68, RZ, RZ, R151 ;  /* 0x000000ffff447224 */ /* 0x000fc400078e0097 */
[--C-:B------:R-:W-:Y:S02]  /*20b0*/  IMAD.MOV.U32 R66, RZ, RZ, R151.reuse ;  /* 0x000000ffff427224 */ /* 0x100fe400078e0097 */
[----:B------:R-:W-:Y:S01]  /*20c0*/  IMAD.MOV.U32 R64, RZ, RZ, R151 ;  /* 0x000000ffff407224 */ /* 0x000fe200078e0097 */
[----:B------:R-:W-:Y:S01]  /*20d0*/  HGMMA.64x16x16.F32 R32, gdesc[UR20], RZ, !UPT, gsb0 ;  /* 0x00200000142079f0 */ /* 0x000fe2000c0008ff */
[----:B------:R-:W-:Y:S02]  /*20e0*/  UIADD3 UR20, UR6, 0x404, URZ ;  /* 0x0000040406147890 */ /* 0x000fe4000fffe03f */
[----:B------:R-:W-:Y:S01]  /*20f0*/  UIADD3 UR22, UR61, 0x284, URZ ;  /* 0x000002843d167890 */ /* 0x000fe2000fffe03f */
[----:B------:R-:W-:Y:S01]  /*2100*/  UMOV UR21, 0x40000040 ;  /* 0x4000004000157882 */ /* 0x000fe20000000000 */
[----:B------:R-:W-:Y:S01]  /*2110*/  UMOV UR23, 0x40000040 ;  /* 0x4000004000177882 */ /* 0x000fe20000000000 */
[----:B------:R-:W-:Y:S02]  /*2120*/  WARPGROUP.DEPBAR.LE gsb0, 0x0 ;  /* 0x00008000000079c5 */ /* 0x000fe40000010000 */
[----:B------:R-:W-:-:S06]  /*2130*/  WARPGROUP.ARRIVE ;  /* 0x00000000000079c5 */ /* 0x000fcc0000000000 */
[----:B------:R-:W-:Y:S01]  /*2140*/  HGMMA.64x16x16.F32 R24, gdesc[UR24], RZ, !UPT, gsb0 ;  /* 0x00200000181879f0 */ /* 0x000fe2000c0008ff */
[----:B------:R-:W-:Y:S02]  /*2150*/  UIADD3 UR24, UR6, 0x406, URZ ;  /* 0x0000040606187890 */ /* 0x000fe4000fffe03f */
[----:B------:R-:W-:Y:S01]  /*2160*/  UIADD3 UR26, UR61, 0x286, URZ ;  /* 0x000002863d1a7890 */ /* 0x000fe2000fffe03f */
[----:B------:R-:W-:Y:S01]  /*2170*/  UMOV UR25, 0x40000040 ;  /* 0x4000004000197882 */ /* 0x000fe20000000000 */
[----:B------:R-:W-:Y:S01]  /*2180*/  UMOV UR27, 0x40000040 ;  /* 0x40000040001b7882 */ /* 0x000fe20000000000 */
[----:B------:R-:W-:Y:S02]  /*2190*/  WARPGROUP.DEPBAR.LE gsb0, 0x0 ;  /* 0x00008000000079c5 */ /* 0x000fe40000010000 */
[----:B------:R-:W-:-:S06]  /*21a0*/  WARPGROUP.ARRIVE ;  /* 0x00000000000079c5 */ /* 0x000fcc0000000000 */
[----:B------:R-:W-:Y:S01]  /*21b0*/  HGMMA.64x16x16.F32 R56, gdesc[UR8], R56, gsb0 ;  /* 0x00200000083879f0 */ /* 0x000fe20008000838 */
[----:B------:R-:W-:Y:S01]  /*21c0*/  UIADD3 UR10, UR61, 0x82, URZ ;  /* 0x000000823d0a7890 */ /* 0x000fe2000fffe03f */
[----:B------:R-:W-:Y:S01]  /*21d0*/  UMOV UR8, UR28 ;  /* 0x0000001c00087c82 */ /* 0x000fe20008000000 */
[----:B------:R-:W-:Y:S01]  /*21e0*/  UMOV UR9, UR29 ;  /* 0x0000001d00097c82 */ /* 0x000fe20008000000 */
[----:B------:R-:W-:Y:S01]  /*21f0*/  UMOV UR11, 0x40000040 ;  /* 0x40000040000b7882 */ /* 0x000fe20000000000 */
[----:B------:R-:W-:Y:S02]  /*2200*/  WARPGROUP.DEPBAR.LE gsb0, 0x0 ;  /* 0x00008000000079c5 */ /* 0x000fe40000010000 */
[----:B------:R-:W-:-:S06]  /*2210*/  WARPGROUP.ARRIVE ;  /* 0x00000000000079c5 */ /* 0x000fcc0000000000 */
[----:B------:R-:W-:Y:S01]  /*2220*/  HGMMA.64x16x16.F32 R48, gdesc[UR8], R48, gsb0 ;  /* 0x00200000083079f0 */ /* 0x000fe20008000830 */
[----:B------:R-:W-:Y:S01]  /*2230*/  UMOV UR8, UR28 ;  /* 0x0000001c00087c82 */ /* 0x000fe20008000000 */
[----:B------:R-:W-:Y:S01]  /*2240*/  UMOV UR9, UR29 ;  /* 0x0000001d00097c82 */ /* 0x000fe20008000000 */
[----:B------:R-:W-:Y:S01]  /*2250*/  UMOV UR10, UR4 ;  /* 0x00000004000a7c82 */ /* 0x000fe20008000000 */
[----:B------:R-:W-:Y:S01]  /*2260*/  UMOV UR11, 0x40000040 ;  /* 0x40000040000b7882 */ /* 0x000fe20000000000 */
[----:B------:R-:W-:Y:S01]  /*2270*/  UIADD3 UR4, UR61, 0x202, URZ ;  /* 0x000002023d047890 */ /* 0x000fe2000fffe03f */
[----:B------:R-:W-:Y:S02]  /*2280*/  WARPGROUP.DEPBAR.LE gsb0, 0x0 ;  /* 0x00008000000079c5 */ /* 0x000fe40000010000 */
[----:B------:R-:W-:-:S06]  /*2290*/  WARPGROUP.ARRIVE ;  /* 0x00000000000079c5 */ /* 0x000fcc0000000000 */
[----:B------:R-:W-:Y:S01]  /*22a0*/  HGMMA.64x16x16.F32 R40, gdesc[UR8], R40, gsb0 ;  /* 0x00200000082879f0 */ /* 0x000fe20008000828 */
[----:B------:R-:W-:Y:S01]  /*22b0*/  UMOV UR8, UR28 ;  /* 0x0000001c00087c82 */ /* 0x000fe20008000000 */
[----:B------:R-:W-:Y:S01]  /*22c0*/  UMOV UR9, UR29 ;  /* 0x0000001d00097c82 */ /* 0x000fe20008000000 */
[----:B------:R-:W-:Y:S01]  /*22d0*/  UMOV UR10, UR5 ;  /* 0x00000005000a7c82 */ /* 0x000fe20008000000 */
[----:B------:R-:W-:Y:S01]  /*22e0*/  UMOV UR11, 0x40000040 ;  /* 0x40000040000b7882 */ /* 0x000fe20000000000 */
        /* <DEDUP_REMOVED lines=8> */
[----:B------:R-:W-:Y:S01]  /*2370*/  UMOV UR4, UR7 ;  /* 0x0000000700047c82 */ /* 0x000fe20008000000 */
[----:B------:R-:W-:Y:S02]  /*2380*/  UIADD3 UR7, UR61, 0x104, URZ ;  /* 0x000001043d077890 */ /* 0x000fe4000fffe03f */
[----:B------:R-:W-:Y:S01]  /*2390*/  UIADD3 UR28, UR6, 0x800, URZ ;  /* 0x00000800061c7890 */ /* 0x000fe2000fffe03f */
[----:B------:R-:W-:Y:S01]  /*23a0*/  UMOV UR29, 0x40000040 ;  /* 0x40000040001d7882 */ /* 0x000fe20000000000 */
[----:B------:R-:W-:-:S02]  /*23b0*/  WARPGROUP.DEPBAR.LE gsb0, 0x0 ;  /* 0x00008000000079c5 */ /* 0x000fc40000010000 */
        /* <DEDUP_REMOVED lines=42> */
[----:B------:R-:W-:Y:S01]  /*2660*/  UMOV UR9, 0x40000040 ;  /* 0x4000004000097882 */ /* 0x000fe20000000000 */
[----:B------:R-:W-:Y:S01]  /*2670*/  UMOV UR10, UR12 ;  /* 0x0000000c000a7c82 */ /* 0x000fe20008000000 */
[----:B------:R-:W-:Y:S01]  /*2680*/  UMOV UR11, 0x40000040 ;  /* 0x40000040000b7882 */ /* 0x000fe20000000000 */
[----:B------:R-:W-:Y:S01]  /*2690*/  UIADD3 UR12, UR61, 0x186, URZ ;  /* 0x000001863d0c7890 */ /* 0x000fe2000fffe03f */
[----:B------:R-:W-:Y:S01]  /*26a0*/  UMOV UR13, 0x40000040 ;  /* 0x40000040000d7882 */ /* 0x000fe20000000000 */
[----:B------:R-:W-:Y:S02]  /*26b0*/  WARPGROUP.DEPBAR.LE gsb0, 0x0 ;  /* 0x00008000000079c5 */ /* 0x000fe40000010000 */
[----:B------:R-:W-:-:S06]  /*26c0*/  WARPGROUP.ARRIVE ;  /* 0x00000000000079c5 */ /* 0x000fcc0000000000 */
[----:B------:R-:W-:Y:S01]  /*26d0*/  HGMMA.64x16x16.F32 R56, gdesc[UR8], R56, gsb0 ;  /* 0x00200000083879f0 */ /* 0x000fe20008000838 */
[----:B------:R-:W-:Y:S01]  /*26e0*/  UIADD3 UR10, UR61, 0x86, URZ ;  /* 0x000000863d0a7890 */ /* 0x000fe2000fffe03f */
[----:B------:R-:W-:Y:S01]  /*26f0*/  UMOV UR11, 0x40000040 ;  /* 0x40000040000b7882 */ /* 0x000fe20000000000 */
[----:B------:R-:W-:Y:S02]  /*2700*/  WARPGROUP.DEPBAR.LE gsb0, 0x0 ;  /* 0x00008000000079c5 */ /* 0x000fe40000010000 */
[----:B------:R-:W-:-:S06]  /*2710*/  WARPGROUP.ARRIVE ;  /* 0x00000000000079c5 */ /* 0x000fcc0000000000 */
[----:B------:R-:W-:Y:S01]  /*2720*/  HGMMA.64x16x16.F32 R48, gdesc[UR8], R48, gsb0 ;  /* 0x00200000083079f0 */ /* 0x000fe20008000830 */
        /* <DEDUP_REMOVED lines=9> */
[----:B------:R-:W-:Y:S01]  /*27c0*/  UMOV UR14, UR16 ;  /* 0x00000010000e7c82 */ /* 0x000fe20008000000 */
[----:B------:R-:W-:Y:S01]  /*27d0*/  UIADD3 UR16, UR6, 0x402, URZ ;  /* 0x0000040206107890 */ /* 0x000fe2000fffe03f */
        /* <DEDUP_REMOVED lines=9> */
[----:B------:R-:W-:Y:S02]  /*2870*/  UIADD3 UR10, UR61, 0x400, URZ ;  /* 0x000004003d0a7890 */ /* 0x000fe4000fffe03f */
        /* <DEDUP_REMOVED lines=26> */
[----:B------:R-:W-:Y:S02]  /*2a20*/  UMOV UR15, 0x40000040 ;  /* 0x40000040000f7882 */ /* 0x000fe40000000000 */
[----:B------:R-:W-:Y:S01]  /*2a30*/  UMOV UR57, UR15 ;  /* 0x0000000f00397c82 */ /* 0x000fe20008000000 */
[----:B------:R-:W-:Y:S01]  /*2a40*/  IMAD.U32 R11, RZ, RZ, UR15 ;  /* 0x0000000fff0b7e24 */ /* 0x000fe2000f8e00ff */
        /* <DEDUP_REMOVED lines=25> */
[----:B------:R-:W-:Y:S03]  /*2be0*/  HGMMA.64x16x16.F32 R24, gdesc[UR16], R24, gsb0 ;  /* 0x00200000101879f0 */ /* 0x000fe60008000818 */
        /* <DEDUP_REMOVED lines=198> */
[----:B------:R-:W-:Y:S02]  /*3850*/  UIADD3 UR10, UR6, 0xc06, URZ ;  /* 0x00000c06060a7890 */ /* 0x000fe4000fffe03f */
[----:B------:R-:W-:-:S05]  /*3860*/  UIADD3 UR6, UR61, 0x884, URZ ;  /* 0x000008843d067890 */ /* 0x000fca000fffe03f */
[----:B------:R-:W-:Y:S02]  /*3870*/  UMOV UR14, UR10 ;  /* 0x0000000a000e7c82 */ /* 0x000fe40008000000 */
[----:B------:R-:W-:Y:S01]  /*3880*/  UMOV UR56, UR14 ;  /* 0x0000000e00387c82 */ /* 0x000fe20008000000 */
[----:B------:R-:W-:Y:S01]  /*3890*/  IMAD.U32 R10, RZ, RZ, UR14 ;  /* 0x0000000eff0a7e24 */ /* 0x000fe2000f8e00ff */
        /* <DEDUP_REMOVED lines=25> */
[----:B------:R-:W-:Y:S02]  /*3a30*/  ULDC UR7, c[0x0][0x988] ;  /* 0x0002620000077ab9 */ /* 0x000fe40000000800 */
[----:B-1----:R-:W-:Y:S01]  /*3a40*/  IMAD.U32 R2, RZ, RZ, UR7 ;  /* 0x00000007ff027e24 */ /* 0x002fe2000f8e00ff */
[----:B------:R-:W-:Y:S02]  /*3a50*/  WARPGROUP.DEPBAR.LE gsb0, 0x0 ;  /* 0x00008000000079c5 */ /* 0x000fe40000010000 */
[----:B------:R-:W-:-:S06]  /*3a60*/  WARPGROUP.ARRIVE ;  /* 0x00000000000079c5 */ /* 0x000fcc0000000000 */
[----:B------:R-:W-:Y:S01]  /*3a70*/  HGMMA.64x16x16.F32 R32, gdesc[UR52], R32, gsb0 ;  /* 0x00200000342079f0 */ /* 0x000fe20008000820 */
[----:B------:R-:W-:Y:S01]  /*3a80*/  UMOV UR54, UR6 ;  /* 0x0000000600367c82 */ /* 0x000fe20008000000 */
[----:B------:R-:W-:Y:S01]  /*3a90*/  UMOV UR55, 0x40000040 ;  /* 0x4000004000377882 */ /* 0x000fe20000000000 */
[----:B------:R-:W-:Y:S01]  /*3aa0*/  ULDC UR6, c[0x0][0x9d8] ;  /* 0x0002760000067ab9 */ /* 0x000fe20000000800 */
[----:B------:R-:W-:Y:S02]  /*3ab0*/  WARPGROUP.DEPBAR.LE gsb0, 0x0 ;  /* 0x00008000000079c5 */ /* 0x000fe40000010000 */
[----:B------:R-:W-:-:S06]  /*3ac0*/  WARPGROUP.ARRIVE ;  /* 0x00000000000079c5 */ /* 0x000fcc0000000000 */
[----:B------:R-:W-:Y:S03]  /*3ad0*/  HGMMA.64x16x16.F32 R24, gdesc[UR52], R24, gsb0 ;  /* 0x00200000341879f0 */ /* 0x000fe60008000818 */
        /* <DEDUP_REMOVED lines=8> */
[----:B------:R-:W-:Y:S01]  /*3b60*/  WARPGROUP.ARRIVE ;  /* 0x00000000000079c5 */ /* 0x000fe20000000000 */
[----:B------:R-:W-:Y:S01]  /*3b70*/  FMUL.FTZ R58, R58, UR6 ;  /* 0x000000063a3a7c20 */ /* 0x000fe20008410000 */
[----:B------:R-:W-:Y:S01]  /*3b80*/  FMUL.FTZ R59, R59, UR6 ;  /* 0x000000063b3b7c20 */ /* 0x000fe20008410000 */
[----:B------:R-:W-:Y:S01]  /*3b90*/  FMUL.FTZ R62, R62, UR6 ;  /* 0x000000063e3e7c20 */ /* 0x000fe20008410000 */
[----:B------:R-:W-:Y:S01]  /*3ba0*/  FMUL.FTZ R63, R63, UR6 ;  /* 0x000000063f3f7c20 */ /* 0x000fe20008410000 */
[----:B------:R-:W-:Y:S01]  /*3bb0*/  FMUL.FTZ R56, R56, UR6 ;  /* 0x0000000638387c20 */ /* 0x000fe20008410000 */
[----:B------:R-:W-:Y:S01]  /*3bc0*/  HGMMA.64x16x16.F32 R48, gdesc[UR56], R48, gsb0 ;  /* 0x00200000383079f0 */ /* 0x000fe20008000830 */
[----:B------:R-:W-:Y:S01]  /*3bd0*/  UIADD3 UR58, UR61, 0x886, URZ ;  /* 0x000008863d3a7890 */ /* 0x000fe2000fffe03f */
[----:B------:R-:W0:Y:S01]  /*3be0*/  MUFU.TANH R58, R58 ;  /* 0x0000003a003a7308 */ /* 0x000e220000002400 */
[----:B------:R-:W-:Y:S01]  /*3bf0*/  UMOV UR56, UR14 ;  /* 0x0000000e00387c82 */ /* 0x000fe20008000000 */
[----:B------:R-:W-:Y:S01]  /*3c00*/  UMOV UR57, UR15 ;  /* 0x0000000f00397c82 */ /* 0x000fe20008000000 */
[----:B------:R-:W-:Y:S01]  /*3c10*/  UMOV UR59, 0x40000040 ;  /* 0x40000040003b7882 */ /* 0x000fe20000000000 */
[----:B------:R-:W-:Y:S01]  /*3c20*/  FMUL.FTZ R57, R57, UR6 ;  /* 0x0000000639397c20 */ /* 0x000fe20008410000 */
[----:B------:R-:W-:Y:S01]  /*3c30*/  FMUL.FTZ R60, R60, UR6 ;  /* 0x000000063c3c7c20 */ /* 0x000fe20008410000 */
[----:B------:R-:W-:-:S02]  /*3c40*/  FMUL.FTZ R61, R61, UR6 ;  /* 0x000000063d3d7c20 */ /* 0x000fc40008410000 */
[----:B------:R-:W1:Y:S08]  /*3c50*/  MUFU.TANH R59, R59 ;  /* 0x0000003b003b7308 */ /* 0x000e700000002400 */
[----:B------:R-:W2:Y:S01]  /*3c60*/  MUFU.TANH R62, R62 ;  /* 0x0000003e003e7308 */ /* 0x000ea20000002400 */
[----:B0-----:R-:W-:Y:S01]  /*3c70*/  FSEL R15, R58, -INF , P6 ;  /* 0xff8000003a0f7808 */ /* 0x001fe20003000000 */
[----:B------:R-:W-:-:S06]  /*3c80*/  IMAD.MOV.U32 R58, RZ, RZ, R151 ;  /* 0x000000ffff3a7224 */ /* 0x000fcc00078e0097 */
[----:B------:R-:W0:Y:S01]  /*3c90*/  MUFU.TANH R63, R63 ;  /* 0x0000003f003f7308 */ /* 0x000e220000002400 */
[----:B-1----:R-:W-:-:S04]  /*3ca0*/  FSEL R59, R59, -INF , P5 ;  /* 0xff8000003b3b7808 */ /* 0x002fc80002800000 */
[----:B------:R-:W-:-:S03]  /*3cb0*/  FMNMX.FTZ R0, R15, R59, !PT ;  /* 0x0000003b0f007209 */ /* 0x000fc60007810000 */
[----:B------:R-:W1:Y:S01]  /*3cc0*/  MUFU.TANH R56, R56 ;  /* 0x0000003800387308 */ /* 0x000e620000002400 */
[----:B--2---:R-:W-:Y:S01]  /*3cd0*/  FSEL R65, R62, -INF , P4 ;  /* 0xff8000003e417808 */ /* 0x004fe20002000000 */
[----:B------:R-:W-:-:S03]  /*3ce0*/  IMAD.MOV.U32 R62, RZ, RZ, R151 ;  /* 0x000000ffff3e7224 */ /* 0x000fc600078e0097 */
[----:B------:R-:W-:-:S03]  /*3cf0*/  FMNMX.FTZ R0, R65, R0, !PT ;  /* 0x0000000041007209 */ /* 0x000fc60007810000 */
[----:B------:R-:W2:Y:S01]  /*3d00*/  MUFU.TANH R57, R57 ;  /* 0x0000003900397308 */ /* 0x000ea20000002400 */
[----:B0-----:R-:W-:-:S04]  /*3d10*/  FSEL R63, R63, -INF , P2 ;  /* 0xff8000003f3f7808 */ /* 0x001fc80001000000 */
[----:B------:R-:W-:-:S03]  /*3d20*/  FMNMX.FTZ R0, R63, R0, !PT ;  /* 0x000000003f007209 */ /* 0x000fc60007810000 */
[----:B------:R-:W0:Y:S01]  /*3d30*/  MUFU.TANH R60, R60 ;  /* 0x0000003c003c7308 */ /* 0x000e220000002400 */
[----:B-1----:R-:W-:Y:S01]  /*3d40*/  FSEL R3, R56, -INF , P6 ;  /* 0xff80000038037808 */ /* 0x002fe20003000000 */
        /* <DEDUP_REMOVED lines=9> */
[----:B------:R-:W1:Y:S01]  /*3de0*/  MUFU.TANH R50, R50 ;  /* 0x0000003200327308 */ /* 0x000e620000002400 */
[----:B------:R-:W-:Y:S01]  /*3df0*/  UMOV UR56, UR14 ;  /* 0x0000000e00387c82 */ /* 0x000fe20008000000 */
[----:B------:R-:W-:Y:S01]  /*3e00*/  UMOV UR57, UR15 ;  /* 0x0000000f00397c82 */ /* 0x000fe20008000000 */
[----:B------:R-:W-:Y:S01]  /*3e10*/  UMOV UR59, 0x40000040 ;  /* 0x40000040003b7882 */ /* 0x000fe20000000000 */
[----:B------:R-:W-:Y:S01]  /*3e20*/  FMUL.FTZ R49, R49, UR6 ;  /* 0x0000000631317c20 */ /* 0x000fe20008410000 */
[----:B------:R-:W-:Y:S01]  /*3e30*/  FMUL.FTZ R52, R52, UR6 ;  /* 0x0000000634347c20 */ /* 0x000fe20008410000 */
[----:B------:R-:W-:Y:S01]  /*3e40*/  ISETP.GT.AND P6, PT, R23, 0x11, PT ;  /* 0x000000111700780c */ /* 0x000fe20003fc4270 */
[----:B------:R-:W-:Y:S01]  /*3e50*/  FMUL.FTZ R53, R53, UR6 ;  /* 0x0000000635357c20 */ /* 0x000fe20008410000 */
[----:B------:R-:W3:Y:S01]  /*3e60*/  MUFU.TANH R51, R51 ;  /* 0x0000003300337308 */ /* 0x000ee20000002400 */
[----:B--2---:R-:W-:Y:S01]  /*3e70*/  FSEL R57, R57, -INF , P5 ;  /* 0xff80000039397808 */ /* 0x004fe20002800000 */
[----:B------:R-:W-:Y:S01]  /*3e80*/  IMAD.MOV.U32 R56, RZ, RZ, R151 ;  /* 0x000000ffff387224 */ /* 0x000fe200078e0097 */
[----:B------:R-:W-:-:S02]  /*3e90*/  ISETP.GT.AND P5, PT, R23, 0x18, PT ;  /* 0x000000181700780c */ /* 0x000fc40003fa4270 */
[----:B0-----:R-:W-:Y:S02]  /*3ea0*/  FSEL R21, R60, -INF , P4 ;  /* 0xff8000003c157808 */ /* 0x001fe40002000000 */
[----:B------:R-:W-:Y:S01]  /*3eb0*/  ISETP.GT.AND P4, PT, R23, 0x19, PT ;  /* 0x000000191700780c */ /* 0x000fe20003f84270 */
[----:B------:R-:W0:Y:S01]  /*3ec0*/  MUFU.TANH R54, R54 ;  /* 0x0000003600367308 */ /* 0x000e220000002400 */
[----:B-1----:R-:W-:Y:S02]  /*3ed0*/  FSEL R69, R50, -INF , P3 ;  /* 0xff80000032457808 */ /* 0x002fe40001800000 */
[-C--:B------:R-:W-:Y:S02]  /*3ee0*/  MOV R60, R151.reuse ;  /* 0x00000097003c7202 */ /* 0x080fe40000000f00 */
[----:B------:R-:W-:Y:S02]  /*3ef0*/  FMNMX.FTZ R0, R69, R0, !PT ;  /* 0x0000000045007209 */ /* 0x000fe40007810000 */
[----:B------:R-:W-:Y:S01]  /*3f00*/  MOV R50, R151 ;  /* 0x0000009700327202 */ /* 0x000fe20000000f00 */
[----:B------:R-:W1:Y:S01]  /*3f10*/  MUFU.TANH R61, R61 ;  /* 0x0000003d003d7308 */ /* 0x000e620000002400 */
[----:B---3--:R-:W-:-:S04]  /*3f20*/  FSEL R51, R51, -INF , P6 ;  /* 0xff80000033337808 */ /* 0x008fc80003000000 */
[----:B------:R-:W-:-:S03]  /*3f30*/  FMNMX.FTZ R0, R51, R0, !PT ;  /* 0x0000000033007209 */ /* 0x000fc60007810000 */
[----:B------:R-:W2:Y:S01]  /*3f40*/  MUFU.TANH R55, R55 ;  /* 0x0000003700377308 */ /* 0x000ea20000002400 */
[----:B0-----:R-:W-:Y:S01]  /*3f50*/  FSEL R73, R54, -INF , P5 ;  /* 0xff80000036497808 */ /* 0x001fe20002800000 */
[----:B------:R-:W-:-:S03]  /*3f60*/  IMAD.MOV.U32 R54, RZ, RZ, R151 ;  /* 0x000000ffff367224 */ /* 0x000fc600078e0097 */
[----:B------:R-:W-:-:S03]  /*3f70*/  FMNMX.FTZ R0, R73, R0, !PT ;  /* 0x0000000049007209 */ /* 0x000fc60007810000 */
[----:B------:R-:W0:Y:S01]  /*3f80*/  MUFU.TANH R48, R48 ;  /* 0x0000003000307308 */ /* 0x000e220000002400 */
[----:B-1----:R-:W-:Y:S02]  /*3f90*/  FSEL R61, R61, -INF , P2 ;  /* 0xff8000003d3d7808 */ /* 0x002fe40001000000 */
[----:B------:R-:W-:-:S05]  /*3fa0*/  ISETP.GT.AND P2, PT, R23, 0x20, PT ;  /* 0x000000201700780c */ /* 0x000fca0003f44270 */
[----:B------:R-:W1:Y:S01]  /*3fb0*/  MUFU.TANH R49, R49 ;  /* 0x0000003100317308 */ /* 0x000e620000002400 */
[----:B--2---:R-:W-:Y:S01]  /*3fc0*/  FSEL R55, R55, -INF , P4 ;  /* 0xff80000037377808 */ /* 0x004fe20002000000 */
[----:B------:R-:W-:Y:S02]  /*3fd0*/  WARPGROUP.DEPBAR.LE gsb0, 0x0 ;  /* 0x00008000000079c5 */ /* 0x000fe40000010000 */
[----:B------:R-:W-:Y:S01]  /*3fe0*/  WARPGROUP.ARRIVE ;  /* 0x00000000000079c5 */ /* 0x000fe20000000000 */
[----:B------:R-:W-:Y:S01]  /*3ff0*/  FMUL.FTZ R42, R42, UR6 ;  /* 0x000000062a2a7c20 */ /* 0x000fe20008410000 */
[----:B------:R-:W-:Y:S01]  /*4000*/  FMUL.FTZ R43, R43, UR6 ;  /* 0x000000062b2b7c20 */ /* 0x000fe20008410000 */
[----:B------:R-:W-:Y:S01]  /*4010*/  FMUL.FTZ R46, R46, UR6 ;  /* 0x000000062e2e7c20 */ /* 0x000fe20008410000 */
[----:B------:R-:W-:Y:S01]  /*4020*/  FMUL.FTZ R47, R47, UR6 ;  /* 0x000000062f2f7c20 */ /* 0x000fe20008410000 */
[----:B------:R-:W2:Y:S01]  /*4030*/  MUFU.TANH R52, R52 ;  /* 0x0000003400347308 */ /* 0x000ea20000002400 */
[----:B------:R-:W-:Y:S01]  /*4040*/  HGMMA.64x16x16.F32 R32, gdesc[UR56], R32, gsb0 ;  /* 0x00200000382079f0 */ /* 0x000fe20008000820 */
[----:B------:R-:W-:Y:S01]  /*4050*/  UIADD3 UR58, UR61, 0x986, URZ ;  /* 0x000009863d3a7890 */ /* 0x000fe2000fffe03f */
[----:B------:R-:W-:Y:S01]  /*4060*/  FMUL.FTZ R41, R41, UR6 ;  /* 0x0000000629297c20 */ /* 0x000fe20008410000 */
[----:B------:R-:W-:Y:S01]  /*4070*/  UMOV UR56, UR14 ;  /* 0x0000000e00387c82 */ /* 0x000fe20008000000 */
[----:B------:R-:W-:Y:S01]  /*4080*/  UMOV UR57, UR15 ;  /* 0x0000000f00397c82 */ /* 0x000fe20008000000 */
[----:B------:R-:W-:Y:S01]  /*4090*/  UMOV UR59, 0x40000040 ;  /* 0x40000040003b7882 */ /* 0x000fe20000000000 */
[----:B------:R-:W-:Y:S01]  /*40a0*/  FMUL.FTZ R40, R40, UR6 ;  /* 0x0000000628287c20 */ /* 0x000fe20008410000 */
[----:B------:R-:W3:Y:S01]  /*40b0*/  MUFU.TANH R42, R42 ;  /* 0x0000002a002a7308 */ /* 0x000ee20000002400 */
[----:B0-----:R-:W-:Y:S01]  /*40c0*/  FSEL R67, R48, -INF , P3 ;  /* 0xff80000030437808 */ /* 0x001fe20001800000 */
[----:B------:R-:W-:Y:S01]  /*40d0*/  FMUL.FTZ R44, R44, UR6 ;  /* 0x000000062c2c7c20 */ /* 0x000fe20008410000 */
[----:B------:R-:W-:Y:S01]  /*40e0*/  ISETP.GT.AND P3, PT, R23, 0x21, PT ;  /* 0x000000211700780c */ /* 0x000fe20003f64270 */
[----:B------:R-:W-:Y:S01]  /*40f0*/  FMUL.FTZ R45, R45, UR6 ;  /* 0x000000062d2d7c20 */ /* 0x000fe20008410000 */
[----:B------:R-:W-:Y:S01]  /*4100*/  FMNMX.FTZ R0, R55, R0, !PT ;  /* 0x0000000037007209 */ /* 0x000fe20007810000 */
[----:B------:R-:W-:Y:S01]  /*4110*/  IMAD.MOV.U32 R48, RZ, RZ, R151 ;  /* 0x000000ffff307224 */ /* 0x000fe200078e0097 */
[----:B-1----:R-:W-:Y:S01]  /*4120*/  FSEL R49, R49, -INF , P6 ;  /* 0xff80000031317808 */ /* 0x002fe20003000000 */
[----:B------:R-:W0:Y:S01]  /*4130*/  MUFU.TANH R43, R43 ;  /* 0x0000002b002b7308 */ /* 0x000e220000002400 */
[----:B------:R-:W-:-:S02]  /*4140*/  ISETP.GT.AND P6, PT, R23, 0x28, PT ;  /* 0x000000281700780c */ /* 0x000fc40003fc4270 */
[----:B--2---:R-:W-:Y:S01]  /*4150*/  FSEL R71, R52, -INF , P5 ;  /* 0xff80000034477808 */ /* 0x004fe20002800000 */
[----:B------:R-:W-:Y:S01]  /*4160*/  IMAD.MOV.U32 R52, RZ, RZ, R151 ;  /* 0x000000ffff347224 */ /* 0x000fe200078e0097 */
[----:B------:R-:W-:-:S03]  /*4170*/  ISETP.GT.AND P5, PT, R23, 0x29, PT ;  /* 0x000000291700780c */ /* 0x000fc60003fa4270 */
[----:B------:R-:W1:Y:S01]  /*4180*/  MUFU.TANH R46, R46 ;  /* 0x0000002e002e7308 */ /* 0x000e620000002400 */
[----:B---3--:R-:W-:-:S04]  /*4190*/  FSEL R77, R42, -INF , P2 ;  /* 0xff8000002a4d7808 */ /* 0x008fc80001000000 */
[----:B------:R-:W-:-:S03]  /*41a0*/  FMNMX.FTZ R0, R77, R0, !PT ;  /* 0x000000004d007209 */ /* 0x000fc60007810000 */
[----:B------:R-:W2:Y:S01]  /*41b0*/  MUFU.TANH R53, R53 ;  /* 0x0000003500357308 */ /* 0x000ea20000002400 */
[----:B0-----:R-:W-:-:S04]  /*41c0*/  FSEL R43, R43, -INF , P3 ;  /* 0xff8000002b2b7808 */ /* 0x001fc80001800000 */
[----:B------:R-:W-:-:S03]  /*41d0*/  FMNMX.FTZ R0, R43, R0, !PT ;  /* 0x000000002b007209 */ /* 0x000fc60007810000 */
[----:B------:R-:W0:Y:S01]  /*41e0*/  MUFU.TANH R47, R47 ;  /* 0x0000002f002f7308 */ /* 0x000e220000002400 */
[----:B-1----:R-:W-:Y:S01]  /*41f0*/  FSEL R79, R46, -INF , P6 ;  /* 0xff8000002e4f7808 */ /* 0x002fe20003000000 */
[----:B------:R-:W-:-:S03]  /*4200*/  IMAD.MOV.U32 R46, RZ, RZ, R151 ;  /* 0x000000ffff2e7224 */ /* 0x000fc600078e0097 */
[----:B------:R-:W-:-:S03]  /*4210*/  FMNMX.FTZ R0, R79, R0, !PT ;  /* 0x000000004f007209 */ /* 0x000fc60007810000 */
[----:B------:R-:W1:Y:S01]  /*4220*/  MUFU.TANH R41, R41 ;  /* 0x0000002900297308 */ /* 0x000e620000002400 */
[----:B--2---:R-:W-:Y:S02]  /*4230*/  FSEL R53, R53, -INF , P4 ;  /* 0xff80000035357808 */ /* 0x004fe40002000000 */
[----:B------:R-:W-:Y:S01]  /*4240*/  ISETP.GT.AND P4, PT, R23, 0x30, PT ;  /* 0x000000301700780c */ /* 0x000fe20003f84270 */
[----:B------:R-:W-:Y:S02]  /*4250*/  WARPGROUP.DEPBAR.LE gsb0, 0x0 ;  /* 0x00008000000079c5 */ /* 0x000fe40000010000 */
[----:B------:R-:W-:Y:S01]  /*4260*/  WARPGROUP.ARRIVE ;  /* 0x00000000000079c5 */ /* 0x000fe20000000000 */
[----:B------:R-:W-:Y:S01]  /*4270*/  FMUL.FTZ R34, R34, UR6 ;  /* 0x0000000622227c20 */ /* 0x000fe20008410000 */
[----:B------:R-:W-:Y:S01]  /*4280*/  FMUL.FTZ R35, R35, UR6 ;  /* 0x0000000623237c20 */ /* 0x000fe20008410000 */
[----:B------:R-:W-:Y:S01]  /*4290*/  FMUL.FTZ R38, R38, UR6 ;  /* 0x0000000626267c20 */ /* 0x000fe20008410000 */
[----:B------:R-:W2:Y:S01]  /*42a0*/  MUFU.TANH R40, R40 ;  /* 0x0000002800287308 */ /* 0x000ea20000002400 */
[----:B------:R-:W-:Y:S01]  /*42b0*/  FMUL.FTZ R39, R39, UR6 ;  /* 0x0000000627277c20 */ /* 0x000fe20008410000 */
[----:B------:R-:W-:Y:S01]  /*42c0*/  HGMMA.64x16x16.F32 R24, gdesc[UR56], R24, gsb0 ;  /* 0x00200000381879f0 */ /* 0x000fe20008000818 */
[----:B------:R-:W-:Y:S01]  /*42d0*/  FMUL.FTZ R32, R32, UR6 ;  /* 0x0000000620207c20 */ /* 0x000fe20008410000 */
[----:B------:R-:W-:Y:S01]  /*42e0*/  FMUL.FTZ R33, R33, UR6 ;  /* 0x0000000621217c20 */ /* 0x000fe20008410000 */
[----:B0-----:R-:W-:Y:S01]  /*42f0*/  FSEL R81, R47, -INF , P5 ;  /* 0xff8000002f517808 */ /* 0x001fe20002800000 */
[----:B------:R-:W-:Y:S01]  /*4300*/  FMUL.FTZ R36, R36, UR6 ;  /* 0x0000000624247c20 */ /* 0x000fe20008410000 */
[----:B-1----:R-:W-:Y:S01]  /*4310*/  FSEL R41, R41, -INF , P3 ;  /* 0xff80000029297808 */ /* 0x002fe20001800000 */
[----:B------:R-:W0:Y:S01]  /*4320*/  MUFU.TANH R34, R34 ;  /* 0x0000002200227308 */ /* 0x000e220000002400 */
[----:B------:R-:W-:Y:S01]  /*4330*/  ISETP.GT.AND P3, PT, R23, 0x31, PT ;  /* 0x000000311700780c */ /* 0x000fe20003f64270 */
[----:B------:R-:W-:Y:S01]  /*4340*/  FMUL.FTZ R37, R37, UR6 ;  /* 0x0000000625257c20 */ /* 0x000fe20008410000 */
[----:B------:R-:W-:-:S05]  /*4350*/  FMNMX.FTZ R0, R81, R0, !PT ;  /* 0x0000000051007209 */ /* 0x000fca0007810000 */
[----:B------:R-:W1:Y:S01]  /*4360*/  MUFU.TANH R35, R35 ;  /* 0x0000002300237308 */ /* 0x000e620000002400 */
[----:B--2---:R-:W-:Y:S02]  /*4370*/  FSEL R75, R40, -INF , P2 ;  /* 0xff800000284b7808 */ /* 0x004fe40001000000 */
[----:B------:R-:W-:-:S05]  /*4380*/  ISETP.GT.AND P2, PT, R23, 0x38, PT ;  /* 0x000000381700780c */ /* 0x000fca0003f44270 */
[----:B------:R-:W2:Y:S01]  /*4390*/  MUFU.TANH R44, R44 ;  /* 0x0000002c002c7308 */ /* 0x000ea20000002400 */
[----:B0-----:R-:W-:-:S04]  /*43a0*/  FSEL R83, R34, -INF , P4 ;  /* 0xff80000022537808 */ /* 0x001fc80002000000 */
[----:B------:R-:W-:-:S03]  /*43b0*/  FMNMX.FTZ R0, R83, R0, !PT ;  /* 0x0000000053007209 */ /* 0x000fc60007810000 */
[----:B------:R-:W0:Y:S01]  /*43c0*/  MUFU.TANH R38, R38 ;  /* 0x0000002600267308 */ /* 0x000e220000002400 */
[----:B-1----:R-:W-:-:S04]  /*43d0*/  FSEL R85, R35, -INF , P3 ;  /* 0xff80000023557808 */ /* 0x002fc80001800000 */
[----:B------:R-:W-:-:S03]  /*43e0*/  FMNMX.FTZ R0, R85, R0, !PT ;  /* 0x0000000055007209 */ /* 0x000fc60007810000 */
[----:B------:R-:W1:Y:S01]  /*43f0*/  MUFU.TANH R45, R45 ;  /* 0x0000002d002d7308 */ /* 0x000e620000002400 */
[----:B--2---:R-:W-:Y:S01]  /*4400*/  FSEL R47, R44, -INF , P6 ;  /* 0xff8000002c2f7808 */ /* 0x004fe20003000000 */
[----:B------:R-:W-:Y:S01]  /*4410*/  IMAD.MOV.U32 R44, RZ, RZ, R151 ;  /* 0x000000ffff2c7224 */ /* 0x000fe200078e0097 */
[----:B------:R-:W-:-:S05]  /*4420*/  ISETP.GT.AND P6, PT, R23, 0x39, PT ;  /* 0x000000391700780c */ /* 0x000fca0003fc4270 */
[----:B------:R-:W2:Y:S01]  /*4430*/  MUFU.TANH R39, R39 ;  /* 0x0000002700277308 */ /* 0x000ea20000002400 */
[----:B0-----:R-:W-:-:S04]  /*4440*/  FSEL R87, R38, -INF , P2 ;  /* 0xff80000026577808 */ /* 0x001fc80001000000 */
[----:B------:R-:W-:Y:S01]  /*4450*/  FMNMX.FTZ R0, R87, R0, !PT ;  /* 0x0000000057007209 */ /* 0x000fe20007810000 */
[----:B------:R-:W-:Y:S02]  /*4460*/  WARPGROUP.DEPBAR.LE gsb0, 0x0 ;  /* 0x00008000000079c5 */ /* 0x000fe40000010000 */
[----:B------:R-:W-:Y:S01]  /*4470*/  FMUL.FTZ R26, R26, UR6 ;  /* 0x000000061a1a7c20 */ /* 0x000fe20008410000 */
[----:B------:R-:W-:Y:S01]  /*4480*/  FMUL.FTZ R27, R27, UR6 ;  /* 0x000000061b1b7c20 */ /* 0x000fe20008410000 */
[----:B------:R-:W0:Y:S01]  /*4490*/  MUFU.TANH R32, R32 ;  /* 0x0000002000207308 */ /* 0x000e220000002400 */
[----:B------:R-:W-:Y:S01]  /*44a0*/  FMUL.FTZ R30, R30, UR6 ;  /* 0x000000061e1e7c20 */ /* 0x000fe20008410000 */
[----:B------:R-:W-:Y:S01]  /*44b0*/  FMUL.FTZ R31, R31, UR6 ;  /* 0x000000061f1f7c20 */ /* 0x000fe20008410000 */
[----:B-1----:R-:W-:Y:S01]  /*44c0*/  FSEL R45, R45, -INF , P5 ;  /* 0xff8000002d2d7808 */ /* 0x002fe20002800000 */
[----:B------:R-:W-:Y:S01]  /*44d0*/  FMUL.FTZ R24, R24, UR6 ;  /* 0x0000000618187c20 */ /* 0x000fe20008410000 */
[----:B------:R-:W-:Y:S01]  /*44e0*/  ISETP.GT.AND P5, PT, R23, 0x40, PT ;  /* 0x000000401700780c */ /* 0x000fe20003fa4270 */
[----:B------:R-:W-:Y:S01]  /*44f0*/  FMUL.FTZ R25, R25, UR6 ;  /* 0x0000000619197c20 */ /* 0x000fe20008410000 */
[----:B--2---:R-:W-:Y:S01]  /*4500*/  FSEL R39, R39, -INF , P6 ;  /* 0xff80000027277808 */ /* 0x004fe20003000000 */
[----:B------:R-:W1:Y:S01]  /*4510*/  MUFU.TANH R26, R26 ;  /* 0x0000001a001a7308 */ /* 0x000e620000002400 */
[----:B------:R-:W-:Y:S01]  /*4520*/  FMUL.FTZ R28, R28, UR6 ;  /* 0x000000061c1c7c20 */ /* 0x000fe20008410000 */
[----:B------:R-:W-:Y:S01]  /*4530*/  FMUL.FTZ R29, R29, UR6 ;  /* 0x000000061d1d7c20 */ /* 0x000fe20008410000 */
[----:B------:R-:W-:-:S05]  /*4540*/  FMNMX.FTZ R0, R39, R0, !PT ;  /* 0x0000000027007209 */ /* 0x000fca0007810000 */
[----:B------:R-:W2:Y:S01]  /*4550*/  MUFU.TANH R33, R33 ;  /* 0x0000002100217308 */ /* 0x000ea20000002400 */
[----:B0-----:R-:W-:Y:S02]  /*4560*/  FSEL R35, R32, -INF , P4 ;  /* 0xff80000020237808 */ /* 0x001fe40002000000 */
[----:B------:R-:W-:-:S05]  /*4570*/  ISETP.GT.AND P4, PT, R23, 0x41, PT ;  /* 0x000000411700780c */ /* 0x000fca0003f84270 */
[----:B------:R-:W0:Y:S01]  /*4580*/  MUFU.TANH R27, R27 ;  /* 0x0000001b001b7308 */ /* 0x000e220000002400 */
[----:B-1----:R-:W-:-:S04]  /*4590*/  FSEL R89, R26, -INF , P5 ;  /* 0xff8000001a597808 */ /* 0x002fc80002800000 */
[----:B------:R-:W-:-:S03]  /*45a0*/  FMNMX.FTZ R0, R89, R0, !PT ;  /* 0x0000000059007209 */ /* 0x000fc60007810000 */
[----:B------:R-:W1:Y:S01]  /*45b0*/  MUFU.TANH R36, R36 ;  /* 0x0000002400247308 */ /* 0x000e620000002400 */
[----:B--2---:R-:W-:Y:S02]  /*45c0*/  FSEL R33, R33, -INF , P3 ;  /* 0xff80000021217808 */ /* 0x004fe40001800000 */
[----:B------:R-:W-:-:S05]  /*45d0*/  ISETP.GT.AND P3, PT, R23, 0x48, PT ;  /* 0x000000481700780c */ /* 0x000fca0003f64270 */
[----:B------:R-:W2:Y:S01]  /*45e0*/  MUFU.TANH R30, R30 ;  /* 0x0000001e001e7308 */ /* 0x000ea20000002400 */
[----:B0-----:R-:W-:-:S04]  /*45f0*/  FSEL R91, R27, -INF , P4 ;  /* 0xff8000001b5b7808 */ /* 0x001fc80002000000 */
[----:B------:R-:W-:-:S03]  /*4600*/  FMNMX.FTZ R0, R91, R0, !PT ;  /* 0x000000005b007209 */ /* 0x000fc60007810000 */
[----:B------:R-:W0:Y:S01]  /*4610*/  MUFU.TANH R31, R31 ;  /* 0x0000001f001f7308 */ /* 0x000e220000002400 */
[----:B-1----:R-:W-:Y:S02]  /*4620*/  FSEL R27, R36, -INF , P2 ;  /* 0xff800000241b7808 */ /* 0x002fe40001000000 */
[----:B------:R-:W-:-:S05]  /*4630*/  ISETP.GT.AND P2, PT, R23, 0x49, PT ;  /* 0x000000491700780c */ /* 0x000fca0003f44270 */
[----:B------:R-:W1:Y:S01]  /*4640*/  MUFU.TANH R37, R37 ;  /* 0x0000002500257308 */ /* 0x000e620000002400 */
[----:B--2---:R-:W-:-:S04]  /*4650*/  FSEL R93, R30, -INF , P3 ;  /* 0xff8000001e5d7808 */ /* 0x004fc80001800000 */
[----:B------:R-:W-:-:S03]  /*4660*/  FMNMX.FTZ R0, R93, R0, !PT ;  /* 0x000000005d007209 */ /* 0x000fc60007810000 */
[----:B------:R-:W-:Y:S01]  /*4670*/  MUFU.TANH R24, R24 ;  /* 0x0000001800187308 */ /* 0x000fe20000002400 */
[----:B0-----:R-:W-:-:S04]  /*4680*/  FSEL R31, R31, -INF , P2 ;  /* 0xff8000001f1f7808 */ /* 0x001fc80001000000 */
[----:B------:R-:W-:-:S03]  /*4690*/  FMNMX.FTZ R0, R31, R0, !PT ;  /* 0x000000001f007209 */ /* 0x000fc60007810000 */
[----:B------:R-:W0:Y:S01]  /*46a0*/  MUFU.TANH R25, R25 ;  /* 0x0000001900197308 */ /* 0x000e220000002400 */
[----:B-1----:R-:W-:Y:S01]  /*46b0*/  FSEL R37, R37, -INF , P6 ;  /* 0xff80000025257808 */ /* 0x002fe20003000000 */
[----:B------:R-:W1:Y:S06]  /*46c0*/  SHFL.BFLY PT, R7, R0, 0x2, 0x1f ;  /* 0x0c401f0000077f89 */ /* 0x000e6c00000e0000 */
[----:B------:R-:W2:Y:S08]  /*46d0*/  MUFU.TANH R28, R28 ;  /* 0x0000001c001c7308 */ /* 0x000eb00000002400 */
[----:B------:R-:W3:Y:S01]  /*46e0*/  MUFU.TANH R29, R29 ;  /* 0x0000001d001d7308 */ /* 0x000ee20000002400 */
[----:B0-----:R-:W-:-:S02]  /*46f0*/  FSEL R25, R25, -INF , P4 ;  /* 0xff80000019197808 */ /* 0x001fc40002000000 */
[----:B--2---:R-:W-:Y:S02]  /*4700*/  FSEL R23, R28, -INF , P3 ;  /* 0xff8000001c177808 */ /* 0x004fe40001800000 */
[----:B-1----:R-:W-:Y:S02]  /*4710*/  FMNMX.FTZ R6, R0, R7, !PT ;  /* 0x0000000700067209 */ /* 0x002fe40007810000 */
[----:B------:R-:W-:-:S03]  /*4720*/  FMNMX.FTZ R0, R3, R57, !PT ;  /* 0x0000003903007209 */ /* 0x000fc60007810000 */
[----:B------:R-:W0:Y:S01]  /*4730*/  SHFL.BFLY PT, R7, R6, 0x1, 0x1f ;  /* 0x0c201f0006077f89 */ /* 0x000e2200000e0000 */
[----:B------:R-:W-:Y:S02]  /*4740*/  FMNMX.FTZ R0, R21, R0, !PT ;  /* 0x0000000015007209 */ /* 0x000fe40007810000 */
[----:B---3--:R-:W-:Y:S02]  /*4750*/  FSEL R29, R29, -INF , P2 ;  /* 0xff8000001d1d7808 */ /* 0x008fe40001000000 */
[----:B------:R-:W-:-:S04]  /*4760*/  FMNMX.FTZ R0, R61, R0, !PT ;  /* 0x000000003d007209 */ /* 0x000fc80007810000 */
[----:B------:R-:W-:-:S04]  /*4770*/  FMNMX.FTZ R0, R67, R0, !PT ;  /* 0x0000000043007209 */ /* 0x000fc80007810000 */
[----:B------:R-:W-:-:S04]  /*4780*/  FMNMX.FTZ R0, R49, R0, !PT ;  /* 0x0000000031007209 */ /* 0x000fc80007810000 */
[----:B------:R-:W-:-:S04]  /*4790*/  FMNMX.FTZ R0, R71, R0, !PT ;  /* 0x0000000047007209 */ /* 0x000fc80007810000 */
[----:B------:R-:W-:Y:S02]  /*47a0*/  FMNMX.FTZ R0, R53, R0, !PT ;  /* 0x0000000035007209 */ /* 0x000fe40007810000 */
[----:B0-----:R-:W-:Y:S02]  /*47b0*/  FMNMX.FTZ R7, R6, R7, !PT ;  /* 0x0000000706077209 */ /* 0x001fe40007810000 */
[----:B------:R-:W-:Y:S02]  /*47c0*/  FMNMX.FTZ R0, R75, R0, !PT ;  /* 0x000000004b007209 */ /* 0x000fe40007810000 */
[C---:B------:R-:W-:Y:S01]  /*47d0*/  FSETP.NEU.FTZ.AND P0, PT, R7.reuse, -INF , PT ;  /* 0xff8000000700780b */ /* 0x040fe20003f1d000 */
[----:B------:R-:W-:Y:S01]  /*47e0*/  FMUL.FTZ R8, R7, R2 ;  /* 0x0000000207087220 */ /* 0x000fe20000410000 */
[----:B------:R-:W-:-:S04]  /*47f0*/  FMNMX.FTZ R0, R41, R0, !PT ;  /* 0x0000000029007209 */ /* 0x000fc80007810000 */
[----:B------:R-:W-:Y:S02]  /*4800*/  FMNMX.FTZ R0, R47, R0, !PT ;  /* 0x000000002f007209 */ /* 0x000fe40007810000 */
[----:B------:R-:W-:Y:S02]  /*4810*/  FSEL R8, R8, RZ, P0 ;  /* 0x000000ff08087208 */ /* 0x000fe40000000000 */
[----:B------:R-:W-:Y:S02]  /*4820*/  FMNMX.FTZ R0, R45, R0, !PT ;  /* 0x000000002d007209 */ /* 0x000fe40007810000 */
[----:B------:R-:W-:Y:S01]  /*4830*/  ISETP.NE.AND P0, PT, R14, RZ, PT ;  /* 0x000000ff0e00720c */ /* 0x000fe20003f05270 */
[--C-:B------:R-:W-:Y:S01]  /*4840*/  FFMA.FTZ R15, R15, R2, -R8.reuse ;  /* 0x000000020f0f7223 */ /* 0x100fe20000010808 */
[----:B------:R-:W-:Y:S01]  /*4850*/  FMNMX.FTZ R0, R35, R0, !PT ;  /* 0x0000000023007209 */ /* 0x000fe20007810000 */
[-CC-:B------:R-:W-:Y:S01]  /*4860*/  FFMA.FTZ R6, R51, R2.reuse, -R8.reuse ;  /* 0x0000000233067223 */ /* 0x180fe20000010808 */
[--C-:B------:R-:W-:Y:S01]  /*4870*/  FFMA.FTZ R59, R59, R2, -R8.reuse ;  /* 0x000000023b3b7223 */ /* 0x100fe20000010808 */
[----:B------:R0:W-:Y:S01]  /*4880*/  MUFU.EX2 R209, R15 ;  /* 0x0000000f00d17308 */ /* 0x0001e20000000800 */
[----:B------:R-:W-:Y:S01]  /*4890*/  FMNMX.FTZ R0, R33, R0, !PT ;  /* 0x0000000021007209 */ /* 0x000fe20007810000 */
[-CC-:B------:R-:W-:Y:S01]  /*48a0*/  FFMA.FTZ R65, R65, R2.reuse, -R8.reuse ;  /* 0x0000000241417223 */ /* 0x180fe20000010808 */
[-CC-:B------:R-:W-:Y:S01]  /*48b0*/  FFMA.FTZ R63, R63, R2.reuse, -R8.reuse ;  /* 0x000000023f3f7223 */ /* 0x180fe20000010808 */
[--C-:B------:R-:W-:Y:S01]  /*48c0*/  FFMA.FTZ R69, R69, R2, -R8.reuse ;  /* 0x0000000245457223 */ /* 0x100fe20000010808 */
[----:B------:R-:W-:Y:S01]  /*48d0*/  FMNMX.FTZ R0, R27, R0, !PT ;  /* 0x000000001b007209 */ /* 0x000fe20007810000 */
[-CC-:B------:R-:W-:Y:S01]  /*48e0*/  FFMA.FTZ R73, R73, R2.reuse, -R8.reuse ;  /* 0x0000000249497223 */ /* 0x180fe20000010808 */
[-CC-:B------:R-:W-:Y:S01]  /*48f0*/  FFMA.FTZ R55, R55, R2.reuse, -R8.reuse ;  /* 0x0000000237377223 */ /* 0x180fe20000010808 */
[----:B------:R1:W-:Y:S01]  /*4900*/  MUFU.EX2 R14, R59 ;  /* 0x0000003b000e7308 */ /* 0x0003e20000000800 */
[----:B0-----:R-:W-:Y:S01]  /*4910*/  FSEL R15, R24, -INF , P5 ;  /* 0xff800000180f7808 */ /* 0x001fe20002800000 */
[--C-:B------:R-:W-:Y:S01]  /*4920*/  FFMA.FTZ R77, R77, R2, -R8.reuse ;  /* 0x000000024d4d7223 */ /* 0x100fe20000010808 */
[----:B------:R-:W-:Y:S01]  /*4930*/  FMNMX.FTZ R0, R37, R0, !PT ;  /* 0x0000000025007209 */ /* 0x000fe20007810000 */
[-CC-:B------:R-:W-:Y:S01]  /*4940*/  FFMA.FTZ R43, R43, R2.reuse, -R8.reuse ;  /* 0x000000022b2b7223 */ /* 0x180fe20000010808 */
[-CC-:B------:R-:W-:Y:S01]  /*4950*/  FFMA.FTZ R79, R79, R2.reuse, -R8.reuse ;  /* 0x000000024f4f7223 */ /* 0x180fe20000010808 */
[--C-:B------:R-:W-:Y:S01]  /*4960*/  FFMA.FTZ R81, R81, R2, -R8.reuse ;  /* 0x0000000251517223 */ /* 0x100fe20000010808 */
[----:B------:R-:W-:Y:S01]  /*4970*/  FMNMX.FTZ R0, R15, R0, !PT ;  /* 0x000000000f007209 */ /* 0x000fe20007810000 */
[----:B------:R-:W-:Y:S01]  /*4980*/  MUFU.EX2 R24, R6 ;  /* 0x0000000600187308 */ /* 0x000fe20000000800 */
[-CC-:B------:R-:W-:Y:S01]  /*4990*/  FFMA.FTZ R83, R83, R2.reuse, -R8.reuse ;  /* 0x0000000253537223 */ /* 0x180fe20000010808 */
[--C-:B------:R-:W-:Y:S01]  /*49a0*/  FFMA.FTZ R85, R85, R2, -R8.reuse ;  /* 0x0000000255557223 */ /* 0x100fe20000010808 */
[----:B------:R-:W-:Y:S01]  /*49b0*/  FMNMX.FTZ R0, R25, R0, !PT ;  /* 0x0000000019007209 */ /* 0x000fe20007810000 */
[-CC-:B------:R-:W-:Y:S01]  /*49c0*/  FFMA.FTZ R87, R87, R2.reuse, -R8.reuse ;  /* 0x0000000257577223 */ /* 0x180fe20000010808 */
[-CC-:B------:R-:W-:Y:S01]  /*49d0*/  FFMA.FTZ R39, R39, R2.reuse, -R8.reuse ;  /* 0x0000000227277223 */ /* 0x180fe20000010808 */
[--C-:B------:R-:W-:Y:S01]  /*49e0*/  FFMA.FTZ R89, R89, R2, -R8.reuse ;  /* 0x0000000259597223 */ /* 0x100fe20000010808 */
[----:B------:R-:W-:Y:S01]  /*49f0*/  FMNMX.FTZ R0, R23, R0, !PT ;  /* 0x0000000017007209 */ /* 0x000fe20007810000 */
[-CC-:B------:R-:W-:Y:S01]  /*4a00*/  FFMA.FTZ R91, R91, R2.reuse, -R8.reuse ;  /* 0x000000025b5b7223 */ /* 0x180fe20000010808 */
[-CC-:B------:R-:W-:Y:S01]  /*4a10*/  FFMA.FTZ R93, R93, R2.reuse, -R8.reuse ;  /* 0x000000025d5d7223 */ /* 0x180fe20000010808 */
[----:B------:R-:W-:Y:S01]  /*4a20*/  FFMA.FTZ R31, R31, R2, -R8 ;  /* 0x000000021f1f7223 */ /* 0x000fe20000010808 */
[----:B------:R-:W-:Y:S01]  /*4a30*/  FMNMX.FTZ R0, R29, R0, !PT ;  /* 0x000000001d007209 */ /* 0x000fe20007810000 */
[----:B------:R-:W-:Y:S01]  /*4a40*/  MUFU.EX2 R65, R65 ;  /* 0x0000004100417308 */ /* 0x000fe20000000800 */
[----:B-1----:R-:W-:-:S03]  /*4a50*/  IMAD.MOV.U32 R59, RZ, RZ, R151 ;  /* 0x000000ffff3b7224 */ /* 0x002fc600078e0097 */
[----:B------:R-:W0:Y:S04]  /*4a60*/  SHFL.BFLY PT, R51, R0, 0x2, 0x1f ;  /* 0x0c401f0000337f89 */ /* 0x000e2800000e0000 */
[----:B------:R1:W2:Y:S08]  /*4a70*/  MUFU.EX2 R20, R63 ;  /* 0x0000003f00147308 */ /* 0x0002b00000000800 */
[----:B------:R-:W3:Y:S01]  /*4a80*/  MUFU.EX2 R69, R69 ;  /* 0x0000004500457308 */ /* 0x000ee20000000800 */
[----:B-1----:R-:W-:-:S07]  /*4a90*/  IMAD.MOV.U32 R63, RZ, RZ, R151 ;  /* 0x000000ffff3f7224 */ /* 0x002fce00078e0097 */
[----:B------:R-:W-:Y:S01]  /*4aa0*/  MUFU.EX2 R73, R73 ;  /* 0x0000004900497308 */ /* 0x000fe20000000800 */
[----:B--2---:R-:W-:Y:S02]  /*4ab0*/  F2FP.F16.F32.PACK_AB R211, R20, R65 ;  /* 0x0000004114d3723e */ /* 0x004fe400000000ff */
[----:B0-----:R-:W-:-:S05]  /*4ac0*/  FMNMX.FTZ R51, R0, R51, !PT ;  /* 0x0000003300337209 */ /* 0x001fca0007810000 */
[----:B------:R-:W-:Y:S01]  /*4ad0*/  MUFU.EX2 R38, R31 ;  /* 0x0000001f00267308 */ /* 0x000fe20000000800 */
[----:B------:R-:W0:Y:S01]  /*4ae0*/  SHFL.BFLY PT, R6, R51, 0x1, 0x1f ;  /* 0x0c201f0033067f89 */ /* 0x000e2200000e0000 */
[----:B---3--:R-:W-:-:S06]  /*4af0*/  F2FP.F16.F32.PACK_AB R205, R24, R69 ;  /* 0x0000004518cd723e */ /* 0x008fcc00000000ff */
[----:B------:R1:W2:Y:S08]  /*4b00*/  MUFU.EX2 R26, R55 ;  /* 0x00000037001a7308 */ /* 0x0002b00000000800 */
[----:B------:R-:W-:Y:S01]  /*4b10*/  MUFU.EX2 R77, R77 ;  /* 0x0000004d004d7308 */ /* 0x000fe20000000800 */
[----:B-1----:R-:W-:-:S07]  /*4b20*/  MOV R55, R151 ;  /* 0x0000009700377202 */ /* 0x002fce0000000f00 */
[----:B------:R1:W-:Y:S01]  /*4b30*/  MUFU.EX2 R34, R39 ;  /* 0x0000002700227308 */ /* 0x0003e20000000800 */
[----:B0-----:R-:W-:Y:S01]  /*4b40*/  FMNMX.FTZ R6, R51, R6, !PT ;  /* 0x0000000633067209 */ /* 0x001fe20007810000 */
[----:B------:R-:W-:Y:S01]  /*4b50*/  IMAD.MOV.U32 R51, RZ, RZ, R151 ;  /* 0x000000ffff337224 */ /* 0x000fe200078e0097 */
[----:B--2---:R-:W-:Y:S02]  /*4b60*/  F2FP.F16.F32.PACK_AB R207, R26, R73 ;  /* 0x000000491acf723e */ /* 0x004fe400000000ff */
[C---:B------:R-:W-:Y:S01]  /*4b70*/  FSETP.NEU.FTZ.AND P2, PT, R6.reuse, -INF , PT ;  /* 0xff8000000600780b */ /* 0x040fe20003f5d000 */
[----:B------:R-:W-:Y:S02]  /*4b80*/  FMUL.FTZ R0, R6, R2 ;  /* 0x0000000206007220 */ /* 0x000fe40000410000 */
[----:B------:R-:W-:Y:S03]  /*4b90*/  MUFU.EX2 R28, R43 ;  /* 0x0000002b001c7308 */ /* 0x000fe60000000800 */
[----:B------:R-:W-:Y:S01]  /*4ba0*/  FSEL R8, R0, RZ, P2 ;  /* 0x000000ff00087208 */ /* 0x000fe20001000000 */
[----:B------:R-:W-:Y:S01]  /*4bb0*/  FADD.FTZ R0, R209, R14 ;  /* 0x0000000ed1007221 */ /* 0x000fe20000010000 */
[----:B------:R-:W-:-:S02]  /*4bc0*/  F2FP.F16.F32.PACK_AB R209, R14, R209 ;  /* 0x000000d10ed1723e */ /* 0x000fc400000000ff */
[----:B------:R-:W-:Y:S01]  /*4bd0*/  ISETP.GE.AND P2, PT, R22, R17, PT ;  /* 0x000000111600720c */ /* 0x000fe20003f46270 */
[-CC-:B------:R-:W-:Y:S01]  /*4be0*/  FFMA.FTZ R3, R3, R2.reuse, -R8.reuse ;  /* 0x0000000203037223 */ /* 0x180fe20000010808 */
[-CC-:B------:R-:W-:Y:S01]  /*4bf0*/  FFMA.FTZ R57, R57, R2.reuse, -R8.reuse ;  /* 0x0000000239397223 */ /* 0x180fe20000010808 */
[-CC-:B------:R-:W-:Y:S01]  /*4c00*/  FFMA.FTZ R21, R21, R2.reuse, -R8.reuse ;  /* 0x0000000215157223 */ /* 0x180fe20000010808 */
[-CC-:B------:R-:W-:Y:S01]  /*4c10*/  FFMA.FTZ R61, R61, R2.reuse, -R8.reuse ;  /* 0x000000023d3d7223 */ /* 0x180fe20000010808 */
[-C--:B------:R-:W-:Y:S01]  /*4c20*/  FFMA.FTZ R67, R67, R2.reuse, -R8 ;  /* 0x0000000243437223 */ /* 0x080fe20000010808 */
[----:B------:R-:W-:Y:S01]  /*4c30*/  MUFU.EX2 R208, R57 ;  /* 0x0000003900d07308 */ /* 0x000fe20000000800 */
[----:B------:R-:W-:Y:S01]  /*4c40*/  FADD.FTZ R31, R65, R0 ;  /* 0x00000000411f7221 */ /* 0x000fe20000010000 */
[-CC-:B------:R-:W-:Y:S01]  /*4c50*/  FFMA.FTZ R49, R49, R2.reuse, -R8.reuse ;  /* 0x0000000231317223 */ /* 0x180fe20000010808 */
[-CC-:B------:R-:W-:Y:S01]  /*4c60*/  FFMA.FTZ R71, R71, R2.reuse, -R8.reuse ;  /* 0x0000000247477223 */ /* 0x180fe20000010808 */
[-CC-:B------:R-:W-:Y:S01]  /*4c70*/  FFMA.FTZ R53, R53, R2.reuse, -R8.reuse ;  /* 0x0000000235357223 */ /* 0x180fe20000010808 */
[----:B------:R-:W-:Y:S01]  /*4c80*/  FADD.FTZ R0, R20, R31 ;  /* 0x0000001f14007221 */ /* 0x000fe20000010000 */
[-CC-:B------:R-:W-:Y:S01]  /*4c90*/  FFMA.FTZ R75, R75, R2.reuse, -R8.reuse ;  /* 0x000000024b4b7223 */ /* 0x180fe20000010808 */
[-C--:B------:R-:W-:Y:S01]  /*4ca0*/  FFMA.FTZ R41, R41, R2.reuse, -R8 ;  /* 0x0000000229297223 */ /* 0x080fe20000010808 */
[----:B------:R-:W0:Y:S01]  /*4cb0*/  MUFU.EX2 R3, R3 ;  /* 0x0000000300037308 */ /* 0x000e220000000800 */
[----:B------:R-:W-:Y:S01]  /*4cc0*/  FADD.FTZ R31, R69, R0 ;  /* 0x00000000451f7221 */ /* 0x000fe20000010000 */
[-CC-:B------:R-:W-:Y:S01]  /*4cd0*/  FFMA.FTZ R47, R47, R2.reuse, -R8.reuse ;  /* 0x000000022f2f7223 */ /* 0x180fe20000010808 */
[-CC-:B------:R-:W-:Y:S01]  /*4ce0*/  FFMA.FTZ R45, R45, R2.reuse, -R8.reuse ;  /* 0x000000022d2d7223 */ /* 0x180fe20000010808 */
[-CC-:B------:R-:W-:Y:S01]  /*4cf0*/  FFMA.FTZ R35, R35, R2.reuse, -R8.reuse ;  /* 0x0000000223237223 */ /* 0x180fe20000010808 */
[----:B------:R-:W-:Y:S01]  /*4d00*/  FADD.FTZ R40, R24, R31 ;  /* 0x0000001f18287221 */ /* 0x000fe20000010000 */
[-CC-:B------:R-:W-:Y:S01]  /*4d10*/  FFMA.FTZ R33, R33, R2.reuse, -R8.reuse ;  /* 0x0000000221217223 */ /* 0x180fe20000010808 */
[-C--:B------:R-:W-:Y:S01]  /*4d20*/  FFMA.FTZ R27, R27, R2.reuse, -R8 ;  /* 0x000000021b1b7223 */ /* 0x080fe20000010808 */
[----:B------:R-:W2:Y:S01]  /*4d30*/  MUFU.EX2 R21, R21 ;  /* 0x0000001500157308 */ /* 0x000ea20000000800 */
[----:B-1----:R-:W-:Y:S01]  /*4d40*/  FADD.FTZ R39, R73, R40 ;  /* 0x0000002849277221 */ /* 0x002fe20000010000 */
[-CC-:B------:R-:W-:Y:S01]  /*4d50*/  FFMA.FTZ R37, R37, R2.reuse, -R8.reuse ;  /* 0x0000000225257223 */ /* 0x180fe20000010808 */
[-CC-:B------:R-:W-:Y:S01]  /*4d60*/  FFMA.FTZ R15, R15, R2.reuse, -R8.reuse ;  /* 0x000000020f0f7223 */ /* 0x180fe20000010808 */
[-CC-:B------:R-:W-:Y:S01]  /*4d70*/  FFMA.FTZ R25, R25, R2.reuse, -R8.reuse ;  /* 0x0000000219197223 */ /* 0x180fe20000010808 */
[----:B------:R-:W-:Y:S01]  /*4d80*/  FADD.FTZ R40, R26, R39 ;  /* 0x000000271a287221 */ /* 0x000fe20000010000 */
[-CC-:B------:R-:W-:Y:S01]  /*4d90*/  FFMA.FTZ R23, R23, R2.reuse, -R8.reuse ;  /* 0x0000000217177223 */ /* 0x180fe20000010808 */
[----:B------:R-:W-:Y:S01]  /*4da0*/  FFMA.FTZ R8, R29, R2, -R8 ;  /* 0x000000021d087223 */ /* 0x000fe20000010808 */
[----:B------:R1:W3:Y:S01]  /*4db0*/  MUFU.EX2 R210, R61 ;  /* 0x0000003d00d27308 */ /* 0x0002e20000000800 */
[----:B0-----:R-:W-:Y:S01]  /*4dc0*/  FADD.FTZ R0, R3, R208 ;  /* 0x000000d003007221 */ /* 0x001fe20000010000 */
[----:B------:R-:W-:Y:S01]  /*4dd0*/  FADD.FTZ R39, R77, R40 ;  /* 0x000000284d277221 */ /* 0x000fe20000010000 */
[----:B------:R-:W-:Y:S01]  /*4de0*/  F2FP.F16.F32.PACK_AB R208, R208, R3 ;  /* 0x00000003d0d0723e */ /* 0x000fe200000000ff */
[----:B------:R-:W-:Y:S01]  /*4df0*/  IMAD.MOV.U32 R73, RZ, RZ, R151 ;  /* 0x000000ffff497224 */ /* 0x000fe200078e0097 */
[C---:B------:R-:W-:Y:S01]  /*4e00*/  F2FP.F16.F32.PACK_AB R201, R28.reuse, R77 ;  /* 0x0000004d1cc9723e */ /* 0x040fe200000000ff */
[----:B------:R-:W-:Y:S01]  /*4e10*/  FADD.FTZ R42, R28, R39 ;  /* 0x000000271c2a7221 */ /* 0x000fe20000010000 */
[--C-:B------:R-:W-:Y:S01]  /*4e20*/  IMAD.MOV.U32 R77, RZ, RZ, R151.reuse ;  /* 0x000000ffff4d7224 */ /* 0x100fe200078e0097 */
[----:B------:R-:W0:Y:S01]  /*4e30*/  MUFU.EX2 R67, R67 ;  /* 0x0000004300437308 */ /* 0x000e220000000800 */
[----:B--2---:R-:W-:Y:S01]  /*4e40*/  FADD.FTZ R31, R21, R0 ;  /* 0x00000000151f7221 */ /* 0x004fe20000010000 */
[--C-:B------:R-:W-:Y:S01]  /*4e50*/  IMAD.MOV.U32 R69, RZ, RZ, R151.reuse ;  /* 0x000000ffff457224 */ /* 0x100fe200078e0097 */
[----:B------:R-:W-:Y:S01]  /*4e60*/  MOV R65, R151 ;  /* 0x0000009700417202 */ /* 0x000fe20000000f00 */
[----:B-1----:R-:W-:-:S02]  /*4e70*/  IMAD.MOV.U32 R61, RZ, RZ, R151 ;  /* 0x000000ffff3d7224 */ /* 0x002fc400078e0097 */
[----:B------:R-:W-:Y:S02]  /*4e80*/  IMAD.MOV.U32 R57, RZ, RZ, R151 ;  /* 0x000000ffff397224 */ /* 0x000fe400078e0097 */
[----:B------:R1:W2:Y:S01]  /*4e90*/  MUFU.EX2 R204, R49 ;  /* 0x0000003100cc7308 */ /* 0x0002a20000000800 */
[C---:B---3--:R-:W-:Y:S01]  /*4ea0*/  FADD.FTZ R0, R210.reuse, R31 ;  /* 0x0000001fd2007221 */ /* 0x048fe20000010000 */
[----:B------:R-:W-:Y:S01]  /*4eb0*/  F2FP.F16.F32.PACK_AB R210, R210, R21 ;  /* 0x00000015d2d2723e */ /* 0x000fe200000000ff */
[--C-:B------:R-:W-:Y:S02]  /*4ec0*/  IMAD.MOV.U32 R43, RZ, RZ, R151.reuse ;  /* 0x000000ffff2b7224 */ /* 0x100fe400078e0097 */
[--C-:B------:R-:W-:Y:S02]  /*4ed0*/  IMAD.MOV.U32 R39, RZ, RZ, R151.reuse ;  /* 0x000000ffff277224 */ /* 0x100fe400078e0097 */
[--C-:B------:R-:W-:Y:S01]  /*4ee0*/  IMAD.MOV.U32 R28, RZ, RZ, R151.reuse ;  /* 0x000000ffff1c7224 */ /* 0x100fe200078e0097 */
[----:B------:R-:W3:Y:S01]  /*4ef0*/  MUFU.EX2 R71, R71 ;  /* 0x0000004700477308 */ /* 0x000ee20000000800 */
[----:B0-----:R-:W-:Y:S01]  /*4f00*/  FADD.FTZ R31, R67, R0 ;  /* 0x00000000431f7221 */ /* 0x001fe20000010000 */
[----:B-1----:R-:W-:-:S02]  /*4f10*/  IMAD.MOV.U32 R49, RZ, RZ, R151 ;  /* 0x000000ffff317224 */ /* 0x002fc400078e0097 */
[--C-:B------:R-:W-:Y:S02]  /*4f20*/  IMAD.MOV.U32 R26, RZ, RZ, R151.reuse ;  /* 0x000000ffff1a7224 */ /* 0x100fe400078e0097 */
[----:B------:R-:W-:Y:S02]  /*4f30*/  IMAD.MOV.U32 R24, RZ, RZ, R151 ;  /* 0x000000ffff187224 */ /* 0x000fe400078e0097 */
[----:B------:R0:W1:Y:S01]  /*4f40*/  MUFU.EX2 R206, R53 ;  /* 0x0000003500ce7308 */ /* 0x0000620000000800 */
[C---:B--2---:R-:W-:Y:S01]  /*4f50*/  FADD.FTZ R40, R204.reuse, R31 ;  /* 0x0000001fcc287221 */ /* 0x044fe20000010000 */
[----:B------:R-:W-:Y:S01]  /*4f60*/  F2FP.F16.F32.PACK_AB R204, R204, R67 ;  /* 0x00000043cccc723e */ /* 0x000fe200000000ff */
[----:B------:R-:W-:-:S05]  /*4f70*/  IMAD.MOV.U32 R67, RZ, RZ, R151 ;  /* 0x000000ffff437224 */ /* 0x000fca00078e0097 */
[----:B------:R2:W-:Y:S01]  /*4f80*/  MUFU.EX2 R200, R41 ;  /* 0x0000002900c87308 */ /* 0x0005e20000000800 */
[----:B---3--:R-:W-:Y:S01]  /*4f90*/  FADD.FTZ R31, R71, R40 ;  /* 0x00000028471f7221 */ /* 0x008fe20000010000 */
[----:B0-----:R-:W-:-:S06]  /*4fa0*/  IMAD.MOV.U32 R53, RZ, RZ, R151 ;  /* 0x000000ffff357224 */ /* 0x001fcc00078e0097 */
[----:B------:R-:W0:Y:S01]  /*4fb0*/  MUFU.EX2 R75, R75 ;  /* 0x0000004b004b7308 */ /* 0x000e220000000800 */
[----:B--2---:R-:W-:-:S05]  /*4fc0*/  IMAD.U32 R41, RZ, RZ, UR60 ;  /* 0x0000003cff297e24 */ /* 0x004fca000f8e00ff */
[----:B------:R-:W-:Y:S01]  /*4fd0*/  @!P1 IADD3 R0, R41, 0x38840, RZ ;  /* 0x0003884029009810 */ /* 0x000fe20007ffe0ff */
[----:B------:R-:W-:Y:S01]  /*4fe0*/  IMAD.MOV.U32 R41, RZ, RZ, R151 ;  /* 0x000000ffff297224 */ /* 0x000fe200078e0097 */
[----:B------:R-:W-:Y:S02]  /*4ff0*/  MUFU.EX2 R79, R79 ;  /* 0x0000004f004f7308 */ /* 0x000fe40000000800 */
[----:B------:R-:W-:-:S04]  /*5000*/  @!P1 PRMT R0, RZ, 0x654, R0 ;  /* 0x00000654ff009816 */ /* 0x000fc80000000000 */
[----:B------:R1:W-:Y:S02]  /*5010*/  @!P1 SYNCS.ARRIVE.TRANS64.RED.A1T0 RZ, [R0+URZ], RZ ;  /* 0x000000ff00ff99a7 */ /* 0x0003e4000810043f */
[----:B------:R-:W2:Y:S01]  /*5020*/  MUFU.EX2 R47, R47 ;  /* 0x0000002f002f7308 */ /* 0x000ea20000000800 */
[C---:B-1----:R-:W-:Y:S01]  /*5030*/  FADD.FTZ R0, R206.reuse, R31 ;  /* 0x0000001fce007221 */ /* 0x042fe20000010000 */
[----:B------:R-:W-:-:S06]  /*5040*/  F2FP.F16.F32.PACK_AB R206, R206, R71 ;  /* 0x00000047cece723e */ /* 0x000fcc00000000ff */
[----:B------:R1:W3:Y:S01]  /*5050*/  MUFU.EX2 R30, R81 ;  /* 0x00000051001e7308 */ /* 0x0002e20000000800 */
[----:B------:R-:W-:Y:S02]  /*5060*/  IMAD.MOV.U32 R71, RZ, RZ, R151 ;  /* 0x000000ffff477224 */ /* 0x000fe400078e0097 */
[----:B0-----:R-:W-:-:S04]  /*5070*/  FADD.FTZ R31, R75, R0 ;  /* 0x000000004b1f7221 */ /* 0x001fc80000010000 */
[C---:B------:R-:W-:Y:S01]  /*5080*/  FADD.FTZ R0, R200.reuse, R31 ;  /* 0x0000001fc8007221 */ /* 0x040fe20000010000 */
[----:B------:R-:W-:Y:S01]  /*5090*/  F2FP.F16.F32.PACK_AB R200, R200, R75 ;  /* 0x0000004bc8c8723e */ /* 0x000fe200000000ff */
[----:B------:R0:W4:Y:S01]  /*50a0*/  MUFU.EX2 R202, R45 ;  /* 0x0000002d00ca7308 */ /* 0x0001220000000800 */
[----:B-1----:R-:W-:Y:S02]  /*50b0*/  IMAD.MOV.U32 R81, RZ, RZ, R151 ;  /* 0x000000ffff517224 */ /* 0x002fe400078e0097 */
[----:B--2---:R-:W-:Y:S01]  /*50c0*/  FADD.FTZ R29, R47, R0 ;  /* 0x000000002f1d7221 */ /* 0x004fe20000010000 */
[----:B------:R-:W-:-:S04]  /*50d0*/  MOV R75, R151 ;  /* 0x00000097004b7202 */ /* 0x000fc80000000f00 */
[----:B------:R-:W-:Y:S01]  /*50e0*/  MUFU.EX2 R83, R83 ;  /* 0x0000005300537308 */ /* 0x000fe20000000800 */
[----:B---3--:R-:W-:Y:S02]  /*50f0*/  F2FP.F16.F32.PACK_AB R203, R30, R79 ;  /* 0x0000004f1ecb723e */ /* 0x008fe400000000ff */
[----:B0-----:R-:W-:-:S05]  /*5100*/  MOV R45, R151 ;  /* 0x00000097002d7202 */ /* 0x001fca0000000f00 */
[----:B------:R-:W0:Y:S01]  /*5110*/  MUFU.EX2 R35, R35 ;  /* 0x0000002300237308 */ /* 0x000e220000000800 */
[C---:B----4-:R-:W-:Y:S01]  /*5120*/  FADD.FTZ R0, R202.reuse, R29 ;  /* 0x0000001dca007221 */ /* 0x050fe20000010000 */
[----:B------:R-:W-:Y:S01]  /*5130*/  F2FP.F16.F32.PACK_AB R202, R202, R47 ;  /* 0x0000002fcaca723e */ /* 0x000fe200000000ff */
[----:B------:R-:W-:-:S05]  /*5140*/  IMAD.MOV.U32 R47, RZ, RZ, R151 ;  /* 0x000000ffff2f7224 */ /* 0x000fca00078e0097 */
[----:B------:R1:W2:Y:S08]  /*5150*/  MUFU.EX2 R32, R85 ;  /* 0x0000005500207308 */ /* 0x0002b00000000800 */
[----:B------:R3:W4:Y:S01]  /*5160*/  MUFU.EX2 R196, R33 ;  /* 0x0000002100c47308 */ /* 0x0007220000000800 */
[----:B0-----:R-:W-:Y:S01]  /*5170*/  FADD.FTZ R29, R35, R0 ;  /* 0x00000000231d7221 */ /* 0x001fe20000010000 */
[----:B-1----:R-:W-:-:S06]  /*5180*/  MOV R85, R151 ;  /* 0x0000009700557202 */ /* 0x002fcc0000000f00 */
[----:B------:R-:W0:Y:S01]  /*5190*/  MUFU.EX2 R87, R87 ;  /* 0x0000005700577308 */ /* 0x000e220000000800 */
[----:B---3--:R-:W-:Y:S01]  /*51a0*/  FADD.FTZ R33, R79, R42 ;  /* 0x0000002a4f217221 */ /* 0x008fe20000010000 */
[----:B--2---:R-:W-:Y:S01]  /*51b0*/  F2FP.F16.F32.PACK_AB R197, R32, R83 ;  /* 0x0000005320c5723e */ /* 0x004fe200000000ff */
[----:B------:R-:W-:Y:S02]  /*51c0*/  IMAD.MOV.U32 R79, RZ, RZ, R151 ;  /* 0x000000ffff4f7224 */ /* 0x000fe400078e0097 */
[----:B------:R-:W-:Y:S01]  /*51d0*/  FADD.FTZ R40, R30, R33 ;  /* 0x000000211e287221 */ /* 0x000fe20000010000 */
[----:B------:R-:W-:Y:S01]  /*51e0*/  IMAD.MOV.U32 R42, RZ, RZ, R151 ;  /* 0x000000ffff2a7224 */ /* 0x000fe200078e0097 */
[----:B------:R-:W-:Y:S01]  /*51f0*/  MOV R30, R151 ;  /* 0x00000097001e7202 */ /* 0x000fe20000000f00 */
[----:B------:R-:W-:Y:S01]  /*5200*/  MUFU.EX2 R27, R27 ;  /* 0x0000001b001b7308 */ /* 0x000fe20000000800 */
[----:B------:R-:W-:Y:S01]  /*5210*/  FADD.FTZ R33, R83, R40 ;  /* 0x0000002853217221 */ /* 0x000fe20000010000 */
[C---:B----4-:R-:W-:Y:S01]  /*5220*/  FADD.FTZ R0, R196.reuse, R29 ;  /* 0x0000001dc4007221 */ /* 0x050fe20000010000 */
[----:B------:R-:W-:Y:S01]  /*5230*/  F2FP.F16.F32.PACK_AB R196, R196, R35 ;  /* 0x00000023c4c4723e */ /* 0x000fe200000000ff */
[----:B------:R-:W-:-:S02]  /*5240*/  IMAD.MOV.U32 R83, RZ, RZ, R151 ;  /* 0x000000ffff537224 */ /* 0x000fc400078e0097 */
[----:B------:R-:W-:Y:S01]  /*5250*/  FADD.FTZ R40, R32, R33 ;  /* 0x0000002120287221 */ /* 0x000fe20000010000 */
[----:B------:R-:W-:Y:S01]  /*5260*/  MOV R35, R151 ;  /* 0x0000009700237202 */ /* 0x000fe20000000f00 */
[--C-:B------:R-:W-:Y:S01]  /*5270*/  IMAD.MOV.U32 R33, RZ, RZ, R151.reuse ;  /* 0x000000ffff217224 */ /* 0x100fe200078e0097 */
[----:B------:R1:W-:Y:S01]  /*5280*/  MUFU.EX2 R198, R37 ;  /* 0x0000002500c67308 */ /* 0x0003e20000000800 */
[----:B0-----:R-:W-:Y:S01]  /*5290*/  FADD.FTZ R31, R87, R40 ;  /* 0x00000028571f7221 */ /* 0x001fe20000010000 */
[C---:B------:R-:W-:Y:S01]  /*52a0*/  F2FP.F16.F32.PACK_AB R199, R34.reuse, R87 ;  /* 0x0000005722c7723e */ /* 0x040fe200000000ff */
[----:B------:R-:W-:Y:S01]  /*52b0*/  IMAD.MOV.U32 R87, RZ, RZ, R151 ;  /* 0x000000ffff577224 */ /* 0x000fe200078e0097 */
[----:B------:R-:W-:Y:S01]  /*52c0*/  MOV R40, R151 ;  /* 0x0000009700287202 */ /* 0x000fe20000000f00 */
[----:B------:R-:W-:Y:S01]  /*52d0*/  FADD.FTZ R14, R34, R31 ;  /* 0x0000001f220e7221 */ /* 0x000fe20000010000 */
[--C-:B------:R-:W-:Y:S02]  /*52e0*/  IMAD.MOV.U32 R34, RZ, RZ, R151.reuse ;  /* 0x000000ffff227224 */ /* 0x100fe400078e0097 */
[----:B------:R-:W0:Y:S01]  /*52f0*/  MUFU.EX2 R89, R89 ;  /* 0x0000005900597308 */ /* 0x000e220000000800 */
[----:B-1----:R-:W-:-:S02]  /*5300*/  IMAD.MOV.U32 R37, RZ, RZ, R151 ;  /* 0x000000ffff257224 */ /* 0x002fc400078e0097 */
[----:B------:R-:W-:-:S05]  /*5310*/  IMAD.MOV.U32 R32, RZ, RZ, R151 ;  /* 0x000000ffff207224 */ /* 0x000fca00078e0097 */
[----:B------:R-:W-:Y:S08]  /*5320*/  MUFU.EX2 R15, R15 ;  /* 0x0000000f000f7308 */ /* 0x000ff00000000800 */
[----:B------:R1:W2:Y:S01]  /*5330*/  MUFU.EX2 R36, R91 ;  /* 0x0000005b00247308 */ /* 0x0002a20000000800 */
[----:B0-----:R-:W-:-:S07]  /*5340*/  FADD.FTZ R31, R89, R14 ;  /* 0x0000000e591f7221 */ /* 0x001fce0000010000 */
[----:B------:R0:W3:Y:S01]  /*5350*/  MUFU.EX2 R192, R25 ;  /* 0x0000001900c07308 */ /* 0x0000e20000000800 */
[----:B-1----:R-:W-:-:S07]  /*5360*/  IMAD.MOV.U32 R91, RZ, RZ, R151 ;  /* 0x000000ffff5b7224 */ /* 0x002fce00078e0097 */
[----:B------:R-:W1:Y:S01]  /*5370*/  MUFU.EX2 R93, R93 ;  /* 0x0000005d005d7308 */ /* 0x000e620000000800 */
[----:B0-----:R-:W-:Y:S01]  /*5380*/  FADD.FTZ R25, R27, R0 ;  /* 0x000000001b197221 */ /* 0x001fe20000010000 */
[C---:B--2---:R-:W-:Y:S01]  /*5390*/  FADD.FTZ R14, R36.reuse, R31 ;  /* 0x0000001f240e7221 */ /* 0x044fe20000010000 */
[----:B------:R-:W-:Y:S01]  /*53a0*/  F2FP.F16.F32.PACK_AB R193, R36, R89 ;  /* 0x0000005924c1723e */ /* 0x000fe200000000ff */
[----:B------:R-:W-:Y:S02]  /*53b0*/  IMAD.MOV.U32 R89, RZ, RZ, R151 ;  /* 0x000000ffff597224 */ /* 0x000fe400078e0097 */
[C---:B------:R-:W-:Y:S01]  /*53c0*/  FADD.FTZ R0, R198.reuse, R25 ;  /* 0x00000019c6007221 */ /* 0x040fe20000010000 */
[----:B------:R-:W-:Y:S01]  /*53d0*/  F2FP.F16.F32.PACK_AB R198, R198, R27 ;  /* 0x0000001bc6c6723e */ /* 0x000fe200000000ff */
[--C-:B------:R-:W-:Y:S01]  /*53e0*/  IMAD.MOV.U32 R36, RZ, RZ, R151.reuse ;  /* 0x000000ffff247224 */ /* 0x100fe200078e0097 */
[----:B------:R-:W0:Y:S01]  /*53f0*/  MUFU.EX2 R23, R23 ;  /* 0x0000001700177308 */ /* 0x000e220000000800 */
[----:B------:R-:W-:Y:S01]  /*5400*/  FADD.FTZ R25, R15, R0 ;  /* 0x000000000f197221 */ /* 0x000fe20000010000 */
[----:B------:R-:W-:-:S02]  /*5410*/  IMAD.MOV.U32 R31, RZ, RZ, R151 ;  /* 0x000000ffff1f7224 */ /* 0x000fc400078e0097 */
[----:B------:R-:W-:Y:S02]  /*5420*/  IMAD.MOV.U32 R27, RZ, RZ, R151 ;  /* 0x000000ffff1b7224 */ /* 0x000fe400078e0097 */
[C---:B---3--:R-:W-:Y:S01]  /*5430*/  FADD.FTZ R0, R192.reuse, R25 ;  /* 0x00000019c0007221 */ /* 0x048fe20000010000 */
[----:B------:R-:W-:Y:S01]  /*5440*/  F2FP.F16.F32.PACK_AB R192, R192, R15 ;  /* 0x0000000fc0c0723e */ /* 0x000fe200000000ff */
[----:B------:R-:W2:Y:S01]  /*5450*/  MUFU.EX2 R8, R8 ;  /* 0x0000000800087308 */ /* 0x000ea20000000800 */
[----:B-1----:R-:W-:Y:S01]  /*5460*/  FADD.FTZ R29, R93, R14 ;  /* 0x0000000e5d1d7221 */ /* 0x002fe20000010000 */
[C---:B------:R-:W-:Y:S01]  /*5470*/  F2FP.F16.F32.PACK_AB R195, R38.reuse, R93 ;  /* 0x0000005d26c3723e */ /* 0x040fe200000000ff */
[----:B------:R-:W-:Y:S01]  /*5480*/  IMAD.MOV.U32 R93, RZ, RZ, R151 ;  /* 0x000000ffff5d7224 */ /* 0x000fe200078e0097 */
[----:B------:R-:W-:Y:S01]  /*5490*/  MOV R25, R151 ;  /* 0x0000009700197202 */ /* 0x000fe20000000f00 */
[----:B------:R-:W-:Y:S01]  /*54a0*/  FADD.FTZ R14, R38, R29 ;  /* 0x0000001d260e7221 */ /* 0x000fe20000010000 */
[----:B------:R-:W-:-:S02]  /*54b0*/  IMAD.MOV.U32 R38, RZ, RZ, R151 ;  /* 0x000000ffff267224 */ /* 0x000fc400078e0097 */
[----:B------:R-:W-:Y:S02]  /*54c0*/  IMAD.MOV.U32 R29, RZ, RZ, R151 ;  /* 0x000000ffff1d7224 */ /* 0x000fe400078e0097 */
[----:B0-----:R-:W-:Y:S01]  /*54d0*/  FADD.FTZ R3, R23, R0 ;  /* 0x0000000017037221 */ /* 0x001fe20000010000 */
[----:B------:R-:W-:-:S03]  /*54e0*/  IMAD.MOV.U32 R0, RZ, RZ, 0x3f800000 ;  /* 0x3f800000ff007424 */ /* 0x000fc600078e00ff */
[C---:B--2---:R-:W-:Y:S01]  /*54f0*/  FADD.FTZ R15, R8.reuse, R3 ;  /* 0x00000003080f7221 */ /* 0x044fe20000010000 */
[----:B------:R-:W-:Y:S01]  /*5500*/  F2FP.F16.F32.PACK_AB R194, R8, R23 ;  /* 0x0000001708c2723e */ /* 0x000fe200000000ff */
[----:B------:R-:W-:Y:S02]  /*5510*/  IMAD.MOV.U32 R3, RZ, RZ, 0x3f800000 ;  /* 0x3f800000ff037424 */ /* 0x000fe400078e00ff */
[----:B------:R-:W-:Y:S01]  /*5520*/  IMAD.MOV.U32 R8, RZ, RZ, RZ ;  /* 0x000000ffff087224 */ /* 0x000fe200078e00ff */
[----:B------:R-:W-:Y:S06]  /*5530*/  @!P2 BRA `(.L_x_19) ;  /* 0x0000004000dca947 */ /* 0x000fec0003800000 */
[----:B------:R-:W-:Y:S01]  /*5540*/  UMOV UR6, URZ ;  /* 0x0000003f00067c82 */ /* 0x000fe20008000000 */
[----:B------:R-:W-:Y:S01]  /*5550*/  IMAD.MOV.U32 R20, RZ, RZ, R7 ;  /* 0x000000ffff147224 */ /* 0x000fe200078e0007 */
[----:B------:R-:W-:Y:S01]  /*5560*/  MOV R0, 0x3f800000 ;  /* 0x3f80000000007802 */ /* 0x000fe20000000f00 */
[----:B------:R-:W-:Y:S01]  /*5570*/  IMAD.MOV.U32 R21, RZ, RZ, R6 ;  /* 0x000000ffff157224 */ /* 0x000fe200078e0006 */
[----:B------:R-:W-:Y:S01]  /*5580*/  CS2R R150, SRZ ;  /* 0x0000000000967805 */ /* 0x000fe2000001ff00 */
[----:B------:R-:W-:Y:S01]  /*5590*/  IMAD.MOV.U32 R23, RZ, RZ, RZ ;  /* 0x000000ffff177224 */ /* 0x000fe200078e00ff */
[----:B------:R-:W-:Y:S01]  /*55a0*/  CS2R R146, SRZ ;  /* 0x0000000000927805 */ /* 0x000fe2000001ff00 */
[----:B------:R-:W-:Y:S01]  /*55b0*/  IMAD.MOV.U32 R3, RZ, RZ, 0x3f800000 ;  /* 0x3f800000ff037424 */ /* 0x000fe200078e00ff */
        /* <DEDUP_REMOVED lines=61> */
[----:B------:R-:W-:Y:S01]  /*5990*/  CS2R R24, SRZ ;  /* 0x0000000000187805 */ /* 0x000fe2000001ff00 */
[----:B------:R-:W-:Y:S01]  /*59a0*/  IMAD.U32 R214, RZ, RZ, UR6 ;  /* 0x00000006ffd67e24 */ /* 0x000fe2000f8e00ff */
[----:B------:R-:W-:-:S06]  /*59b0*/  ULDC UR61, c[0x0][0x9d8] ;  /* 0x00027600003d7ab9 */ /* 0x000fcc0000000800 */
.L_x_28:
[----:B------:R-:W-:-:S13]  /*59c0*/  R2UR UR6, R214 ;  /* 0x00000000d60672ca */ /* 0x000fda00000e0000 */
[----:B------:R-:W-:-:S04]  /*59d0*/  UIADD3 UR6, UR6, 0x1, URZ ;  /* 0x0000000106067890 */ /* 0x000fc8000fffe03f */
[----:B------:R-:W-:-:S04]  /*59e0*/  UISETP.NE.AND UP0, UPT, UR6, 0x2, UPT ;  /* 0x000000020600788c */ /* 0x000fc8000bf05270 */
[----:B------:R-:W-:Y:S02]  /*59f0*/  USEL UR7, URZ, 0x1, UP0 ;  /* 0x000000013f077887 */ /* 0x000fe40008000000 */
[----:B------:R-:W-:-:S04]  /*5a00*/  USEL UR6, UR6, URZ, UP0 ;  /* 0x0000003f06067287 */ /* 0x000fc80008000000 */
[----:B------:R-:W-:Y:S02]  /*5a10*/  LOP3.LUT R8, R23, UR7, RZ, 0x3c, !PT ;  /* 0x0000000717087c12 */ /* 0x000fe4000f8e3cff */
[----:B------:R-:W-:Y:S01]  /*5a20*/  IMAD.U32 R9, RZ, RZ, UR6 ;  /* 0x00000006ff097e24 */ /* 0x000fe2000f8e00ff */
[----:B------:R-:W-:Y:S06]  /*5a30*/  @!P0 BRA `(.L_x_20) ;  /* 0x0000000000048947 */ /* 0x000fec0003800000 */
[----:B------:R-:W-:Y:S01]  /*5a40*/  BPT.TRAP 0x1 ;  /* 0x000000040000795c */ /* 0x000fe20000300000 */
.L_x_20:
[----:B------:R-:W-:Y:S02]  /*5a50*/  R2UR UR7, R16 ;  /* 0x00000000100772ca */ /* 0x000fe400000e0000 */
[----:B------:R-:W-:-:S11]  /*5a60*/  SHF.L.U32 R2, R8, 0x1f, RZ ;  /* 0x0000001f08027819 */ /* 0x000fd600000006ff */
[----:B------:R-:W-:-:S06]  /*5a70*/  ULEA UR6, UR6, UR7, 0x3 ;  /* 0x0000000706067291 */ /* 0x000fcc000f8e183f */
[----:B------:R-:W-:-:S03]  /*5a80*/  IMAD.U32 R215, RZ, RZ, UR6 ;  /* 0x00000006ffd77e24 */ /* 0x000fc6000f8e00ff */
[----:B------:R0:W1:Y:S01]  /*5a90*/  SYNCS.PHASECHK.TRANS64.TRYWAIT P2, [UR6+0x38830], R2 ;  /* 0x03883002ff0075a7 */ /* 0x0000620008040146 */
[----:B------:R-:W-:Y:S05]  /*5aa0*/  @!P0 BRA `(.L_x_21) ;  /* 0x0000000000048947 */ /* 0x000fea0003800000 */
[----:B------:R-:W-:Y:S01]  /*5ab0*/  BPT.TRAP 0x1 ;  /* 0x000000040000795c */ /* 0x000fe20000300000 */
.L_x_21:
[----:B-1----:R-:W-:Y:S05]  /*5ac0*/  @P2 BRA `(.L_x_22) ;  /* 0x00000000000c2947 */ /* 0x002fea0003800000 */
[----:B------:R-:W-:-:S13]  /*5ad0*/  R2UR UR6, R215 ;  /* 0x00000000d70672ca */ /* 0x000fda00000e0000 */
[----:B------:R-:W1:Y:S02]  /*5ae0*/  SYNCS.PHASECHK.TRANS64.TRYWAIT P2, [UR6+0x38830], R2 ;  /* 0x03883002ff0075a7 */ /* 0x000e640008040146 */
[----:B-1----:R-:W-:Y:S05]  /*5af0*/  @!P2 BRA `(.L_x_23) ;  /* 0x000000bc00f8a947 */ /* 0x002fea0003800000 */
.L_x_22:
[----:B------:R-:W-:Y:S01]  /*5b00*/  R2UR UR6, R18 ;  /* 0x00000000120672ca */ /* 0x000fe200000e0000 */
[----:B------:R-:W-:Y:S01]  /*5b10*/  WARPGROUP.ARRIVE ;  /* 0x00000000000079c5 */ /* 0x000fe20000000000 */
[----:B------:R-:W-:Y:S01]  /*5b20*/  R2UR UR60, R9 ;  /* 0x00000000093c72ca */ /* 0x000fe200000e0000 */
[----:B------:R-:W-:Y:S01]  /*5b30*/  UMOV UR59, 0x40000040 ;  /* 0x40000040003b7882 */ /* 0x000fe20000000000 */
[C---:B------:R-:W-:Y:S01]  /*5b40*/  R2UR UR56, R4.reuse ;  /* 0x00000000043872ca */ /* 0x040fe200000e0000 */
[----:B------:R-:W-:Y:S01]  /*5b50*/  UMOV UR43, 0x40000040 ;  /* 0x40000040002b7882 */ /* 0x000fe20000000000 */
[C---:B------:R-:W-:Y:S01]  /*5b60*/  R2UR UR57, R5.reuse ;  /* 0x00000000053972ca */ /* 0x040fe200000e0000 */
[----:B------:R-:W-:Y:S01]  /*5b70*/  UMOV UR47, 0x40000040 ;  /* 0x40000040002f7882 */ /* 0x000fe20000000000 */
[----:B01----:R-:W-:Y:S01]  /*5b80*/  MOV R2, UR41 ;  /* 0x0000002900027c02 */ /* 0x003fe20008000f00 */
[----:B------:R-:W-:Y:S01]  /*5b90*/  UMOV UR51, 0x40000040 ;  /* 0x4000004000337882 */ /* 0x000fe20000000000 */
[----:B------:R-:W-:Y:S01]  /*5ba0*/  MOV R6, UR40 ;  /* 0x0000002800067c02 */ /* 0x000fe20008000f00 */
[----:B------:R-:W-:Y:S01]  /*5bb0*/  UMOV UR55, 0x40000040 ;  /* 0x4000004000377882 */ /* 0x000fe20000000000 */
[C---:B------:R-:W-:Y:S01]  /*5bc0*/  R2UR UR40, R4.reuse ;  /* 0x00000000042872ca */ /* 0x040fe200000e0000 */
[----:B------:R-:W-:Y:S01]  /*5bd0*/  UMOV UR15, 0x40000040 ;  /* 0x40000040000f7882 */ /* 0x000fe20000000000 */
[C---:B------:R-:W-:Y:S01]  /*5be0*/  R2UR UR41, R5.reuse ;  /* 0x00000000052972ca */ /* 0x040fe200000e0000 */
[----:B------:R-:W-:Y:S01]  /*5bf0*/  UIMAD UR60, UR60, 0xa00, UR6 ;  /* 0x00000a003c3c78a4 */ /* 0x000fe2000f8e0206 */
[----:B------:R-:W-:Y:S01]  /*5c00*/  MOV R7, UR45 ;  /* 0x0000002d00077c02 */ /* 0x000fe20008000f00 */
[----:B------:R-:W-:Y:S01]  /*5c10*/  UMOV UR19, 0x40000040 ;  /* 0x4000004000137882 */ /* 0x000fe20000000000 */
[----:B------:R-:W-:Y:S01]  /*5c20*/  MOV R152, UR44 ;  /* 0x0000002c00987c02 */ /* 0x000fe20008000f00 */
[----:B------:R-:W-:Y:S01]  /*5c30*/  UIADD3 UR6, UR60, 0x80, URZ ;  /* 0x000000803c067890 */ /* 0x000fe2000fffe03f */
[C---:B------:R-:W-:Y:S01]  /*5c40*/  R2UR UR44, R4.reuse ;  /* 0x00000000042c72ca */ /* 0x040fe200000e0000 */
[----:B------:R-:W-:Y:S01]  /*5c50*/  UIADD3 UR7, UR60, 0x100, URZ ;  /* 0x000001003c077890 */ /* 0x000fe2000fffe03f */
[C---:B------:R-:W-:Y:S01]  /*5c60*/  R2UR UR45, R5.reuse ;  /* 0x00000000052d72ca */ /* 0x040fe200000e0000 */
[----:B------:R-:W-:Y:S01]  /*5c70*/  UMOV UR58, UR60 ;  /* 0x0000003c003a7c82 */ /* 0x000fe20008000000 */
[----:B------:R-:W-:Y:S01]  /*5c80*/  MOV R153, UR49 ;  /* 0x0000003100997c02 */ /* 0x000fe20008000f00 */
[----:B------:R-:W-:Y:S01]  /*5c90*/  HGMMA.64x16x16.F32 R184, gdesc[UR56], RZ, !UPT, gsb0 ;  /* 0x0020000038b879f0 */ /* 0x000fe2000c0008ff */
[----:B------:R-:W-:Y:S01]  /*5ca0*/  UMOV UR42, UR6 ;  /* 0x00000006002a7c82 */ /* 0x000fe20008000000 */
[----:B------:R-:W-:Y:S01]  /*5cb0*/  MOV R154, UR48 ;  /* 0x00000030009a7c02 */ /* 0x000fe20008000f00 */
[----:B------:R-:W-:Y:S01]  /*5cc0*/  UMOV UR46, UR7 ;  /* 0x00000007002e7c82 */ /* 0x000fe20008000000 */
[C---:B------:R-:W-:Y:S01]  /*5cd0*/  R2UR UR48, R4.reuse ;  /* 0x00000000043072ca */ /* 0x040fe200000e0000 */
[----:B------:R-:W-:Y:S01]  /*5ce0*/  UIADD3 UR6, UR60, 0x180, URZ ;  /* 0x000001803c067890 */ /* 0x000fe2000fffe03f */
[C---:B------:R-:W-:Y:S01]  /*5cf0*/  R2UR UR49, R5.reuse ;  /* 0x00000000053172ca */ /* 0x040fe200000e0000 */
[----:B------:R-:W-:Y:S01]  /*5d00*/  UIADD3 UR58, UR60, 0x200, URZ ;  /* 0x000002003c3a7890 */ /* 0x000fe2000fffe03f */
[----:B------:R-:W-:Y:S01]  /*5d10*/  R2UR UR56, R4 ;  /* 0x00000000043872ca */ /* 0x000fe200000e0000 */
[----:B------:R-:W-:Y:S01]  /*5d20*/  UMOV UR59, 0x40000040 ;  /* 0x40000040003b7882 */ /* 0x000fe20000000000 */
[----:B------:R-:W-:Y:S01]  /*5d30*/  R2UR UR57, R5 ;  /* 0x00000000053972ca */ /* 0x000fe200000e0000 */
[----:B------:R-:W-:Y:S01]  /*5d40*/  UIADD3 UR7, UR60, 0x182, URZ ;  /* 0x000001823c077890 */ /* 0x000fe2000fffe03f */
[----:B------:R-:W-:Y:S01]  /*5d50*/  MOV R212, UR53 ;  /* 0x0000003500d47c02 */ /* 0x000fe20008000f00 */
[----:B------:R-:W-:Y:S01]  /*5d60*/  UMOV UR50, UR6 ;  /* 0x0000000600327c82 */ /* 0x000fe20008000000 */
[----:B------:R-:W-:Y:S01]  /*5d70*/  MOV R213, UR52 ;  /* 0x0000003400d57c02 */ /* 0x000fe20008000f00 */
[----:B------:R-:W-:Y:S01]  /*5d80*/  UIADD3 UR6, UR60, 0x2, URZ ;  /* 0x000000023c067890 */ /* 0x000fe2000fffe03f */
[----:B------:R-:W-:Y:S01]  /*5d90*/  R2UR UR52, R12 ;  /* 0x000000000c3472ca */ /* 0x000fe200000e0000 */
[----:B------:R-:W-:Y:S01]  /*5da0*/  UIADD3 UR14, UR60, 0x280, URZ ;  /* 0x000002803c0e7890 */ /* 0x000fe2000fffe03f */
[----:B------:R-:W-:Y:S01]  /*5db0*/  R2UR UR53, R13 ;  /* 0x000000000d3572ca */ /* 0x000fe200000e0000 */
[----:B------:R-:W-:Y:S01]  /*5dc0*/  UIADD3 UR18, UR60, 0x282, URZ ;  /* 0x000002823c127890 */ /* 0x000fe2000fffe03f */
[-C--:B------:R-:W-:Y:S01]  /*5dd0*/  FMUL.FTZ R24, R24, R3.reuse ;  /* 0x0000000318187220 */ /* 0x080fe20000410000 */
[----:B------:R-:W-:Y:S01]  /*5de0*/  UIADD3 UR22, UR60, 0x284, URZ ;  /* 0x000002843c167890 */ /* 0x000fe2000fffe03f */
[-C--:B------:R-:W-:Y:S01]  /*5df0*/  FMUL.FTZ R25, R25, R3.reuse ;  /* 0x0000000319197220 */ /* 0x080fe20000410000 */
[----:B------:R-:W-:Y:S01]  /*5e00*/  UMOV UR54, UR6 ;  /* 0x0000000600367c82 */ /* 0x000fe20008000000 */
[----:B------:R-:W-:Y:S01]  /*5e10*/  UIADD3 UR6, UR60, 0x102, URZ ;  /* 0x000001023c067890 */ /* 0x000fe2000fffe03f */
[-C--:B------:R-:W-:Y:S01]  /*5e20*/  FMUL.FTZ R28, R28, R3.reuse ;  /* 0x000000031c1c7220 */ /* 0x080fe20000410000 */
[----:B------:R-:W-:Y:S01]  /*5e30*/  UMOV UR23, 0x40000040 ;  /* 0x4000004000177882 */ /* 0x000fe20000000000 */
[----:B------:R-:W-:Y:S01]  /*5e40*/  UIADD3 UR26, UR60, 0x286, URZ ;  /* 0x000002863c1a7890 */ /* 0x000fe2000fffe03f */
[-C--:B------:R-:W-:Y:S01]  /*5e50*/  FMUL.FTZ R29, R29, R3.reuse ;  /* 0x000000031d1d7220 */ /* 0x080fe20000410000 */
[----:B------:R-:W-:Y:S01]  /*5e60*/  UMOV UR10, UR52 ;  /* 0x00000034000a7c82 */ /* 0x000fe20008000000 */
[----:B------:R-:W-:Y:S01]  /*5e70*/  UMOV UR27, 0x40000040 ;  /* 0x40000040001b7882 */ /* 0x000fe20000000000 */
[----:B------:R-:W-:Y:S01]  /*5e80*/  UMOV UR11, UR53 ;  /* 0x00000035000b7c82 */ /* 0x000fe20008000000 */
[----:B------:R-:W-:Y:S01]  /*5e90*/  UIADD3 UR30, UR60, 0x500, URZ ;  /* 0x000005003c1e7890 */ /* 0x000fe2000fffe03f */
[-C--:B------:R-:W-:Y:S01]  /*5ea0*/  FMUL.FTZ R32, R32, R3.reuse ;  /* 0x0000000320207220 */ /* 0x080fe20000410000 */
[----:B------:R-:W-:Y:S01]  /*5eb0*/  UMOV UR31, 0x40000040 ;  /* 0x40000040001f7882 */ /* 0x000fe20000000000 */
[----:B------:R-:W-:Y:S01]  /*5ec0*/  UIADD3 UR34, UR60, 0x502, URZ ;  /* 0x000005023c227890 */ /* 0x000fe2000fffe03f */
[-C--:B------:R-:W-:Y:S01]  /*5ed0*/  FMUL.FTZ R33, R33, R3.reuse ;  /* 0x0000000321217220 */ /* 0x080fe20000410000 */
[----:B------:R-:W-:Y:S01]  /*5ee0*/  UMOV UR35, 0x40000040 ;  /* 0x4000004000237882 */ /* 0x000fe20000000000 */
[----:B------:R-:W-:Y:S01]  /*5ef0*/  UIADD3 UR38, UR60, 0x504, URZ ;  /* 0x000005043c267890 */ /* 0x000fe2000fffe03f */
[-C--:B------:R-:W-:Y:S01]  /*5f00*/  FMUL.FTZ R36, R36, R3.reuse ;  /* 0x0000000324247220 */ /* 0x080fe20000410000 */
[----:B------:R-:W-:Y:S01]  /*5f10*/  UMOV UR39, 0x40000040 ;  /* 0x4000004000277882 */ /* 0x000fe20000000000 */
[-C--:B------:R-:W-:Y:S01]  /*5f20*/  FMUL.FTZ R37, R37, R3.reuse ;  /* 0x0000000325257220 */ /* 0x080fe20000410000 */
        /* <DEDUP_REMOVED lines=9> */
[----:B------:R-:W-:Y:S01]  /*5fc0*/  FMUL.FTZ R57, R57, R3 ;  /* 0x0000000339397220 */ /* 0x000fe20000410000 */
[----:B------:R-:W-:-:S02]  /*5fd0*/  WARPGROUP.DEPBAR.LE gsb0, 0x0 ;  /* 0x00008000000079c5 */ /* 0x000fc40000010000 */
[----:B------:R-:W-:Y:S01]  /*5fe0*/  WARPGROUP.ARRIVE ;  /* 0x00000000000079c5 */ /* 0x000fe20000000000 */
[-C--:B------:R-:W-:Y:S01]  /*5ff0*/  FMUL.FTZ R60, R60, R3.reuse ;  /* 0x000000033c3c7220 */ /* 0x080fe20000410000 */
[-C--:B------:R-:W-:Y:S01]  /*6000*/  FMUL.FTZ R61, R61, R3.reuse ;  /* 0x000000033d3d7220 */ /* 0x080fe20000410000 */
[-C--:B------:R-:W-:Y:S01]  /*6010*/  FMUL.FTZ R64, R64, R3.reuse ;  /* 0x0000000340407220 */ /* 0x080fe20000410000 */
[-C--:B------:R-:W-:Y:S01]  /*6020*/  FMUL.FTZ R65, R65, R3.reuse ;  /* 0x0000000341417220 */ /* 0x080fe20000410000 */
[-C--:B------:R-:W-:Y:S01]  /*6030*/  FMUL.FTZ R68, R68, R3.reuse ;  /* 0x0000000344447220 */ /* 0x080fe20000410000 */
[----:B------:R-:W-:Y:S01]  /*6040*/  HGMMA.64x16x16.F32 R176, gdesc[UR40], RZ, !UPT, gsb0 ;  /* 0x0020000028b079f0 */ /* 0x000fe2000c0008ff */
[----:B------:R-:W-:Y:S01]  /*6050*/  R2UR UR41, R2 ;  /* 0x00000000022972ca */ /* 0x000fe200000e0000 */
[----:B------:R-:W-:Y:S01]  /*6060*/  UIADD3 UR42, UR60, 0x506, URZ ;  /* 0x000005063c2a7890 */ /* 0x000fe2000fffe03f */
[----:B------:R-:W-:Y:S01]  /*6070*/  R2UR UR40, R6 ;  /* 0x00000000062872ca */ /* 0x000fe200000e0000 */
[----:B------:R-:W-:Y:S01]  /*6080*/  UMOV UR43, 0x40000040 ;  /* 0x40000040002b7882 */ /* 0x000fe20000000000 */
[----:B------:R-:W-:Y:S01]  /*6090*/  MOV R2, UR9 ;  /* 0x0000000900027c02 */ /* 0x000fe20008000f00 */
[-C--:B------:R-:W-:Y:S01]  /*60a0*/  FMUL.FTZ R69, R69, R3.reuse ;  /* 0x0000000345457220 */ /* 0x080fe20000410000 */
[----:B------:R-:W-:Y:S01]  /*60b0*/  MOV R6, UR8 ;  /* 0x0000000800067c02 */ /* 0x000fe20008000f00 */
        /* <DEDUP_REMOVED lines=117> */
[----:B------:R-:W-:Y:S01]  /*6810*/  FMUL.FTZ R151, R151, R0 ;  /* 0x0000000097977220 */ /* 0x000fe20000410000 */
[----:B------:R-:W-:-:S02]  /*6820*/  WARPGROUP.DEPBAR.LE gsb0, 0x0 ;  /* 0x00008000000079c5 */ /* 0x000fc40000010000 */
[----:B------:R-:W-:-:S06]  /*6830*/  WARPGROUP.ARRIVE ;  /* 0x00000000000079c5 */ /* 0x000fcc0000000000 */
[----:B------:R-:W-:Y:S01]  /*6840*/  HGMMA.64x16x16.F32 R152, gdesc[UR56], RZ, !UPT, gsb0 ;  /* 0x00200000389879f0 */ /* 0x000fe2000c0008ff */
[----:B------:R-:W-:Y:S01]  /*6850*/  UIADD3 UR58, UR60, 0x82, URZ ;  /* 0x000000823c3a7890 */ /* 0x000fe2000fffe03f */
[----:B------:R-:W-:Y:S01]  /*6860*/  UMOV UR56, UR10 ;  /* 0x0000000a00387c82 */ /* 0x000fe20008000000 */
[----:B------:R-:W-:Y:S01]  /*6870*/  UMOV UR57, UR11 ;  /* 0x0000000b00397c82 */ /* 0x000fe20008000000 */
[----:B------:R-:W-:Y:S01]  /*6880*/  UMOV UR59, 0x40000040 ;  /* 0x40000040003b7882 */ /* 0x000fe20000000000 */
[----:B------:R-:W-:Y:S02]  /*6890*/  WARPGROUP.DEPBAR.LE gsb0, 0x0 ;  /* 0x00008000000079c5 */ /* 0x000fe40000010000 */
[----:B------:R-:W-:-:S06]  /*68a0*/  WARPGROUP.ARRIVE ;  /* 0x00000000000079c5 */ /* 0x000fcc0000000000 */
[----:B------:R-:W-:Y:S01]  /*68b0*/  HGMMA.64x16x16.F32 R184, gdesc[UR52], R184, gsb0 ;  /* 0x0020000034b879f0 */ /* 0x000fe200080008b8 */
[----:B------:R-:W-:Y:S01]  /*68c0*/  R2UR UR53, R212 ;  /* 0x00000000d43572ca */ /* 0x000fe200000e0000 */
[----:B------:R-:W-:Y:S01]  /*68d0*/  UIADD3 UR54, UR60, 0x784, URZ ;  /* 0x000007843c367890 */ /* 0x000fe2000fffe03f */
[----:B------:R-:W-:Y:S01]  /*68e0*/  R2UR UR52, R213 ;  /* 0x00000000d53472ca */ /* 0x000fe200000e0000 */
        /* <DEDUP_REMOVED lines=24> */
[----:B------:R-:W-:Y:S02]  /*6a70*/  UIADD3 UR6, UR60, 0x4, URZ ;  /* 0x000000043c067890 */ /* 0x000fe4000fffe03f */
[----:B------:R-:W-:Y:S02]  /*6a80*/  UIADD3 UR10, UR60, 0x84, URZ ;  /* 0x000000843c0a7890 */ /* 0x000fe4000fffe03f */
[----:B------:R-:W-:Y:S01]  /*6a90*/  UIADD3 UR11, UR60, 0x104, URZ ;  /* 0x000001043c0b7890 */ /* 0x000fe2000fffe03f */
[----:B------:R-:W-:-:S02]  /*6aa0*/  WARPGROUP.DEPBAR.LE gsb0, 0x0 ;  /* 0x00008000000079c5 */ /* 0x000fc40000010000 */
        /* <DEDUP_REMOVED lines=27> */
[----:B------:R-:W-:Y:S01]  /*6c60*/  UMOV UR11, 0x40000040 ;  /* 0x40000040000b7882 */ /* 0x000fe20000000000 */
[----:B------:R-:W-:Y:S02]  /*6c70*/  WARPGROUP.DEPBAR.LE gsb0, 0x0 ;  /* 0x00008000000079c5 */ /* 0x000fe40000010000 */
[----:B------:R-:W-:-:S06]  /*6c80*/  WARPGROUP.ARRIVE ;  /* 0x00000000000079c5 */ /* 0x000fcc0000000000 */
[----:B------:R-:W-:Y:S01]  /*6c90*/  HGMMA.64x16x16.F32 R152, gdesc[UR4], R152, gsb0 ;  /* 0x00200000049879f0 */ /* 0x000fe20008000898 */
[----:B------:R-:W-:Y:S02]  /*6ca0*/  UIADD3 UR6, UR60, 0x86, URZ ;  /* 0x000000863c067890 */ /* 0x000fe4000fffe03f */
        /* <DEDUP_REMOVED lines=28> */
[----:B------:R-:W-:Y:S01]  /*6e70*/  R2UR UR8, R10 ;  /* 0x000000000a0872ca */ /* 0x000fe200000e0000 */
[----:B------:R-:W-:Y:S01]  /*6e80*/  UMOV UR11, 0x40000040 ;  /* 0x40000040000b7882 */ /* 0x000fe20000000000 */
[----:B------:R-:W-:Y:S01]  /*6e90*/  R2UR UR9, R11 ;  /* 0x000000000b0972ca */ /* 0x000fe200000e0000 */
        /* <DEDUP_REMOVED lines=287> */
[----:B------:R-:W-:-:S07]  /*8090*/  UIADD3 UR6, UR60, 0x786, URZ ;  /* 0x000007863c067890 */ /* 0x000fce000fffe03f */
[----:B------:R-:W-:Y:S01]  /*80a0*/  UMOV UR10, UR6 ;  /* 0x00000006000a7c82 */ /* 0x000fe20008000000 */
[----:B------:R-:W-:Y:S01]  /*80b0*/  UIADD3 UR6, UR60, 0x886, URZ ;  /* 0x000008863c067890 */ /* 0x000fe2000fffe03f */
[----:B------:R-:W-:Y:S02]  /*80c0*/  WARPGROUP.DEPBAR.LE gsb0, 0x0 ;  /* 0x00008000000079c5 */ /* 0x000fe40000010000 */
[----:B------:R-:W-:-:S06]  /*80d0*/  WARPGROUP.ARRIVE ;  /* 0x00000000000079c5 */ /* 0x000fcc0000000000 */
[----:B------:R-:W-:Y:S01]  /*80e0*/  HGMMA.64x16x16.F32 R160, gdesc[UR52], R160, gsb0 ;  /* 0x0020000034a079f0 */ /* 0x000fe200080008a0 */
[----:B------:R-:W-:Y:S01]  /*80f0*/  UMOV UR54, UR7 ;  /* 0x0000000700367c82 */ /* 0x000fe20008000000 */
[----:B------:R-:W-:Y:S01]  /*8100*/  UMOV UR55, 0x40000040 ;  /* 0x4000004000377882 */ /* 0x000fe20000000000 */
[----:B------:R-:W-:Y:S02]  /*8110*/  UIADD3 UR7, UR60, 0x906, URZ ;  /* 0x000009063c077890 */ /* 0x000fe4000fffe03f */
        /* <DEDUP_REMOVED lines=8> */
[----:B------:R-:W-:Y:S01]  /*81a0*/  UMOV UR11, UR9 ;  /* 0x00000009000b7c82 */ /* 0x000fe20008000000 */
[----:B------:R-:W-:Y:S01]  /*81b0*/  UMOV UR56, UR10 ;  /* 0x0000000a00387c82 */ /* 0x000fe20008000000 */
[----:B------:R-:W-:Y:S01]  /*81c0*/  UMOV UR57, UR11 ;  /* 0x0000000b00397c82 */ /* 0x000fe20008000000 */
[----:B------:R-:W-:Y:S02]  /*81d0*/  R2UR UR9, R2 ;  /* 0x00000000020972ca */ /* 0x000fe400000e0000 */
[----:B------:R-:W-:Y:S01]  /*81e0*/  R2UR UR8, R6 ;  /* 0x00000000060872ca */ /* 0x000fe200000e0000 */
[----:B------:R-:W-:Y:S02]  /*81f0*/  WARPGROUP.DEPBAR.LE gsb0, 0x0 ;  /* 0x00008000000079c5 */ /* 0x000fe40000010000 */
[----:B------:R-:W-:-:S06]  /*8200*/  WARPGROUP.ARRIVE ;  /* 0x00000000000079c5 */ /* 0x000fcc0000000000 */
[----:B------:R-:W-:Y:S01]  /*8210*/  HGMMA.64x16x16.F32 R176, gdesc[UR56], R176, gsb0 ;  /* 0x0020000038b079f0 */ /* 0x000fe200080008b0 */
[----:B------:R-:W-:Y:S01]  /*8220*/  UMOV UR56, UR10 ;  /* 0x0000000a00387c82 */ /* 0x000fe20008000000 */
        /* <DEDUP_REMOVED lines=19> */
[----:B------:R-:W-:Y:S03]  /*8360*/  HGMMA.64x16x16.F32 R152, gdesc[UR56], R152, gsb0 ;  /* 0x00200000389879f0 */ /* 0x000fe60008000898 */
[----:B------:R-:W-:Y:S02]  /*8370*/  WARPGROUP.DEPBAR.LE gsb0, 0x0 ;  /* 0x00008000000079c5 */ /* 0x000fe40000010000 */
[----:B------:R-:W-:Y:S05]  /*8380*/  @!P0 BRA `(.L_x_24) ;  /* 0x0000000000048947 */ /* 0x000fea0003800000 */
[----:B------:R-:W-:Y:S01]  /*8390*/  BPT.TRAP 0x1 ;  /* 0x000000040000795c */ /* 0x000fe20000300000 */
.L_x_24:
[----:B------:R-:W-:Y:S02]  /*83a0*/  R2UR UR7, R16 ;  /* 0x00000000100772ca */ /* 0x000fe400000e0000 */
[----:B------:R-:W-:Y:S02]  /*83b0*/  R2UR UR6, R214 ;  /* 0x00000000d60672ca */ /* 0x000fe400000e0000 */
[----:B------:R-:W-:-:S11]  /*83c0*/  SHF.L.U32 R0, R23, 0x1f, RZ ;  /* 0x0000001f17007819 */ /* 0x000fd600000006ff */
[----:B------:R-:W-:-:S09]  /*83d0*/  ULEA UR7, UR6, UR7, 0x3 ;  /* 0x0000000706077291 */ /* 0x000fd2000f8e183f */
[----:B------:R0:W1:Y:S01]  /*83e0*/  SYNCS.PHASECHK.TRANS64.TRYWAIT P2, [UR7+0x38850], R0 ;  /* 0x03885000ff0075a7 */ /* 0x0000620008040147 */
[----:B------:R-:W-:Y:S05]  /*83f0*/  @!P0 BRA `(.L_x_25) ;  /* 0x0000000000048947 */ /* 0x000fea0003800000 */
[----:B------:R-:W-:Y:S01]  /*8400*/  BPT.TRAP 0x1 ;  /* 0x000000040000795c */ /* 0x000fe20000300000 */
.L_x_25:
[----:B-1----:R-:W-:Y:S05]  /*8410*/  @P2 BRA `(.L_x_26) ;  /* 0x0000000000082947 */ /* 0x002fea0003800000 */
[----:B------:R-:W1:Y:S02]  /*8420*/  SYNCS.PHASECHK.TRANS64.TRYWAIT P2, [UR7+0x38850], R0 ;  /* 0x03885000ff0075a7 */ /* 0x000e640008040147 */
[----:B-1----:R-:W-:Y:S05]  /*8430*/  @!P2 BRA `(.L_x_27) ;  /* 0x0000009400c4a947 */ /* 0x002fea0003800000 */
.L_x_26:
[----:B------:R-:W-:Y:S01]  /*8440*/  R2UR UR6, R16 ;  /* 0x00000000100672ca */ /* 0x000fe200000e0000 */
[----:B------:R-:W-:Y:S01]  /*8450*/  WARPGROUP.ARRIVE ;  /* 0x00000000000079c5 */ /* 0x000fe20000000000 */
[----:B------:R-:W-:Y:S01]  /*8460*/  R2UR UR10, R214 ;  /* 0x00000000d60a72ca */ /* 0x000fe200000e0000 */
[----:B------:R-:W-:Y:S01]  /*8470*/  UMOV UR11, 0x40000040 ;  /* 0x40000040000b7882 */ /* 0x000fe20000000000 */
[----:B01----:R-:W-:Y:S01]  /*8480*/  FMUL.FTZ R0, R184, UR61 ;  /* 0x0000003db8007c20 */ /* 0x003fe20008410000 */
[----:B------:R-:W-:Y:S01]  /*8490*/  FMUL.FTZ R7, R185, UR61 ;  /* 0x0000003db9077c20 */ /* 0x000fe20008410000 */
[----:B------:R-:W-:Y:S01]  /*84a0*/  FMUL.FTZ R213, R169, UR61 ;  /* 0x0000003da9d57c20 */ /* 0x000fe20008410000 */
[----:B------:R-:W-:Y:S01]  /*84b0*/  R2UR UR14, R215 ;  /* 0x00000000d70e72ca */ /* 0x000fe200000e0000 */
[----:B------:R-:W-:Y:S01]  /*84c0*/  FMUL.FTZ R215, R172, UR61 ;  /* 0x0000003dacd77c20 */ /* 0x000fe20008410000 */
[----:B------:R-:W-:Y:S01]  /*84d0*/  FMUL.FTZ R217, R173, UR61 ;  /* 0x0000003dadd97c20 */ /* 0x000fe20008410000 */
[----:B------:R-:W0:Y:S01]  /*84e0*/  MUFU.TANH R0, R0 ;  /* 0x0000000000007308 */ /* 0x000e220000002400 */
[----:B------:R-:W-:Y:S01]  /*84f0*/  FMUL.FTZ R219, R160, UR61 ;  /* 0x0000003da0db7c20 */ /* 0x000fe20008410000 */
[----:B------:R-:W-:Y:S01]  /*8500*/  FMUL.FTZ R221, R161, UR61 ;  /* 0x0000003da1dd7c20 */ /* 0x000fe20008410000 */
[----:B------:R-:W-:Y:S01]  /*8510*/  UIADD3 UR6, UR6, 0x400, URZ ;  /* 0x0000040006067890 */ /* 0x000fe2000fffe03f */
[----:B------:R-:W-:Y:S01]  /*8520*/  FMUL.FTZ R223, R164, UR61 ;  /* 0x0000003da4df7c20 */ /* 0x000fe20008410000 */
[----:B------:R-:W-:Y:S01]  /*8530*/  FMUL.FTZ R233, R165, UR61 ;  /* 0x0000003da5e97c20 */ /* 0x000fe20008410000 */
[----:B------:R-:W-:Y:S01]  /*8540*/  FMUL.FTZ R23, R186, UR61 ;  /* 0x0000003dba177c20 */ /* 0x000fe20008410000 */
[----:B------:R-:W-:Y:S01]  /*8550*/  USHF.R.U32.HI UR6, URZ, 0x4, UR6 ;  /* 0x000000043f067899 */ /* 0x000fe20008011606 */
[----:B------:R-:W1:Y:S01]  /*8560*/  MUFU.TANH R7, R7 ;  /* 0x0000000700077308 */ /* 0x000e620000002400 */
[----:B------:R-:W-:Y:S01]  /*8570*/  FMUL.FTZ R227, R152, UR61 ;  /* 0x0000003d98e37c20 */ /* 0x000fe20008410000 */
[----:B------:R-:W-:Y:S01]  /*8580*/  FMUL.FTZ R185, R187, UR61 ;  /* 0x0000003dbbb97c20 */ /* 0x000fe20008410000 */
[----:B------:R-:W-:Y:S01]  /*8590*/  ULOP3.LUT UR6, UR6, 0x3fff, URZ, 0xc0, !UPT ;  /* 0x00003fff06067892 */ /* 0x000fe2000f8ec03f */
[----:B------:R-:W-:Y:S01]  /*85a0*/  FMUL.FTZ R231, R153, UR61 ;  /* 0x0000003d99e77c20 */ /* 0x000fe20008410000 */
[----:B------:R-:W-:Y:S01]  /*85b0*/  FMUL.FTZ R187, R190, UR61 ;  /* 0x0000003dbebb7c20 */ /* 0x000fe20008410000 */
[----:B------:R-:W-:Y:S01]  /*85c0*/  FMUL.FTZ R229, R156, UR61 ;  /* 0x0000003d9ce57c20 */ /* 0x000fe20008410000 */
[----:B------:R-:W-:Y:S01]  /*85d0*/  ULOP3.LUT UR6, UR6, 0x2800000, URZ, 0xfc, !UPT ;  /* 0x0280000006067892 */ /* 0x000fe2000f8efc3f */
[----:B------:R-:W-:Y:S01]  /*85e0*/  MUFU.TANH R213, R213 ;  /* 0x000000d500d57308 */ /* 0x000fe20000002400 */
[----:B0-----:R-:W-:Y:S01]  /*85f0*/  FMNMX.FTZ R2, R0, R21, !PT ;  /* 0x0000001500027209 */ /* 0x001fe20007810000 */
[----:B------:R-:W-:Y:S01]  /*8600*/  FMUL.FTZ R225, R157, UR61 ;  /* 0x0000003d9de17c20 */ /* 0x000fe20008410000 */
[----:B------:R-:W-:Y:S01]  /*8610*/  UIMAD UR6, UR10, 0xa00, UR6 ;  /* 0x00000a000a0678a4 */ /* 0x000fe2000f8e0206 */
[----:B------:R-:W-:Y:S01]  /*8620*/  FMUL.FTZ R179, R179, UR61 ;  /* 0x0000003db3b37c20 */ /* 0x000fe20008410000 */
[----:B------:R-:W-:Y:S01]  /*8630*/  FMUL.FTZ R153, R183, UR61 ;  /* 0x0000003db7997c20 */ /* 0x000fe20008410000 */
[----:B------:R-:W-:Y:S01]  /*8640*/  FMUL.FTZ R169, R175, UR61 ;  /* 0x0000003dafa97c20 */ /* 0x000fe20008410000 */
[----:B------:R-:W-:Y:S01]  /*8650*/  FMUL.FTZ R175, R154, UR61 ;  /* 0x0000003d9aaf7c20 */ /* 0x000fe20008410000 */
[----:B------:R-:W-:Y:S01]  /*8660*/  MUFU.TANH R215, R215 ;  /* 0x000000d700d77308 */ /* 0x000fe20000002400 */
[----:B-1----:R-:W-:Y:S01]  /*8670*/  FMNMX.FTZ R2, R7, R2, !PT ;  /* 0x0000000207027209 */ /* 0x002fe20007810000 */
[----:B------:R-:W-:Y:S01]  /*8680*/  UMOV UR10, UR6 ;  /* 0x00000006000a7c82 */ /* 0x000fe20008000000 */
[----:B------:R-:W-:Y:S01]  /*8690*/  FMUL.FTZ R157, R170, UR61 ;  /* 0x0000003daa9d7c20 */ /* 0x000fe20008410000 */
[----:B------:R-:W-:Y:S01]  /*86a0*/  HGMMA.64x256x16.F32 R24, R208, gdesc[UR8].tnspB, R24, gsb0 ;  /* 0x43e00008d0187df0 */ /* 0x000fe20008000818 */
[----:B------:R-:W-:Y:S01]  /*86b0*/  UIADD3 UR10, UR6, 0x80, URZ ;  /* 0x00000080060a7890 */ /* 0x000fe2000fffe03f */
[----:B------:R-:W-:Y:S01]  /*86c0*/  FMUL.FTZ R161, R171, UR61 ;  /* 0x0000003daba17c20 */ /* 0x000fe20008410000 */
[----:B------:R-:W-:Y:S01]  /*86d0*/  UMOV UR11, 0x40000040 ;  /* 0x40000040000b7882 */ /* 0x000fe20000000000 */
[----:B------:R-:W-:Y:S01]  /*86e0*/  MUFU.TANH R217, R217 ;  /* 0x000000d900d97308 */ /* 0x000fe20000002400 */
[----:B------:R-:W-:Y:S01]  /*86f0*/  FMUL.FTZ R165, R174, UR61 ;  /* 0x0000003daea57c20 */ /* 0x000fe20008410000 */
[----:B------:R-:W-:Y:S01]  /*8700*/  FMUL.FTZ R171, R162, UR61 ;  /* 0x0000003da2ab7c20 */ /* 0x000fe20008410000 */
[----:B------:R-:W-:Y:S01]  /*8710*/  FMUL.FTZ R163, R163, UR61 ;  /* 0x0000003da3a37c20 */ /* 0x000fe20008410000 */
[----:B------:R-:W-:Y:S01]  /*8720*/  FMUL.FTZ R173, R166, UR61 ;  /* 0x0000003da6ad7c20 */ /* 0x000fe20008410000 */
[----:B------:R-:W-:Y:S01]  /*8730*/  FMUL.FTZ R167, R167, UR61 ;  /* 0x0000003da7a77c20 */ /* 0x000fe20008410000 */
[----:B------:R-:W-:Y:S01]  /*8740*/  FMUL.FTZ R155, R155, UR61 ;  /* 0x0000003d9b9b7c20 */ /* 0x000fe20008410000 */
[----:B------:R-:W-:Y:S01]  /*8750*/  FMUL.FTZ R183, R158, UR61 ;  /* 0x0000003d9eb77c20 */ /* 0x000fe20008410000 */
[----:B------:R-:W-:Y:S01]  /*8760*/  MUFU.TANH R219, R219 ;  /* 0x000000db00db7308 */ /* 0x000fe20000002400 */
[----:B------:R-:W-:Y:S01]  /*8770*/  FMUL.FTZ R159, R159, UR61 ;  /* 0x0000003d9f9f7c20 */ /* 0x000fe20008410000 */
[C---:B------:R-:W-:Y:S01]  /*8780*/  ISETP.GT.AND P2, PT, R22.reuse, R17, PT ;  /* 0x000000111600720c */ /* 0x040fe20003f44270 */
[----:B------:R-:W-:-:S05]  /*8790*/  VIADD R22, R22, 0xffffffff ;  /* 0xffffffff16167836 */ /* 0x000fca0000000000 */
[----:B------:R-:W-:Y:S08]  /*87a0*/  MUFU.TANH R221, R221 ;  /* 0x000000dd00dd7308 */ /* 0x000ff00000002400 */
[----:B------:R-:W-:Y:S08]  /*87b0*/  MUFU.TANH R223, R223 ;  /* 0x000000df00df7308 */ /* 0x000ff00000002400 */
[----:B------:R-:W-:Y:S08]  /*87c0*/  MUFU.TANH R233, R233 ;  /* 0x000000e900e97308 */ /* 0x000ff00000002400 */
[----:B------:R-:W0:Y:S08]  /*87d0*/  MUFU.TANH R23, R23 ;  /* 0x0000001700177308 */ /* 0x000e300000002400 */
[----:B------:R-:W-:Y:S08]  /*87e0*/  MUFU.TANH R227, R227 ;  /* 0x000000e300e37308 */ /* 0x000ff00000002400 */
[----:B------:R-:W1:Y:S01]  /*87f0*/  MUFU.TANH R185, R185 ;  /* 0x000000b900b97308 */ /* 0x000e620000002400 */
[----:B0-----:R-:W-:-:S07]  /*8800*/  FMNMX.FTZ R152, R23, R20, !PT ;  /* 0x0000001417987209 */ /* 0x001fce0007810000 */
[----:B------:R-:W-:Y:S08]  /*8810*/  MUFU.TANH R231, R231 ;  /* 0x000000e700e77308 */ /* 0x000ff00000002400 */
[----:B------:R-:W0:Y:S01]  /*8820*/  MUFU.TANH R187, R187 ;  /* 0x000000bb00bb7308 */ /* 0x000e220000002400 */
[----:B-1----:R-:W-:-:S07]  /*8830*/  FMNMX.FTZ R152, R185, R152, !PT ;  /* 0x00000098b9987209 */ /* 0x002fce0007810000 */
[----:B------:R-:W-:Y:S08]  /*8840*/  MUFU.TANH R229, R229 ;  /* 0x000000e500e57308 */ /* 0x000ff00000002400 */
[----:B------:R-:W-:Y:S01]  /*8850*/  MUFU.TANH R225, R225 ;  /* 0x000000e100e17308 */ /* 0x000fe20000002400 */
[----:B0-----:R-:W-:-:S07]  /*8860*/  FMNMX.FTZ R154, R187, R152, !PT ;  /* 0x00000098bb9a7209 */ /* 0x001fce0007810000 */
[----:B------:R-:W-:Y:S08]  /*8870*/  MUFU.TANH R179, R179 ;  /* 0x000000b300b37308 */ /* 0x000ff00000002400 */
        /* <DEDUP_REMOVED lines=12> */
[----:B------:R-:W-:Y:S01]  /*8940*/  MUFU.TANH R159, R159 ;  /* 0x0000009f009f7308 */ /* 0x000fe20000002400 */
[----:B------:R-:W-:-:S02]  /*8950*/  WARPGROUP.DEPBAR.LE gsb0, 0x0 ;  /* 0x00008000000079c5 */ /* 0x000fc40000010000 */
[----:B------:R-:W-:Y:S01]  /*8960*/  WARPGROUP.ARRIVE ;  /* 0x00000000000079c5 */ /* 0x000fe20000000000 */
[----:B------:R-:W-:Y:S01]  /*8970*/  FMUL.FTZ R209, R177, UR61 ;  /* 0x0000003db1d17c20 */ /* 0x000fe20008410000 */
[----:B------:R-:W-:Y:S01]  /*8980*/  FMUL.FTZ R211, R168, UR61 ;  /* 0x0000003da8d37c20 */ /* 0x000fe20008410000 */
[----:B------:R-:W-:-:S03]  /*8990*/  FMUL.FTZ R177, R178, UR61 ;  /* 0x0000003db2b17c20 */ /* 0x000fc60008410000 */
[----:B------:R-:W-:Y:S01]  /*89a0*/  HGMMA.64x256x16.F32 R24, R204, gdesc[UR8].tnspB, R24, gsb0 ;  /* 0x43e00008cc187df0 */ /* 0x000fe20008000818 */
[----:B------:R-:W-:Y:S01]  /*89b0*/  UIADD3 UR10, UR6, 0x100, URZ ;  /* 0x00000100060a7890 */ /* 0x000fe2000fffe03f */
[----:B------:R-:W-:Y:S01]  /*89c0*/  MUFU.TANH R209, R209 ;  /* 0x000000d100d17308 */ /* 0x000fe20000002400 */
[----:B------:R-:W-:-:S07]  /*89d0*/  UMOV UR11, 0x40000040 ;  /* 0x40000040000b7882 */ /* 0x000fce0000000000 */
[----:B------:R-:W-:Y:S08]  /*89e0*/  MUFU.TANH R211, R211 ;  /* 0x000000d300d37308 */ /* 0x000ff00000002400 */
[----:B------:R-:W-:Y:S01]  /*89f0*/  MUFU.TANH R177, R177 ;  /* 0x000000b100b17308 */ /* 0x000fe20000002400 */
[----:B------:R-:W-:Y:S02]  /*8a00*/  WARPGROUP.DEPBAR.LE gsb0, 0x0 ;  /* 0x00008000000079c5 */ /* 0x000fe40000010000 */
[----:B------:R-:W-:Y:S01]  /*8a10*/  WARPGROUP.ARRIVE ;  /* 0x00000000000079c5 */ /* 0x000fe20000000000 */
[----:B------:R-:W-:Y:S01]  /*8a20*/  FMUL.FTZ R207, R188, UR61 ;  /* 0x0000003dbccf7c20 */ /* 0x000fe20008410000 */
[----:B------:R-:W-:Y:S01]  /*8a30*/  FMUL.FTZ R205, R189, UR61 ;  /* 0x0000003dbdcd7c20 */ /* 0x000fe20008410000 */
[----:B------:R-:W-:Y:S01]  /*8a40*/  FMUL.FTZ R189, R191, UR61 ;  /* 0x0000003dbfbd7c20 */ /* 0x000fe20008410000 */
[----:B------:R-:W-:-:S03]  /*8a50*/  FMUL.FTZ R191, R176, UR61 ;  /* 0x0000003db0bf7c20 */ /* 0x000fc60008410000 */
[----:B------:R-:W-:Y:S01]  /*8a60*/  HGMMA.64x256x16.F32 R24, R200, gdesc[UR8].tnspB, R24, gsb0 ;  /* 0x43e00008c8187df0 */ /* 0x000fe20008000818 */
[----:B------:R-:W-:Y:S01]  /*8a70*/  UIADD3 UR10, UR6, 0x180, URZ ;  /* 0x00000180060a7890 */ /* 0x000fe2000fffe03f */
[----:B------:R-:W0:Y:S01]  /*8a80*/  MUFU.TANH R207, R207 ;  /* 0x000000cf00cf7308 */ /* 0x000e220000002400 */
[----:B------:R-:W-:Y:S01]  /*8a90*/  UMOV UR11, 0x40000040 ;  /* 0x40000040000b7882 */ /* 0x000fe20000000000 */
[----:B------:R-:W-:-:S06]  /*8aa0*/  UIADD3 UR6, UR6, 0x200, URZ ;  /* 0x0000020006067890 */ /* 0x000fcc000fffe03f */
[----:B------:R-:W1:Y:S08]  /*8ab0*/  MUFU.TANH R205, R205 ;  /* 0x000000cd00cd7308 */ /* 0x000e700000002400 */
[----:B------:R-:W2:Y:S01]  /*8ac0*/  MUFU.TANH R191, R191 ;  /* 0x000000bf00bf7308 */ /* 0x000ea20000002400 */
[----:B0-----:R-:W-:-:S07]  /*8ad0*/  FMNMX.FTZ R2, R207, R2, !PT ;  /* 0x00000002cf027209 */ /* 0x001fce0007810000 */
[----:B------:R-:W0:Y:S01]  /*8ae0*/  MUFU.TANH R189, R189 ;  /* 0x000000bd00bd7308 */ /* 0x000e220000002400 */
[----:B-1----:R-:W-:-:S04]  /*8af0*/  FMNMX.FTZ R2, R205, R2, !PT ;  /* 0x00000002cd027209 */ /* 0x002fc80007810000 */
[----:B--2---:R-:W-:-:S04]  /*8b00*/  FMNMX.FTZ R2, R191, R2, !PT ;  /* 0x00000002bf027209 */ /* 0x004fc80007810000 */
[----:B------:R-:W-:Y:S02]  /*8b10*/  FMNMX.FTZ R2, R209, R2, !PT ;  /* 0x00000002d1027209 */ /* 0x000fe40007810000 */
[----:B0-----:R-:W-:-:S04]  /*8b20*/  FMNMX.FTZ R154, R189, R154, !PT ;  /* 0x0000009abd9a7209 */ /* 0x001fc80007810000 */
[----:B------:R-:W-:-:S04]  /*8b30*/  FMNMX.FTZ R154, R177, R154, !PT ;  /* 0x0000009ab19a7209 */ /* 0x000fc80007810000 */
[----:B------:R-:W-:Y:S01]  /*8b40*/  FMNMX.FTZ R154, R179, R154, !PT ;  /* 0x0000009ab39a7209 */ /* 0x000fe20007810000 */
[----:B------:R-:W-:Y:S02]  /*8b50*/  WARPGROUP.DEPBAR.LE gsb0, 0x0 ;  /* 0x00008000000079c5 */ /* 0x000fe40000010000 */
[----:B------:R-:W-:Y:S01]  /*8b60*/  WARPGROUP.ARRIVE ;  /* 0x00000000000079c5 */ /* 0x000fe20000000000 */
[----:B------:R-:W-:Y:S01]  /*8b70*/  FMUL.FTZ R201, R180, UR61 ;  /* 0x0000003db4c97c20 */ /* 0x000fe20008410000 */
[----:B------:R-:W-:Y:S01]  /*8b80*/  FMUL.FTZ R203, R181, UR61 ;  /* 0x0000003db5cb7c20 */ /* 0x000fe20008410000 */
[----:B------:R-:W-:-:S03]  /*8b90*/  FMUL.FTZ R181, R182, UR61 ;  /* 0x0000003db6b57c20 */ /* 0x000fc60008410000 */
[----:B------:R-:W-:Y:S01]  /*8ba0*/  HGMMA.64x256x16.F32 R24, R196, gdesc[UR8].tnspB, R24, gsb0 ;  /* 0x43e00008c4187df0 */ /* 0x000fe20008000818 */
[----:B------:R-:W0:Y:S01]  /*8bb0*/  MUFU.TANH R201, R201 ;  /* 0x000000c900c97308 */ /* 0x000e220000002400 */
[----:B------:R-:W-:Y:S01]  /*8bc0*/  UMOV UR10, UR6 ;  /* 0x00000006000a7c82 */ /* 0x000fe20008000000 */
[----:B------:R-:W-:Y:S01]  /*8bd0*/  UMOV UR11, 0x40000040 ;  /* 0x40000040000b7882 */ /* 0x000fe20000000000 */
[----:B------:R-:W-:-:S05]  /*8be0*/  R2UR UR6, R9 ;  /* 0x00000000090672ca */ /* 0x000fca00000e0000 */
[----:B------:R-:W1:Y:S08]  /*8bf0*/  MUFU.TANH R203, R203 ;  /* 0x000000cb00cb7308 */ /* 0x000e700000002400 */
[----:B------:R-:W2:Y:S01]  /*8c00*/  MUFU.TANH R181, R181 ;  /* 0x000000b500b57308 */ /* 0x000ea20000002400 */
[----:B0-----:R-:W-:Y:S02]  /*8c10*/  FMNMX.FTZ R2, R201, R2, !PT ;  /* 0x00000002c9027209 */ /* 0x001fe40007810000 */
[----:B------:R-:W-:-:S02]  /*8c20*/  MOV R214, UR6 ;  /* 0x0000000600d67c02 */ /* 0x000fc40008000f00 */
[----:B-1----:R-:W-:-:S04]  /*8c30*/  FMNMX.FTZ R2, R203, R2, !PT ;  /* 0x00000002cb027209 */ /* 0x002fc80007810000 */
[----:B------:R-:W-:-:S04]  /*8c40*/  FMNMX.FTZ R2, R211, R2, !PT ;  /* 0x00000002d3027209 */ /* 0x000fc80007810000 */
[----:B------:R-:W-:Y:S02]  /*8c50*/  FMNMX.FTZ R2, R213, R2, !PT ;  /* 0x00000002d5027209 */ /* 0x000fe40007810000 */
[----:B--2---:R-:W-:Y:S02]  /*8c60*/  FMNMX.FTZ R154, R181, R154, !PT ;  /* 0x0000009ab59a7209 */ /* 0x004fe40007810000 */
[----:B------:R-:W-:Y:S02]  /*8c70*/  FMNMX.FTZ R2, R215, R2, !PT ;  /* 0x00000002d7027209 */ /* 0x000fe40007810000 */
[----:B------:R-:W-:Y:S02]  /*8c80*/  FMNMX.FTZ R154, R153, R154, !PT ;  /* 0x0000009a999a7209 */ /* 0x000fe40007810000 */
[----:B------:R-:W-:Y:S02]  /*8c90*/  FMNMX.FTZ R2, R217, R2, !PT ;  /* 0x00000002d9027209 */ /* 0x000fe40007810000 */
[----:B------:R-:W-:-:S02]  /*8ca0*/  FMNMX.FTZ R154, R157, R154, !PT ;  /* 0x0000009a9d9a7209 */ /* 0x000fc40007810000 */
[----:B------:R-:W-:Y:S02]  /*8cb0*/  FMNMX.FTZ R2, R219, R2, !PT ;  /* 0x00000002db027209 */ /* 0x000fe40007810000 */
[----:B------:R-:W-:Y:S02]  /*8cc0*/  FMNMX.FTZ R154, R161, R154, !PT ;  /* 0x0000009aa19a7209 */ /* 0x000fe40007810000 */
        /* <DEDUP_REMOVED lines=13> */
[----:B------:R-:W-:-:S03]  /*8da0*/  FMNMX.FTZ R154, R175, R154, !PT ;  /* 0x0000009aaf9a7209 */ /* 0x000fc60007810000 */
[----:B------:R-:W0:Y:S01]  /*8db0*/  SHFL.BFLY PT, R3, R2, 0x2, 0x1f ;  /* 0x0c401f0002037f89 */ /* 0x000e2200000e0000 */
[----:B------:R-:W-:-:S04]  /*8dc0*/  FMNMX.FTZ R154, R155, R154, !PT ;  /* 0x0000009a9b9a7209 */ /* 0x000fc80007810000 */
[----:B------:R-:W-:-:S04]  /*8dd0*/  FMNMX.FTZ R154, R183, R154, !PT ;  /* 0x0000009ab79a7209 */ /* 0x000fc80007810000 */
[----:B------:R-:W-:Y:S02]  /*8de0*/  FMNMX.FTZ R154, R159, R154, !PT ;  /* 0x0000009a9f9a7209 */ /* 0x000fe40007810000 */
[----:B0-----:R-:W-:Y:S02]  /*8df0*/  FMNMX.FTZ R3, R2, R3, !PT ;  /* 0x0000000302037209 */ /* 0x001fe40007810000 */
[----:B------:R-:W0:Y:S03]  /*8e00*/  LDC R2, c[0x0][0x988] ;  /* 0x00026200ff027b82 */ /* 0x000e260000000800 */
[----:B------:R-:W1:Y:S02]  /*8e10*/  SHFL.BFLY PT, R6, R3, 0x1, 0x1f ;  /* 0x0c201f0003067f89 */ /* 0x000e6400000e0000 */
[----:B-1----:R-:W-:-:S05]  /*8e20*/  FMNMX.FTZ R6, R3, R6, !PT ;  /* 0x0000000603067209 */ /* 0x002fca0007810000 */
[C---:B0-----:R-:W-:Y:S01]  /*8e30*/  FMUL.FTZ R152, R6.reuse, R2 ;  /* 0x0000000206987220 */ /* 0x041fe20000410000 */
[----:B------:R-:W-:-:S03]  /*8e40*/  FADD.FTZ R3, -R6, R21 ;  /* 0x0000001506037221 */ /* 0x000fc60000010100 */
[-CC-:B------:R-:W-:Y:S01]  /*8e50*/  FFMA.FTZ R21, R7, R2.reuse, -R152.reuse ;  /* 0x0000000207157223 */ /* 0x180fe20000010898 */
[-CC-:B------:R-:W-:Y:S01]  /*8e60*/  FFMA.FTZ R208, R0, R2.reuse, -R152.reuse ;  /* 0x0000000200d07223 */ /* 0x180fe20000010898 */
[----:B------:R-:W0:Y:S01]  /*8e70*/  SHFL.BFLY PT, R7, R154, 0x2, 0x1f ;  /* 0x0c401f009a077f89 */ /* 0x000e2200000e0000 */
[-C--:B------:R-:W-:Y:S01]  /*8e80*/  FMUL.FTZ R3, R3, R2.reuse ;  /* 0x0000000203037220 */ /* 0x080fe20000410000 */
[-CC-:B------:R-:W-:Y:S01]  /*8e90*/  FFMA.FTZ R204, R191, R2.reuse, -R152.reuse ;  /* 0x00000002bfcc7223 */ /* 0x180fe20000010898 */
[-CC-:B------:R-:W-:Y:S01]  /*8ea0*/  FFMA.FTZ R191, R209, R2.reuse, -R152.reuse ;  /* 0x00000002d1bf7223 */ /* 0x180fe20000010898 */
[-CC-:B------:R-:W-:Y:S01]  /*8eb0*/  FFMA.FTZ R206, R201, R2.reuse, -R152.reuse ;  /* 0x00000002c9ce7223 */ /* 0x180fe20000010898 */
[----:B------:R-:W-:Y:S01]  /*8ec0*/  MUFU.EX2 R208, R208 ;  /* 0x000000d000d07308 */ /* 0x000fe20000000800 */
[-CC-:B------:R-:W-:Y:S01]  /*8ed0*/  FFMA.FTZ R201, R213, R2.reuse, -R152.reuse ;  /* 0x00000002d5c97223 */ /* 0x180fe20000010898 */
[-CC-:B------:R-:W-:Y:S01]  /*8ee0*/  FFMA.FTZ R202, R215, R2.reuse, -R152.reuse ;  /* 0x00000002d7ca7223 */ /* 0x180fe20000010898 */
[-CC-:B------:R-:W-:Y:S01]  /*8ef0*/  FFMA.FTZ R210, R207, R2.reuse, -R152.reuse ;  /* 0x00000002cfd27223 */ /* 0x180fe20000010898 */
[-CC-:B------:R-:W-:Y:S01]  /*8f00*/  FFMA.FTZ R200, R211, R2.reuse, -R152.reuse ;  /* 0x00000002d3c87223 */ /* 0x180fe20000010898 */
[-CC-:B------:R-:W-:Y:S01]  /*8f10*/  FFMA.FTZ R213, R221, R2.reuse, -R152.reuse ;  /* 0x00000002ddd57223 */ /* 0x180fe20000010898 */
[-CC-:B------:R-:W-:Y:S01]  /*8f20*/  FFMA.FTZ R215, R233, R2.reuse, -R152.reuse ;  /* 0x00000002e9d77223 */ /* 0x180fe20000010898 */
[-CC-:B------:R-:W-:Y:S01]  /*8f30*/  FFMA.FTZ R156, R229, R2.reuse, -R152.reuse ;  /* 0x00000002e59c7223 */ /* 0x180fe20000010898 */
[----:B------:R-:W1:Y:S08]  /*8f40*/  MUFU.EX2 R3, R3 ;  /* 0x0000000300037308 */ /* 0x000e700000000800 */
[----:B------:R-:W2:Y:S01]  /*8f50*/  MUFU.EX2 R21, R21 ;  /* 0x0000001500157308 */ /* 0x000ea20000000800 */
[----:B0-----:R-:W-:Y:S01]  /*8f60*/  FMNMX.FTZ R0, R154, R7, !PT ;  /* 0x000000079a007209 */ /* 0x001fe20007810000 */
[----:B------:R-:W-:-:S04]  /*8f70*/  FFMA.FTZ R154, R227, R2, -R152 ;  /* 0x00000002e39a7223 */ /* 0x000fc80000010898 */
[----:B------:R-:W0:Y:S02]  /*8f80*/  SHFL.BFLY PT, R7, R0, 0x1, 0x1f ;  /* 0x0c201f0000077f89 */ /* 0x000e2400000e0000 */
[----:B------:R-:W-:Y:S01]  /*8f90*/  MUFU.EX2 R210, R210 ;  /* 0x000000d200d27308 */ /* 0x000fe20000000800 */
[----:B-1----:R-:W-:-:S07]  /*8fa0*/  FFMA.FTZ R168, R3, R15, R208 ;  /* 0x0000000f03a87223 */ /* 0x002fce00000100d0 */
[----:B------:R-:W-:Y:S01]  /*8fb0*/  MUFU.EX2 R204, R204 ;  /* 0x000000cc00cc7308 */ /* 0x000fe20000000800 */
[----:B--2---:R-:W-:-:S07]  /*8fc0*/  F2FP.F16.F32.PACK_AB R208, R21, R208 ;  /* 0x000000d015d0723e */ /* 0x004fce00000000ff */
[----:B------:R-:W-:Y:S01]  /*8fd0*/  MUFU.EX2 R191, R191 ;  /* 0x000000bf00bf7308 */ /* 0x000fe20000000800 */
[----:B0-----:R-:W-:-:S07]  /*8fe0*/  FMNMX.FTZ R7, R0, R7, !PT ;  /* 0x0000000700077209 */ /* 0x001fce0007810000 */
[----:B------:R-:W-:Y:S08]  /*8ff0*/  MUFU.EX2 R206, R206 ;  /* 0x000000ce00ce7308 */ /* 0x000ff00000000800 */
[----:B------:R-:W-:Y:S08]  /*9000*/  MUFU.EX2 R200, R200 ;  /* 0x000000c800c87308 */ /* 0x000ff00000000800 */
[----:B------:R-:W-:Y:S08]  /*9010*/  MUFU.EX2 R201, R201 ;  /* 0x000000c900c97308 */ /* 0x000ff00000000800 */
[----:B------:R-:W-:Y:S08]  /*9020*/  MUFU.EX2 R202, R202 ;  /* 0x000000ca00ca7308 */ /* 0x000ff00000000800 */
[----:B------:R-:W-:Y:S08]  /*9030*/  MUFU.EX2 R213, R213 ;  /* 0x000000d500d57308 */ /* 0x000ff00000000800 */
[----:B------:R-:W-:Y:S08]  /*9040*/  MUFU.EX2 R215, R215 ;  /* 0x000000d700d77308 */ /* 0x000ff00000000800 */
[----:B------:R-:W-:Y:S08]  /*9050*/  MUFU.EX2 R154, R154 ;  /* 0x0000009a009a7308 */ /* 0x000ff00000000800 */
[----:B------:R-:W-:Y:S01]  /*9060*/  MUFU.EX2 R156, R156 ;  /* 0x0000009c009c7308 */ /* 0x000fe20000000800 */
[----:B------:R-:W-:-:S02]  /*9070*/  WARPGROUP.DEPBAR.LE gsb0, 0x0 ;  /* 0x00008000000079c5 */ /* 0x000fc40000010000 */
[----:B------:R-:W-:Y:S01]  /*9080*/  WARPGROUP.ARRIVE ;  /* 0x00000000000079c5 */ /* 0x000fe20000000000 */
[-C--:B------:R-:W-:Y:S01]  /*9090*/  FFMA.FTZ R197, R205, R2.reuse, -R152 ;  /* 0x00000002cdc57223 */ /* 0x080fe20000010898 */
[C---:B------:R-:W-:Y:S01]  /*90a0*/  FADD.FTZ R205, -R7.reuse, R20 ;  /* 0x0000001407cd7221 */ /* 0x040fe20000010100 */
[-C--:B------:R-:W-:Y:S01]  /*90b0*/  FMUL.FTZ R20, R7, R2.reuse ;  /* 0x0000000207147220 */ /* 0x080fe20000410000 */
[-CC-:B------:R-:W-:Y:S01]  /*90c0*/  FFMA.FTZ R199, R203, R2.reuse, -R152.reuse ;  /* 0x00000002cbc77223 */ /* 0x180fe20000010898 */
[-C--:B------:R-:W-:Y:S01]  /*90d0*/  FFMA.FTZ R203, R217, R2.reuse, -R152 ;  /* 0x00000002d9cb7223 */ /* 0x080fe20000010898 */
[----:B------:R-:W-:Y:S01]  /*90e0*/  HGMMA.64x256x16.F32 R24, R192, gdesc[UR8].tnspB, R24, gsb0 ;  /* 0x43e00008c0187df0 */ /* 0x000fe20008000818 */
[-C--:B------:R-:W-:Y:S01]  /*90f0*/  FMUL.FTZ R0, R205, R2.reuse ;  /* 0x00000002cd007220 */ /* 0x080fe20000410000 */
[-C--:B------:R-:W-:Y:S01]  /*9100*/  FFMA.FTZ R209, R23, R2.reuse, -R20 ;  /* 0x0000000217d17223 */ /* 0x080fe20000010814 */
[-CC-:B------:R-:W-:Y:S01]  /*9110*/  FFMA.FTZ R196, R219, R2.reuse, -R152.reuse ;  /* 0x00000002dbc47223 */ /* 0x180fe20000010898 */
[-CC-:B------:R-:W-:Y:S01]  /*9120*/  FFMA.FTZ R198, R223, R2.reuse, -R152.reuse ;  /* 0x00000002dfc67223 */ /* 0x180fe20000010898 */
[-CC-:B------:R-:W-:Y:S01]  /*9130*/  FFMA.FTZ R217, R231, R2.reuse, -R152.reuse ;  /* 0x00000002e7d97223 */ /* 0x180fe20000010898 */
[-C--:B------:R-:W-:Y:S01]  /*9140*/  FFMA.FTZ R219, R225, R2.reuse, -R152 ;  /* 0x00000002e1db7223 */ /* 0x080fe20000010898 */
[-CC-:B------:R-:W-:Y:S01]  /*9150*/  FFMA.FTZ R152, R185, R2.reuse, -R20.reuse ;  /* 0x00000002b9987223 */ /* 0x180fe20000010814 */
[----:B------:R-:W-:Y:S01]  /*9160*/  MUFU.EX2 R0, R0 ;  /* 0x0000000000007308 */ /* 0x000fe20000000800 */
[-CC-:B------:R-:W-:Y:S01]  /*9170*/  FFMA.FTZ R23, R157, R2.reuse, -R20.reuse ;  /* 0x000000029d177223 */ /* 0x180fe20000010814 */
[----:B------:R-:W-:Y:S01]  /*9180*/  MOV R157, UR14 ;  /* 0x0000000e009d7c02 */ /* 0x000fe20008000f00 */
[-CC-:B------:R-:W-:Y:S01]  /*9190*/  FFMA.FTZ R211, R187, R2.reuse, -R20.reuse ;  /* 0x00000002bbd37223 */ /* 0x180fe20000010814 */
[-CC-:B------:R-:W-:Y:S01]  /*91a0*/  FFMA.FTZ R158, R189, R2.reuse, -R20.reuse ;  /* 0x00000002bd9e7223 */ /* 0x180fe20000010814 */
[-CC-:B------:R-:W-:Y:S01]  /*91b0*/  FFMA.FTZ R164, R161, R2.reuse, -R20.reuse ;  /* 0x00000002a1a47223 */ /* 0x180fe20000010814 */
[----:B------:R-:W-:Y:S01]  /*91c0*/  FFMA.FTZ R205, R177, R2, -R20 ;  /* 0x00000002b1cd7223 */ /* 0x000fe20000010814 */
[----:B------:R-:W-:Y:S01]  /*91d0*/  @!P1 VIADD R157, R157, 0x38840 ;  /* 0x000388409d9d9836 */ /* 0x000fe20000000000 */
[----:B------:R-:W0:Y:S01]  /*91e0*/  MUFU.EX2 R209, R209 ;  /* 0x000000d100d17308 */ /* 0x000e220000000800 */
[----:B------:R-:W-:-:S02]  /*91f0*/  IMAD.U32 R161, RZ, RZ, UR7 ;  /* 0x00000007ffa17e24 */ /* 0x000fc4000f8e00ff */
[-CC-:B------:R-:W-:Y:S01]  /*9200*/  FFMA.FTZ R160, R179, R2.reuse, -R20.reuse ;  /* 0x00000002b3a07223 */ /* 0x180fe20000010814 */
[-CC-:B------:R-:W-:Y:S01]  /*9210*/  FFMA.FTZ R207, R181, R2.reuse, -R20.reuse ;  /* 0x00000002b5cf7223 */ /* 0x180fe20000010814 */
[----:B------:R-:W-:Y:S01]  /*9220*/  @!P1 PRMT R157, RZ, 0x654, R157 ;  /* 0x00000654ff9d9816 */ /* 0x000fe2000000009d */
[----:B------:R-:W-:Y:S02]  /*9230*/  @!P1 VIADD R161, R161, 0x38860 ;  /* 0x00038860a1a19836 */ /* 0x000fe40000000000 */
[-CC-:B------:R-:W-:Y:S01]  /*9240*/  FFMA.FTZ R162, R153, R2.reuse, -R20.reuse ;  /* 0x0000000299a27223 */ /* 0x180fe20000010814 */
[-CC-:B------:R-:W-:Y:S01]  /*9250*/  FFMA.FTZ R153, R165, R2.reuse, -R20.reuse ;  /* 0x00000002a5997223 */ /* 0x180fe20000010814 */
[----:B------:R-:W1:Y:S01]  /*9260*/  MUFU.EX2 R152, R152 ;  /* 0x0000009800987308 */ /* 0x000e620000000800 */
[-CC-:B------:R-:W-:Y:S01]  /*9270*/  FFMA.FTZ R166, R169, R2.reuse, -R20.reuse ;  /* 0x00000002a9a67223 */ /* 0x180fe20000010814 */
[----:B------:R-:W-:Y:S01]  /*9280*/  @!P1 PRMT R161, RZ, 0x654, R161 ;  /* 0x00000654ffa19816 */ /* 0x000fe200000000a1 */
[-CC-:B------:R-:W-:Y:S01]  /*9290*/  FFMA.FTZ R171, R171, R2.reuse, -R20.reuse ;  /* 0x00000002abab7223 */ /* 0x180fe20000010814 */
[-CC-:B------:R-:W-:Y:S01]  /*92a0*/  FFMA.FTZ R173, R173, R2.reuse, -R20.reuse ;  /* 0x00000002adad7223 */ /* 0x180fe20000010814 */
[-CC-:B------:R-:W-:Y:S01]  /*92b0*/  FFMA.FTZ R167, R167, R2.reuse, -R20.reuse ;  /* 0x00000002a7a77223 */ /* 0x180fe20000010814 */
[-CC-:B------:R-:W-:Y:S01]  /*92c0*/  FFMA.FTZ R175, R175, R2.reuse, -R20.reuse ;  /* 0x00000002afaf7223 */ /* 0x180fe20000010814 */
[--C-:B------:R-:W-:Y:S01]  /*92d0*/  FFMA.FTZ R155, R155, R2, -R20.reuse ;  /* 0x000000029b9b7223 */ /* 0x100fe20000010814 */
[----:B------:R-:W-:Y:S01]  /*92e0*/  MUFU.EX2 R197, R197 ;  /* 0x000000c500c57308 */ /* 0x000fe20000000800 */
[----:B0-----:R-:W-:Y:S01]  /*92f0*/  FFMA.FTZ R15, R0, R14, R209 ;  /* 0x0000000e000f7223 */ /* 0x001fe200000100d1 */
[----:B------:R-:W-:-:S06]  /*9300*/  FFMA.FTZ R183, R183, R2, -R20 ;  /* 0x00000002b7b77223 */ /* 0x000fcc0000010814 */
[----:B------:R-:W-:Y:S01]  /*9310*/  MUFU.EX2 R211, R211 ;  /* 0x000000d300d37308 */ /* 0x000fe20000000800 */
[----:B-1----:R-:W-:-:S07]  /*9320*/  F2FP.F16.F32.PACK_AB R209, R152, R209 ;  /* 0x000000d198d1723e */ /* 0x002fce00000000ff */
[----:B------:R-:W-:Y:S08]  /*9330*/  MUFU.EX2 R158, R158 ;  /* 0x0000009e009e7308 */ /* 0x000ff00000000800 */
        /* <DEDUP_REMOVED lines=16> */
[----:B------:R-:W0:Y:S08]  /*9440*/  MUFU.EX2 R217, R217 ;  /* 0x000000d900d97308 */ /* 0x000e300000000800 */
[----:B------:R-:W1:Y:S08]  /*9450*/  MUFU.EX2 R155, R155 ;  /* 0x0000009b009b7308 */ /* 0x000e700000000800 */
[----:B------:R-:W-:Y:S08]  /*9460*/  MUFU.EX2 R183, R183 ;  /* 0x000000b700b77308 */ /* 0x000ff00000000800 */
[----:B------:R-:W2:Y:S01]  /*9470*/  MUFU.EX2 R219, R219 ;  /* 0x000000db00db7308 */ /* 0x000ea20000000800 */
[----:B------:R-:W-:-:S02]  /*9480*/  WARPGROUP.DEPBAR.LE gsb0, 0x0 ;  /* 0x00008000000079c5 */ /* 0x000fc40000010000 */
[----:B------:R3:W-:Y:S01]  /*9490*/  @!P1 SYNCS.ARRIVE.TRANS64.RED.A1T0 RZ, [R157+URZ], RZ ;  /* 0x000000ff9dff99a7 */ /* 0x0007e2000810043f */
[----:B0-----:R-:W-:Y:S02]  /*94a0*/  F2FP.F16.F32.PACK_AB R192, R217, R154 ;  /* 0x0000009ad9c0723e */ /* 0x001fe400000000ff */
[----:B-1----:R-:W-:Y:S02]  /*94b0*/  F2FP.F16.F32.PACK_AB R193, R155, R175 ;  /* 0x000000af9bc1723e */ /* 0x002fe400000000ff */
[----:B--2---:R-:W-:Y:S01]  /*94c0*/  F2FP.F16.F32.PACK_AB R194, R219, R156 ;  /* 0x0000009cdbc2723e */ /* 0x004fe200000000ff */
[----:B---3--:R-:W-:Y:S01]  /*94d0*/  FADD.FTZ R157, R21, R168 ;  /* 0x000000a8159d7221 */ /* 0x008fe20000010000 */
[----:B------:R-:W-:Y:S01]  /*94e0*/  FADD.FTZ R168, R152, R15 ;  /* 0x0000000f98a87221 */ /* 0x000fe20000010000 */
[----:B------:R0:W-:Y:S01]  /*94f0*/  @!P1 SYNCS.ARRIVE.TRANS64.RED.A1T0 RZ, [R161+URZ], RZ ;  /* 0x000000ffa1ff99a7 */ /* 0x0001e2000810043f */
[-C--:B------:R-:W-:Y:S01]  /*9500*/  FFMA.FTZ R15, R163, R2.reuse, -R20 ;  /* 0x00000002a30f7223 */ /* 0x080fe20000010814 */
[----:B------:R-:W-:Y:S01]  /*9510*/  FADD.FTZ R170, R210, R157 ;  /* 0x0000009dd2aa7221 */ /* 0x000fe20000010000 */
[----:B------:R-:W-:Y:S01]  /*9520*/  FADD.FTZ R157, R211, R168 ;  /* 0x000000a8d39d7221 */ /* 0x000fe20000010000 */
[----:B------:R-:W-:Y:S01]  /*9530*/  FFMA.FTZ R20, R159, R2, -R20 ;  /* 0x000000029f147223 */ /* 0x000fe20000010814 */
[----:B------:R-:W-:-:S02]  /*9540*/  F2FP.F16.F32.PACK_AB R211, R158, R211 ;  /* 0x000000d39ed3723e */ /* 0x000fc400000000ff */
[----:B------:R-:W-:Y:S01]  /*9550*/  FADD.FTZ R168, R158, R157 ;  /* 0x0000009d9ea87221 */ /* 0x000fe20000010000 */
[C---:B0-----:R-:W-:Y:S01]  /*9560*/  FADD.FTZ R161, R197.reuse, R170 ;  /* 0x000000aac5a17221 */ /* 0x041fe20000010000 */
[----:B------:R-:W0:Y:S01]  /*9570*/  MUFU.EX2 R15, R15 ;  /* 0x0000000f000f7308 */ /* 0x000e220000000800 */
[----:B------:R-:W-:Y:S01]  /*9580*/  F2FP.F16.F32.PACK_AB R210, R197, R210 ;  /* 0x000000d2c5d2723e */ /* 0x000fe200000000ff */
[----:B------:R-:W-:Y:S01]  /*9590*/  FADD.FTZ R157, R205, R168 ;  /* 0x000000a8cd9d7221 */ /* 0x000fe20000010000 */
[----:B------:R-:W-:Y:S01]  /*95a0*/  FADD.FTZ R170, R204, R161 ;  /* 0x000000a1ccaa7221 */ /* 0x000fe20000010000 */
[C---:B------:R-:W-:Y:S02]  /*95b0*/  F2FP.F16.F32.PACK_AB R204, R191.reuse, R204 ;  /* 0x000000ccbfcc723e */ /* 0x040fe400000000ff */
[C---:B------:R-:W-:Y:S01]  /*95c0*/  FADD.FTZ R168, R160.reuse, R157 ;  /* 0x0000009da0a87221 */ /* 0x040fe20000010000 */
[----:B------:R-:W-:Y:S01]  /*95d0*/  FADD.FTZ R161, R191, R170 ;  /* 0x000000aabfa17221 */ /* 0x000fe20000010000 */
[----:B------:R-:W1:Y:S01]  /*95e0*/  MUFU.EX2 R20, R20 ;  /* 0x0000001400147308 */ /* 0x000e620000000800 */
[----:B------:R-:W-:Y:S01]  /*95f0*/  F2FP.F16.F32.PACK_AB R205, R160, R205 ;  /* 0x000000cda0cd723e */ /* 0x000fe200000000ff */
[----:B------:R-:W-:Y:S01]  /*9600*/  FADD.FTZ R157, R207, R168 ;  /* 0x000000a8cf9d7221 */ /* 0x000fe20000010000 */
[----:B------:R-:W-:Y:S01]  /*9610*/  FADD.FTZ R170, R206, R161 ;  /* 0x000000a1ceaa7221 */ /* 0x000fe20000010000 */
[----:B------:R-:W-:-:S02]  /*9620*/  F2FP.F16.F32.PACK_AB R206, R199, R206 ;  /* 0x000000cec7ce723e */ /* 0x000fc400000000ff */
[C---:B------:R-:W-:Y:S01]  /*9630*/  FADD.FTZ R168, R162.reuse, R157 ;  /* 0x0000009da2a87221 */ /* 0x040fe20000010000 */
[----:B------:R-:W-:Y:S01]  /*9640*/  FADD.FTZ R161, R199, R170 ;  /* 0x000000aac7a17221 */ /* 0x000fe20000010000 */
[----:B------:R-:W-:Y:S02]  /*9650*/  F2FP.F16.F32.PACK_AB R207, R162, R207 ;  /* 0x000000cfa2cf723e */ /* 0x000fe400000000ff */
[----:B------:R-:W-:Y:S01]  /*9660*/  FADD.FTZ R21, R23, R168 ;  /* 0x000000a817157221 */ /* 0x000fe20000010000 */
[----:B------:R-:W-:Y:S01]  /*9670*/  FADD.FTZ R170, R200, R161 ;  /* 0x000000a1c8aa7221 */ /* 0x000fe20000010000 */
[----:B0-----:R-:W-:Y:S02]  /*9680*/  F2FP.F16.F32.PACK_AB R197, R15, R14 ;  /* 0x0000000e0fc5723e */ /* 0x001fe400000000ff */
[----:B------:R-:W-:Y:S01]  /*9690*/  FADD.FTZ R152, R164, R21 ;  /* 0x00000015a4987221 */ /* 0x000fe20000010000 */
[C---:B------:R-:W-:Y:S01]  /*96a0*/  FADD.FTZ R157, R201.reuse, R170 ;  /* 0x000000aac99d7221 */ /* 0x040fe20000010000 */
[----:B------:R-:W-:-:S02]  /*96b0*/  F2FP.F16.F32.PACK_AB R200, R201, R200 ;  /* 0x000000c8c9c8723e */ /* 0x000fc400000000ff */
[----:B------:R-:W-:Y:S01]  /*96c0*/  FADD.FTZ R21, R153, R152 ;  /* 0x0000009899157221 */ /* 0x000fe20000010000 */
[----:B------:R-:W-:Y:S01]  /*96d0*/  FADD.FTZ R168, R202, R157 ;  /* 0x0000009dcaa87221 */ /* 0x000fe20000010000 */
[----:B------:R-:W-:Y:S01]  /*96e0*/  F2FP.F16.F32.PACK_AB R201, R164, R23 ;  /* 0x00000017a4c9723e */ /* 0x000fe200000000ff */
[----:B------:R-:W-:Y:S02]  /*96f0*/  IMAD.MOV.U32 R23, RZ, RZ, R8 ;  /* 0x000000ffff177224 */ /* 0x000fe400078e0008 */
[----:B------:R-:W-:Y:S01]  /*9700*/  FADD.FTZ R21, R166, R21 ;  /* 0x00000015a6157221 */ /* 0x000fe20000010000 */
[C---:B------:R-:W-:Y:S01]  /*9710*/  FADD.FTZ R157, R203.reuse, R168 ;  /* 0x000000a8cb9d7221 */ /* 0x040fe20000010000 */
[----:B------:R-:W-:Y:S02]  /*9720*/  F2FP.F16.F32.PACK_AB R202, R203, R202 ;  /* 0x000000cacbca723e */ /* 0x000fe400000000ff */
[----:B-1----:R-:W-:Y:S01]  /*9730*/  F2FP.F16.F32.PACK_AB R195, R20, R183 ;  /* 0x000000b714c3723e */ /* 0x002fe200000000ff */
[----:B------:R-:W-:Y:S01]  /*9740*/  FADD.FTZ R152, R196, R157 ;  /* 0x0000009dc4987221 */ /* 0x000fe20000010000 */
[----:B------:R-:W-:-:S02]  /*9750*/  F2FP.F16.F32.PACK_AB R203, R166, R153 ;  /* 0x00000099a6cb723e */ /* 0x000fc400000000ff */
[C---:B------:R-:W-:Y:S01]  /*9760*/  F2FP.F16.F32.PACK_AB R196, R213.reuse, R196 ;  /* 0x000000c4d5c4723e */ /* 0x040fe200000000ff */
[----:B------:R-:W-:Y:S01]  /*9770*/  FADD.FTZ R157, R213, R152 ;  /* 0x00000098d59d7221 */ /* 0x000fe20000010000 */
[----:B------:R-:W-:Y:S01]  /*9780*/  FADD.FTZ R152, R14, R21 ;  /* 0x000000150e987221 */ /* 0x000fe20000010000 */
[----:B------:R-:W-:Y:S02]  /*9790*/  F2FP.F16.F32.PACK_AB R199, R167, R173 ;  /* 0x000000ada7c7723e */ /* 0x000fe400000000ff */
[----:B------:R-:W-:Y:S01]  /*97a0*/  FADD.FTZ R158, R198, R157 ;  /* 0x0000009dc69e7221 */ /* 0x000fe20000010000 */
[----:B------:R-:W-:Y:S01]  /*97b0*/  FADD.FTZ R152, R15, R152 ;  /* 0x000000980f987221 */ /* 0x000fe20000010000 */
[C---:B------:R-:W-:Y:S02]  /*97c0*/  F2FP.F16.F32.PACK_AB R198, R215.reuse, R198 ;  /* 0x000000c6d7c6723e */ /* 0x040fe400000000ff */
[----:B------:R-:W-:Y:S01]  /*97d0*/  FADD.FTZ R21, R215, R158 ;  /* 0x0000009ed7157221 */ /* 0x000fe20000010000 */
[----:B------:R-:W-:-:S03]  /*97e0*/  FADD.FTZ R152, R173, R152 ;  /* 0x00000098ad987221 */ /* 0x000fc60000010000 */
[----:B------:R-:W-:Y:S01]  /*97f0*/  FADD.FTZ R158, R154, R21 ;  /* 0x000000159a9e7221 */ /* 0x000fe20000010000 */
[----:B------:R-:W-:Y:S01]  /*9800*/  FADD.FTZ R152, R167, R152 ;  /* 0x00000098a7987221 */ /* 0x000fe20000010000 */
[----:B------:R-:W-:Y:S02]  /*9810*/  IMAD.MOV.U32 R21, RZ, RZ, R6 ;  /* 0x000000ffff157224 */ /* 0x000fe400078e0006 */
[----:B------:R-:W-:Y:S01]  /*9820*/  FADD.FTZ R15, R217, R158 ;  /* 0x0000009ed90f7221 */ /* 0x000fe20000010000 */
[----:B------:R-:W-:-:S03]  /*9830*/  FADD.FTZ R152, R175, R152 ;  /* 0x00000098af987221 */ /* 0x000fc60000010000 */
[----:B------:R-:W-:Y:S01]  /*9840*/  FADD.FTZ R14, R156, R15 ;  /* 0x0000000f9c0e7221 */ /* 0x000fe20000010000 */
[----:B------:R-:W-:-:S03]  /*9850*/  FADD.FTZ R152, R155, R152 ;  /* 0x000000989b987221 */ /* 0x000fc60000010000 */
[----:B------:R-:W-:Y:S01]  /*9860*/  FADD.FTZ R15, R219, R14 ;  /* 0x0000000edb0f7221 */ /* 0x000fe20000010000 */
[----:B------:R-:W-:-:S04]  /*9870*/  FADD.FTZ R152, R183, R152 ;  /* 0x00000098b7987221 */ /* 0x000fc80000010000 */
[----:B------:R-:W-:Y:S01]  /*9880*/  FADD.FTZ R14, R20, R152 ;  /* 0x00000098140e7221 */ /* 0x000fe20000010000 */
[----:B------:R-:W-:Y:S01]  /*9890*/  IMAD.MOV.U32 R20, RZ, RZ, R7 ;  /* 0x000000ffff147224 */ /* 0x000fe200078e0007 */
[----:B------:R-:W-:Y:S06]  /*98a0*/  @P2 BRA `(.L_x_28) ;  /* 0xffffffc000442947 */ /* 0x000fec000383ffff */
.L_x_19:
[----:B------:R-:W-:Y:S06]  /*98b0*/  BAR.ARV 0x8, 0x180 ;  /* 0x0206000000007b1d */ /* 0x000fec0000002000 */
        /* <DEDUP_REMOVED lines=128> */
[----:B------:R-:W-:Y:S06]  /*a0c0*/  @!P0 BRA `(.L_x_29) ;  /* 0x0000000000048947 */ /* 0x000fec0003800000 */
[----:B------:R-:W-:Y:S01]  /*a0d0*/  BPT.TRAP 0x1 ;  /* 0x000000040000795c */ /* 0x000fe20000300000 */
.L_x_29:
[----:B------:R-:W-:Y:S02]  /*a0e0*/  R2UR UR4, R16 ;  /* 0x00000000100472ca */ /* 0x000fe400000e0000 */
[----:B------:R-:W-:-:S11]  /*a0f0*/  SHF.L.U32 R8, R8, 0x1f, RZ ;  /* 0x0000001f08087819 */ /* 0x000fd600000006ff */
[----:B------:R-:W-:-:S04]  /*a100*/  LEA R11, R9, UR4, 0x3 ;  /* 0x00000004090b7c11 */ /* 0x000fc8000f8e18ff */
[----:B------:R0:W1:Y:S01]  /*a110*/  SYNCS.PHASECHK.TRANS64.TRYWAIT P2, [R11+URZ+0x38850], R8 ;  /* 0x038850080b0075a7 */ /* 0x000062000804017f */
[----:B------:R-:W-:Y:S05]  /*a120*/  @!P0 BRA `(.L_x_30) ;  /* 0x0000000000048947 */ /* 0x000fea0003800000 */
[----:B------:R-:W-:Y:S01]  /*a130*/  BPT.TRAP 0x1 ;  /* 0x000000040000795c */ /* 0x000fe20000300000 */
.L_x_30:
[----:B-1----:R-:W-:Y:S05]  /*a140*/  @P2 BRA `(.L_x_31) ;  /* 0x0000000000082947 */ /* 0x002fea0003800000 */
[----:B------:R-:W1:Y:S02]  /*a150*/  SYNCS.PHASECHK.TRANS64.TRYWAIT P0, [R11+URZ+0x38850], R8 ;  /* 0x038850080b0075a7 */ /* 0x000e64000800017f */
[----:B-1----:R-:W-:Y:S05]  /*a160*/  @!P0 BRA `(.L_x_32) ;  /* 0x0000007800908947 */ /* 0x002fea0003800000 */
.L_x_31:
[----:B------:R-:W-:Y:S01]  /*a170*/  R2UR UR4, R16 ;  /* 0x00000000100472ca */ /* 0x000fe200000e0000 */
[----:B------:R-:W-:Y:S01]  /*a180*/  WARPGROUP.ARRIVE ;  /* 0x00000000000079c5 */ /* 0x000fe20000000000 */
[----:B------:R-:W-:Y:S01]  /*a190*/  R2UR UR5, R9 ;  /* 0x00000000090572ca */ /* 0x000fe200000e0000 */
[----:B------:R-:W-:Y:S01]  /*a1a0*/  UMOV UR7, 0x40000040 ;  /* 0x4000004000077882 */ /* 0x000fe20000000000 */
[----:B------:R-:W2:Y:S01]  /*a1b0*/  SHFL.BFLY PT, R0, R15, 0x2, 0x1f ;  /* 0x0c401f000f007f89 */ /* 0x000ea200000e0000 */
[----:B01----:R-:W-:-:S03]  /*a1c0*/  @!P1 VIADD R11, R11, 0x38860 ;  /* 0x000388600b0b9836 */ /* 0x003fc60000000000 */
[----:B------:R-:W0:Y:S02]  /*a1d0*/  SHFL.BFLY PT, R3, R14, 0x2, 0x1f ;  /* 0x0c401f000e037f89 */ /* 0x000e2400000e0000 */
[----:B------:R-:W-:-:S03]  /*a1e0*/  @!P1 PRMT R11, RZ, 0x654, R11 ;  /* 0x00000654ff0b9816 */ /* 0x000fc6000000000b */
[----:B------:R-:W-:-:S04]  /*a1f0*/  UIADD3 UR4, UR4, 0x400, URZ ;  /* 0x0000040004047890 */ /* 0x000fc8000fffe03f */
[----:B------:R-:W-:-:S04]  /*a200*/  USHF.R.U32.HI UR4, URZ, 0x4, UR4 ;  /* 0x000000043f047899 */ /* 0x000fc80008011604 */
[----:B------:R-:W-:-:S04]  /*a210*/  ULOP3.LUT UR4, UR4, 0x3fff, URZ, 0xc0, !UPT ;  /* 0x00003fff04047892 */ /* 0x000fc8000f8ec03f */
[----:B------:R-:W-:Y:S01]  /*a220*/  ULOP3.LUT UR4, UR4, 0x2800000, URZ, 0xfc, !UPT ;  /* 0x0280000004047892 */ /* 0x000fe2000f8efc3f */
[----:B--2---:R-:W-:-:S03]  /*a230*/  FADD.FTZ R0, R0, R15 ;  /* 0x0000000f00007221 */ /* 0x004fc60000010000 */
[----:B------:R-:W-:Y:S01]  /*a240*/  UIMAD UR4, UR5, 0xa00, UR4 ;  /* 0x00000a00050478a4 */ /* 0x000fe2000f8e0204 */
[----:B0-----:R-:W-:Y:S02]  /*a250*/  FADD.FTZ R4, R3, R14 ;  /* 0x0000000e03047221 */ /* 0x001fe40000010000 */
[----:B------:R-:W0:Y:S04]  /*a260*/  SHFL.BFLY PT, R3, R0, 0x1, 0x1f ;  /* 0x0c201f0000037f89 */ /* 0x000e2800000e0000 */
[----:B------:R-:W-:Y:S02]  /*a270*/  UMOV UR6, UR4 ;  /* 0x0000000400067c82 */ /* 0x000fe40008000000 */
[----:B------:R-:W-:Y:S01]  /*a280*/  HGMMA.64x256x16.F32 R24, R208, gdesc[UR4].tnspB, R24, gsb0 ;  /* 0x43e00004d0187df0 */ /* 0x000fe20008000818 */
[----:B------:R-:W-:Y:S01]  /*a290*/  UIADD3 UR6, UR4, 0x80, URZ ;  /* 0x0000008004067890 */ /* 0x000fe2000fffe03f */
[----:B------:R-:W1:Y:S01]  /*a2a0*/  SHFL.BFLY PT, R5, R4, 0x1, 0x1f ;  /* 0x0c201f0004057f89 */ /* 0x000e6200000e0000 */
[----:B------:R-:W-:Y:S01]  /*a2b0*/  UMOV UR7, 0x40000040 ;  /* 0x4000004000077882 */ /* 0x000fe20000000000 */
[----:B0-----:R-:W-:Y:S01]  /*a2c0*/  FADD.FTZ R12, R0, R3 ;  /* 0x00000003000c7221 */ /* 0x001fe20000010000 */
[----:B------:R-:W-:Y:S01]  /*a2d0*/  MOV R0, 0xff800000 ;  /* 0xff80000000007802 */ /* 0x000fe20000000f00 */
[----:B------:R-:W-:-:S03]  /*a2e0*/  IMAD.MOV.U32 R3, RZ, RZ, -0x800000 ;  /* 0xff800000ff037424 */ /* 0x000fc600078e00ff */
[----:B------:R-:W-:Y:S01]  /*a2f0*/  FSETP.NE.FTZ.AND P0, PT, R12, RZ, PT ;  /* 0x000000ff0c00720b */ /* 0x000fe20003f15000 */
[----:B-1----:R-:W-:Y:S01]  /*a300*/  FADD.FTZ R13, R4, R5 ;  /* 0x00000005040d7221 */ /* 0x002fe20000010000 */
[----:B------:R-:W-:-:S04]  /*a310*/  CS2R R4, SRZ ;  /* 0x0000000000047805 */ /* 0x000fc8000001ff00 */
[----:B------:R-:W-:-:S07]  /*a320*/  FSETP.NE.FTZ.AND P2, PT, R13, RZ, PT ;  /* 0x000000ff0d00720b */ /* 0x000fce0003f55000 */
[----:B------:R-:W0:Y:S01]  /*a330*/  @P0 MUFU.LG2 R8, R12 ;  /* 0x0000000c00080308 */ /* 0x000e220000000c00 */
[----:B------:R-:W-:-:S05]  /*a340*/  @P0 FMUL.FTZ R9, R2, 0.69314718246459960938 ;  /* 0x3f31721802090820 */ /* 0x000fca0000410000 */
[----:B------:R-:W-:Y:S02]  /*a350*/  @P2 FMUL.FTZ R15, R2, 0.69314718246459960938 ;  /* 0x3f317218020f2820 */ /* 0x000fe40000410000 */
[----:B------:R-:W1:Y:S08]  /*a360*/  @P2 MUFU.LG2 R10, R13 ;  /* 0x0000000d000a2308 */ /* 0x000e700000000c00 */
[----:B------:R-:W2:Y:S01]  /*a370*/  @P0 MUFU.RCP R5, R12 ;  /* 0x0000000c00050308 */ /* 0x000ea20000001000 */
[----:B0-----:R-:W-:-:S04]  /*a380*/  @P0 FMUL.FTZ R8, R8, 0.69314718246459960938 ;  /* 0x3f31721808080820 */ /* 0x001fc80000410000 */
[----:B------:R-:W-:Y:S01]  /*a390*/  @P0 FFMA.FTZ R0, R9, R6, R8 ;  /* 0x0000000609000223 */ /* 0x000fe20000010008 */
[----:B------:R-:W-:Y:S02]  /*a3a0*/  PLOP3.LUT P0, PT, PT, PT, PT, 0x8, 0x0 ;  /* 0x000000000000781c */ /* 0x000fe40003f0e170 */
[----:B------:R-:W0:Y:S01]  /*a3b0*/  @P2 MUFU.RCP R4, R13 ;  /* 0x0000000d00042308 */ /* 0x000e220000001000 */
[----:B-1----:R-:W-:-:S04]  /*a3c0*/  @P2 FMUL.FTZ R10, R10, 0.69314718246459960938 ;  /* 0x3f3172180a0a2820 */ /* 0x002fc80000410000 */
[----:B------:R-:W-:Y:S01]  /*a3d0*/  @P2 FFMA.FTZ R3, R15, R7, R10 ;  /* 0x000000070f032223 */ /* 0x000fe2000001000a */
[----:B------:R-:W-:Y:S02]  /*a3e0*/  WARPGROUP.DEPBAR.LE gsb0, 0x0 ;  /* 0x00008000000079c5 */ /* 0x000fe40000010000 */
[----:B------:R-:W-:-:S06]  /*a3f0*/  WARPGROUP.ARRIVE ;  /* 0x00000000000079c5 */ /* 0x000fcc0000000000 */
[----:B------:R-:W-:Y:S01]  /*a400*/  HGMMA.64x256x16.F32 R24, R204, gdesc[UR4].tnspB, R24, gsb0 ;  /* 0x43e00004cc187df0 */ /* 0x000fe20008000818 */
[----:B------:R-:W-:Y:S01]  /*a410*/  UIADD3 UR6, UR4, 0x100, URZ ;  /* 0x0000010004067890 */ /* 0x000fe2000fffe03f */
[----:B------:R-:W-:Y:S01]  /*a420*/  UMOV UR7, 0x40000040 ;  /* 0x4000004000077882 */ /* 0x000fe20000000000 */
[----:B------:R-:W-:Y:S02]  /*a430*/  WARPGROUP.DEPBAR.LE gsb0, 0x0 ;  /* 0x00008000000079c5 */ /* 0x000fe40000010000 */
[----:B------:R-:W-:-:S15]  /*a440*/  WARPGROUP.ARRIVE ;  /* 0x00000000000079c5 */ /* 0x000fde0000000000 */
[----:B------:R-:W-:-:S08]  /*a450*/  NOP ;  /* 0x0000000000007918 */ /* 0x000fd00000000000 */
[----:B------:R-:W-:Y:S01]  /*a460*/  HGMMA.64x256x16.F32 R24, R200, gdesc[UR4].tnspB, R24, gsb0 ;  /* 0x43e00004c8187df0 */ /* 0x000fe20008000818 */
[----:B------:R-:W-:Y:S01]  /*a470*/  UIADD3 UR6, UR4, 0x180, URZ ;  /* 0x0000018004067890 */ /* 0x000fe2000fffe03f */
[----:B------:R-:W-:Y:S01]  /*a480*/  UMOV UR7, 0x40000040 ;  /* 0x4000004000077882 */ /* 0x000fe20000000000 */
[----:B------:R-:W-:Y:S01]  /*a490*/  UIADD3 UR4, UR4, 0x200, URZ ;  /* 0x0000020004047890 */ /* 0x000fe2000fffe03f */
[----:B------:R-:W-:Y:S02]  /*a4a0*/  WARPGROUP.DEPBAR.LE gsb0, 0x0 ;  /* 0x00008000000079c5 */ /* 0x000fe40000010000 */
[----:B------:R-:W-:-:S15]  /*a4b0*/  WARPGROUP.ARRIVE ;  /* 0x00000000000079c5 */ /* 0x000fde0000000000 */
[----:B------:R-:W-:-:S07]  /*a4c0*/  NOP ;  /* 0x0000000000007918 */ /* 0x000fce0000000000 */
[----:B------:R-:W-:Y:S01]  /*a4d0*/  HGMMA.64x256x16.F32 R24, R196, gdesc[UR4].tnspB, R24, gsb0 ;  /* 0x43e00004c4187df0 */ /* 0x000fe20008000818 */
[----:B------:R-:W-:Y:S01]  /*a4e0*/  UMOV UR6, UR4 ;  /* 0x0000000400067c82 */ /* 0x000fe20008000000 */
[----:B------:R-:W-:Y:S01]  /*a4f0*/  UMOV UR7, 0x40000040 ;  /* 0x4000004000077882 */ /* 0x000fe20000000000 */
[----:B------:R-:W-:Y:S02]  /*a500*/  WARPGROUP.DEPBAR.LE gsb0, 0x0 ;  /* 0x00008000000079c5 */ /* 0x000fe40000010000 */
[----:B------:R-:W-:-:S15]  /*a510*/  WARPGROUP.ARRIVE ;  /* 0x00000000000079c5 */ /* 0x000fde0000000000 */
[----:B------:R-:W-:-:S08]  /*a520*/  NOP ;  /* 0x0000000000007918 */ /* 0x000fd00000000000 */
[----:B------:R-:W-:Y:S03]  /*a530*/  HGMMA.64x256x16.F32 R24, R192, gdesc[UR4].tnspB, R24, gsb0 ;  /* 0x43e00004c0187df0 */ /* 0x000fe60008000818 */
[----:B------:R-:W-:Y:S02]  /*a540*/  WARPGROUP.DEPBAR.LE gsb0, 0x0 ;  /* 0x00008000000079c5 */ /* 0x000fe40000010000 */
[----:B------:R1:W-:Y:S01]  /*a550*/  @!P1 SYNCS.ARRIVE.TRANS64.RED.A1T0 RZ, [R11+URZ], RZ ;  /* 0x000000ff0bff99a7 */ /* 0x0003e2000810043f */
[-C--:B--2---:R-:W-:Y:S01]  /*a560*/  FMUL.FTZ R24, R24, R5.reuse ;  /* 0x0000000518187220 */ /* 0x084fe20000410000 */
        /* <DEDUP_REMOVED lines=63> */
[-C--:B0-----:R-:W-:Y:S01]  /*a960*/  FMUL.FTZ R26, R26, R4.reuse ;  /* 0x000000041a1a7220 */ /* 0x081fe20000410000 */
        /* <DEDUP_REMOVED lines=62> */
[----:B-1----:R-:W-:-:S07]  /*ad50*/  FMUL.FTZ R151, R151, R4 ;  /* 0x0000000497977220 */ /* 0x002fce0000410000 */
.L_x_12:
[----:B------:R-:W-:Y:S05]  /*ad60*/  @P0 BRA `(.L_x_33) ;  /* 0x0000002000440947 */ /* 0x000fea0003800000 */
[----:B------:R-:W0:Y:S01]  /*ad70*/  S2R R2, SR_TID.X ;  /* 0x0000000000027919 */ /* 0x000e220000002100 */
[----:B------:R-:W1:Y:S01]  /*ad80*/  LDC R8, c[0x0][0xbe8] ;  /* 0x0002fa00ff087b82 */ /* 0x000e620000000800 */
[----:B------:R-:W-:Y:S01]  /*ad90*/  ULDC.64 UR4, c[0x0][0xbd0] ;  /* 0x0002f40000047ab9 */ /* 0x000fe20000000a00 */
[----:B------:R-:W-:Y:S01]  /*ada0*/  ULDC.64 UR6, c[0x0][0xb38] ;  /* 0x0002ce0000067ab9 */ /* 0x000fe20000000a00 */
[----:B------:R-:W-:Y:S01]  /*adb0*/  ULDC.64 UR10, c[0x0][0x208] ;  /* 0x00008200000a7ab9 */ /* 0x000fe20000000a00 */
[----:B------:R-:W-:Y:S04]  /*adc0*/  BSSY B0, `(.L_x_34) ;  /* 0x0000145000007945 */ /* 0x000fe80003800000 */
[----:B------:R-:W2:Y:S08]  /*add0*/  S2UR UR9, SR_CTAID.Z ;  /* 0x00000000000979c3 */ /* 0x000eb00000002700 */
[----:B------:R-:W3:Y:S08]  /*ade0*/  LDC.64 R20, c[0x0][0xbd8] ;  /* 0x0002f600ff147b82 */ /* 0x000ef00000000a00 */
[----:B------:R-:W-:Y:S01]  /*adf0*/  BAR.SYNC.DEFER_BLOCKING 0x1, 0x100 ;  /* 0x0044000000007b1d */ /* 0x000fe20000010000 */
[----:B-1----:R-:W-:-:S07]  /*ae00*/  ISETP.NE.AND P0, PT, R8, 0x1, PT ;  /* 0x000000010800780c */ /* 0x002fce0003f05270 */
[----:B------:R-:W1:Y:S01]  /*ae10*/  S2UR UR8, SR_CTAID.Y ;  /* 0x00000000000879c3 */ /* 0x000e620000002600 */
[----:B0-----:R-:W-:-:S07]  /*ae20*/  VIADD R7, R2, 0xffffff80 ;  /* 0xffffff8002077836 */ /* 0x001fce0000000000 */
[----:B------:R-:W1:Y:S01]  /*ae30*/  LDC R152, c[0x0][0xc50] ;  /* 0x00031400ff987b82 */ /* 0x000e620000000800 */
[----:B------:R-:W-:-:S04]  /*ae40*/  SHF.R.S32.HI R6, RZ, 0x1f, R7 ;  /* 0x0000001fff067819 */ /* 0x000fc80000011407 */
[----:B------:R-:W-:-:S03]  /*ae50*/  LEA.HI R9, R6, R7, RZ, 0x7 ;  /* 0x0000000706097211 */ /* 0x000fc600078f38ff */
[----:B------:R-:W0:Y:S01]  /*ae60*/  @P0 LDC R18, c[0x0][0xbec] ;  /* 0x0002fb00ff120b82 */ /* 0x000e220000000800 */
[----:B------:R-:W-:Y:S02]  /*ae70*/  LEA.HI R6, R6, R7, RZ, 0x2 ;  /* 0x0000000706067211 */ /* 0x000fe400078f10ff */
[----:B------:R-:W-:Y:S02]  /*ae80*/  LOP3.LUT R2, R9, 0xffffff80, RZ, 0xc0, !PT ;  /* 0xffffff8009027812 */ /* 0x000fe400078ec0ff */
[----:B------:R-:W-:Y:S02]  /*ae90*/  LOP3.LUT R6, R6, 0xfffffffc, RZ, 0xc0, !PT ;  /* 0xfffffffc06067812 */ /* 0x000fe400078ec0ff */
[----:B------:R-:W-:Y:S01]  /*aea0*/  SHF.R.S32.HI R12, RZ, 0x7, R9 ;  /* 0x00000007ff0c7819 */ /* 0x000fe20000011409 */
[C---:B------:R-:W-:Y:S01]  /*aeb0*/  IMAD.IADD R2, R7.reuse, 0x1, -R2 ;  /* 0x0000000107027824 */ /* 0x040fe200078e0a02 */
[----:B------:R-:W4:Y:S01]  /*aec0*/  LDC.64 R22, c[0x0][0xb40] ;  /* 0x0002d000ff167b82 */ /* 0x000f220000000a00 */
[----:B------:R-:W-:-:S03]  /*aed0*/  IMAD.IADD R7, R7, 0x1, -R6 ;  /* 0x0000000107077824 */ /* 0x000fc600078e0a06 */
[----:B------:R-:W-:-:S04]  /*aee0*/  SHF.R.S32.HI R11, RZ, 0x1f, R2 ;  /* 0x0000001fff0b7819 */ /* 0x000fc80000011402 */
[----:B------:R-:W-:Y:S01]  /*aef0*/  LEA.HI R10, R11, R2, RZ, 0x2 ;  /* 0x000000020b0a7211 */ /* 0x000fe200078f10ff */
[----:B------:R-:W5:Y:S03]  /*af00*/  @P0 LDC R17, c[0x0][0xbf0] ;  /* 0x0002fc00ff110b82 */ /* 0x000f660000000800 */
[--C-:B------:R-:W-:Y:S02]  /*af10*/  SHF.R.S32.HI R4, RZ, 0x2, R10.reuse ;  /* 0x00000002ff047819 */ /* 0x100fe4000001140a */
[----:B------:R-:W-:-:S03]  /*af20*/  SHF.R.S32.HI R5, RZ, 0x1f, R10 ;  /* 0x0000001fff057819 */ /* 0x000fc6000001140a */
[----:B------:R-:W5:Y:S01]  /*af30*/  @P0 LDC R154, c[0x0][0xbec] ;  /* 0x0002fb00ff9a0b82 */ /* 0x000f620000000800 */
[----:B------:R-:W-:-:S04]  /*af40*/  LEA.HI R5, R5, R4, RZ, 0x3 ;  /* 0x0000000405057211 */ /* 0x000fc800078f18ff */
[----:B------:R-:W-:-:S03]  /*af50*/  LOP3.LUT R5, R5, 0xfffffff8, RZ, 0xc0, !PT ;  /* 0xfffffff805057812 */ /* 0x000fc600078ec0ff */
[----:B------:R-:W5:Y:S01]  /*af60*/  @P0 LDC R153, c[0x0][0xbf0] ;  /* 0x0002fc00ff990b82 */ /* 0x000f620000000800 */
[----:B------:R-:W-:Y:S02]  /*af70*/  IADD3 R6, R4, -R5, RZ ;  /* 0x8000000504067210 */ /* 0x000fe40007ffe0ff */
[----:B------:R-:W-:Y:S02]  /*af80*/  LEA.HI R4, R9, R12, RZ, 0x1 ;  /* 0x0000000c09047211 */ /* 0x000fe400078f08ff */
[----:B------:R-:W1:Y:S01]  /*af90*/  S2R R9, SR_CTAID.X ;  /* 0x0000000000097919 */ /* 0x000e620000002500 */
[----:B------:R-:W-:Y:S02]  /*afa0*/  LEA.HI R5, R11, R2, RZ, 0x5 ;  /* 0x000000020b057211 */ /* 0x000fe400078f28ff */
[----:B------:R-:W-:Y:S02]  /*afb0*/  LOP3.LUT R4, R4, 0x3fffffe, RZ, 0xc0, !PT ;  /* 0x03fffffe04047812 */ /* 0x000fe400078ec0ff */
[----:B------:R-:W-:-:S02]  /*afc0*/  LEA.HI R11, R7, R7, RZ, 0x1 ;  /* 0x00000007070b7211 */ /* 0x000fc400078f08ff */
[----:B------:R-:W-:Y:S01]  /*afd0*/  SHF.R.S32.HI R5, RZ, 0x5, R5 ;  /* 0x00000005ff057819 */ /* 0x000fe20000011405 */
[----:B------:R-:W-:Y:S01]  /*afe0*/  IMAD.IADD R4, R12, 0x1, -R4 ;  /* 0x000000010c047824 */ /* 0x000fe200078e0a04 */
[----:B------:R-:W-:-:S03]  /*aff0*/  LOP3.LUT R12, R11, 0x1ffffffe, RZ, 0xc0, !PT ;  /* 0x1ffffffe0b0c7812 */ /* 0x000fc600078ec0ff */
[----:B------:R-:W-:Y:S02]  /*b000*/  IMAD R5, R5, 0x10, R6 ;  /* 0x0000001005057824 */ /* 0x000fe400078e0206 */
[----:B------:R-:W-:Y:S01]  /*b010*/  IMAD.IADD R11, R7, 0x1, -R12 ;  /* 0x00000001070b7824 */ /* 0x000fe200078e0a0c */
[----:B------:R-:W-:Y:S02]  /*b020*/  SHF.R.S32.HI R12, RZ, 0x1f, R19 ;  /* 0x0000001fff0c7819 */ /* 0x000fe40000011413 */
[----:B------:R-:W-:Y:S01]  /*b030*/  LEA R16, R4, R5, 0x6 ;  /* 0x0000000504107211 */ /* 0x000fe200078e30ff */
[----:B------:R-:W-:-:S04]  /*b040*/  IMAD.WIDE.U32 R4, R19, UR4, RZ ;  /* 0x0000000413047c25 */ /* 0x000fc8000f8e00ff */
[C---:B------:R-:W-:Y:S01]  /*b050*/  IMAD R6, R12.reuse, UR4, RZ ;  /* 0x000000040c067c24 */ /* 0x040fe2000f8e02ff */
[----:B--2---:R-:W-:Y:S01]  /*b060*/  USHF.R.S32.HI UR4, URZ, 0x1f, UR9 ;  /* 0x0000001f3f047899 */ /* 0x004fe20008011409 */
[----:B------:R-:W-:Y:S02]  /*b070*/  IMAD R12, R12, UR6, RZ ;  /* 0x000000060c0c7c24 */ /* 0x000fe4000f8e02ff */
[C---:B------:R-:W-:Y:S02]  /*b080*/  IMAD R13, R19.reuse, UR5, R6 ;  /* 0x00000005130d7c24 */ /* 0x040fe4000f8e0206 */
[----:B------:R-:W-:-:S04]  /*b090*/  IMAD.WIDE.U32 R6, R19, UR6, RZ ;  /* 0x0000000613067c25 */ /* 0x000fc8000f8e00ff */
[----:B------:R-:W-:Y:S02]  /*b0a0*/  IMAD.IADD R5, R5, 0x1, R13 ;  /* 0x0000000105057824 */ /* 0x000fe400078e020d */
[----:B------:R-:W-:Y:S01]  /*b0b0*/  IMAD R13, R19, UR7, R12 ;  /* 0x00000007130d7c24 */ /* 0x000fe2000f8e020c */
[----:B------:R-:W-:Y:S01]  /*b0c0*/  ULDC.64 UR6, c[0x0][0xb48] ;  /* 0x0002d20000067ab9 */ /* 0x000fe20000000a00 */
[----:B------:R-:W-:Y:S02]  /*b0d0*/  IMAD R12, R11, 0x8, R16 ;  /* 0x000000080b0c7824 */ /* 0x000fe400078e0210 */
[----:B---3--:R-:W-:Y:S01]  /*b0e0*/  IMAD R14, R20, UR4, RZ ;  /* 0x00000004140e7c24 */ /* 0x008fe2000f8e02ff */
[----:B------:R-:W-:Y:S01]  /*b0f0*/  IADD3 R7, R7, R13, RZ ;  /* 0x0000000d07077210 */ /* 0x000fe20007ffe0ff */
[----:B-1----:R-:W-:Y:S02]  /*b100*/  IMAD R11, R9, 0x80, R12 ;  /* 0x00000080090b7824 */ /* 0x002fe400078e020c */
[----:B------:R-:W-:-:S02]  /*b110*/  IMAD.MOV R19, RZ, RZ, -R19 ;  /* 0x000000ffff137224 */ /* 0x000fc400078e0a13 */
[----:B0-----:R-:W-:-:S04]  /*b120*/  @P0 IMAD.HI.U32 R12, R11, R18, RZ ;  /* 0x000000120b0c0227 */ /* 0x001fc800078e00ff */
[----:B------:R-:W-:Y:S02]  /*b130*/  IMAD R15, R21, UR9, R14 ;  /* 0x00000009150f7c24 */ /* 0x000fe4000f8e020e */
[----:B----4-:R-:W-:Y:S01]  /*b140*/  IMAD R14, R22, UR4, RZ ;  /* 0x00000004160e7c24 */ /* 0x010fe2000f8e02ff */
[----:B------:R-:W-:Y:S01]  /*b150*/  ULDC.64 UR4, c[0x0][0xbe0] ;  /* 0x0002f80000047ab9 */ /* 0x000fe20000000a00 */
[----:B------:R-:W-:Y:S02]  /*b160*/  IMAD R21, R152, R19, UR8 ;  /* 0x0000000898157e24 */ /* 0x000fe4000f8e0213 */
[----:B------:R-:W-:-:S04]  /*b170*/  IMAD.WIDE.U32 R4, R20, UR9, R4 ;  /* 0x0000000914047c25 */ /* 0x000fc8000f8e0004 */
[----:B------:R-:W-:Y:S01]  /*b180*/  IMAD.MOV.U32 R13, RZ, RZ, R11 ;  /* 0x000000ffff0d7224 */ /* 0x000fe200078e000b */
[----:B-----5:R-:W-:Y:S01]  /*b190*/  @P0 SHF.R.U32.HI R13, RZ, R17, R12 ;  /* 0x00000011ff0d0219 */ /* 0x020fe2000001160c */
[----:B------:R-:W-:Y:S01]  /*b1a0*/  IMAD R17, R23, UR9, R14 ;  /* 0x0000000917117c24 */ /* 0x000fe2000f8e020e */
[----:B------:R-:W-:Y:S01]  /*b1b0*/  SHF.R.S32.HI R14, RZ, 0x1f, R21 ;  /* 0x0000001fff0e7819 */ /* 0x000fe20000011415 */
[----:B------:R-:W-:Y:S01]  /*b1c0*/  IMAD.WIDE.U32 R6, R22, UR9, R6 ;  /* 0x0000000916067c25 */ /* 0x000fe2000f8e0006 */
[----:B------:R-:W-:-:S03]  /*b1d0*/  ULDC.64 UR8, c[0x0][0xb28] ;  /* 0x0002ca0000087ab9 */ /* 0x000fc60000000a00 */
[----:B------:R-:W-:Y:S01]  /*b1e0*/  IMAD.IADD R5, R5, 0x1, R15 ;  /* 0x0000000105057824 */ /* 0x000fe200078e020f */
[----:B------:R-:W-:Y:S01]  /*b1f0*/  MOV R15, R11 ;  /* 0x0000000b000f7202 */ /* 0x000fe20000000f00 */
[----:B------:R-:W-:-:S04]  /*b200*/  @P0 IMAD.HI.U32 R154, R11, R154, RZ ;  /* 0x0000009a0b9a0227 */ /* 0x000fc800078e00ff */
[----:B------:R-:W-:Y:S01]  /*b210*/  IMAD.IADD R7, R7, 0x1, R17 ;  /* 0x0000000107077824 */ /* 0x000fe200078e0211 */
[----:B------:R-:W-:Y:S01]  /*b220*/  @P0 SHF.R.U32.HI R15, RZ, R153, R154 ;  /* 0x00000099ff0f0219 */ /* 0x000fe2000001169a */
[C---:B------:R-:W-:Y:S02]  /*b230*/  IMAD R12, R14.reuse, UR4, RZ ;  /* 0x000000040e0c7c24 */ /* 0x040fe4000f8e02ff */
[----:B------:R-:W-:Y:S02]  /*b240*/  IMAD R17, R14, UR6, RZ ;  /* 0x000000060e117c24 */ /* 0x000fe4000f8e02ff */
[----:B------:R-:W-:-:S04]  /*b250*/  IMAD.WIDE.U32 R4, R21, UR4, R4 ;  /* 0x0000000415047c25 */ /* 0x000fc8000f8e0004 */
[----:B------:R-:W-:Y:S01]  /*b260*/  IMAD R14, R21, UR5, R12 ;  /* 0x00000005150e7c24 */ /* 0x000fe2000f8e020c */
[----:B------:R-:W-:Y:S01]  /*b270*/  IADD3 R4, P0, R13, R4, RZ ;  /* 0x000000040d047210 */ /* 0x000fe20007f1e0ff */
[C---:B------:R-:W-:Y:S01]  /*b280*/  IMAD R19, R21.reuse, UR7, R17 ;  /* 0x0000000715137c24 */ /* 0x040fe2000f8e0211 */
[--C-:B------:R-:W-:Y:S01]  /*b290*/  SHF.R.S32.HI R17, RZ, 0x1f, R13.reuse ;  /* 0x0000001fff117819 */ /* 0x100fe2000001140d */
[----:B------:R-:W-:Y:S01]  /*b2a0*/  IMAD.MOV R13, RZ, RZ, -R13 ;  /* 0x000000ffff0d7224 */ /* 0x000fe200078e0a0d */
[----:B------:R-:W-:Y:S01]  /*b2b0*/  SHF.R.S32.HI R12, RZ, 0x1f, R15 ;  /* 0x0000001fff0c7819 */ /* 0x000fe2000001140f */
[----:B------:R-:W-:Y:S01]  /*b2c0*/  ULDC.64 UR4, c[0x0][0xb30] ;  /* 0x0002cc0000047ab9 */ /* 0x000fe20000000a00 */
[----:B------:R-:W-:Y:S01]  /*b2d0*/  IMAD.WIDE.U32 R6, R21, UR6, R6 ;  /* 0x0000000615067c25 */ /* 0x000fe2000f8e0006 */
[----:B------:R-:W-:Y:S01]  /*b2e0*/  IADD3.X R5, R17, R5, R14, P0, !PT ;  /* 0x0000000511057210 */ /* 0x000fe200007fe40e */
[----:B------:R-:W-:Y:S02]  /*b2f0*/  ULDC.64 UR6, c[0x0][0xbc8] ;  /* 0x0002f20000067ab9 */ /* 0x000fe40000000a00 */
[----:B------:R-:W-:Y:S01]  /*b300*/  IMAD.MOV R18, RZ, RZ, -R15 ;  /* 0x000000ffff127224 */ /* 0x000fe200078e0a0f */
[----:B------:R-:W-:Y:S01]  /*b310*/  IADD3 R7, R7, R19, RZ ;  /* 0x0000001307077210 */ /* 0x000fe20007ffe0ff */
[----:B------:R-:W-:-:S02]  /*b320*/  IMAD R12, R12, UR4, RZ ;  /* 0x000000040c0c7c24 */ /* 0x000fc4000f8e02ff */
[C-C-:B------:R-:W-:Y:S02]  /*b330*/  IMAD R13, R8.reuse, R13, R11.reuse ;  /* 0x0000000d080d7224 */ /* 0x140fe400078e020b */
[----:B------:R-:W-:Y:S02]  /*b340*/  IMAD R11, R8, R18, R11 ;  /* 0x00000012080b7224 */ /* 0x000fe400078e020b */
[C---:B------:R-:W-:Y:S01]  /*b350*/  IMAD R17, R15.reuse, UR5, R12 ;  /* 0x000000050f117c24 */ /* 0x040fe2000f8e020c */
[----:B------:R-:W-:Y:S01]  /*b360*/  SHF.R.S32.HI R12, RZ, 0x1f, R13 ;  /* 0x0000001fff0c7819 */ /* 0x000fe2000001140d */
[----:B------:R-:W-:Y:S01]  /*b370*/  IMAD.WIDE.U32 R6, R15, UR4, R6 ;  /* 0x000000040f067c25 */ /* 0x000fe2000f8e0006 */
[----:B------:R-:W-:Y:S01]  /*b380*/  SHF.R.S32.HI R14, RZ, 0x1f, R11 ;  /* 0x0000001fff0e7819 */ /* 0x000fe2000001140b */
[----:B------:R-:W0:Y:S01]  /*b390*/  S2UR UR5, SR_CgaCtaId ;  /* 0x00000000000579c3 */ /* 0x000e220000008800 */
[----:B------:R-:W-:Y:S01]  /*b3a0*/  UMOV UR4, 0x400 ;  /* 0x0000040000047882 */ /* 0x000fe20000000000 */
[----:B------:R-:W-:-:S02]  /*b3b0*/  IMAD R12, R12, UR6, RZ ;  /* 0x000000060c0c7c24 */ /* 0x000fc4000f8e02ff */
[----:B------:R-:W-:Y:S02]  /*b3c0*/  IMAD.IADD R7, R7, 0x1, R17 ;  /* 0x0000000107077824 */ /* 0x000fe400078e0211 */
[----:B------:R-:W-:Y:S02]  /*b3d0*/  IMAD R14, R14, UR8, RZ ;  /* 0x000000080e0e7c24 */ /* 0x000fe4000f8e02ff */
[C---:B------:R-:W-:Y:S02]  /*b3e0*/  IMAD R15, R13.reuse, UR7, R12 ;  /* 0x000000070d0f7c24 */ /* 0x040fe4000f8e020c */
[----:B------:R-:W-:Y:S01]  /*b3f0*/  IMAD.WIDE.U32 R4, R13, UR6, R4 ;  /* 0x000000060d047c25 */ /* 0x000fe2000f8e0004 */
[----:B------:R-:W-:-:S03]  /*b400*/  ULDC.64 UR6, c[0x0][0xba8] ;  /* 0x0002ea0000067ab9 */ /* 0x000fc60000000a00 */
[C---:B------:R-:W-:Y:S01]  /*b410*/  IMAD R17, R11.reuse, UR9, R14 ;  /* 0x000000090b117c24 */ /* 0x040fe2000f8e020e */
[----:B------:R-:W-:Y:S01]  /*b420*/  LEA R18, P0, R4, UR6, 0x2 ;  /* 0x0000000604127c11 */ /* 0x000fe2000f8010ff */
[----:B------:R-:W-:Y:S01]  /*b430*/  IMAD.WIDE.U32 R12, R11, UR8, R6 ;  /* 0x000000080b0c7c25 */ /* 0x000fe2000f8e0006 */
[----:B------:R-:W-:Y:S01]  /*b440*/  ULDC.64 UR8, c[0x0][0xb00] ;  /* 0x0002c00000087ab9 */ /* 0x000fe20000000a00 */
[----:B------:R-:W-:Y:S01]  /*b450*/  LEA R11, R9, R16, 0x7 ;  /* 0x00000010090b7211 */ /* 0x000fe200078e38ff */
[----:B------:R-:W-:Y:S01]  /*b460*/  ULDC UR6, c[0x0][0xa88] ;  /* 0x0002a20000067ab9 */ /* 0x000fe20000000800 */
[----:B------:R-:W-:Y:S01]  /*b470*/  IMAD.IADD R5, R5, 0x1, R15 ;  /* 0x0000000105057824 */ /* 0x000fe200078e020f */
[----:B------:R-:W-:Y:S01]  /*b480*/  LEA R6, P1, R12, UR8, 0x2 ;  /* 0x000000080c067c11 */ /* 0x000fe2000f8210ff */
[----:B------:R-:W-:Y:S01]  /*b490*/  IMAD.IADD R7, R13, 0x1, R17 ;  /* 0x000000010d077824 */ /* 0x000fe200078e0211 */
[----:B------:R-:W-:Y:S01]  /*b4a0*/  SHFL.IDX PT, R14, R18, 0x1, 0x1c1f ;  /* 0x003c1f00120e7f89 */ /* 0x000fe200000e0000 */
[----:B0-----:R-:W-:Y:S01]  /*b4b0*/  ULEA UR4, UR5, UR4, 0x18 ;  /* 0x0000000405047291 */ /* 0x001fe2000f8ec03f */
[----:B------:R-:W-:Y:S01]  /*b4c0*/  LEA.HI.X R17, R4, UR7, R5, 0x2, P0 ;  /* 0x0000000704117c11 */ /* 0x000fe200080f1405 */
[----:B------:R-:W-:Y:S01]  /*b4d0*/  IMAD R8, R8, UR6, RZ ;  /* 0x0000000608087c24 */ /* 0x000fe2000f8e02ff */
[----:B------:R-:W-:Y:S01]  /*b4e0*/  LEA.HI.X R7, R12, UR9, R7, 0x2, P1 ;  /* 0x000000090c077c11 */ /* 0x000fe200088f1407 */
[C---:B------:R-:W-:Y:S01]  /*b4f0*/  VIADD R9, R11.reuse, 0x8 ;  /* 0x000000080b097836 */ /* 0x040fe20000000000 */
[----:B------:R-:W-:Y:S01]  /*b500*/  SHFL.IDX PT, R12, R18, RZ, 0x1c1f ;  /* 0x001c1fff120c7589 */ /* 0x000fe200000e0000 */
[----:B------:R-:W-:Y:S01]  /*b510*/  LOP3.LUT P0, RZ, R2, 0x3, RZ, 0xc0, !PT ;  /* 0x0000000302ff7812 */ /* 0x000fe2000780c0ff */
[----:B------:R-:W-:Y:S01]  /*b520*/  UIADD3 UR4, UR4, 0x38820, URZ ;  /* 0x0003882004047890 */ /* 0x000fe2000fffe03f */
[CC--:B------:R-:W-:Y:S01]  /*b530*/  ISETP.GE.AND P2, PT, R11.reuse, R8.reuse, PT ;  /* 0x000000080b00720c */ /* 0x0c0fe20003f46270 */
[----:B------:R-:W0:Y:S01]  /*b540*/  SHFL.IDX PT, R13, R17, RZ, 0x1c1f ;  /* 0x001c1fff110d7589 */ /* 0x000e2200000e0000 */
[-C--:B------:R-:W-:Y:S01]  /*b550*/  ISETP.GE.OR P1, PT, R11, R8.reuse, P0 ;  /* 0x000000080b00720c */ /* 0x080fe20000726670 */
[----:B------:R-:W-:Y:S01]  /*b560*/  UPRMT UR4, URZ, 0x654, UR4 ;  /* 0x000006543f047896 */ /* 0x000fe20008000004 */
[----:B------:R-:W-:Y:S01]  /*b570*/  ISETP.GE.OR P0, PT, R9, R8, P0 ;  /* 0x000000080900720c */ /* 0x000fe20000706670 */
[----:B------:R1:W2:Y:S04]  /*b580*/  SHFL.IDX PT, R15, R17, 0x1, 0x1c1f ;  /* 0x003c1f00110f7f89 */ /* 0x0002a800000e0000 */
[----:B------:R3:W4:Y:S03]  /*b590*/  SHFL.IDX PT, R4, R6, RZ, 0x1c1f ;  /* 0x001c1fff06047589 */ /* 0x00072600000e0000 */
[----:B------:R-:W-:Y:S01]  /*b5a0*/  SYNCS.ARRIVE.TRANS64.RED.A1T0 RZ, [UR4], RZ ;  /* 0x000000ffffff79a7 */ /* 0x000fe20008100404 */
[----:B-1----:R-:W-:Y:S01]  /*b5b0*/  LOP3.LUT R17, R10, 0x7ffffffc, RZ, 0xc0, !PT ;  /* 0x7ffffffc0a117812 */ /* 0x002fe200078ec0ff */
[----:B------:R3:W1:Y:S04]  /*b5c0*/  SHFL.IDX PT, R5, R7, RZ, 0x1c1f ;  /* 0x001c1fff07057589 */ /* 0x00066800000e0000 */
[----:B------:R-:W-:-:S04]  /*b5d0*/  IMAD.IADD R2, R2, 0x1, -R17 ;  /* 0x0000000102027824 */ /* 0x000fc800078e0a11 */
[----:B------:R-:W-:Y:S01]  /*b5e0*/  IMAD.SHL.U32 R2, R2, 0x2, RZ ;  /* 0x0000000202027824 */ /* 0x000fe200078e00ff */
[----:B0-----:R3:W-:Y:S04]  /*b5f0*/  @!P1 ST.E desc[UR10][R12.64], R0 ;  /* 0x000000000c009985 */ /* 0x0017e8000c10190a */
[----:B--2---:R3:W-:Y:S01]  /*b600*/  @!P0 ST.E desc[UR10][R14.64], R3 ;  /* 0x000000030e008985 */ /* 0x0047e2000c10190a */
[----:B------:R-:W-:Y:S05]  /*b610*/  @P2 BRA `(.L_x_35) ;  /* 0x0000000800fc2947 */ /* 0x000fea0003800000 */
[C---:B---3--:R-:W-:Y:S01]  /*b620*/  VIADD R3, R2.reuse, 0x10 ;  /* 0x0000001002037836 */ /* 0x048fe20000000000 */
[C---:B------:R-:W-:Y:S01]  /*b630*/  IADD3 R0, R2.reuse, 0x8, RZ ;  /* 0x0000000802007810 */ /* 0x040fe20007ffe0ff */
[C---:B------:R-:W-:Y:S01]  /*b640*/  VIADD R10, R2.reuse, 0x18 ;  /* 0x00000018020a7836 */ /* 0x040fe20000000000 */
[----:B------:R-:W-:Y:S01]  /*b650*/  ULDC UR4, c[0x0][0xac8] ;  /* 0x0002b20000047ab9 */ /* 0x000fe20000000800 */
[----:B------:R-:W-:Y:S01]  /*b660*/  VIADD R18, R2, 0x20 ;  /* 0x0000002002127836 */ /* 0x000fe20000000000 */
[----:B------:R-:W-:Y:S01]  /*b670*/  ISETP.GE.AND P3, PT, R0, UR4, PT ;  /* 0x0000000400007c0c */ /* 0x000fe2000bf66270 */
[----:B------:R-:W-:Y:S01]  /*b680*/  ULDC.64 UR6, c[0x0][0x208] ;  /* 0x0000820000067ab9 */ /* 0x000fe20000000a00 */
[----:B------:R-:W-:Y:S01]  /*b690*/  ISETP.GE.AND P4, PT, R3, UR4, PT ;  /* 0x0000000403007c0c */ /* 0x000fe2000bf86270 */
[----:B------:R-:W-:Y:S01]  /*b6a0*/  VIADD R20, R2, 0x40 ;  /* 0x0000004002147836 */ /* 0x000fe20000000000 */
[----:B------:R-:W-:Y:S01]  /*b6b0*/  ISETP.GE.AND P5, PT, R10, UR4, PT ;  /* 0x000000040a007c0c */ /* 0x000fe2000bfa6270 */
[C---:B------:R-:W-:Y:S01]  /*b6c0*/  VIADD R22, R2.reuse, 0x50 ;  /* 0x0000005002167836 */ /* 0x040fe20000000000 */
[C---:B------:R-:W-:Y:S01]  /*b6d0*/  ISETP.GE.AND P2, PT, R2.reuse, UR4, PT ;  /* 0x0000000402007c0c */ /* 0x040fe2000bf46270 */
[C---:B------:R-:W-:Y:S01]  /*b6e0*/  VIADD R23, R2.reuse, 0x58 ;  /* 0x0000005802177836 */ /* 0x040fe20000000000 */
[----:B------:R-:W-:-:S02]  /*b6f0*/  IADD3 R19, R2, 0x28, RZ ;  /* 0x0000002802137810 */ /* 0x000fc40007ffe0ff */
[----:B------:R-:W-:Y:S02]  /*b700*/  ISETP.GE.AND P0, PT, R18, UR4, PT ;  /* 0x0000000412007c0c */ /* 0x000fe4000bf06270 */
[----:B------:R-:W-:Y:S02]  /*b710*/  ISETP.GE.AND P1, PT, R19, UR4, PT ;  /* 0x0000000413007c0c */ /* 0x000fe4000bf26270 */
[----:B------:R-:W-:Y:S02]  /*b720*/  @!P3 LEA.HI R0, R0, R0, RZ, 0x1 ;  /* 0x000000000000b211 */ /* 0x000fe400078f08ff */
[----:B------:R-:W-:Y:S02]  /*b730*/  @!P4 LEA.HI R3, R3, R3, RZ, 0x1 ;  /* 0x000000030303c211 */ /* 0x000fe400078f08ff */
[----:B------:R-:W-:Y:S02]  /*b740*/  @!P5 LEA.HI R10, R10, R10, RZ, 0x1 ;  /* 0x0000000a0a0ad211 */ /* 0x000fe400078f08ff */
[----:B------:R-:W-:Y:S01]  /*b750*/  @!P3 LOP3.LUT R13, R0, 0xfffffffe, RZ, 0xc0, !PT ;  /* 0xfffffffe000db812 */ /* 0x000fe200078ec0ff */
[----:B------:R-:W-:Y:S01]  /*b760*/  VIADD R0, R2, 0x30 ;  /* 0x0000003002007836 */ /* 0x000fe20000000000 */
[----:B------:R-:W-:-:S02]  /*b770*/  @!P4 LOP3.LUT R3, R3, 0xfffffffe, RZ, 0xc0, !PT ;  /* 0xfffffffe0303c812 */ /* 0x000fc400078ec0ff */
[----:B------:R-:W-:Y:S01]  /*b780*/  @!P5 LOP3.LUT R17, R10, 0xfffffffe, RZ, 0xc0, !PT ;  /* 0xfffffffe0a11d812 */ /* 0x000fe200078ec0ff */
[C-C-:B-1--4-:R-:W-:Y:S01]  /*b790*/  @!P2 IMAD.WIDE R10, R2.reuse, 0x4, R4.reuse ;  /* 0x00000004020aa825 */ /* 0x152fe200078e0204 */
[----:B------:R-:W-:Y:S02]  /*b7a0*/  IADD3 R21, R2, 0x48, RZ ;  /* 0x0000004802157810 */ /* 0x000fe40007ffe0ff */
[----:B------:R-:W-:Y:S01]  /*b7b0*/  ISETP.GE.AND P6, PT, R22, UR4, PT ;  /* 0x0000000416007c0c */ /* 0x000fe2000bfc6270 */
[--C-:B------:R-:W-:Y:S01]  /*b7c0*/  @!P3 IMAD.WIDE R12, R13, 0x4, R4.reuse ;  /* 0x000000040d0cb825 */ /* 0x100fe200078e0204 */
[----:B------:R0:W-:Y:S01]  /*b7d0*/  @!P2 ST.E.64 desc[UR6][R10.64], R24 ;  /* 0x000000180a00a985 */ /* 0x0001e2000c101b06 */
[----:B------:R-:W-:Y:S02]  /*b7e0*/  ISETP.GE.AND P2, PT, R0, UR4, PT ;  /* 0x0000000400007c0c */ /* 0x000fe4000bf46270 */
[----:B------:R-:W-:Y:S01]  /*b7f0*/  @!P4 IMAD.WIDE R14, R3, 0x4, R4 ;  /* 0x00000004030ec825 */ /* 0x000fe200078e0204 */
[----:B------:R1:W-:Y:S01]  /*b800*/  @!P3 ST.E.64 desc[UR6][R12.64], R28 ;  /* 0x0000001c0c00b985 */ /* 0x0003e2000c101b06 */
[----:B------:R-:W-:-:S02]  /*b810*/  @!P0 LEA.HI R18, R18, R18, RZ, 0x1 ;  /* 0x0000001212128211 */ /* 0x000fc400078f08ff */
[----:B------:R-:W-:Y:S01]  /*b820*/  VIADD R3, R2, 0x38 ;  /* 0x0000003802037836 */ /* 0x000fe20000000000 */
[----:B------:R2:W-:Y:S01]  /*b830*/  @!P4 ST.E.64 desc[UR6][R14.64], R32 ;  /* 0x000000200e00c985 */ /* 0x0005e2000c101b06 */
[----:B------:R-:W-:Y:S01]  /*b840*/  @!P5 IMAD.WIDE R16, R17, 0x4, R4 ;  /* 0x000000041110d825 */ /* 0x000fe200078e0204 */
[----:B------:R-:W-:Y:S02]  /*b850*/  ISETP.GE.AND P4, PT, R20, UR4, PT ;  /* 0x0000000414007c0c */ /* 0x000fe4000bf86270 */
[----:B------:R-:W-:Y:S02]  /*b860*/  ISETP.GE.AND P3, PT, R3, UR4, PT ;  /* 0x0000000403007c0c */ /* 0x000fe4000bf66270 */
[----:B------:R3:W-:Y:S01]  /*b870*/  @!P5 ST.E.64 desc[UR6][R16.64], R36 ;  /* 0x000000241000d985 */ /* 0x0007e2000c101b06 */
[----:B------:R-:W-:Y:S01]  /*b880*/  ISETP.GE.AND P5, PT, R21, UR4, PT ;  /* 0x0000000415007c0c */ /* 0x000fe2000bfa6270 */
[----:B0-----:R-:W-:Y:S01]  /*b890*/  VIADD R24, R2, 0x60 ;  /* 0x0000006002187836 */ /* 0x001fe20000000000 */
[----:B------:R-:W-:-:S02]  /*b8a0*/  @!P1 LEA.HI R19, R19, R19, RZ, 0x1 ;  /* 0x0000001313139211 */ /* 0x000fc400078f08ff */
[----:B------:R-:W-:Y:S02]  /*b8b0*/  @!P0 LOP3.LUT R11, R18, 0xfffffffe, RZ, 0xc0, !PT ;  /* 0xfffffffe120b8812 */ /* 0x000fe400078ec0ff */
[----:B-1----:R-:W-:Y:S02]  /*b8c0*/  @!P1 LOP3.LUT R13, R19, 0xfffffffe, RZ, 0xc0, !PT ;  /* 0xfffffffe130d9812 */ /* 0x002fe400078ec0ff */
[----:B------:R-:W-:Y:S01]  /*b8d0*/  @!P2 LEA.HI R0, R0, R0, RZ, 0x1 ;  /* 0x000000000000a211 */ /* 0x000fe200078f08ff */
[--C-:B------:R-:W-:Y:S01]  /*b8e0*/  @!P0 IMAD.WIDE R10, R11, 0x4, R4.reuse ;  /* 0x000000040b0a8825 */ /* 0x100fe200078e0204 */
[----:B--2---:R-:W-:Y:S02]  /*b8f0*/  @!P3 LEA.HI R14, R3, R3, RZ, 0x1 ;  /* 0x00000003030eb211 */ /* 0x004fe400078f08ff */
[----:B------:R-:W-:Y:S01]  /*b900*/  @!P4 LEA.HI R20, R20, R20, RZ, 0x1 ;  /* 0x000000141414c211 */ /* 0x000fe200078f08ff */
[----:B------:R-:W-:Y:S01]  /*b910*/  @!P1 IMAD.WIDE R12, R13, 0x4, R4 ;  /* 0x000000040d0c9825 */ /* 0x000fe200078e0204 */
[----:B------:R-:W-:Y:S01]  /*b920*/  @!P5 LEA.HI R21, R21, R21, RZ, 0x1 ;  /* 0x000000151515d211 */ /* 0x000fe200078f08ff */
[----:B------:R0:W-:Y:S01]  /*b930*/  @!P0 ST.E.64 desc[UR6][R10.64], R40 ;  /* 0x000000280a008985 */ /* 0x0001e2000c101b06 */
[----:B------:R-:W-:-:S02]  /*b940*/  @!P6 LEA.HI R22, R22, R22, RZ, 0x1 ;  /* 0x000000161616e211 */ /* 0x000fc400078f08ff */
[----:B------:R-:W-:Y:S01]  /*b950*/  @!P2 LOP3.LUT R3, R0, 0xfffffffe, RZ, 0xc0, !PT ;  /* 0xfffffffe0003a812 */ /* 0x000fe200078ec0ff */
[----:B------:R1:W-:Y:S01]  /*b960*/  @!P1 ST.E.64 desc[UR6][R12.64], R44 ;  /* 0x0000002c0c009985 */ /* 0x0003e2000c101b06 */
[----:B------:R-:W-:Y:S02]  /*b970*/  @!P3 LOP3.LUT R15, R14, 0xfffffffe, RZ, 0xc0, !PT ;  /* 0xfffffffe0e0fb812 */ /* 0x000fe400078ec0ff */
[----:B---3--:R-:W-:Y:S01]  /*b980*/  @!P4 LOP3.LUT R17, R20, 0xfffffffe, RZ, 0xc0, !PT ;  /* 0xfffffffe1411c812 */ /* 0x008fe200078ec0ff */
[----:B------:R-:W-:Y:S01]  /*b990*/  VIADD R20, R2, 0x78 ;  /* 0x0000007802147836 */ /* 0x000fe20000000000 */
[----:B------:R-:W-:Y:S02]  /*b9a0*/  @!P5 LOP3.LUT R21, R21, 0xfffffffe, RZ, 0xc0, !PT ;  /* 0xfffffffe1515d812 */ /* 0x000fe400078ec0ff */
[----:B------:R-:W-:Y:S02]  /*b9b0*/  @!P6 LOP3.LUT R19, R22, 0xfffffffe, RZ, 0xc0, !PT ;  /* 0xfffffffe1613e812 */ /* 0x000fe400078ec0ff */
[----:B------:R-:W-:Y:S01]  /*b9c0*/  ISETP.GE.AND P1, PT, R23, UR4, PT ;  /* 0x0000000417007c0c */ /* 0x000fe2000bf26270 */
[----:B0-----:R-:W-:Y:S01]  /*b9d0*/  @!P2 IMAD.WIDE R10, R3, 0x4, R4 ;  /* 0x00000004030aa825 */ /* 0x001fe200078e0204 */
[----:B------:R-:W-:-:S02]  /*b9e0*/  ISETP.GE.AND P0, PT, R24, UR4, PT ;  /* 0x0000000418007c0c */ /* 0x000fc4000bf06270 */
[C---:B------:R-:W-:Y:S01]  /*b9f0*/  IADD3 R0, R2.reuse, 0x68, RZ ;  /* 0x0000006802007810 */ /* 0x040fe20007ffe0ff */
[--C-:B-1----:R-:W-:Y:S01]  /*ba00*/  @!P3 IMAD.WIDE R12, R15, 0x4, R4.reuse ;  /* 0x000000040f0cb825 */ /* 0x102fe200078e0204 */
[----:B------:R0:W-:Y:S01]  /*ba10*/  @!P2 ST.E.64 desc[UR6][R10.64], R48 ;  /* 0x000000300a00a985 */ /* 0x0001e2000c101b06 */
[----:B------:R-:W-:Y:S02]  /*ba20*/  IADD3 R22, R2, 0x88, RZ ;  /* 0x0000008802167810 */ /* 0x000fe40007ffe0ff */
[--C-:B------:R-:W-:Y:S01]  /*ba30*/  @!P4 IMAD.WIDE R14, R17, 0x4, R4.reuse ;  /* 0x00000004110ec825 */ /* 0x100fe200078e0204 */
[----:B------:R1:W-:Y:S01]  /*ba40*/  @!P3 ST.E.64 desc[UR6][R12.64], R52 ;  /* 0x000000340c00b985 */ /* 0x0003e2000c101b06 */
[----:B------:R-:W-:Y:S02]  /*ba50*/  ISETP.GE.AND P2, PT, R0, UR4, PT ;  /* 0x0000000400007c0c */ /* 0x000fe4000bf46270 */
[----:B------:R-:W-:Y:S01]  /*ba60*/  @!P5 IMAD.WIDE R16, R21, 0x4, R4 ;  /* 0x000000041510d825 */ /* 0x000fe200078e0204 */
[----:B------:R2:W-:Y:S01]  /*ba70*/  @!P4 ST.E.64 desc[UR6][R14.64], R56 ;  /* 0x000000380e00c985 */ /* 0x0005e2000c101b06 */
[----:B------:R-:W-:-:S02]  /*ba80*/  ISETP.GE.AND P3, PT, R22, UR4, PT ;  /* 0x0000000416007c0c */ /* 0x000fc4000bf66270 */
[----:B------:R-:W-:Y:S01]  /*ba90*/  @!P6 IMAD.WIDE R18, R19, 0x4, R4 ;  /* 0x000000041312e825 */ /* 0x000fe200078e0204 */
[----:B------:R3:W-:Y:S01]  /*baa0*/  @!P5 ST.E.64 desc[UR6][R16.64], R60 ;  /* 0x0000003c1000d985 */ /* 0x0007e2000c101b06 */
[----:B------:R-:W-:Y:S02]  /*bab0*/  ISETP.GE.AND P5, PT, R20, UR4, PT ;  /* 0x0000000414007c0c */ /* 0x000fe4000bfa6270 */
[C---:B------:R-:W-:Y:S01]  /*bac0*/  VIADD R3, R2.reuse, 0x70 ;  /* 0x0000007002037836 */ /* 0x040fe20000000000 */
[----:B------:R4:W-:Y:S01]  /*bad0*/  @!P6 ST.E.64 desc[UR6][R18.64], R64 ;  /* 0x000000401200e985 */ /* 0x0009e2000c101b06 */
[----:B------:R-:W-:Y:S01]  /*bae0*/  VIADD R21, R2, 0x80 ;  /* 0x0000008002157836 */ /* 0x000fe20000000000 */
[----:B------:R-:W-:Y:S02]  /*baf0*/  @!P1 LEA.HI R23, R23, R23, RZ, 0x1 ;  /* 0x0000001717179211 */ /* 0x000fe400078f08ff */
[----:B------:R-:W-:Y:S02]  /*bb00*/  ISETP.GE.AND P6, PT, R3, UR4, PT ;  /* 0x0000000403007c0c */ /* 0x000fe4000bfc6270 */
[----:B------:R-:W-:-:S02]  /*bb10*/  ISETP.GE.AND P4, PT, R21, UR4, PT ;  /* 0x0000000415007c0c */ /* 0x000fc4000bf86270 */
[----:B------:R-:W-:Y:S02]  /*bb20*/  @!P0 LEA.HI R24, R24, R24, RZ, 0x1 ;  /* 0x0000001818188211 */ /* 0x000fe400078f08ff */
[----:B0-----:R-:W-:Y:S01]  /*bb30*/  @!P1 LOP3.LUT R11, R23, 0xfffffffe, RZ, 0xc0, !PT ;  /* 0xfffffffe170b9812 */ /* 0x001fe200078ec0ff */
[----:B------:R-:W-:Y:S01]  /*bb40*/  VIADD R23, R2, 0x90 ;  /* 0x0000009002177836 */ /* 0x000fe20000000000 */
[----:B-1----:R-:W-:Y:S01]  /*bb50*/  @!P0 LOP3.LUT R13, R24, 0xfffffffe, RZ, 0xc0, !PT ;  /* 0xfffffffe180d8812 */ /* 0x002fe200078ec0ff */
[----:B------:R-:W-:Y:S01]  /*bb60*/  VIADD R24, R2, 0x98 ;  /* 0x0000009802187836 */ /* 0x000fe20000000000 */
[----:B------:R-:W-:Y:S01]  /*bb70*/  @!P2 LEA.HI R0, R0, R0, RZ, 0x1 ;  /* 0x000000000000a211 */ /* 0x000fe200078f08ff */
[--C-:B------:R-:W-:Y:S01]  /*bb80*/  @!P1 IMAD.WIDE R10, R11, 0x4, R4.reuse ;  /* 0x000000040b0a9825 */ /* 0x100fe200078e0204 */
[----:B------:R-:W-:Y:S02]  /*bb90*/  @!P5 LEA.HI R20, R20, R20, RZ, 0x1 ;  /* 0x000000141414d211 */ /* 0x000fe400078f08ff */
[----:B--2---:R-:W-:Y:S01]  /*bba0*/  @!P6 LEA.HI R14, R3, R3, RZ, 0x1 ;  /* 0x00000003030ee211 */ /* 0x004fe200078f08ff */
[----:B------:R-:W-:Y:S01]  /*bbb0*/  @!P0 IMAD.WIDE R12, R13, 0x4, R4 ;  /* 0x000000040d0c8825 */ /* 0x000fe200078e0204 */
[----:B------:R-:W-:Y:S01]  /*bbc0*/  @!P4 LEA.HI R21, R21, R21, RZ, 0x1 ;  /* 0x000000151515c211 */ /* 0x000fe200078f08ff */
[----:B------:R0:W-:Y:S01]  /*bbd0*/  @!P1 ST.E.64 desc[UR6][R10.64], R68 ;  /* 0x000000440a009985 */ /* 0x0001e2000c101b06 */
[----:B------:R-:W-:-:S02]  /*bbe0*/  @!P3 LEA.HI R22, R22, R22, RZ, 0x1 ;  /* 0x000000161616b211 */ /* 0x000fc400078f08ff */
[----:B------:R-:W-:Y:S01]  /*bbf0*/  @!P2 LOP3.LUT R3, R0, 0xfffffffe, RZ, 0xc0, !PT ;  /* 0xfffffffe0003a812 */ /* 0x000fe200078ec0ff */
[----:B------:R1:W-:Y:S01]  /*bc00*/  @!P0 ST.E.64 desc[UR6][R12.64], R72 ;  /* 0x000000480c008985 */ /* 0x0003e2000c101b06 */
[----:B------:R-:W-:Y:S01]  /*bc10*/  @!P6 LOP3.LUT R15, R14, 0xfffffffe, RZ, 0xc0, !PT ;  /* 0xfffffffe0e0fe812 */ /* 0x000fe200078ec0ff */
[----:B------:R-:W-:Y:S01]  /*bc20*/  VIADD R0, R2, 0xa0 ;  /* 0x000000a002007836 */ /* 0x000fe20000000000 */
[----:B---3--:R-:W-:Y:S01]  /*bc30*/  @!P5 LOP3.LUT R17, R20, 0xfffffffe, RZ, 0xc0, !PT ;  /* 0xfffffffe1411d812 */ /* 0x008fe200078ec0ff */
[----:B------:R-:W-:Y:S01]  /*bc40*/  VIADD R20, R2, 0xb0 ;  /* 0x000000b002147836 */ /* 0x000fe20000000000 */
[----:B------:R-:W-:Y:S02]  /*bc50*/  @!P4 LOP3.LUT R21, R21, 0xfffffffe, RZ, 0xc0, !PT ;  /* 0xfffffffe1515c812 */ /* 0x000fe400078ec0ff */
[----:B----4-:R-:W-:Y:S01]  /*bc60*/  @!P3 LOP3.LUT R19, R22, 0xfffffffe, RZ, 0xc0, !PT ;  /* 0xfffffffe1613b812 */ /* 0x010fe200078ec0ff */
[C---:B------:R-:W-:Y:S01]  /*bc70*/  VIADD R22, R2.reuse, 0xc0 ;  /* 0x000000c002167836 */ /* 0x040fe20000000000 */
[----:B------:R-:W-:Y:S01]  /*bc80*/  ISETP.GE.AND P0, PT, R23, UR4, PT ;  /* 0x0000000417007c0c */ /* 0x000fe2000bf06270 */
[----:B0-----:R-:W-:Y:S01]  /*bc90*/  @!P2 IMAD.WIDE R10, R3, 0x4, R4 ;  /* 0x00000004030aa825 */ /* 0x001fe200078e0204 */
[----:B------:R-:W-:-:S02]  /*bca0*/  IADD3 R3, R2, 0xa8, RZ ;  /* 0x000000a802037810 */ /* 0x000fc40007ffe0ff */
[----:B------:R-:W-:Y:S01]  /*bcb0*/  ISETP.GE.AND P1, PT, R24, UR4, PT ;  /* 0x0000000418007c0c */ /* 0x000fe2000bf26270 */
[--C-:B-1----:R-:W-:Y:S01]  /*bcc0*/  @!P6 IMAD.WIDE R12, R15, 0x4, R4.reuse ;  /* 0x000000040f0ce825 */ /* 0x102fe200078e0204 */
[----:B------:R0:W-:Y:S01]  /*bcd0*/  @!P2 ST.E.64 desc[UR6][R10.64], R76 ;  /* 0x0000004c0a00a985 */ /* 0x0001e2000c101b06 */
[----:B------:R-:W-:Y:S02]  /*bce0*/  ISETP.GE.AND P2, PT, R0, UR4, PT ;  /* 0x0000000400007c0c */ /* 0x000fe4000bf46270 */
[--C-:B------:R-:W-:Y:S01]  /*bcf0*/  @!P5 IMAD.WIDE R14, R17, 0x4, R4.reuse ;  /* 0x00000004110ed825 */ /* 0x100fe200078e0204 */
[----:B------:R1:W-:Y:S01]  /*bd00*/  @!P6 ST.E.64 desc[UR6][R12.64], R80 ;  /* 0x000000500c00e985 */ /* 0x0003e2000c101b06 */
[----:B------:R-:W-:Y:S02]  /*bd10*/  ISETP.GE.AND P6, PT, R22, UR4, PT ;  /* 0x0000000416007c0c */ /* 0x000fe4000bfc6270 */
[----:B------:R-:W-:Y:S01]  /*bd20*/  @!P4 IMAD.WIDE R16, R21, 0x4, R4 ;  /* 0x000000041510c825 */ /* 0x000fe200078e0204 */
[----:B------:R2:W-:Y:S01]  /*bd30*/  @!P5 ST.E.64 desc[UR6][R14.64], R84 ;  /* 0x000000540e00d985 */ /* 0x0005e2000c101b06 */
[----:B------:R-:W-:-:S02]  /*bd40*/  @!P0 LEA.HI R23, R23, R23, RZ, 0x1 ;  /* 0x0000001717178211 */ /* 0x000fc400078f08ff */
[----:B------:R-:W-:Y:S01]  /*bd50*/  @!P3 IMAD.WIDE R18, R19, 0x4, R4 ;  /* 0x000000041312b825 */ /* 0x000fe200078e0204 */
[----:B------:R3:W-:Y:S01]  /*bd60*/  @!P4 ST.E.64 desc[UR6][R16.64], R88 ;  /* 0x000000581000c985 */ /* 0x0007e2000c101b06 */
[----:B------:R-:W-:Y:S02]  /*bd70*/  ISETP.GE.AND P4, PT, R20, UR4, PT ;  /* 0x0000000414007c0c */ /* 0x000fe4000bf86270 */
[----:B------:R-:W-:Y:S01]  /*bd80*/  VIADD R21, R2, 0xb8 ;  /* 0x000000b802157836 */ /* 0x000fe20000000000 */
[----:B------:R4:W-:Y:S01]  /*bd90*/  @!P3 ST.E.64 desc[UR6][R18.64], R92 ;  /* 0x0000005c1200b985 */ /* 0x0009e2000c101b06 */
[----:B------:R-:W-:Y:S02]  /*bda0*/  ISETP.GE.AND P3, PT, R3, UR4, PT ;  /* 0x0000000403007c0c */ /* 0x000fe4000bf66270 */
[----:B------:R-:W-:Y:S02]  /*bdb0*/  @!P1 LEA.HI R24, R24, R24, RZ, 0x1 ;  /* 0x0000001818189211 */ /* 0x000fe400078f08ff */
[----:B------:R-:W-:-:S02]  /*bdc0*/  ISETP.GE.AND P5, PT, R21, UR4, PT ;  /* 0x0000000415007c0c */ /* 0x000fc4000bfa6270 */
[----:B0-----:R-:W-:Y:S02]  /*bdd0*/  @!P0 LOP3.LUT R11, R23, 0xfffffffe, RZ, 0xc0, !PT ;  /* 0xfffffffe170b8812 */ /* 0x001fe400078ec0ff */
[----:B------:R-:W-:Y:S02]  /*bde0*/  @!P2 LEA.HI R0, R0, R0, RZ, 0x1 ;  /* 0x000000000000a211 */ /* 0x000fe400078f08ff */
[----:B-1----:R-:W-:Y:S01]  /*bdf0*/  @!P1 LOP3.LUT R13, R24, 0xfffffffe, RZ, 0xc0, !PT ;  /* 0xfffffffe180d9812 */ /* 0x002fe200078ec0ff */
[--C-:B------:R-:W-:Y:S01]  /*be00*/  @!P0 IMAD.WIDE R10, R11, 0x4, R4.reuse ;  /* 0x000000040b0a8825 */ /* 0x100fe200078e0204 */
[----:B------:R-:W-:Y:S02]  /*be10*/  @!P4 LEA.HI R20, R20, R20, RZ, 0x1 ;  /* 0x000000141414c211 */ /* 0x000fe400078f08ff */
[----:B------:R-:W-:Y:S01]  /*be20*/  @!P3 LEA.HI R3, R3, R3, RZ, 0x1 ;  /* 0x000000030303b211 */ /* 0x000fe200078f08ff */
[----:B------:R-:W-:Y:S01]  /*be30*/  @!P1 IMAD.WIDE R12, R13, 0x4, R4 ;  /* 0x000000040d0c9825 */ /* 0x000fe200078e0204 */
[----:B--2---:R-:W-:Y:S01]  /*be40*/  @!P2 LOP3.LUT R15, R0, 0xfffffffe, RZ, 0xc0, !PT ;  /* 0xfffffffe000fa812 */ /* 0x004fe200078ec0ff */
[----:B------:R0:W-:Y:S01]  /*be50*/  @!P0 ST.E.64 desc[UR6][R10.64], R96 ;  /* 0x000000600a008985 */ /* 0x0001e2000c101b06 */
[----:B------:R-:W-:-:S02]  /*be60*/  @!P5 LEA.HI R21, R21, R21, RZ, 0x1 ;  /* 0x000000151515d211 */ /* 0x000fc400078f08ff */
[----:B------:R-:W-:Y:S01]  /*be70*/  @!P3 LOP3.LUT R3, R3, 0xfffffffe, RZ, 0xc0, !PT ;  /* 0xfffffffe0303b812 */ /* 0x000fe200078ec0ff */
[--C-:B------:R-:W-:Y:S01]  /*be80*/  @!P2 IMAD.WIDE R14, R15, 0x4, R4.reuse ;  /* 0x000000040f0ea825 */ /* 0x100fe200078e0204 */
[----:B------:R-:W-:Y:S01]  /*be90*/  @!P6 LEA.HI R22, R22, R22, RZ, 0x1 ;  /* 0x000000161616e211 */ /* 0x000fe200078f08ff */
[----:B------:R1:W-:Y:S01]  /*bea0*/  @!P1 ST.E.64 desc[UR6][R12.64], R100 ;  /* 0x000000640c009985 */ /* 0x0003e2000c101b06 */
[----:B---3--:R-:W-:Y:S01]  /*beb0*/  @!P4 LOP3.LUT R17, R20, 0xfffffffe, RZ, 0xc0, !PT ;  /* 0xfffffffe1411c812 */ /* 0x008fe200078ec0ff */
[----:B------:R-:W-:Y:S01]  /*bec0*/  VIADD R20, R2, 0xd8 ;  /* 0x000000d802147836 */ /* 0x000fe20000000000 */
[----:B------:R-:W-:Y:S01]  /*bed0*/  @!P5 LOP3.LUT R21, R21, 0xfffffffe, RZ, 0xc0, !PT ;  /* 0xfffffffe1515d812 */ /* 0x000fe200078ec0ff */
[----:B------:R2:W-:Y:S01]  /*bee0*/  @!P2 ST.E.64 desc[UR6][R14.64], R104 ;  /* 0x000000680e00a985 */ /* 0x0005e2000c101b06 */
[----:B----4-:R-:W-:Y:S02]  /*bef0*/  @!P6 LOP3.LUT R19, R22, 0xfffffffe, RZ, 0xc0, !PT ;  /* 0xfffffffe1613e812 */ /* 0x010fe400078ec0ff */
[----:B------:R-:W-:Y:S01]  /*bf00*/  IADD3 R0, R2, 0xc8, RZ ;  /* 0x000000c802007810 */ /* 0x000fe20007ffe0ff */
[----:B0-----:R-:W-:Y:S01]  /*bf10*/  @!P3 IMAD.WIDE R10, R3, 0x4, R4 ;  /* 0x00000004030ab825 */ /* 0x001fe200078e0204 */
[----:B------:R-:W-:-:S02]  /*bf20*/  ISETP.GE.AND P2, PT, R20, UR4, PT ;  /* 0x0000000414007c0c */ /* 0x000fc4000bf46270 */
[----:B------:R-:W-:Y:S01]  /*bf30*/  ISETP.GE.AND P0, PT, R0, UR4, PT ;  /* 0x0000000400007c0c */ /* 0x000fe2000bf06270 */
[----:B------:R-:W-:Y:S01]  /*bf40*/  VIADD R3, R2, 0xd0 ;  /* 0x000000d002037836 */ /* 0x000fe20000000000 */
[----:B------:R0:W-:Y:S01]  /*bf50*/  @!P3 ST.E.64 desc[UR6][R10.64], R108 ;  /* 0x0000006c0a00b985 */ /* 0x0001e2000c101b06 */
[----:B-1----:R-:W-:-:S03]  /*bf60*/  @!P4 IMAD.WIDE R12, R17, 0x4, R4 ;  /* 0x00000004110cc825 */ /* 0x002fc600078e0204 */
[----:B------:R-:W-:Y:S01]  /*bf70*/  ISETP.GE.AND P1, PT, R3, UR4, PT ;  /* 0x0000000403007c0c */ /* 0x000fe2000bf26270 */
[--C-:B------:R-:W-:Y:S01]  /*bf80*/  @!P5 IMAD.WIDE R16, R21, 0x4, R4.reuse ;  /* 0x000000041510d825 */ /* 0x100fe200078e0204 */
[----:B------:R1:W-:Y:S01]  /*bf90*/  @!P4 ST.E.64 desc[UR6][R12.64], R112 ;  /* 0x000000700c00c985 */ /* 0x0003e2000c101b06 */
[----:B--2---:R-:W-:Y:S02]  /*bfa0*/  IADD3 R14, R2, 0xe8, RZ ;  /* 0x000000e8020e7810 */ /* 0x004fe40007ffe0ff */
[----:B------:R-:W-:Y:S01]  /*bfb0*/  @!P6 IMAD.WIDE R18, R19, 0x4, R4 ;  /* 0x000000041312e825 */ /* 0x000fe200078e0204 */
[----:B------:R2:W-:Y:S01]  /*bfc0*/  @!P5 ST.E.64 desc[UR6][R16.64], R116 ;  /* 0x000000741000d985 */ /* 0x0005e2000c101b06 */
[----:B------:R-:W-:Y:S02]  /*bfd0*/  ISETP.GE.AND P4, PT, R14, UR4, PT ;  /* 0x000000040e007c0c */ /* 0x000fe4000bf86270 */
[C---:B------:R-:W-:Y:S01]  /*bfe0*/  VIADD R21, R2.reuse, 0xe0 ;  /* 0x000000e002157836 */ /* 0x040fe20000000000 */
[----:B------:R3:W-:Y:S01]  /*bff0*/  @!P6 ST.E.64 desc[UR6][R18.64], R120 ;  /* 0x000000781200e985 */ /* 0x0007e2000c101b06 */
[----:B0-----:R-:W-:Y:S01]  /*c000*/  VIADD R11, R2, 0xf8 ;  /* 0x000000f8020b7836 */ /* 0x001fe20000000000 */
[----:B------:R-:W-:Y:S01]  /*c010*/  @!P0 LEA.HI R0, R0, R0, RZ, 0x1 ;  /* 0x0000000000008211 */ /* 0x000fe200078f08ff */
[----:B------:R-:W-:Y:S01]  /*c020*/  VIADD R15, R2, 0xf0 ;  /* 0x000000f0020f7836 */ /* 0x000fe20000000000 */
[----:B------:R-:W-:-:S02]  /*c030*/  ISETP.GE.AND P3, PT, R21, UR4, PT ;  /* 0x0000000415007c0c */ /* 0x000fc4000bf66270 */
[----:B------:R-:W-:Y:S02]  /*c040*/  ISETP.GE.AND P6, PT, R11, UR4, PT ;  /* 0x000000040b007c0c */ /* 0x000fe4000bfc6270 */
[----:B------:R-:W-:Y:S02]  /*c050*/  ISETP.GE.AND P5, PT, R15, UR4, PT ;  /* 0x000000040f007c0c */ /* 0x000fe4000bfa6270 */
[----:B------:R-:W-:Y:S02]  /*c060*/  @!P1 LEA.HI R3, R3, R3, RZ, 0x1 ;  /* 0x0000000303039211 */ /* 0x000fe400078f08ff */
[----:B------:R-:W-:Y:S02]  /*c070*/  @!P2 LEA.HI R20, R20, R20, RZ, 0x1 ;  /* 0x000000141414a211 */ /* 0x000fe400078f08ff */
[----:B------:R-:W-:Y:S02]  /*c080*/  @!P4 LEA.HI R14, R14, R14, RZ, 0x1 ;  /* 0x0000000e0e0ec211 */ /* 0x000fe400078f08ff */
[----:B------:R-:W-:-:S02]  /*c090*/  @!P1 LOP3.LUT R3, R3, 0xfffffffe, RZ, 0xc0, !PT ;  /* 0xfffffffe03039812 */ /* 0x000fc400078ec0ff */
[----:B------:R-:W-:Y:S02]  /*c0a0*/  @!P3 LEA.HI R21, R21, R21, RZ, 0x1 ;  /* 0x000000151515b211 */ /* 0x000fe400078f08ff */
[----:B-1----:R-:W-:Y:S02]  /*c0b0*/  @!P6 LEA.HI R12, R11, R11, RZ, 0x1 ;  /* 0x0000000b0b0ce211 */ /* 0x002fe400078f08ff */
[----:B------:R-:W-:Y:S02]  /*c0c0*/  @!P5 LEA.HI R10, R15, R15, RZ, 0x1 ;  /* 0x0000000f0f0ad211 */ /* 0x000fe400078f08ff */
[----:B------:R-:W-:Y:S02]  /*c0d0*/  @!P0 LOP3.LUT R11, R0, 0xfffffffe, RZ, 0xc0, !PT ;  /* 0xfffffffe000b8812 */ /* 0x000fe400078ec0ff */
[----:B------:R-:W-:Y:S02]  /*c0e0*/  @!P2 LOP3.LUT R15, R20, 0xfffffffe, RZ, 0xc0, !PT ;  /* 0xfffffffe140fa812 */ /* 0x000fe400078ec0ff */
[----:B--2---:R-:W-:-:S02]  /*c0f0*/  @!P3 LOP3.LUT R17, R21, 0xfffffffe, RZ, 0xc0, !PT ;  /* 0xfffffffe1511b812 */ /* 0x004fc400078ec0ff */
[----:B---3--:R-:W-:Y:S01]  /*c100*/  @!P4 LOP3.LUT R19, R14, 0xfffffffe, RZ, 0xc0, !PT ;  /* 0xfffffffe0e13c812 */ /* 0x008fe200078ec0ff */
[--C-:B------:R-:W-:Y:S01]  /*c110*/  @!P2 IMAD.WIDE R14, R15, 0x4, R4.reuse ;  /* 0x000000040f0ea825 */ /* 0x100fe200078e0204 */
[----:B------:R-:W-:Y:S02]  /*c120*/  @!P5 LOP3.LUT R21, R10, 0xfffffffe, RZ, 0xc0, !PT ;  /* 0xfffffffe0a15d812 */ /* 0x000fe400078ec0ff */
[----:B------:R-:W-:Y:S01]  /*c130*/  @!P6 LOP3.LUT R23, R12, 0xfffffffe, RZ, 0xc0, !PT ;  /* 0xfffffffe0c17e812 */ /* 0x000fe200078ec0ff */
[----:B------:R-:W-:-:S04]  /*c140*/  @!P0 IMAD.WIDE R10, R11, 0x4, R4 ;  /* 0x000000040b0a8825 */ /* 0x000fc800078e0204 */
[--C-:B------:R-:W-:Y:S01]  /*c150*/  @!P1 IMAD.WIDE R12, R3, 0x4, R4.reuse ;  /* 0x00000004030c9825 */ /* 0x100fe200078e0204 */
[----:B------:R0:W-:Y:S03]  /*c160*/  @!P0 ST.E.64 desc[UR6][R10.64], R124 ;  /* 0x0000007c0a008985 */ /* 0x0001e6000c101b06 */
[--C-:B------:R-:W-:Y:S01]  /*c170*/  @!P3 IMAD.WIDE R16, R17, 0x4, R4.reuse ;  /* 0x000000041110b825 */ /* 0x100fe200078e0204 */
[----:B------:R0:W-:Y:S03]  /*c180*/  @!P1 ST.E.64 desc[UR6][R12.64], R128 ;  /* 0x000000800c009985 */ /* 0x0001e6000c101b06 */
[--C-:B------:R-:W-:Y:S01]  /*c190*/  @!P4 IMAD.WIDE R18, R19, 0x4, R4.reuse ;  /* 0x000000041312c825 */ /* 0x100fe200078e0204 */
[----:B------:R0:W-:Y:S03]  /*c1a0*/  @!P2 ST.E.64 desc[UR6][R14.64], R132 ;  /* 0x000000840e00a985 */ /* 0x0001e6000c101b06 */
[--C-:B------:R-:W-:Y:S01]  /*c1b0*/  @!P5 IMAD.WIDE R20, R21, 0x4, R4.reuse ;  /* 0x000000041514d825 */ /* 0x100fe200078e0204 */
[----:B------:R0:W-:Y:S03]  /*c1c0*/  @!P3 ST.E.64 desc[UR6][R16.64], R136 ;  /* 0x000000881000b985 */ /* 0x0001e6000c101b06 */
[----:B------:R-:W-:Y:S01]  /*c1d0*/  @!P6 IMAD.WIDE R4, R23, 0x4, R4 ;  /* 0x000000041704e825 */ /* 0x000fe200078e0204 */
[----:B------:R0:W-:Y:S04]  /*c1e0*/  @!P4 ST.E.64 desc[UR6][R18.64], R140 ;  /* 0x0000008c1200c985 */ /* 0x0001e8000c101b06 */
[----:B------:R0:W-:Y:S04]  /*c1f0*/  @!P5 ST.E.64 desc[UR6][R20.64], R144 ;  /* 0x000000901400d985 */ /* 0x0001e8000c101b06 */
[----:B------:R0:W-:Y:S02]  /*c200*/  @!P6 ST.E.64 desc[UR6][R4.64], R148 ;  /* 0x000000940400e985 */ /* 0x0001e4000c101b06 */
.L_x_35:
[----:B------:R-:W-:Y:S05]  /*c210*/  BSYNC B0 ;  /* 0x0000000000007941 */ /* 0x000fea0003800000 */
.L_x_34:
[----:B------:R-:W-:Y:S01]  /*c220*/  ISETP.GE.AND P0, PT, R9, R8, PT ;  /* 0x000000080900720c */ /* 0x000fe20003f06270 */
[----:B01----:R0:W1:Y:S04]  /*c230*/  SHFL.IDX PT, R5, R7, 0x1, 0x1c1f ;  /* 0x003c1f0007057f89 */ /* 0x00306800000e0000 */
[----:B----4-:R0:W2:Y:S08]  /*c240*/  SHFL.IDX PT, R4, R6, 0x1, 0x1c1f ;  /* 0x003c1f0006047f89 */ /* 0x0100b000000e0000 */
[----:B0-----:R-:W-:Y:S05]  /*c250*/  @P0 BRA `(.L_x_10) ;  /* 0x0000005400e00947 */ /* 0x001fea0003800000 */
[C---:B---3--:R-:W-:Y:S01]  /*c260*/  VIADD R0, R2.reuse, 0x8 ;  /* 0x0000000802007836 */ /* 0x048fe20000000000 */
[C---:B------:R-:W-:Y:S01]  /*c270*/  IADD3 R3, R2.reuse, 0x10, RZ ;  /* 0x0000001002037810 */ /* 0x040fe20007ffe0ff */
[----:B------:R-:W-:Y:S01]  /*c280*/  ULDC UR4, c[0x0][0xac8] ;  /* 0x0002b20000047ab9 */ /* 0x000fe20000000800 */
[C---:B------:R-:W-:Y:S01]  /*c290*/  VIADD R12, R2.reuse, 0x18 ;  /* 0x00000018020c7836 */ /* 0x040fe20000000000 */
[C---:B------:R-:W-:Y:S01]  /*c2a0*/  ISETP.GE.AND P0, PT, R2.reuse, UR4, PT ;  /* 0x0000000402007c0c */ /* 0x040fe2000bf06270 */
[----:B------:R-:W-:Y:S01]  /*c2b0*/  VIADD R13, R2, 0x20 ;  /* 0x00000020020d7836 */ /* 0x000fe20000000000 */
[----:B------:R-:W-:Y:S01]  /*c2c0*/  ISETP.GE.AND P1, PT, R0, UR4, PT ;  /* 0x0000000400007c0c */ /* 0x000fe2000bf26270 */
[----:B------:R-:W-:Y:S01]  /*c2d0*/  ULDC.64 UR6, c[0x0][0x208] ;  /* 0x0000820000067ab9 */ /* 0x000fe20000000a00 */
[----:B------:R-:W-:Y:S01]  /*c2e0*/  ISETP.GE.AND P2, PT, R3, UR4, PT ;  /* 0x0000000403007c0c */ /* 0x000fe2000bf46270 */
[----:B------:R-:W-:Y:S01]  /*c2f0*/  VIADD R14, R2, 0x38 ;  /* 0x00000038020e7836 */ /* 0x000fe20000000000 */
[----:B------:R-:W-:Y:S01]  /*c300*/  ISETP.GE.AND P5, PT, R12, UR4, PT ;  /* 0x000000040c007c0c */ /* 0x000fe2000bfa6270 */
[C---:B------:R-:W-:Y:S01]  /*c310*/  VIADD R15, R2.reuse, 0x40 ;  /* 0x00000040020f7836 */ /* 0x040fe20000000000 */
[----:B------:R-:W-:Y:S01]  /*c320*/  ISETP.GE.AND P6, PT, R13, UR4, PT ;  /* 0x000000040d007c0c */ /* 0x000fe2000bfc6270 */
[C---:B------:R-:W-:Y:S01]  /*c330*/  VIADD R16, R2.reuse, 0x48 ;  /* 0x0000004802107836 */ /* 0x040fe20000000000 */
[C---:B------:R-:W-:Y:S01]  /*c340*/  IADD3 R18, R2.reuse, 0x50, RZ ;  /* 0x0000005002127810 */ /* 0x040fe20007ffe0ff */
[C---:B------:R-:W-:Y:S01]  /*c350*/  VIADD R19, R2.reuse, 0x58 ;  /* 0x0000005802137836 */ /* 0x040fe20000000000 */
[----:B------:R-:W-:Y:S01]  /*c360*/  ISETP.GE.AND P3, PT, R15, UR4, PT ;  /* 0x000000040f007c0c */ /* 0x000fe2000bf66270 */
[----:B-12---:R-:W-:Y:S01]  /*c370*/  @!P0 IMAD.WIDE R6, R2, 0x4, R4 ;  /* 0x0000000402068825 */ /* 0x006fe200078e0204 */
[----:B------:R-:W-:-:S02]  /*c380*/  ISETP.GE.AND P4, PT, R16, UR4, PT ;  /* 0x0000000410007c0c */ /* 0x000fc4000bf86270 */
[----:B------:R-:W-:Y:S01]  /*c390*/  @!P1 LEA.HI R0, R0, R0, RZ, 0x1 ;  /* 0x0000000000009211 */ /* 0x000fe200078f08ff */
[----:B------:R-:W-:Y:S01]  /*c3a0*/  VIADD R20, R2, 0x80 ;  /* 0x0000008002147836 */ /* 0x000fe20000000000 */
[----:B------:R-:W-:Y:S01]  /*c3b0*/  @!P2 LEA.HI R3, R3, R3, RZ, 0x1 ;  /* 0x000000030303a211 */ /* 0x000fe200078f08ff */
[----:B------:R0:W-:Y:S01]  /*c3c0*/  @!P0 ST.E.64 desc[UR6][R6.64], R26 ;  /* 0x0000001a06008985 */ /* 0x0001e2000c101b06 */
[----:B------:R-:W-:Y:S01]  /*c3d0*/  @!P1 LOP3.LUT R9, R0, 0xfffffffe, RZ, 0xc0, !PT ;  /* 0xfffffffe00099812 */ /* 0x000fe200078ec0ff */
[----:B------:R-:W-:Y:S01]  /*c3e0*/  VIADD R0, R2, 0x28 ;  /* 0x0000002802007836 */ /* 0x000fe20000000000 */
[----:B------:R-:W-:Y:S02]  /*c3f0*/  @!P2 LOP3.LUT R3, R3, 0xfffffffe, RZ, 0xc0, !PT ;  /* 0xfffffffe0303a812 */ /* 0x000fe400078ec0ff */
[----:B------:R-:W-:Y:S01]  /*c400*/  @!P5 LEA.HI R12, R12, R12, RZ, 0x1 ;  /* 0x0000000c0c0cd211 */ /* 0x000fe200078f08ff */
[----:B------:R-:W-:Y:S01]  /*c410*/  @!P1 IMAD.WIDE R8, R9, 0x4, R4 ;  /* 0x0000000409089825 */ /* 0x000fe200078e0204 */
[----:B------:R-:W-:-:S02]  /*c420*/  ISETP.GE.AND P0, PT, R0, UR4, PT ;  /* 0x0000000400007c0c */ /* 0x000fc4000bf06270 */
[----:B------:R-:W-:Y:S01]  /*c430*/  @!P6 LEA.HI R13, R13, R13, RZ, 0x1 ;  /* 0x0000000d0d0de211 */ /* 0x000fe200078f08ff */
[----:B------:R-:W-:Y:S01]  /*c440*/  @!P2 IMAD.WIDE R10, R3, 0x4, R4 ;  /* 0x00000004030aa825 */ /* 0x000fe200078e0204 */
[----:B------:R-:W-:Y:S01]  /*c450*/  IADD3 R3, R2, 0x30, RZ ;  /* 0x0000003002037810 */ /* 0x000fe20007ffe0ff */
[----:B------:R1:W-:Y:S01]  /*c460*/  @!P1 ST.E.64 desc[UR6][R8.64], R30 ;  /* 0x0000001e08009985 */ /* 0x0003e2000c101b06 */
[----:B------:R-:W-:Y:S02]  /*c470*/  @!P3 LEA.HI R15, R15, R15, RZ, 0x1 ;  /* 0x0000000f0f0fb211 */ /* 0x000fe400078f08ff */
[----:B------:R-:W-:Y:S01]  /*c480*/  ISETP.GE.AND P1, PT, R3, UR4, PT ;  /* 0x0000000403007c0c */ /* 0x000fe2000bf26270 */
[----:B------:R2:W-:Y:S01]  /*c490*/  @!P2 ST.E.64 desc[UR6][R10.64], R34 ;  /* 0x000000220a00a985 */ /* 0x0005e2000c101b06 */
[----:B------:R-:W-:Y:S02]  /*c4a0*/  ISETP.GE.AND P2, PT, R14, UR4, PT ;  /* 0x000000040e007c0c */ /* 0x000fe4000bf46270 */
[----:B0-----:R-:W-:-:S02]  /*c4b0*/  @!P5 LOP3.LUT R7, R12, 0xfffffffe, RZ, 0xc0, !PT ;  /* 0xfffffffe0c07d812 */ /* 0x001fc400078ec0ff */
[----:B------:R-:W-:Y:S02]  /*c4c0*/  @!P0 LEA.HI R0, R0, R0, RZ, 0x1 ;  /* 0x0000000000008211 */ /* 0x000fe400078f08ff */
[----:B------:R-:W-:Y:S01]  /*c4d0*/  @!P4 LEA.HI R16, R16, R16, RZ, 0x1 ;  /* 0x000000101010c211 */ /* 0x000fe200078f08ff */
[--C-:B------:R-:W-:Y:S01]  /*c4e0*/  @!P5 IMAD.WIDE R6, R7, 0x4, R4.reuse ;  /* 0x000000040706d825 */ /* 0x100fe200078e0204 */
[----:B------:R-:W-:Y:S02]  /*c4f0*/  @!P3 LOP3.LUT R15, R15, 0xfffffffe, RZ, 0xc0, !PT ;  /* 0xfffffffe0f0fb812 */ /* 0x000fe400078ec0ff */
[----:B-1----:R-:W-:Y:S02]  /*c500*/  @!P6 LOP3.LUT R9, R13, 0xfffffffe, RZ, 0xc0, !PT ;  /* 0xfffffffe0d09e812 */ /* 0x002fe400078ec0ff */
[----:B------:R0:W-:Y:S01]  /*c510*/  @!P5 ST.E.64 desc[UR6][R6.64], R38 ;  /* 0x000000260600d985 */ /* 0x0001e2000c101b06 */
[----:B--2---:R-:W-:Y:S02]  /*c520*/  @!P1 LEA.HI R10, R3, R3, RZ, 0x1 ;  /* 0x00000003030a9211 */ /* 0x004fe400078f08ff */
[----:B------:R-:W-:Y:S01]  /*c530*/  @!P2 LEA.HI R14, R14, R14, RZ, 0x1 ;  /* 0x0000000e0e0ea211 */ /* 0x000fe200078f08ff */
[----:B------:R-:W-:Y:S01]  /*c540*/  @!P6 IMAD.WIDE R8, R9, 0x4, R4 ;  /* 0x000000040908e825 */ /* 0x000fe200078e0204 */
[----:B------:R-:W-:-:S02]  /*c550*/  @!P0 LOP3.LUT R3, R0, 0xfffffffe, RZ, 0xc0, !PT ;  /* 0xfffffffe00038812 */ /* 0x000fc400078ec0ff */
[----:B------:R-:W-:Y:S01]  /*c560*/  @!P1 LOP3.LUT R11, R10, 0xfffffffe, RZ, 0xc0, !PT ;  /* 0xfffffffe0a0b9812 */ /* 0x000fe200078ec0ff */
[----:B------:R-:W-:Y:S01]  /*c570*/  VIADD R0, R2, 0x60 ;  /* 0x0000006002007836 */ /* 0x000fe20000000000 */
[----:B------:R-:W-:Y:S01]  /*c580*/  @!P2 LOP3.LUT R13, R14, 0xfffffffe, RZ, 0xc0, !PT ;  /* 0xfffffffe0e0da812 */ /* 0x000fe200078ec0ff */
[----:B------:R1:W-:Y:S01]  /*c590*/  @!P6 ST.E.64 desc[UR6][R8.64], R42 ;  /* 0x0000002a0800e985 */ /* 0x0003e2000c101b06 */
[----:B------:R-:W-:Y:S02]  /*c5a0*/  @!P4 LOP3.LUT R17, R16, 0xfffffffe, RZ, 0xc0, !PT ;  /* 0xfffffffe1011c812 */ /* 0x000fe400078ec0ff */
[----:B------:R-:W-:Y:S01]  /*c5b0*/  ISETP.GE.AND P5, PT, R18, UR4, PT ;  /* 0x0000000412007c0c */ /* 0x000fe2000bfa6270 */
[--C-:B0-----:R-:W-:Y:S01]  /*c5c0*/  @!P0 IMAD.WIDE R6, R3, 0x4, R4.reuse ;  /* 0x0000000403068825 */ /* 0x101fe200078e0204 */
[----:B------:R-:W-:Y:S02]  /*c5d0*/  ISETP.GE.AND P6, PT, R19, UR4, PT ;  /* 0x0000000413007c0c */ /* 0x000fe4000bfc6270 */
[C---:B------:R-:W-:Y:S01]  /*c5e0*/  IADD3 R16, R2.reuse, 0x70, RZ ;  /* 0x0000007002107810 */ /* 0x040fe20007ffe0ff */
[----:B------:R-:W-:Y:S01]  /*c5f0*/  VIADD R3, R2, 0x68 ;  /* 0x0000006802037836 */ /* 0x000fe20000000000 */
[----:B------:R0:W-:Y:S01]  /*c600*/  @!P0 ST.E.64 desc[UR6][R6.64], R46 ;  /* 0x0000002e06008985 */ /* 0x0001e2000c101b06 */
[----:B------:R-:W-:Y:S01]  /*c610*/  ISETP.GE.AND P0, PT, R20, UR4, PT ;  /* 0x0000000414007c0c */ /* 0x000fe2000bf06270 */
[----:B-1----:R-:W-:-:S05]  /*c620*/  @!P1 IMAD.WIDE R8, R11, 0x4, R4 ;  /* 0x000000040b089825 */ /* 0x002fca00078e0204 */
[----:B------:R-:W-:Y:S01]  /*c630*/  @!P5 LEA.HI R18, R18, R18, RZ, 0x1 ;  /* 0x000000121212d211 */ /* 0x000fe200078f08ff */
[--C-:B------:R-:W-:Y:S01]  /*c640*/  @!P2 IMAD.WIDE R10, R13, 0x4, R4.reuse ;  /* 0x000000040d0aa825 */ /* 0x100fe200078e0204 */
[----:B------:R1:W-:Y:S01]  /*c650*/  @!P1 ST.E.64 desc[UR6][R8.64], R50 ;  /* 0x0000003208009985 */ /* 0x0003e2000c101b06 */
[----:B------:R-:W-:Y:S02]  /*c660*/  @!P6 LEA.HI R19, R19, R19, RZ, 0x1 ;  /* 0x000000131313e211 */ /* 0x000fe400078f08ff */
[--C-:B------:R-:W-:Y:S01]  /*c670*/  @!P3 IMAD.WIDE R12, R15, 0x4, R4.reuse ;  /* 0x000000040f0cb825 */ /* 0x100fe200078e0204 */
[----:B------:R2:W-:Y:S01]  /*c680*/  @!P2 ST.E.64 desc[UR6][R10.64], R54 ;  /* 0x000000360a00a985 */ /* 0x0005e2000c101b06 */
[----:B------:R-:W-:Y:S02]  /*c690*/  ISETP.GE.AND P2, PT, R16, UR4, PT ;  /* 0x0000000410007c0c */ /* 0x000fe4000bf46270 */
[----:B------:R-:W-:Y:S01]  /*c6a0*/  @!P4 IMAD.WIDE R14, R17, 0x4, R4 ;  /* 0x00000004110ec825 */ /* 0x000fe200078e0204 */
[----:B------:R3:W-:Y:S01]  /*c6b0*/  @!P3 ST.E.64 desc[UR6][R12.64], R58 ;  /* 0x0000003a0c00b985 */ /* 0x0007e2000c101b06 */
[----:B------:R-:W-:-:S02]  /*c6c0*/  ISETP.GE.AND P3, PT, R3, UR4, PT ;  /* 0x0000000403007c0c */ /* 0x000fc4000bf66270 */
[----:B------:R-:W-:Y:S01]  /*c6d0*/  VIADD R17, R2, 0x78 ;  /* 0x0000007802117836 */ /* 0x000fe20000000000 */
[----:B------:R4:W-:Y:S01]  /*c6e0*/  @!P4 ST.E.64 desc[UR6][R14.64], R62 ;  /* 0x0000003e0e00c985 */ /* 0x0009e2000c101b06 */
[----:B------:R-:W-:Y:S02]  /*c6f0*/  ISETP.GE.AND P4, PT, R0, UR4, PT ;  /* 0x0000000400007c0c */ /* 0x000fe4000bf86270 */
[----:B0-----:R-:W-:Y:S01]  /*c700*/  @!P5 LOP3.LUT R7, R18, 0xfffffffe, RZ, 0xc0, !PT ;  /* 0xfffffffe1207d812 */ /* 0x001fe200078ec0ff */
[----:B------:R-:W-:Y:S01]  /*c710*/  VIADD R18, R2, 0x88 ;  /* 0x0000008802127836 */ /* 0x000fe20000000000 */
[----:B------:R-:W-:Y:S02]  /*c720*/  ISETP.GE.AND P1, PT, R17, UR4, PT ;  /* 0x0000000411007c0c */ /* 0x000fe4000bf26270 */
[----:B-1----:R-:W-:Y:S01]  /*c730*/  @!P6 LOP3.LUT R9, R19, 0xfffffffe, RZ, 0xc0, !PT ;  /* 0xfffffffe1309e812 */ /* 0x002fe200078ec0ff */
[----:B------:R-:W-:Y:S01]  /*c740*/  @!P5 IMAD.WIDE R6, R7, 0x4, R4 ;  /* 0x000000040706d825 */ /* 0x000fe200078e0204 */
[----:B------:R-:W-:-:S02]  /*c750*/  @!P2 LEA.HI R16, R16, R16, RZ, 0x1 ;  /* 0x000000101010a211 */ /* 0x000fc400078f08ff */
[----:B--2---:R-:W-:Y:S01]  /*c760*/  @!P3 LEA.HI R10, R3, R3, RZ, 0x1 ;  /* 0x00000003030ab211 */ /* 0x004fe200078f08ff */
[----:B------:R-:W-:Y:S01]  /*c770*/  @!P6 IMAD.WIDE R8, R9, 0x4, R4 ;  /* 0x000000040908e825 */ /* 0x000fe200078e0204 */
[----:B------:R-:W-:Y:S01]  /*c780*/  @!P0 LEA.HI R20, R20, R20, RZ, 0x1 ;  /* 0x0000001414148211 */ /* 0x000fe200078f08ff */
[----:B------:R0:W-:Y:S01]  /*c790*/  @!P5 ST.E.64 desc[UR6][R6.64], R66 ;  /* 0x000000420600d985 */ /* 0x0001e2000c101b06 */
[----:B------:R-:W-:Y:S02]  /*c7a0*/  @!P4 LEA.HI R0, R0, R0, RZ, 0x1 ;  /* 0x000000000000c211 */ /* 0x000fe400078f08ff */
[----:B------:R-:W-:Y:S01]  /*c7b0*/  @!P3 LOP3.LUT R11, R10, 0xfffffffe, RZ, 0xc0, !PT ;  /* 0xfffffffe0a0bb812 */ /* 0x000fe200078ec0ff */
[----:B------:R1:W-:Y:S01]  /*c7c0*/  @!P6 ST.E.64 desc[UR6][R8.64], R70 ;  /* 0x000000460800e985 */ /* 0x0003e2000c101b06 */
[----:B------:R-:W-:Y:S02]  /*c7d0*/  @!P1 LEA.HI R17, R17, R17, RZ, 0x1 ;  /* 0x0000001111119211 */ /* 0x000fe400078f08ff */
[----:B------:R-:W-:Y:S01]  /*c7e0*/  @!P4 LOP3.LUT R3, R0, 0xfffffffe, RZ, 0xc0, !PT ;  /* 0xfffffffe0003c812 */ /* 0x000fe200078ec0ff */
[----:B------:R-:W-:Y:S01]  /*c7f0*/  VIADD R0, R2, 0x98 ;  /* 0x0000009802007836 */ /* 0x000fe20000000000 */
[----:B---3--:R-:W-:Y:S01]  /*c800*/  @!P2 LOP3.LUT R13, R16, 0xfffffffe, RZ, 0xc0, !PT ;  /* 0xfffffffe100da812 */ /* 0x008fe200078ec0ff */
[----:B------:R-:W-:Y:S01]  /*c810*/  VIADD R16, R2, 0xa8 ;  /* 0x000000a802107836 */ /* 0x000fe20000000000 */
[----:B------:R-:W-:-:S02]  /*c820*/  @!P1 LOP3.LUT R17, R17, 0xfffffffe, RZ, 0xc0, !PT ;  /* 0xfffffffe11119812 */ /* 0x000fc400078ec0ff */
[----:B----4-:R-:W-:Y:S01]  /*c830*/  @!P0 LOP3.LUT R15, R20, 0xfffffffe, RZ, 0xc0, !PT ;  /* 0xfffffffe140f8812 */ /* 0x010fe200078ec0ff */
[--C-:B0-----:R-:W-:Y:S01]  /*c840*/  @!P4 IMAD.WIDE R6, R3, 0x4, R4.reuse ;  /* 0x000000040306c825 */ /* 0x101fe200078e0204 */
[----:B------:R-:W-:Y:S02]  /*c850*/  IADD3 R19, R2, 0x90, RZ ;  /* 0x0000009002137810 */ /* 0x000fe40007ffe0ff */
[----:B------:R-:W-:Y:S01]  /*c860*/  ISETP.GE.AND P6, PT, R18, UR4, PT ;  /* 0x0000000412007c0c */ /* 0x000fe2000bfc6270 */
[--C-:B-1----:R-:W-:Y:S01]  /*c870*/  @!P3 IMAD.WIDE R8, R11, 0x4, R4.reuse ;  /* 0x000000040b08b825 */ /* 0x102fe200078e0204 */
[----:B------:R-:W-:Y:S01]  /*c880*/  ISETP.GE.AND P5, PT, R19, UR4, PT ;  /* 0x0000000413007c0c */ /* 0x000fe2000bfa6270 */
[----:B------:R0:W-:Y:S02]  /*c890*/  @!P4 ST.E.64 desc[UR6][R6.64], R74 ;  /* 0x0000004a0600c985 */ /* 0x0001e4000c101b06 */
[--C-:B------:R-:W-:Y:S02]  /*c8a0*/  @!P2 IMAD.WIDE R10, R13, 0x4, R4.reuse ;  /* 0x000000040d0aa825 */ /* 0x100fe400078e0204 */
[----:B------:R1:W-:Y:S01]  /*c8b0*/  @!P3 ST.E.64 desc[UR6][R8.64], R78 ;  /* 0x0000004e0800b985 */ /* 0x0003e2000c101b06 */
[----:B------:R-:W-:Y:S01]  /*c8c0*/  ISETP.GE.AND P3, PT, R16, UR4, PT ;  /* 0x0000000410007c0c */ /* 0x000fe2000bf66270 */
[--C-:B------:R-:W-:Y:S01]  /*c8d0*/  @!P1 IMAD.WIDE R12, R17, 0x4, R4.reuse ;  /* 0x00000004110c9825 */ /* 0x100fe200078e0204 */
[----:B------:R-:W-:Y:S01]  /*c8e0*/  IADD3 R17, R2, 0xb0, RZ ;  /* 0x000000b002117810 */ /* 0x000fe20007ffe0ff */
[----:B------:R2:W-:Y:S02]  /*c8f0*/  @!P2 ST.E.64 desc[UR6][R10.64], R82 ;  /* 0x000000520a00a985 */ /* 0x0005e4000c101b06 */
[----:B------:R-:W-:Y:S01]  /*c900*/  @!P0 IMAD.WIDE R14, R15, 0x4, R4 ;  /* 0x000000040f0e8825 */ /* 0x000fe200078e0204 */
[----:B------:R-:W-:Y:S01]  /*c910*/  ISETP.GE.AND P2, PT, R17, UR4, PT ;  /* 0x0000000411007c0c */ /* 0x000fe2000bf46270 */
[----:B------:R3:W-:Y:S01]  /*c920*/  @!P1 ST.E.64 desc[UR6][R12.64], R86 ;  /* 0x000000560c009985 */ /* 0x0007e2000c101b06 */
[----:B------:R-:W-:Y:S01]  /*c930*/  @!P6 LEA.HI R18, R18, R18, RZ, 0x1 ;  /* 0x000000121212e211 */ /* 0x000fe200078f08ff */
[C---:B------:R-:W-:Y:S01]  /*c940*/  VIADD R3, R2.reuse, 0xa0 ;  /* 0x000000a002037836 */ /* 0x040fe20000000000 */
[----:B------:R-:W-:Y:S01]  /*c950*/  @!P5 LEA.HI R19, R19, R19, RZ, 0x1 ;  /* 0x000000131313d211 */ /* 0x000fe200078f08ff */
[----:B------:R4:W-:Y:S01]  /*c960*/  @!P0 ST.E.64 desc[UR6][R14.64], R90 ;  /* 0x0000005a0e008985 */ /* 0x0009e2000c101b06 */
[----:B------:R-:W-:Y:S01]  /*c970*/  VIADD R20, R2, 0xb8 ;  /* 0x000000b802147836 */ /* 0x000fe20000000000 */
[----:B------:R-:W-:-:S02]  /*c980*/  ISETP.GE.AND P0, PT, R0, UR4, PT ;  /* 0x0000000400007c0c */ /* 0x000fc4000bf06270 */
[----:B------:R-:W-:Y:S02]  /*c990*/  ISETP.GE.AND P4, PT, R3, UR4, PT ;  /* 0x0000000403007c0c */ /* 0x000fe4000bf86270 */
[----:B------:R-:W-:Y:S02]  /*c9a0*/  ISETP.GE.AND P1, PT, R20, UR4, PT ;  /* 0x0000000414007c0c */ /* 0x000fe4000bf26270 */
[----:B0-----:R-:W-:Y:S01]  /*c9b0*/  @!P6 LOP3.LUT R7, R18, 0xfffffffe, RZ, 0xc0, !PT ;  /* 0xfffffffe1207e812 */ /* 0x001fe200078ec0ff */
[C---:B------:R-:W-:Y:S01]  /*c9c0*/  VIADD R18, R2.reuse, 0xc0 ;  /* 0x000000c002127836 */ /* 0x040fe20000000000 */
[----:B-1----:R-:W-:Y:S01]  /*c9d0*/  @!P5 LOP3.LUT R9, R19, 0xfffffffe, RZ, 0xc0, !PT ;  /* 0xfffffffe1309d812 */ /* 0x002fe200078ec0ff */
[----:B------:R-:W-:Y:S01]  /*c9e0*/  VIADD R19, R2, 0xc8 ;  /* 0x000000c802137836 */ /* 0x000fe20000000000 */
[----:B------:R-:W-:Y:S01]  /*c9f0*/  @!P3 LEA.HI R16, R16, R16, RZ, 0x1 ;  /* 0x000000101010b211 */ /* 0x000fe200078f08ff */
[----:B------:R-:W-:Y:S01]  /*ca00*/  @!P6 IMAD.WIDE R6, R7, 0x4, R4 ;  /* 0x000000040706e825 */ /* 0x000fe200078e0204 */
[----:B------:R-:W-:-:S02]  /*ca10*/  @!P2 LEA.HI R17, R17, R17, RZ, 0x1 ;  /* 0x000000111111a211 */ /* 0x000fc400078f08ff */
[----:B------:R-:W-:Y:S01]  /*ca20*/  @!P0 LEA.HI R0, R0, R0, RZ, 0x1 ;  /* 0x0000000000008211 */ /* 0x000fe200078f08ff */
[----:B------:R-:W-:Y:S01]  /*ca30*/  @!P5 IMAD.WIDE R8, R9, 0x4, R4 ;  /* 0x000000040908d825 */ /* 0x000fe200078e0204 */
[----:B--2---:R-:W-:Y:S01]  /*ca40*/  @!P4 LEA.HI R10, R3, R3, RZ, 0x1 ;  /* 0x00000003030ac211 */ /* 0x004fe200078f08ff */
[----:B------:R0:W-:Y:S01]  /*ca50*/  @!P6 ST.E.64 desc[UR6][R6.64], R94 ;  /* 0x0000005e0600e985 */ /* 0x0001e2000c101b06 */
[----:B------:R-:W-:Y:S02]  /*ca60*/  @!P1 LEA.HI R20, R20, R20, RZ, 0x1 ;  /* 0x0000001414149211 */ /* 0x000fe400078f08ff */
[----:B------:R-:W-:Y:S01]  /*ca70*/  @!P0 LOP3.LUT R3, R0, 0xfffffffe, RZ, 0xc0, !PT ;  /* 0xfffffffe00038812 */ /* 0x000fe200078ec0ff */
[----:B------:R1:W-:Y:S01]  /*ca80*/  @!P5 ST.E.64 desc[UR6][R8.64], R98 ;  /* 0x000000620800d985 */ /* 0x0003e2000c101b06 */
[----:B------:R-:W-:Y:S02]  /*ca90*/  @!P4 LOP3.LUT R11, R10, 0xfffffffe, RZ, 0xc0, !PT ;  /* 0xfffffffe0a0bc812 */ /* 0x000fe400078ec0ff */
[----:B---3--:R-:W-:Y:S01]  /*caa0*/  @!P3 LOP3.LUT R13, R16, 0xfffffffe, RZ, 0xc0, !PT ;  /* 0xfffffffe100db812 */ /* 0x008fe200078ec0ff */
[----:B------:R-:W-:Y:S01]  /*cab0*/  VIADD R16, R2, 0xe0 ;  /* 0x000000e002107836 */ /* 0x000fe20000000000 */
[----:B------:R-:W-:-:S02]  /*cac0*/  @!P2 LOP3.LUT R17, R17, 0xfffffffe, RZ, 0xc0, !PT ;  /* 0xfffffffe1111a812 */ /* 0x000fc400078ec0ff */
[----:B----4-:R-:W-:Y:S02]  /*cad0*/  @!P1 LOP3.LUT R15, R20, 0xfffffffe, RZ, 0xc0, !PT ;  /* 0xfffffffe140f9812 */ /* 0x010fe400078ec0ff */
[----:B------:R-:W-:Y:S01]  /*cae0*/  ISETP.GE.AND P5, PT, R18, UR4, PT ;  /* 0x0000000412007c0c */ /* 0x000fe2000bfa6270 */
[--C-:B0-----:R-:W-:Y:S01]  /*caf0*/  @!P0 IMAD.WIDE R6, R3, 0x4, R4.reuse ;  /* 0x0000000403068825 */ /* 0x101fe200078e0204 */
[----:B------:R-:W-:Y:S02]  /*cb00*/  IADD3 R0, R2, 0xd0, RZ ;  /* 0x000000d002007810 */ /* 0x000fe40007ffe0ff */
[----:B------:R-:W-:Y:S01]  /*cb10*/  ISETP.GE.AND P6, PT, R19, UR4, PT ;  /* 0x0000000413007c0c */ /* 0x000fe2000bfc6270 */
[--C-:B-1----:R-:W-:Y:S01]  /*cb20*/  @!P4 IMAD.WIDE R8, R11, 0x4, R4.reuse ;  /* 0x000000040b08c825 */ /* 0x102fe200078e0204 */
[----:B------:R0:W-:Y:S01]  /*cb30*/  @!P0 ST.E.64 desc[UR6][R6.64], R102 ;  /* 0x0000006606008985 */ /* 0x0001e2000c101b06 */
[----:B------:R-:W-:Y:S02]  /*cb40*/  ISETP.GE.AND P0, PT, R0, UR4, PT ;  /* 0x0000000400007c0c */ /* 0x000fe4000bf06270 */
[----:B------:R-:W-:Y:S01]  /*cb50*/  @!P3 IMAD.WIDE R10, R13, 0x4, R4 ;  /* 0x000000040d0ab825 */ /* 0x000fe200078e0204 */
[----:B------:R1:W-:Y:S01]  /*cb60*/  @!P4 ST.E.64 desc[UR6][R8.64], R106 ;  /* 0x0000006a0800c985 */ /* 0x0003e2000c101b06 */
[----:B------:R-:W-:-:S02]  /*cb70*/  IADD3 R20, R2, 0xf0, RZ ;  /* 0x000000f002147810 */ /* 0x000fc40007ffe0ff */
[--C-:B------:R-:W-:Y:S01]  /*cb80*/  @!P2 IMAD.WIDE R12, R17, 0x4, R4.reuse ;  /* 0x00000004110ca825 */ /* 0x100fe200078e0204 */
[----:B------:R2:W-:Y:S01]  /*cb90*/  @!P3 ST.E.64 desc[UR6][R10.64], R110 ;  /* 0x0000006e0a00b985 */ /* 0x0005e2000c101b06 */
[----:B------:R-:W-:Y:S02]  /*cba0*/  @!P5 LEA.HI R18, R18, R18, RZ, 0x1 ;  /* 0x000000121212d211 */ /* 0x000fe400078f08ff */
[----:B------:R-:W-:Y:S01]  /*cbb0*/  @!P1 IMAD.WIDE R14, R15, 0x4, R4 ;  /* 0x000000040f0e9825 */ /* 0x000fe200078e0204 */
[----:B------:R-:W-:Y:S01]  /*cbc0*/  @!P2 ST.E.64 desc[UR6][R12.64], R114 ;  /* 0x000000720c00a985 */ /* 0x000fe2000c101b06 */
[----:B------:R-:W-:Y:S02]  /*cbd0*/  ISETP.GE.AND P2, PT, R16, UR4, PT ;  /* 0x0000000410007c0c */ /* 0x000fe4000bf46270 */
[C---:B------:R-:W-:Y:S01]  /*cbe0*/  VIADD R3, R2.reuse, 0xd8 ;  /* 0x000000d802037836 */ /* 0x040fe20000000000 */
[----:B------:R-:W-:Y:S01]  /*cbf0*/  @!P1 ST.E.64 desc[UR6][R14.64], R118 ;  /* 0x000000760e009985 */ /* 0x000fe2000c101b06 */
[----:B------:R-:W-:Y:S01]  /*cc00*/  VIADD R17, R2, 0xe8 ;  /* 0x000000e802117836 */ /* 0x000fe20000000000 */
[----:B0-----:R-:W-:Y:S01]  /*cc10*/  @!P5 LOP3.LUT R7, R18, 0xfffffffe, RZ, 0xc0, !PT ;  /* 0xfffffffe1207d812 */ /* 0x001fe200078ec0ff */
[----:B------:R-:W-:Y:S01]  /*cc20*/  VIADD R2, R2, 0xf8 ;  /* 0x000000f802027836 */ /* 0x000fe20000000000 */
[----:B------:R-:W-:-:S02]  /*cc30*/  ISETP.GE.AND P1, PT, R3, UR4, PT ;  /* 0x0000000403007c0c */ /* 0x000fc4000bf26270 */
[----:B------:R-:W-:Y:S01]  /*cc40*/  @!P6 LEA.HI R19, R19, R19, RZ, 0x1 ;  /* 0x000000131313e211 */ /* 0x000fe200078f08ff */
[----:B------:R-:W-:Y:S01]  /*cc50*/  @!P5 IMAD.WIDE R6, R7, 0x4, R4 ;  /* 0x000000040706d825 */ /* 0x000fe200078e0204 */
[----:B------:R-:W-:Y:S02]  /*cc60*/  ISETP.GE.AND P3, PT, R17, UR4, PT ;  /* 0x0000000411007c0c */ /* 0x000fe4000bf66270 */
[----:B------:R-:W-:Y:S02]  /*cc70*/  ISETP.GE.AND P4, PT, R20, UR4, PT ;  /* 0x0000000414007c0c */ /* 0x000fe4000bf86270 */
[----:B------:R-:W-:Y:S01]  /*cc80*/  @!P0 LEA.HI R0, R0, R0, RZ, 0x1 ;  /* 0x0000000000008211 */ /* 0x000fe200078f08ff */
[----:B------:R0:W-:Y:S01]  /*cc90*/  @!P5 ST.E.64 desc[UR6][R6.64], R122 ;  /* 0x0000007a0600d985 */ /* 0x0001e2000c101b06 */
[----:B-1----:R-:W-:Y:S02]  /*cca0*/  @!P6 LOP3.LUT R9, R19, 0xfffffffe, RZ, 0xc0, !PT ;  /* 0xfffffffe1309e812 */ /* 0x002fe400078ec0ff */
[----:B------:R-:W-:-:S02]  /*ccb0*/  @!P2 LEA.HI R16, R16, R16, RZ, 0x1 ;  /* 0x000000101010a211 */ /* 0x000fc400078f08ff */
[----:B--2---:R-:W-:Y:S01]  /*ccc0*/  @!P1 LEA.HI R10, R3, R3, RZ, 0x1 ;  /* 0x00000003030a9211 */ /* 0x004fe200078f08ff */
[--C-:B------:R-:W-:Y:S01]  /*ccd0*/  @!P6 IMAD.WIDE R8, R9, 0x4, R4.reuse ;  /* 0x000000040908e825 */ /* 0x100fe200078e0204 */
[----:B------:R-:W-:Y:S02]  /*cce0*/  @!P0 LOP3.LUT R3, R0, 0xfffffffe, RZ, 0xc0, !PT ;  /* 0xfffffffe00038812 */ /* 0x000fe400078ec0ff */
[----:B------:R-:W-:Y:S02]  /*ccf0*/  @!P3 LEA.HI R17, R17, R17, RZ, 0x1 ;  /* 0x000000111111b211 */ /* 0x000fe400078f08ff */
[----:B------:R1:W-:Y:S01]  /*cd00*/  @!P6 ST.E.64 desc[UR6][R8.64], R126 ;  /* 0x0000007e0800e985 */ /* 0x0003e2000c101b06 */
[----:B------:R-:W-:Y:S01]  /*cd10*/  @!P4 LEA.HI R20, R20, R20, RZ, 0x1 ;  /* 0x000000141414c211 */ /* 0x000fe200078f08ff */
[----:B0-----:R-:W-:Y:S01]  /*cd20*/  @!P0 IMAD.WIDE R6, R3, 0x4, R4 ;  /* 0x0000000403068825 */ /* 0x001fe200078e0204 */
[----:B------:R-:W-:Y:S02]  /*cd30*/  @!P1 LOP3.LUT R11, R10, 0xfffffffe, RZ, 0xc0, !PT ;  /* 0xfffffffe0a0b9812 */ /* 0x000fe400078ec0ff */
[----:B------:R-:W-:-:S02]  /*cd40*/  @!P2 LOP3.LUT R13, R16, 0xfffffffe, RZ, 0xc0, !PT ;  /* 0xfffffffe100da812 */ /* 0x000fc400078ec0ff */
[----:B------:R0:W-:Y:S01]  /*cd50*/  @!P0 ST.E.64 desc[UR6][R6.64], R130 ;  /* 0x0000008206008985 */ /* 0x0001e2000c101b06 */
[----:B------:R-:W-:Y:S02]  /*cd60*/  ISETP.GE.AND P0, PT, R2, UR4, PT ;  /* 0x0000000402007c0c */ /* 0x000fe4000bf06270 */
[----:B------:R-:W-:Y:S02]  /*cd70*/  @!P3 LOP3.LUT R17, R17, 0xfffffffe, RZ, 0xc0, !PT ;  /* 0xfffffffe1111b812 */ /* 0x000fe400078ec0ff */
[----:B------:R-:W-:Y:S01]  /*cd80*/  @!P4 LOP3.LUT R15, R20, 0xfffffffe, RZ, 0xc0, !PT ;  /* 0xfffffffe140fc812 */ /* 0x000fe200078ec0ff */
[----:B-1----:R-:W-:-:S04]  /*cd90*/  @!P1 IMAD.WIDE R8, R11, 0x4, R4 ;  /* 0x000000040b089825 */ /* 0x002fc800078e0204 */
[--C-:B------:R-:W-:Y:S01]  /*cda0*/  @!P2 IMAD.WIDE R10, R13, 0x4, R4.reuse ;  /* 0x000000040d0aa825 */ /* 0x100fe200078e0204 */
[----:B------:R0:W-:Y:S03]  /*cdb0*/  @!P1 ST.E.64 desc[UR6][R8.64], R134 ;  /* 0x0000008608009985 */ /* 0x0001e6000c101b06 */
[--C-:B------:R-:W-:Y:S01]  /*cdc0*/  @!P3 IMAD.WIDE R12, R17, 0x4, R4.reuse ;  /* 0x00000004110cb825 */ /* 0x100fe200078e0204 */
[----:B------:R0:W-:Y:S03]  /*cdd0*/  @!P2 ST.E.64 desc[UR6][R10.64], R138 ;  /* 0x0000008a0a00a985 */ /* 0x0001e6000c101b06 */
[----:B------:R-:W-:Y:S01]  /*cde0*/  @!P4 IMAD.WIDE R14, R15, 0x4, R4 ;  /* 0x000000040f0ec825 */ /* 0x000fe200078e0204 */
[----:B------:R0:W-:Y:S04]  /*cdf0*/  @!P3 ST.E.64 desc[UR6][R12.64], R142 ;  /* 0x0000008e0c00b985 */ /* 0x0001e8000c101b06 */
[----:B------:R0:W-:Y:S01]  /*ce00*/  @!P4 ST.E.64 desc[UR6][R14.64], R146 ;  /* 0x000000920e00c985 */ /* 0x0001e2000c101b06 */
[----:B------:R-:W-:Y:S05]  /*ce10*/  @P0 BRA `(.L_x_10) ;  /* 0x0000004800f00947 */ /* 0x000fea0003800000 */
[----:B------:R-:W-:Y:S01]  /*ce20*/  LEA.HI R2, R2, R2, RZ, 0x1 ;  /* 0x0000000202027211 */ /* 0x000fe200078f08ff */
[----:B------:R-:W-:-:S03]  /*ce30*/  ULDC.64 UR4, c[0x0][0x208] ;  /* 0x0000820000047ab9 */ /* 0x000fc60000000a00 */
[----:B------:R-:W-:-:S05]  /*ce40*/  LOP3.LUT R3, R2, 0xfffffffe, RZ, 0xc0, !PT ;  /* 0xfffffffe02037812 */ /* 0x000fca00078ec0ff */
[----:B------:R-:W-:-:S05]  /*ce50*/  IMAD.WIDE R4, R3, 0x4, R4 ;  /* 0x0000000403047825 */ /* 0x000fca00078e0204 */
[----:B------:R1:W-:Y:S01]  /*ce60*/  ST.E.64 desc[UR4][R4.64], R150 ;  /* 0x0000009604007985 */ /* 0x0003e2000c101b04 */
[----:B------:R-:W-:Y:S05]  /*ce70*/  BRA `(.L_x_10) ;  /* 0x0000004800d87947 */ /* 0x000fea0003800000 */
.L_x_33:
[----:B------:R-:W0:Y:S02]  /*ce80*/  S2R R0, SR_TID.X ;  /* 0x0000000000007919 */ /* 0x000e240000002100 */
[----:B0-----:R-:W-:-:S05]  /*ce90*/  VIADD R2, R0, 0xffffff80 ;  /* 0xffffff8000027836 */ /* 0x001fca0000000000 */
[----:B------:R-:W-:-:S13]  /*cea0*/  ISETP.GT.AND P0, PT, R2, 0x7f, PT ;  /* 0x0000007f0200780c */ /* 0x000fda0003f04270 */
[----:B------:R-:W-:Y:S05]  /*ceb0*/  @P0 BRA `(.L_x_10) ;  /* 0x0000004800c80947 */ /* 0x000fea0003800000 */
[----:B------:R-:W0:Y:S01]  /*cec0*/  S2R R3, SR_CTAID.X ;  /* 0x0000000000037919 */ /* 0x000e220000002500 */
[----:B------:R-:W1:Y:S01]  /*ced0*/  LDC R6, c[0x0][0xbe8] ;  /* 0x0002fa00ff067b82 */ /* 0x000e620000000800 */
[----:B------:R-:W-:Y:S01]  /*cee0*/  ULDC UR4, c[0x0][0xa88] ;  /* 0x0002a20000047ab9 */ /* 0x000fe20000000800 */
[----:B0-----:R-:W-:Y:S02]  /*cef0*/  IMAD R0, R3, 0x80, R0 ;  /* 0x0000008003007824 */ /* 0x001fe400078e0200 */
[----:B-1----:R-:W-:-:S03]  /*cf00*/  IMAD R3, R6, UR4, RZ ;  /* 0x0000000406037c24 */ /* 0x002fc6000f8e02ff */
[----:B------:R-:W-:-:S04]  /*cf10*/  IADD3 R0, R0, -0x80, RZ ;  /* 0xffffff8000007810 */ /* 0x000fc80007ffe0ff */
[----:B------:R-:W-:-:S13]  /*cf20*/  ISETP.GE.AND P0, PT, R0, R3, PT ;  /* 0x000000030000720c */ /* 0x000fda0003f06270 */
[----:B------:R-:W-:Y:S05]  /*cf30*/  @P0 BRA `(.L_x_10) ;  /* 0x0000004800a80947 */ /* 0x000fea0003800000 */
[----:B------:R-:W-:Y:S01]  /*cf40*/  ISETP.NE.AND P0, PT, R6, 0x1, PT ;  /* 0x000000010600780c */ /* 0x000fe20003f05270 */
[----:B------:R-:W0:Y:S01]  /*cf50*/  S2UR UR4, SR_CTAID.Z ;  /* 0x00000000000479c3 */ /* 0x000e220000002700 */
[----:B------:R-:W-:Y:S01]  /*cf60*/  SHF.R.S32.HI R4, RZ, 0x1f, R19 ;  /* 0x0000001fff047819 */ /* 0x000fe20000011413 */
[----:B------:R-:W-:Y:S01]  /*cf70*/  ULDC.64 UR6, c[0x0][0xbd0] ;  /* 0x0002f40000067ab9 */ /* 0x000fe20000000a00 */
[----:B------:R-:W-:Y:S01]  /*cf80*/  ULDC.64 UR10, c[0x0][0x208] ;  /* 0x00008200000a7ab9 */ /* 0x000fe20000000a00 */
[----:B------:R-:W-:-:S04]  /*cf90*/  IMAD.WIDE.U32 R2, R19, UR6, RZ ;  /* 0x0000000613027c25 */ /* 0x000fc8000f8e00ff */
[----:B------:R-:W1:Y:S01]  /*cfa0*/  LDC.64 R10, c[0x0][0xbd8] ;  /* 0x0002f600ff0a7b82 */ /* 0x000e620000000a00 */
[----:B------:R-:W-:-:S04]  /*cfb0*/  IMAD R4, R4, UR6, RZ ;  /* 0x0000000604047c24 */ /* 0x000fc8000f8e02ff */
[----:B------:R-:W-:Y:S02]  /*cfc0*/  IMAD R5, R19, UR7, R4 ;  /* 0x0000000713057c24 */ /* 0x000fe4000f8e0204 */
[----:B------:R-:W-:Y:S01]  /*cfd0*/  IMAD.MOV R19, RZ, RZ, -R19 ;  /* 0x000000ffff137224 */ /* 0x000fe200078e0a13 */
[----:B------:R-:W2:Y:S01]  /*cfe0*/  @P0 LDC R7, c[0x0][0xbec] ;  /* 0x0002fb00ff070b82 */ /* 0x000ea20000000800 */
[----:B------:R-:W-:Y:S02]  /*cff0*/  IMAD.IADD R3, R3, 0x1, R5 ;  /* 0x0000000103037824 */ /* 0x000fe400078e0205 */
[----:B------:R-:W-:-:S05]  /*d000*/  IMAD.MOV.U32 R5, RZ, RZ, R0 ;  /* 0x000000ffff057224 */ /* 0x000fca00078e0000 */
[----:B------:R-:W3:Y:S01]  /*d010*/  S2UR UR8, SR_CTAID.Y ;  /* 0x00000000000879c3 */ /* 0x000ee20000002600 */
[----:B0-----:R-:W-:-:S07]  /*d020*/  USHF.R.S32.HI UR5, URZ, 0x1f, UR4 ;  /* 0x0000001f3f057899 */ /* 0x001fce0008011404 */
[----:B------:R-:W3:Y:S01]  /*d030*/  LDC R8, c[0x0][0xc50] ;  /* 0x00031400ff087b82 */ /* 0x000ee20000000800 */
[C---:B-1----:R-:W-:Y:S02]  /*d040*/  IMAD R12, R10.reuse, UR5, RZ ;  /* 0x000000050a0c7c24 */ /* 0x042fe4000f8e02ff */
[----:B------:R-:W-:-:S04]  /*d050*/  IMAD.WIDE.U32 R2, R10, UR4, R2 ;  /* 0x000000040a027c25 */ /* 0x000fc8000f8e0002 */
[----:B------:R-:W-:Y:S01]  /*d060*/  IMAD R11, R11, UR4, R12 ;  /* 0x000000040b0b7c24 */ /* 0x000fe2000f8e020c */
[----:B------:R-:W0:Y:S01]  /*d070*/  @P0 LDC R9, c[0x0][0xbf0] ;  /* 0x0002fc00ff090b82 */ /* 0x000e220000000800 */
[----:B--2---:R-:W-:Y:S01]  /*d080*/  @P0 IMAD.HI.U32 R4, R0, R7, RZ ;  /* 0x0000000700040227 */ /* 0x004fe200078e00ff */
[----:B------:R-:W-:-:S03]  /*d090*/  ULDC.64 UR4, c[0x0][0xbe0] ;  /* 0x0002f80000047ab9 */ /* 0x000fc60000000a00 */
[----:B------:R-:W-:Y:S02]  /*d0a0*/  IMAD.IADD R3, R11, 0x1, R3 ;  /* 0x000000010b037824 */ /* 0x000fe400078e0203 */
[----:B---3--:R-:W-:-:S04]  /*d0b0*/  IMAD R19, R8, R19, UR8 ;  /* 0x0000000808137e24 */ /* 0x008fc8000f8e0213 */
[----:B------:R-:W-:Y:S01]  /*d0c0*/  IMAD.WIDE.U32 R2, R19, UR4, R2 ;  /* 0x0000000413027c25 */ /* 0x000fe2000f8e0002 */
[----:B0-----:R-:W-:Y:S02]  /*d0d0*/  @P0 SHF.R.U32.HI R5, RZ, R9, R4 ;  /* 0x00000009ff050219 */ /* 0x001fe40000011604 */
[----:B------:R-:W-:Y:S02]  /*d0e0*/  SHF.R.S32.HI R4, RZ, 0x1f, R19 ;  /* 0x0000001fff047819 */ /* 0x000fe40000011413 */
[C---:B------:R-:W-:Y:S02]  /*d0f0*/  IADD3 R7, -R5.reuse, RZ, RZ ;  /* 0x000000ff05077210 */ /* 0x040fe40007ffe1ff */
[----:B------:R-:W-:Y:S01]  /*d100*/  SHF.R.S32.HI R9, RZ, 0x1f, R5 ;  /* 0x0000001fff097819 */ /* 0x000fe20000011405 */
[----:B------:R-:W-:Y:S01]  /*d110*/  IMAD R4, R4, UR4, RZ ;  /* 0x0000000404047c24 */ /* 0x000fe2000f8e02ff */
[----:B------:R-:W-:Y:S01]  /*d120*/  IADD3 R2, P0, R5, R2, RZ ;  /* 0x0000000205027210 */ /* 0x000fe20007f1e0ff */
[----:B------:R-:W-:-:S02]  /*d130*/  IMAD R7, R6, R7, R0 ;  /* 0x0000000706077224 */ /* 0x000fc400078e0200 */
[----:B------:R-:W-:Y:S01]  /*d140*/  IMAD R4, R19, UR5, R4 ;  /* 0x0000000513047c24 */ /* 0x000fe2000f8e0204 */
[----:B------:R-:W-:Y:S02]  /*d150*/  ULDC.64 UR4, c[0x0][0xbc8] ;  /* 0x0002f20000047ab9 */ /* 0x000fe40000000a00 */
[----:B------:R-:W-:Y:S02]  /*d160*/  SHF.R.S32.HI R0, RZ, 0x1f, R7 ;  /* 0x0000001fff007819 */ /* 0x000fe40000011407 */
[----:B------:R-:W-:-:S03]  /*d170*/  IADD3.X R3, R9, R3, R4, P0, !PT ;  /* 0x0000000309037210 */ /* 0x000fc600007fe404 */
[----:B------:R-:W-:Y:S02]  /*d180*/  IMAD R0, R0, UR4, RZ ;  /* 0x0000000400007c24 */ /* 0x000fe4000f8e02ff */
[----:B------:R-:W-:-:S04]  /*d190*/  IMAD.WIDE.U32 R2, R7, UR4, R2 ;  /* 0x0000000407027c25 */ /* 0x000fc8000f8e0002 */
[----:B------:R-:W-:Y:S01]  /*d1a0*/  IMAD R5, R7, UR5, R0 ;  /* 0x0000000507057c24 */ /* 0x000fe2000f8e0200 */
[----:B------:R-:W-:Y:S02]  /*d1b0*/  ULDC.64 UR4, c[0x0][0xba8] ;  /* 0x0002ea0000047ab9 */ /* 0x000fe40000000a00 */
[----:B------:R-:W-:Y:S01]  /*d1c0*/  LEA R4, P0, R2, UR4, 0x2 ;  /* 0x0000000402047c11 */ /* 0x000fe2000f8010ff */
[----:B------:R-:W-:-:S05]  /*d1d0*/  IMAD.IADD R3, R3, 0x1, R5 ;  /* 0x0000000103037824 */ /* 0x000fca00078e0205 */
[----:B------:R-:W-:Y:S01]  /*d1e0*/  LEA.HI.X R5, R2, UR5, R3, 0x2, P0 ;  /* 0x0000000502057c11 */ /* 0x000fe200080f1403 */
[----:B------:R-:W-:-:S05]  /*d1f0*/  IMAD.MOV.U32 R3, RZ, RZ, -0x800000 ;  /* 0xff800000ff037424 */ /* 0x000fca00078e00ff */
[----:B------:R4:W-:Y:S01]  /*d200*/  STG.E desc[UR10][R4.64], R3 ;  /* 0x0000000304007986 */ /* 0x0009e2000c10190a */
[----:B------:R-:W-:Y:S05]  /*d210*/  BRA `(.L_x_10) ;  /* 0x0000004400f07947 */ /* 0x000fea0003800000 */
.L_x_8:
[----:B------:R-:W-:-:S08]  /*d220*/  NOP ;  /* 0x0000000000007918 */ /* 0x000fd00000000000 */
[----:B0-----:R-:W0:-:S00]  /*d230*/  USETMAXREG.DEALLOC.CTAPOOL 0x18 ;  /* 0x00000018000079c8 */ /* 0x001e0000080e0500 */
[----:B0-----:R-:W-:Y:S01]  /*d240*/  LOP3.LUT R0, R0, 0x3, RZ, 0xc0, !PT ;  /* 0x0000000300007812 */ /* 0x001fe200078ec0ff */
[----:B------:R-:W0:Y:S05]  /*d250*/  S2R R18, SR_CTAID.Z ;  /* 0x0000000000127919 */ /* 0x000e2a0000002700 */
[----:B------:R-:W1:Y:S01]  /*d260*/  S2UR UR6, SR_CTAID.Y ;  /* 0x00000000000679c3 */ /* 0x000e620000002600 */
[----:B------:R-:W2:Y:S02]  /*d270*/  SHFL.IDX PT, R0, R0, RZ, 0x1f ;  /* 0x00001fff00007589 */ /* 0x000ea400000e0000 */
[----:B--2---:R-:W-:-:S13]  /*d280*/  ISETP.NE.AND P0, PT, R0, RZ, PT ;  /* 0x000000ff0000720c */ /* 0x004fda0003f05270 */
[----:B01----:R-:W-:Y:S05]  /*d290*/  @!P0 BRA `(.L_x_36) ;  /* 0x0000000000288947 */ /* 0x003fea0003800000 */
[----:B------:R-:W-:Y:S01]  /*d2a0*/  ULDC UR7, c[0x0][0xc50] ;  /* 0x0003140000077ab9 */ /* 0x000fe20000000800 */
[----:B------:R-:W-:Y:S01]  /*d2b0*/  UMOV UR36, UR6 ;  /* 0x0000000600247c82 */ /* 0x000fe20008000000 */
[----:B------:R-:W-:-:S06]  /*d2c0*/  UISETP.NE.AND UP0, UPT, UR7, 0x1, UPT ;  /* 0x000000010700788c */ /* 0x000fcc000bf05270 */
[----:B------:R-:W-:-:S13]  /*d2d0*/  PLOP3.LUT P0, PT, PT, PT, UP0, 0x80, 0x0 ;  /* 0x000000000000781c */ /* 0x000fda0003f0f008 */
[----:B------:R-:W-:Y:S05]  /*d2e0*/  @!P0 BRA `(.L_x_37) ;  /* 0x0000000000308947 */ /* 0x000fea0003800000 */
[----:B------:R-:W-:Y:S01]  /*d2f0*/  ULDC UR4, c[0x0][0xc54] ;  /* 0x0003150000047ab9 */ /* 0x000fe20000000800 */
[----:B------:R-:W-:Y:S01]  /*d300*/  ULDC UR36, c[0x0][0xc58] ;  /* 0x0003160000247ab9 */ /* 0x000fe20000000800 */
[----:B------:R-:W-:-:S04]  /*d310*/  UIMAD.WIDE.U32 UR4, UR6, UR4, URZ ;  /* 0x00000004060472a5 */ /* 0x000fc8000f8e003f */
[----:B------:R-:W-:Y:S01]  /*d320*/  USHF.R.U32.HI UR36, URZ, UR36, UR5 ;  /* 0x000000243f247299 */ /* 0x000fe20008011605 */
[----:B------:R-:W-:Y:S11]  /*d330*/  BRA `(.L_x_37) ;  /* 0x00000000001c7947 */ /* 0x000ff60003800000 */
.L_x_36:
[----:B------:R-:W-:Y:S01]  /*d340*/  ULDC UR7, c[0x0][0xc50] ;  /* 0x0003140000077ab9 */ /* 0x000fe20000000800 */
[----:B------:R-:W-:Y:S01]  /*d350*/  UMOV UR36, UR6 ;  /* 0x0000000600247c82 */ /* 0x000fe20008000000 */
[----:B------:R-:W-:-:S11]  /*d360*/  UISETP.NE.AND UP0, UPT, UR7, 0x1, UPT ;  /* 0x000000010700788c */ /* 0x000fd6000bf05270 */
[----:B------:R-:W-:Y:S01]  /*d370*/  @UP0 ULDC UR4, c[0x0][0xc54] ;  /* 0x0003150000040ab9 */ /* 0x000fe20000000800 */
[----:B------:R-:W-:Y:S01]  /*d380*/  @UP0 ULDC UR8, c[0x0][0xc58] ;  /* 0x0003160000080ab9 */ /* 0x000fe20000000800 */
[----:B------:R-:W-:-:S04]  /*d390*/  UIMAD.WIDE.U32 UR4, UR6, UR4, URZ ;  /* 0x00000004060472a5 */ /* 0x000fc8000f8e003f */
[----:B------:R-:W-:-:S12]  /*d3a0*/  @UP0 USHF.R.U32.HI UR36, URZ, UR8, UR5 ;  /* 0x000000083f240299 */ /* 0x000fd80008011605 */
.L_x_37:
[----:B------:R-:W-:Y:S01]  /*d3b0*/  ISETP.GE.AND P0, PT, R18, RZ, PT ;  /* 0x000000ff1200720c */ /* 0x000fe20003f06270 */
[----:B------:R-:W-:Y:S01]  /*d3c0*/  UIADD3 UR4, -UR36, URZ, URZ ;  /* 0x0000003f24047290 */ /* 0x000fe2000fffe13f */
[----:B------:R-:W-:Y:S01]  /*d3d0*/  MOV R9, 0x1 ;  /* 0x0000000100097802 */ /* 0x000fe20000000f00 */
[----:B------:R-:W-:Y:S02]  /*d3e0*/  IMAD.MOV.U32 R0, RZ, RZ, RZ ;  /* 0x000000ffff007224 */ /* 0x000fe400078e00ff */
[----:B------:R-:W-:Y:S01]  /*d3f0*/  UIMAD UR6, UR7, UR4, UR6 ;  /* 0x00000004070672a4 */ /* 0x000fe2000f8e0206 */
[----:B------:R-:W-:-:S07]  /*d400*/  IMAD.MOV.U32 R3, RZ, RZ, 0x1 ;  /* 0x00000001ff037424 */ /* 0x000fce00078e00ff */
[----:B------:R-:W-:Y:S05]  /*d410*/  @!P0 BRA `(.L_x_38) ;  /* 0x0000004000b08947 */ /* 0x000fea0003800000 */
[----:B------:R-:W-:Y:S01]  /*d420*/  ULDC.64 UR4, c[0x0][0x418] ;  /* 0x0001060000047ab9 */ /* 0x000fe20000000a00 */
[----:B------:R0:W-:Y:S01]  /*d430*/  STL [R1+0xc], RZ ;  /* 0x00000cff01007387 */ /* 0x0001e20000100800 */
[----:B------:R-:W-:Y:S02]  /*d440*/  UISETP.NE.U32.AND UP0, UPT, UR4, URZ, UPT ;  /* 0x0000003f0400728c */ /* 0x000fe4000bf05070 */
[----:B------:R-:W-:Y:S02]  /*d450*/  ULOP3.LUT UR40, UR6, 0xffff, URZ, 0xc0, !UPT ;  /* 0x0000ffff06287892 */ /* 0x000fe4000f8ec03f */
[----:B------:R-:W-:Y:S01]  /*d460*/  UISETP.NE.AND.EX UP0, UPT, UR5, URZ, UPT, UP0 ;  /* 0x0000003f0500728c */ /* 0x000fe2000bf05300 */
[----:B------:R-:W-:Y:S02]  /*d470*/  ULDC UR4, c[0x0][0x424] ;  /* 0x0001090000047ab9 */ /* 0x000fe40000000800 */
[----:B------:R-:W-:Y:S01]  /*d480*/  ULDC UR5, c[0x0][0x2f0] ;  /* 0x0000bc0000057ab9 */ /* 0x000fe20000000800 */
[----:B------:R-:W-:-:S04]  /*d490*/  USEL UR4, UR4, 0x1, UP0 ;  /* 0x0000000104047887 */ /* 0x000fc80008000000 */
[----:B------:R-:W-:-:S04]  /*d4a0*/  UIMAD UR4, UR4, UR5, URZ ;  /* 0x00000005040472a4 */ /* 0x000fc8000f8e023f */
[----:B------:R-:W-:Y:S02]  /*d4b0*/  UISETP.GE.AND UP0, UPT, UR4, 0x1, UPT ;  /* 0x000000010400788c */ /* 0x000fe4000bf06270 */
[----:B------:R-:W-:-:S04]  /*d4c0*/  UIADD3 UR5, UR4, 0x4f, URZ ;  /* 0x0000004f04057890 */ /* 0x000fc8000fffe03f */
[----:B------:R-:W-:Y:S01]  /*d4d0*/  PLOP3.LUT P0, PT, PT, PT, UP0, 0x80, 0x0 ;  /* 0x000000000000781c */ /* 0x000fe20003f0f008 */
[----:B------:R-:W-:-:S04]  /*d4e0*/  UIMAD.WIDE UR4, UR5, 0x66666667, URZ ;  /* 0x66666667050478a5 */ /* 0x000fc8000f8e023f */
[----:B------:R-:W-:-:S04]  /*d4f0*/  USHF.R.U32.HI UR39, URZ, 0x1f, UR5 ;  /* 0x0000001f3f277899 */ /* 0x000fc80008011605 */
[----:B------:R-:W-:-:S04]  /*d500*/  ULEA.HI.SX32 UR39, UR5, UR39, 0x1b ;  /* 0x0000002705277291 */ /* 0x000fc8000f8fda3f */
[----:B0-----:R-:W-:Y:S08]  /*d510*/  @!P0 BRA `(.L_x_39) ;  /* 0x00000000007c8947 */ /* 0x001ff00003800000 */
[----:B------:R-:W-:-:S04]  /*d520*/  USHF.R.U32.HI UR4, URZ, 0x10, UR6 ;  /* 0x000000103f047899 */ /* 0x000fc80008011606 */
[----:B------:R-:W-:-:S11]  /*d530*/  UISETP.NE.AND UP0, UPT, UR4, URZ, UPT ;  /* 0x0000003f0400728c */ /* 0x000fd6000bf05270 */
[----:B------:R-:W-:Y:S02]  /*d540*/  @!UP0 ULDC UR4, c[0x0][0x9f0] ;  /* 0x00027c0000048ab9 */ /* 0x000fe40000000800 */
[----:B------:R-:W-:Y:S01]  /*d550*/  IMAD.U32 R6, RZ, RZ, UR4 ;  /* 0x00000004ff067e24 */ /* 0x000fe2000f8e00ff */
[----:B------:R-:W-:-:S04]  /*d560*/  UIADD3 UR5, UR39, -0x1, UR4 ;  /* 0xffffffff27057890 */ /* 0x000fc8000fffe004 */
[-C--:B------:R-:W-:Y:S02]  /*d570*/  IABS R0, R6.reuse ;  /* 0x0000000600007213 */ /* 0x080fe40000000000 */
[----:B------:R-:W-:Y:S02]  /*d580*/  IABS R6, R6 ;  /* 0x0000000600067213 */ /* 0x000fe40000000000 */
[----:B------:R-:W0:Y:S08]  /*d590*/  I2F.RP R4, R0 ;  /* 0x0000000000047306 */ /* 0x000e300000209400 */
[----:B0-----:R-:W0:Y:S02]  /*d5a0*/  MUFU.RCP R4, R4 ;  /* 0x0000000400047308 */ /* 0x001e240000001000 */
[----:B0-----:R-:W-:-:S06]  /*d5b0*/  IADD3 R2, R4, 0xffffffe, RZ ;  /* 0x0ffffffe04027810 */ /* 0x001fcc0007ffe0ff */
[----:B------:R0:W1:Y:S02]  /*d5c0*/  F2I.FTZ.U32.TRUNC.NTZ R3, R2 ;  /* 0x0000000200037305 */ /* 0x000064000021f000 */
[----:B0-----:R-:W-:Y:S02]  /*d5d0*/  IMAD.MOV.U32 R2, RZ, RZ, RZ ;  /* 0x000000ffff027224 */ /* 0x001fe400078e00ff */
[----:B-1----:R-:W-:-:S04]  /*d5e0*/  IMAD.MOV R5, RZ, RZ, -R3 ;  /* 0x000000ffff057224 */ /* 0x002fc800078e0a03 */
[----:B------:R-:W-:-:S04]  /*d5f0*/  IMAD R5, R5, R0, RZ ;  /* 0x0000000005057224 */ /* 0x000fc800078e02ff */
[----:B------:R-:W-:-:S04]  /*d600*/  IMAD.HI.U32 R3, R3, R5, R2 ;  /* 0x0000000503037227 */ /* 0x000fc800078e0002 */
[----:B------:R-:W-:Y:S01]  /*d610*/  IMAD.U32 R5, RZ, RZ, UR5 ;  /* 0x00000005ff057e24 */ /* 0x000fe2000f8e00ff */
[----:B------:R-:W-:-:S04]  /*d620*/  ULOP3.LUT UR5, UR5, UR4, URZ, 0x3c, !UPT ;  /* 0x0000000405057292 */ /* 0x000fc8000f8e3c3f */
[----:B------:R-:W-:Y:S02]  /*d630*/  IABS R2, R5 ;  /* 0x0000000500027213 */ /* 0x000fe40000000000 */
[----:B------:R-:W-:Y:S02]  /*d640*/  IADD3 R5, RZ, -R6, RZ ;  /* 0x80000006ff057210 */ /* 0x000fe40007ffe0ff */
[----:B------:R-:W-:Y:S01]  /*d650*/  ISETP.LE.AND P2, PT, RZ, UR5, PT ;  /* 0x00000005ff007c0c */ /* 0x000fe2000bf43270 */
[----:B------:R-:W-:-:S04]  /*d660*/  IMAD.HI.U32 R3, R3, R2, RZ ;  /* 0x0000000203037227 */ /* 0x000fc800078e00ff */
[----:B------:R-:W-:-:S05]  /*d670*/  IMAD R5, R3, R5, R2 ;  /* 0x0000000503057224 */ /* 0x000fca00078e0202 */
[----:B------:R-:W-:-:S13]  /*d680*/  ISETP.GT.U32.AND P1, PT, R0, R5, PT ;  /* 0x000000050000720c */ /* 0x000fda0003f24070 */
[----:B------:R-:W-:Y:S02]  /*d690*/  @!P1 IMAD.IADD R5, R5, 0x1, -R0 ;  /* 0x0000000105059824 */ /* 0x000fe400078e0a00 */
[----:B------:R-:W-:Y:S01]  /*d6a0*/  @!P1 VIADD R3, R3, 0x1 ;  /* 0x0000000103039836 */ /* 0x000fe20000000000 */
[----:B------:R-:W-:Y:S02]  /*d6b0*/  ISETP.NE.AND P1, PT, RZ, UR4, PT ;  /* 0x00000004ff007c0c */ /* 0x000fe4000bf25270 */
[----:B------:R-:W-:-:S13]  /*d6c0*/  ISETP.GE.U32.AND P0, PT, R5, R0, PT ;  /* 0x000000000500720c */ /* 0x000fda0003f06070 */
[----:B------:R-:W-:-:S05]  /*d6d0*/  @P0 VIADD R3, R3, 0x1 ;  /* 0x0000000103030836 */ /* 0x000fca0000000000 */
[----:B------:R-:W-:Y:S02]  /*d6e0*/  @!P2 IADD3 R3, -R3, RZ, RZ ;  /* 0x000000ff0303a210 */ /* 0x000fe40007ffe1ff */
[----:B------:R-:W-:-:S05]  /*d6f0*/  @!P1 LOP3.LUT R3, RZ, UR4, RZ, 0x33, !PT ;  /* 0x00000004ff039c12 */ /* 0x000fca000f8e33ff */
[----:B------:R0:W-:Y:S02]  /*d700*/  STL [R1+0xc], R3 ;  /* 0x00000c0301007387 */ /* 0x0001e40000100800 */
.L_x_39:
[----:B------:R-:W2:Y:S01]  /*d710*/  LDL R2, [R1+0xc] ;  /* 0x00000c0001027983 */ /* 0x000ea20000100800 */
[----:B0-----:R-:W-:Y:S02]  /*d720*/  IMAD.MOV.U32 R3, RZ, RZ, 0x1 ;  /* 0x00000001ff037424 */ /* 0x001fe400078e00ff */
[----:B--2---:R-:W-:-:S05]  /*d730*/  IMAD R0, R2, UR40, RZ ;  /* 0x0000002802007c24 */ /* 0x004fca000f8e02ff */
[----:B------:R-:W-:Y:S01]  /*d740*/  VIADDMNMX R17, R0, R2, UR39, PT ;  /* 0x0000002700117e46 */ /* 0x000fe2000b800102 */
[----:B------:R0:W-:Y:S03]  /*d750*/  STL [R1+0x8], R0 ;  /* 0x0000080001007387 */ /* 0x0001e60000100800 */
[----:B------:R-:W-:Y:S01]  /*d760*/  ISETP.GT.AND P0, PT, R17, R0, PT ;  /* 0x000000001100720c */ /* 0x000fe20003f04270 */
[----:B------:R1:W-:Y:S01]  /*d770*/  STL [R1+0x10], R17 ;  /* 0x0000101101007387 */ /* 0x0003e20000100800 */
[----:B0-----:R-:W-:-:S11]  /*d780*/  IMAD.MOV.U32 R0, RZ, RZ, RZ ;  /* 0x000000ffff007224 */ /* 0x001fd600078e00ff */
[----:B-1----:R-:W-:Y:S05]  /*d790*/  @!P0 BRA `(.L_x_38) ;  /* 0x0000003c00d08947 */ /* 0x002fea0003800000 */
[----:B------:R-:W0:Y:S01]  /*d7a0*/  S2UR UR4, SR_CgaCtaId ;  /* 0x00000000000479c3 */ /* 0x000e220000008800 */
[----:B------:R-:W-:Y:S02]  /*d7b0*/  UMOV UR38, 0x400 ;  /* 0x0000040000267882 */ /* 0x000fe40000000000 */
[----:B0-----:R-:W-:-:S04]  /*d7c0*/  ULEA UR38, UR4, UR38, 0x18 ;  /* 0x0000002604267291 */ /* 0x001fc8000f8ec03f */
[----:B------:R-:W-:-:S04]  /*d7d0*/  UIADD3 UR4, UR38, 0x24400, URZ ;  /* 0x0002440026047890 */ /* 0x000fc8000fffe03f */
[----:B------:R-:W-:-:S06]  /*d7e0*/  ULOP3.LUT UP0, URZ, UR4, 0x3ff, URZ, 0xc0, !UPT ;  /* 0x000003ff043f7892 */ /* 0x000fcc000f80c03f */
[----:B------:R-:W-:-:S13]  /*d7f0*/  PLOP3.LUT P0, PT, PT, PT, UP0, 0x80, 0x0 ;  /* 0x000000000000781c */ /* 0x000fda0003f0f008 */
[----:B------:R-:W-:Y:S05]  /*d800*/  @!P0 BRA `(.L_x_40) ;  /* 0x0000000000408947 */ /* 0x000fea0003800000 */
[----:B------:R-:W-:Y:S01]  /*d810*/  MOV R2, 0x0 ;  /* 0x0000000000027802 */ /* 0x000fe20000000f00 */
[----:B------:R-:W-:Y:S01]  /*d820*/  ULDC.64 UR6, c[0x4][0xa8] ;  /* 0x01002a0000067ab9 */ /* 0x000fe20000000a00 */
[----:B------:R-:W-:Y:S01]  /*d830*/  ULDC.64 UR8, c[0x4][0xb0] ;  /* 0x01002c0000087ab9 */ /* 0x000fe20000000a00 */
[----:B------:R-:W-:Y:S01]  /*d840*/  ULDC.64 UR4, c[0x4][0x8] ;  /* 0x0100020000047ab9 */ /* 0x000fe20000000a00 */
[----:B------:R-:W-:Y:S01]  /*d850*/  IMAD.U32 R4, RZ, RZ, UR6 ;  /* 0x00000006ff047e24 */ /* 0x000fe2000f8e00ff */
[----:B------:R-:W-:Y:S01]  /*d860*/  MOV R5, UR7 ;  /* 0x0000000700057c02 */ /* 0x000fe20008000f00 */
[----:B------:R-:W0:Y:S01]  /*d870*/  LDC.64 R2, c[0x4][R2] ;  /* 0x0100000002027b82 */ /* 0x000e220000000a00 */
[----:B------:R-:W-:Y:S01]  /*d880*/  IMAD.U32 R6, RZ, RZ, UR8 ;  /* 0x00000008ff067e24 */ /* 0x000fe2000f8e00ff */
[----:B------:R-:W-:Y:S01]  /*d890*/  MOV R11, UR5 ;  /* 0x00000005000b7c02 */ /* 0x000fe20008000f00 */
[----:B------:R-:W-:Y:S02]  /*d8a0*/  IMAD.U32 R7, RZ, RZ, UR9 ;  /* 0x00000009ff077e24 */ /* 0x000fe4000f8e00ff */
[----:B------:R-:W-:-:S02]  /*d8b0*/  IMAD.U32 R10, RZ, RZ, UR4 ;  /* 0x00000004ff0a7e24 */ /* 0x000fc4000f8e00ff */
[----:B------:R-:W-:Y:S02]  /*d8c0*/  IMAD.MOV.U32 R8, RZ, RZ, 0x70 ;  /* 0x00000070ff087424 */ /* 0x000fe400078e00ff */
[----:B------:R-:W-:Y:S02]  /*d8d0*/  IMAD.MOV.U32 R12, RZ, RZ, 0x1 ;  /* 0x00000001ff0c7424 */ /* 0x000fe400078e00ff */
[----:B------:R-:W-:-:S07]  /*d8e0*/  IMAD.MOV.U32 R13, RZ, RZ, RZ ;  /* 0x000000ffff0d7224 */ /* 0x000fce00078e00ff */
[----:B------:R-:W-:-:S07]  /*d8f0*/  LEPC R20, `(.L_x_40) ;  /* 0x000000001014794e */ /* 0x000fce0000000000 */
[----:B0-----:R-:W-:Y:S05]  /*d900*/  CALL.ABS.NOINC R2 ;  /* 0x0000000002007343 */ /* 0x001fea0003c00000 */
.L_x_40:
        /* <DEDUP_REMOVED lines=8> */
[----:B------:R0:W1:Y:S01]  /*d990*/  LDC.64 R2, c[0x4][R16] ;  /* 0x0100000010027b82 */ /* 0x0000620000000a00 */
[----:B------:R-:W-:Y:S01]  /*d9a0*/  MOV R4, UR6 ;  /* 0x0000000600047c02 */ /* 0x000fe20008000f00 */
[----:B------:R-:W-:Y:S01]  /*d9b0*/  IMAD.U32 R5, RZ, RZ, UR7 ;  /* 0x00000007ff057e24 */ /* 0x000fe2000f8e00ff */
[----:B------:R-:W-:Y:S01]  /*d9c0*/  MOV R10, UR4 ;  /* 0x00000004000a7c02 */ /* 0x000fe20008000f00 */
[----:B------:R-:W-:Y:S01]  /*d9d0*/  IMAD.U32 R6, RZ, RZ, UR8 ;  /* 0x00000008ff067e24 */ /* 0x000fe2000f8e00ff */
[----:B------:R-:W-:Y:S01]  /*d9e0*/  MOV R13, RZ ;  /* 0x000000ff000d7202 */ /* 0x000fe20000000f00 */
[----:B------:R-:W-:-:S02]  /*d9f0*/  IMAD.U32 R7, RZ, RZ, UR9 ;  /* 0x00000009ff077e24 */ /* 0x000fc4000f8e00ff */
[----:B------:R-:W-:Y:S02]  /*da00*/  IMAD.U32 R11, RZ, RZ, UR5 ;  /* 0x00000005ff0b7e24 */ /* 0x000fe4000f8e00ff */
[----:B------:R-:W-:Y:S02]  /*da10*/  IMAD.MOV.U32 R8, RZ, RZ, 0x70 ;  /* 0x00000070ff087424 */ /* 0x000fe400078e00ff */
[----:B0-----:R-:W-:-:S07]  /*da20*/  IMAD.MOV.U32 R12, RZ, RZ, 0x1 ;  /* 0x00000001ff0c7424 */ /* 0x001fce00078e00ff */
[----:B------:R-:W-:-:S07]  /*da30*/  LEPC R20, `(.L_x_42) ;  /* 0x000000001014794e */ /* 0x000fce0000000000 */
[----:B-1----:R-:W-:Y:S05]  /*da40*/  CALL.ABS.NOINC R2 ;  /* 0x0000000002007343 */ /* 0x002fea0003c00000 */
.L_x_42:
[----:B------:R0:W1:Y:S01]  /*da50*/  LDC.64 R2, c[0x4][R16] ;  /* 0x0100000010027b82 */ /* 0x0000620000000a00 */
[----:B------:R-:W-:Y:S01]  /*da60*/  ULDC.64 UR6, c[0x4][0xa8] ;  /* 0x01002a0000067ab9 */ /* 0x000fe20000000a00 */
[----:B------:R-:W-:Y:S01]  /*da70*/  ULDC.64 UR8, c[0x4][0xb0] ;  /* 0x01002c0000087ab9 */ /* 0x000fe20000000a00 */
[----:B------:R-:W-:Y:S01]  /*da80*/  ULDC.64 UR4, c[0x4][0x18] ;  /* 0x0100060000047ab9 */ /* 0x000fe20000000a00 */
[----:B------:R-:W-:Y:S01]  /*da90*/  IMAD.U32 R4, RZ, RZ, UR6 ;  /* 0x00000006ff047e24 */ /* 0x000fe2000f8e00ff */
[----:B------:R-:W-:Y:S01]  /*daa0*/  MOV R7, UR9 ;  /* 0x0000000900077c02 */ /* 0x000fe20008000f00 */
[----:B------:R-:W-:Y:S01]  /*dab0*/  IMAD.U32 R5, RZ, RZ, UR7 ;  /* 0x00000007ff057e24 */ /* 0x000fe2000f8e00ff */
[----:B------:R-:W-:Y:S01]  /*dac0*/  MOV R12, 0x1 ;  /* 0x00000001000c7802 */ /* 0x000fe20000000f00 */
[----:B------:R-:W-:Y:S02]  /*dad0*/  IMAD.U32 R6, RZ, RZ, UR8 ;  /* 0x00000008ff067e24 */ /* 0x000fe4000f8e00ff */
[----:B------:R-:W-:-:S02]  /*dae0*/  IMAD.U32 R10, RZ, RZ, UR4 ;  /* 0x00000004ff0a7e24 */ /* 0x000fc4000f8e00ff */
[----:B------:R-:W-:Y:S02]  /*daf0*/  IMAD.U32 R11, RZ, RZ, UR5 ;  /* 0x00000005ff0b7e24 */ /* 0x000fe4000f8e00ff */
[----:B------:R-:W-:Y:S02]  /*db00*/  IMAD.MOV.U32 R8, RZ, RZ, 0x70 ;  /* 0x00000070ff087424 */ /* 0x000fe400078e00ff */
[----:B0-----:R-:W-:-:S07]  /*db10*/  IMAD.MOV.U32 R13, RZ, RZ, RZ ;  /* 0x000000ffff0d7224 */ /* 0x001fce00078e00ff */
[----:B------:R-:W-:-:S07]  /*db20*/  LEPC R20, `(.L_x_41) ;  /* 0x000000001014794e */ /* 0x000fce0000000000 */
[----:B-1----:R-:W-:Y:S05]  /*db30*/  CALL.ABS.NOINC R2 ;  /* 0x0000000002007343 */ /* 0x002fea0003c00000 */
.L_x_41:
[----:B------:R-:W0:Y:S01]  /*db40*/  LDC.64 R2, c[0x0][0x9f8] ;  /* 0x00027e00ff027b82 */ /* 0x000e220000000a00 */
[----:B------:R-:W-:Y:S01]  /*db50*/  ULDC.64 UR4, c[0x0][0x208] ;  /* 0x0000820000047ab9 */ /* 0x000fe20000000a00 */
[----:B0-----:R-:W-:-:S04]  /*db60*/  ISETP.NE.U32.AND P0, PT, R2, RZ, PT ;  /* 0x000000ff0200720c */ /* 0x001fc80003f05070 */
[----:B------:R-:W-:-:S13]  /*db70*/  ISETP.NE.AND.EX P0, PT, R3, RZ, PT, P0 ;  /* 0x000000ff0300720c */ /* 0x000fda0003f05300 */
[----:B------:R-:W0:Y:S02]  /*db80*/  @P0 LDC.64 R2, c[0x0][0x9f8] ;  /* 0x00027e00ff020b82 */ /* 0x000e240000000a00 */
[----:B0-----:R-:W-:-:S05]  /*db90*/  @P0 IMAD.WIDE R2, R18, 0x4, R2 ;  /* 0x0000000412020825 */ /* 0x001fca00078e0202 */
[----:B------:R0:W2:Y:S01]  /*dba0*/  @P0 LDG.E R18, desc[UR4][R2.64] ;  /* 0x0000000402120981 */ /* 0x0000a2000c1e1900 */
[----:B------:R-:W-:Y:S01]  /*dbb0*/  UMOV UR4, 0xffffffff ;  /* 0xffffffff00047882 */ /* 0x000fe20000000000 */
[----:B------:R-:W-:Y:S01]  /*dbc0*/  VIADD R17, R17, 0xffffffff ;  /* 0xffffffff11117836 */ /* 0x000fe20000000000 */
[----:B------:R-:W1:Y:S01]  /*dbd0*/  S2R R16, SR_TID.X ;  /* 0x0000000000107919 */ /* 0x000e620000002100 */
[----:B0-----:R-:W0:Y:S02]  /*dbe0*/  LDC.64 R2, c[0x0][0x418] ;  /* 0x00010600ff027b82 */ /* 0x001e240000000a00 */
[----:B0-----:R-:W-:Y:S02]  /*dbf0*/  ISETP.NE.U32.AND P0, PT, R2, RZ, PT ;  /* 0x000000ff0200720c */ /* 0x001fe40003f05070 */
[----:B-1----:R-:W-:Y:S02]  /*dc00*/  SHF.R.U32.HI R0, RZ, 0x5, R16 ;  /* 0x00000005ff007819 */ /* 0x002fe40000011610 */
[----:B------:R-:W-:-:S02]  /*dc10*/  ISETP.NE.AND.EX P1, PT, R3, RZ, PT, P0 ;  /* 0x000000ff0300720c */ /* 0x000fc40003f25300 */
[----:B------:R-:W-:Y:S02]  /*dc20*/  LOP3.LUT R0, R0, 0x3, RZ, 0xc0, !PT ;  /* 0x0000000300007812 */ /* 0x000fe400078ec0ff */
[----:B------:R-:W-:-:S05]  /*dc30*/  P2R R4, PR, RZ, 0x2 ;  /* 0x00000002ff047803 */ /* 0x000fca0000000000 */
[----:B------:R0:W-:Y:S01]  /*dc40*/  STL [R1+0x4], R4 ;  /* 0x0000040401007387 */ /* 0x0001e20000100800 */
[----:B--2---:R-:W-:Y:S02]  /*dc50*/  SHF.R.S32.HI R19, RZ, 0x1f, R18 ;  /* 0x0000001fff137819 */ /* 0x004fe40000011412 */
[----:B------:R-:W-:Y:S01]  /*dc60*/  SEL R16, R18, RZ, !P1 ;  /* 0x000000ff12107207 */ /* 0x000fe20004800000 */
[----:B0-----:R-:W-:Y:S06]  /*dc70*/  BRA.DIV UR4, `(.L_x_43) ;  /* 0x0000003e04e07947 */ /* 0x001fec000b800000 */
[----:B------:R0:W1:Y:S02]  /*dc80*/  SHFL.IDX PT, R14, R0, RZ, 0x1f ;  /* 0x00001fff000e7589 */ /* 0x00006400000e0000 */
.L_x_134:
[----:B------:R-:W-:Y:S02]  /*dc90*/  PLOP3.LUT P2, PT, PT, PT, PT, 0x8, 0x0 ;  /* 0x000000000000781c */ /* 0x000fe40003f4e170 */
[----:B-1----:R-:W-:Y:S02]  /*dca0*/  ISETP.NE.AND P0, PT, R14, RZ, PT ;  /* 0x000000ff0e00720c */ /* 0x002fe40003f05270 */
[----:B0-----:R-:W-:-:S05]  /*dcb0*/  P2R R0, PR, RZ, 0x4 ;  /* 0x00000004ff007803 */ /* 0x001fca0000000000 */
[----:B------:R0:W-:Y:S06]  /*dcc0*/  STL [R1], R0 ;  /* 0x0000000001007387 */ /* 0x0001ec0000100800 */
[----:B------:R-:W-:Y:S05]  /*dcd0*/  @P0 BRA `(.L_x_44) ;  /* 0x00000004002c0947 */ /* 0x000fea0003800000 */
[----:B------:R-:W-:-:S03]  /*dce0*/  UMOV UR4, 0xffffffff ;  /* 0xffffffff00047882 */ /* 0x000fc60000000000 */
[----:B------:R-:W-:Y:S05]  /*dcf0*/  BRA.DIV UR4, `(.L_x_45) ;  /* 0x0000003e04e07947 */ /* 0x000fea000b800000 */
[----:B------:R-:W-:-:S13]  /*dd00*/  ELECT P6, URZ, PT ;  /* 0x00000000003f782f */ /* 0x000fda00038c0000 */
.L_x_137:
[----:B------:R-:W-:Y:S05]  /*dd10*/  @!P6 BRA `(.L_x_44) ;  /* 0x00000004001ce947 */ /* 0x000fea0003800000 */
[----:B------:R-:W-:Y:S01]  /*dd20*/  IMAD.MOV.U32 R16, RZ, RZ, R18 ;  /* 0x000000ffff107224 */ /* 0x000fe200078e0012 */
[----:B------:R-:W-:Y:S06]  /*dd30*/  @!P1 BRA `(.L_x_46) ;  /* 0x0000000000489947 */ /* 0x000fec0003800000 */
[----:B------:R-:W1:Y:S01]  /*dd40*/  LDC R6, c[0x0][0x43c] ;  /* 0x00010f00ff067b82 */ /* 0x000e620000000800 */
[----:B------:R-:W-:Y:S01]  /*dd50*/  ULDC.64 UR4, c[0x0][0x428] ;  /* 0x00010a0000047ab9 */ /* 0x000fe20000000a00 */
[----:B------:R-:W-:Y:S01]  /*dd60*/  ULDC.64 UR6, c[0x0][0x208] ;  /* 0x0000820000067ab9 */ /* 0x000fe20000000a00 */
[----:B------:R-:W-:-:S04]  /*dd70*/  IMAD R7, R19, UR4, RZ ;  /* 0x0000000413077c24 */ /* 0x000fc8000f8e02ff */
[----:B------:R-:W-:Y:S01]  /*dd80*/  IMAD R7, R18, UR5, R7 ;  /* 0x0000000512077c24 */ /* 0x000fe2000f8e0207 */
[----:B-1----:R-:W-:-:S13]  /*dd90*/  ISETP.NE.AND P0, PT, R6, 0x1, PT ;  /* 0x000000010600780c */ /* 0x002fda0003f05270 */
[----:B------:R-:W0:Y:S02]  /*dda0*/  @P0 LDC.64 R4, c[0x0][0x440] ;  /* 0x00011000ff040b82 */ /* 0x000e240000000a00 */
[----:B0-----:R-:W-:Y:S01]  /*ddb0*/  @P0 IMAD.HI.U32 R0, R17, R4, RZ ;  /* 0x0000000411000227 */ /* 0x001fe200078e00ff */
[----:B------:R-:W-:-:S04]  /*ddc0*/  MOV R4, R17 ;  /* 0x0000001100047202 */ /* 0x000fc80000000f00 */
[----:B------:R-:W-:-:S04]  /*ddd0*/  @P0 SHF.R.U32.HI R4, RZ, R5, R0 ;  /* 0x00000005ff040219 */ /* 0x000fc80000011600 */
[--C-:B------:R-:W-:Y:S01]  /*dde0*/  SHF.R.S32.HI R5, RZ, 0x1f, R4.reuse ;  /* 0x0000001fff057819 */ /* 0x100fe20000011404 */
[--C-:B------:R-:W-:Y:S02]  /*ddf0*/  IMAD.MOV R0, RZ, RZ, -R4.reuse ;  /* 0x000000ffff007224 */ /* 0x100fe400078e0a04 */
[----:B------:R-:W-:-:S04]  /*de00*/  IMAD.WIDE.U32 R4, R18, UR4, R4 ;  /* 0x0000000412047c25 */ /* 0x000fc8000f8e0004 */
[----:B------:R-:W-:Y:S01]  /*de10*/  IMAD R17, R6, R0, R17 ;  /* 0x0000000006117224 */ /* 0x000fe200078e0211 */
[----:B------:R-:W-:Y:S01]  /*de20*/  LEA R2, P0, R4, R2, 0x2 ;  /* 0x0000000204027211 */ /* 0x000fe200078010ff */
[----:B------:R-:W-:-:S05]  /*de30*/  IMAD.IADD R0, R5, 0x1, R7 ;  /* 0x0000000105007824 */ /* 0x000fca00078e0207 */
[----:B------:R-:W-:-:S05]  /*de40*/  LEA.HI.X R3, R4, R3, R0, 0x2, P0 ;  /* 0x0000000304037211 */ /* 0x000fca00000f1400 */
[----:B------:R1:W5:Y:S02]  /*de50*/  LDG.E R16, desc[UR6][R2.64] ;  /* 0x0000000602107981 */ /* 0x000364000c1e1900 */
.L_x_46:
[----:B0-----:R-:W-:Y:S01]  /*de60*/  IMAD.MOV.U32 R0, RZ, RZ, 0x1 ;  /* 0x00000001ff007424 */ /* 0x001fe200078e00ff */
[----:B------:R-:W1:Y:S04]  /*de70*/  S2R R8, SR_TID.X ;  /* 0x0000000000087919 */ /* 0x000e680000002100 */
[----:B------:R-:W-:-:S04]  /*de80*/  SHF.L.U32 R0, R0, 0x1f, RZ ;  /* 0x0000001f00007819 */ /* 0x000fc800000006ff */
[----:B------:R-:W0:Y:S01]  /*de90*/  SYNCS.PHASECHK.TRANS64.TRYWAIT P0, [UR38+0x38840], R0 ;  /* 0x03884000ff0075a7 */ /* 0x000e220008000166 */
[----:B-1----:R-:W-:-:S04]  /*dea0*/  LOP3.LUT R2, R8, 0x7f, RZ, 0xc0, !PT ;  /* 0x0000007f08027812 */ /* 0x002fc800078ec0ff */
[----:B------:R-:W-:Y:S01]  /*deb0*/  ISETP.NE.AND P1, PT, R2, RZ, PT ;  /* 0x000000ff0200720c */ /* 0x000fe20003f25270 */
[----:B0-----:R-:W-:-:S12]  /*dec0*/  @!P0 BRA `(.L_x_47) ;  /* 0x0000003c008c8947 */ /* 0x001fd80003800000 */
.L_x_138:
[----:B------:R-:W-:Y:S05]  /*ded0*/  @P1 BRA `(.L_x_48) ;  /* 0x0000000000181947 */ /* 0x000fea0003800000 */
[----:B------:R-:W1:Y:S01]  /*dee0*/  S2R R2, SR_TID.X ;  /* 0x0000000000027919 */ /* 0x000e620000002100 */
[----:B0-----:R-:W-:-:S04]  /*def0*/  MOV R0, 0xa000 ;  /* 0x0000a00000007802 */ /* 0x001fc80000000f00 */
[----:B------:R2:W-:Y:S01]  /*df00*/  SYNCS.ARRIVE.TRANS64 RZ, [UR38+0x38830], R0 ;  /* 0x03883000ffff79a7 */ /* 0x0005e20008000026 */
[----:B-1----:R-:W-:-:S13]  /*df10*/  LOP3.LUT P0, RZ, R2, 0x1f, RZ, 0xc0, !PT ;  /* 0x0000001f02ff7812 */ /* 0x002fda000780c0ff */
[----:B--2---:R-:W-:Y:S05]  /*df20*/  @!P0 BRA `(.L_x_48) ;  /* 0x0000000000048947 */ /* 0x004fea0003800000 */
[----:B------:R-:W-:Y:S01]  /*df30*/  BPT.TRAP 0x1 ;  /* 0x000000040000795c */ /* 0x000fe20000300000 */
.L_x_48:
[----:B------:R-:W-:Y:S01]  /*df40*/  R2UR UR11, R17 ;  /* 0x00000000110b72ca */ /* 0x000fe200000e0000 */
[----:B------:R-:W-:Y:S01]  /*df50*/  ULDC.64 UR4, c[0x0][0x198] ;  /* 0x0000660000047ab9 */ /* 0x000fe20000000a00 */
[----:B-----5:R-:W-:Y:S01]  /*df60*/  R2UR UR13, R16 ;  /* 0x00000000100d72ca */ /* 0x020fe200000e0000 */
[----:B------:R-:W-:Y:S01]  /*df70*/  UIADD3 UR4, UP0, UR4, 0x370, URZ ;  /* 0x0000037004047890 */ /* 0x000fe2000ff1e03f */
[----:B------:R-:W-:Y:S01]  /*df80*/  PLOP3.LUT P0, PT, PT, PT, PT, 0x80, 0x0 ;  /* 0x000000000000781c */ /* 0x000fe20003f0f070 */
[----:B------:R-:W-:Y:S02]  /*df90*/  UIADD3 UR8, UR38, 0x24400, URZ ;  /* 0x0002440026087890 */ /* 0x000fe4000fffe03f */
[----:B------:R-:W-:Y:S01]  /*dfa0*/  UIADD3 UR9, UR38, 0x38830, URZ ;  /* 0x0003883026097890 */ /* 0x000fe2000fffe03f */
[----:B0-----:R-:W-:Y:S01]  /*dfb0*/  P2R R0, PR, RZ, 0x1 ;  /* 0x00000001ff007803 */ /* 0x001fe20000000000 */
[----:B------:R-:W-:Y:S02]  /*dfc0*/  UIADD3.X UR5, URZ, UR5, URZ, UP0, !UPT ;  /* 0x000000053f057290 */ /* 0x000fe400087fe43f */
[----:B------:R-:W-:-:S02]  /*dfd0*/  UIADD3 UR24, UR38, 0x26c00, URZ ;  /* 0x00026c0026187890 */ /* 0x000fc4000fffe03f */
[----:B------:R-:W-:Y:S01]  /*dfe0*/  UIMAD UR11, UR11, 0x50, URZ ;  /* 0x000000500b0b78a4 */ /* 0x000fe2000f8e023f */
[----:B------:R1:W-:Y:S01]  /*dff0*/  STL [R1], R0 ;  /* 0x0000000001007387 */ /* 0x0003e20000100800 */
[----:B------:R-:W-:Y:S02]  /*e000*/  UIADD3 UR16, UR38, 0x29400, URZ ;  /* 0x0002940026107890 */ /* 0x000fe4000fffe03f */
[----:B------:R-:W-:Y:S01]  /*e010*/  UIADD3 UR32, UR38, 0x2bc00, URZ ;  /* 0x0002bc0026207890 */ /* 0x000fe2000fffe03f */
[----:B------:R-:W-:Y:S01]  /*e020*/  UMOV UR6, 0x0 ;  /* 0x0000000000067882 */ /* 0x000fe20000000000 */
[----:B------:R-:W-:Y:S01]  /*e030*/  UMOV UR7, 0x14f00000 ;  /* 0x14f0000000077882 */ /* 0x000fe20000000000 */
[----:B------:R-:W-:Y:S01]  /*e040*/  UMOV UR10, URZ ;  /* 0x0000003f000a7c82 */ /* 0x000fe20008000000 */
[----:B------:R-:W-:Y:S01]  /*e050*/  UMOV UR12, UR36 ;  /* 0x00000024000c7c82 */ /* 0x000fe20008000000 */
[----:B------:R-:W-:Y:S01]  /*e060*/  UMOV UR26, 0x40 ;  /* 0x00000040001a7882 */ /* 0x000fe20000000000 */
[----:B------:R-:W-:Y:S01]  /*e070*/  UMOV UR28, UR36 ;  /* 0x00000024001c7c82 */ /* 0x000fe20008000000 */
[----:B------:R-:W-:Y:S01]  /*e080*/  UMOV UR25, UR9 ;  /* 0x0000000900197c82 */ /* 0x000fe20008000000 */
[----:B------:R-:W-:Y:S01]  /*e090*/  UMOV UR29, UR13 ;  /* 0x0000000d001d7c82 */ /* 0x000fe20008000000 */
[----:B------:R-:W-:Y:S01]  /*e0a0*/  UMOV UR27, UR11 ;  /* 0x0000000b001b7c82 */ /* 0x000fe20008000000 */
[----:B------:R-:W-:Y:S01]  /*e0b0*/  UMOV UR18, 0x80 ;  /* 0x0000008000127882 */ /* 0x000fe20000000000 */
[----:B------:R-:W-:Y:S01]  /*e0c0*/  UMOV UR20, UR36 ;  /* 0x0000002400147c82 */ /* 0x000fe20008000000 */
[----:B------:R1:W-:Y:S01]  /*e0d0*/  UTMALDG.4D [UR8], [UR4], desc[UR6] ;  /* 0x00000608040075b4 */ /* 0x0003e20008019000 */
[----:B------:R-:W-:Y:S01]  /*e0e0*/  UMOV UR17, UR9 ;  /* 0x0000000900117c82 */ /* 0x000fe20008000000 */
[----:B------:R-:W-:Y:S01]  /*e0f0*/  UMOV UR21, UR13 ;  /* 0x0000000d00157c82 */ /* 0x000fe20008000000 */
[----:B------:R-:W-:Y:S01]  /*e100*/  UMOV UR19, UR11 ;  /* 0x0000000b00137c82 */ /* 0x000fe20008000000 */
[----:B------:R-:W-:Y:S01]  /*e110*/  UMOV UR34, 0xc0 ;  /* 0x000000c000227882 */ /* 0x000fe20000000000 */
[----:B------:R-:W-:Y:S01]  /*e120*/  UMOV UR33, UR9 ;  /* 0x0000000900217c82 */ /* 0x000fe20008000000 */
[----:B------:R-:W-:Y:S01]  /*e130*/  UMOV UR37, UR13 ;  /* 0x0000000d00257c82 */ /* 0x000fe20008000000 */
[----:B------:R-:W-:Y:S01]  /*e140*/  UMOV UR35, UR11 ;  /* 0x0000000b00237c82 */ /* 0x000fe20008000000 */
[----:B------:R1:W-:Y:S01]  /*e150*/  UTMALDG.4D [UR24], [UR4], desc[UR6] ;  /* 0x00000618040075b4 */ /* 0x0003e20008019000 */
[----:B------:R1:W-:Y:S01]  /*e160*/  UTMALDG.4D [UR16], [UR4], desc[UR6] ;  /* 0x00000610040075b4 */ /* 0x0003e20008019000 */
[----:B------:R1:W-:Y:S02]  /*e170*/  UTMALDG.4D [UR32], [UR4], desc[UR6] ;  /* 0x00000620040075b4 */ /* 0x0003e40008019000 */
[----:B-1----:R-:W-:Y:S01]  /*e180*/  NOP ;  /* 0x0000000000007918 */ /* 0x002fe20000000000 */
.L_x_44:
[----:B------:R-:W-:Y:S05]  /*e190*/  WARPSYNC.ALL ;  /* 0x0000000000007948 */ /* 0x000fea0003800000 */
[----:B------:R-:W-:Y:S01]  /*e1a0*/  UIADD3 UR4, UR38, 0x14400, URZ ;  /* 0x0001440026047890 */ /* 0x000fe2000fffe03f */
[----:B------:R-:W-:Y:S03]  /*e1b0*/  BAR.SYNC.DEFER_BLOCKING 0x8, 0x180 ;  /* 0x0206000000007b1d */ /* 0x000fe60000010000 */
        /* <DEDUP_REMOVED lines=9> */
[----:B------:R-:W1:Y:S01]  /*e250*/  LDC.64 R2, c[0x4][R2] ;  /* 0x0100000002027b82 */ /* 0x000e620000000a00 */
[----:B------:R-:W-:Y:S01]  /*e260*/  IMAD.U32 R5, RZ, RZ, UR7 ;  /* 0x00000007ff057e24 */ /* 0x000fe2000f8e00ff */
[----:B------:R-:W-:Y:S01]  /*e270*/  MOV R12, 0x1 ;  /* 0x00000001000c7802 */ /* 0x000fe20000000f00 */
[----:B------:R-:W-:Y:S02]  /*e280*/  IMAD.U32 R6, RZ, RZ, UR8 ;  /* 0x00000008ff067e24 */ /* 0x000fe4000f8e00ff */
[----:B------:R-:W-:-:S02]  /*e290*/  IMAD.U32 R10, RZ, RZ, UR4 ;  /* 0x00000004ff0a7e24 */ /* 0x000fc4000f8e00ff */
[----:B------:R-:W-:Y:S02]  /*e2a0*/  IMAD.U32 R11, RZ, RZ, UR5 ;  /* 0x00000005ff0b7e24 */ /* 0x000fe4000f8e00ff */
[----:B------:R-:W-:Y:S02]  /*e2b0*/  IMAD.MOV.U32 R8, RZ, RZ, 0x70 ;  /* 0x00000070ff087424 */ /* 0x000fe400078e00ff */
[----:B------:R-:W-:-:S07]  /*e2c0*/  IMAD.MOV.U32 R13, RZ, RZ, RZ ;  /* 0x000000ffff0d7224 */ /* 0x000fce00078e00ff */
[----:B------:R-:W-:-:S07]  /*e2d0*/  LEPC R20, `(.L_x_49) ;  /* 0x000000001014794e */ /* 0x000fce0000000000 */
[----:B01----:R-:W-:Y:S05]  /*e2e0*/  CALL.ABS.NOINC R2 ;  /* 0x0000000002007343 */ /* 0x003fea0003c00000 */
.L_x_49:
[----:B------:R-:W1:Y:S01]  /*e2f0*/  S2R R4, SR_CTAID.Z ;  /* 0x0000000000047919 */ /* 0x000e620000002700 */
[----:B------:R-:W2:Y:S01]  /*e300*/  LDC R20, c[0x0][0x448] ;  /* 0x00011200ff147b82 */ /* 0x000ea20000000800 */
[----:B------:R-:W-:Y:S01]  /*e310*/  USHF.R.S32.HI UR4, URZ, 0x1f, UR36 ;  /* 0x0000001f3f047899 */ /* 0x000fe20008011424 */
[----:B------:R-:W3:Y:S01]  /*e320*/  S2R R12, SR_TID.X ;  /* 0x00000000000c7919 */ /* 0x000ee20000002100 */
[----:B------:R-:W-:Y:S02]  /*e330*/  ULDC.64 UR8, c[0x0][0x2d8] ;  /* 0x0000b60000087ab9 */ /* 0x000fe40000000a00 */
[----:B------:R-:W-:Y:S01]  /*e340*/  UIMAD UR6, UR4, UR8, URZ ;  /* 0x00000008040672a4 */ /* 0x000fe2000f8e023f */
[----:B------:R-:W4:Y:S02]  /*e350*/  S2R R11, SR_CTAID.X ;  /* 0x00000000000b7919 */ /* 0x000f240000002500 */
[----:B------:R-:W0:Y:S01]  /*e360*/  LDC.64 R2, c[0x0][0x2e0] ;  /* 0x0000b800ff027b82 */ /* 0x000e220000000a00 */
[----:B------:R-:W-:-:S02]  /*e370*/  UIMAD.WIDE.U32 UR4, UR36, UR8, URZ ;  /* 0x00000008240472a5 */ /* 0x000fc4000f8e003f */
[----:B------:R-:W-:-:S04]  /*e380*/  UIMAD UR6, UR36, UR9, UR6 ;  /* 0x00000009240672a4 */ /* 0x000fc8000f8e0206 */
[----:B------:R-:W-:Y:S01]  /*e390*/  UIADD3 UR5, UR5, UR6, URZ ;  /* 0x0000000605057290 */ /* 0x000fe2000fffe03f */
[----:B--2---:R-:W-:Y:S02]  /*e3a0*/  ISETP.NE.AND P0, PT, R20, 0x1, PT ;  /* 0x000000011400780c */ /* 0x004fe40003f05270 */
[----:B-1----:R-:W-:Y:S02]  /*e3b0*/  SHF.R.S32.HI R5, RZ, 0x1f, R4 ;  /* 0x0000001fff057819 */ /* 0x002fe40000011404 */
[----:B---3--:R-:W-:-:S03]  /*e3c0*/  LOP3.LUT R9, R12, 0x7f, RZ, 0xc0, !PT ;  /* 0x0000007f0c097812 */ /* 0x008fc600078ec0ff */
[----:B0-----:R-:W-:-:S06]  /*e3d0*/  IMAD R0, R5, R2, RZ ;  /* 0x0000000205007224 */ /* 0x001fcc00078e02ff */
[----:B------:R-:W0:Y:S01]  /*e3e0*/  @P0 LDC R6, c[0x0][0x44c] ;  /* 0x00011300ff060b82 */ /* 0x000e220000000800 */
[----:B------:R-:W-:Y:S01]  /*e3f0*/  SHF.R.U32.HI R8, RZ, 0x3, R9 ;  /* 0x00000003ff087819 */ /* 0x000fe20000011609 */
[C---:B------:R-:W-:Y:S02]  /*e400*/  IMAD R5, R4.reuse, R3, R0 ;  /* 0x0000000304057224 */ /* 0x040fe400078e0200 */
[----:B------:R-:W-:Y:S01]  /*e410*/  IMAD.WIDE.U32 R2, R4, R2, UR4 ;  /* 0x0000000404027e25 */ /* 0x000fe2000f8e0002 */
[----:B------:R-:W-:-:S03]  /*e420*/  ULDC.64 UR4, c[0x0][0x2d0] ;  /* 0x0000b40000047ab9 */ /* 0x000fc60000000a00 */
[----:B------:R-:W1:Y:S01]  /*e430*/  @P0 LDC R0, c[0x0][0x450] ;  /* 0x00011400ff000b82 */ /* 0x000e620000000800 */
[----:B------:R-:W-:Y:S02]  /*e440*/  IMAD.IADD R3, R3, 0x1, R5 ;  /* 0x0000000103037824 */ /* 0x000fe400078e0205 */
[----:B------:R-:W-:Y:S02]  /*e450*/  IMAD.SHL.U32 R5, R12, 0x10, RZ ;  /* 0x000000100c057824 */ /* 0x000fe400078e00ff */
[----:B------:R-:W-:-:S03]  /*e460*/  IMAD.SHL.U32 R9, R9, 0x8, RZ ;  /* 0x0000000809097824 */ /* 0x000fc600078e00ff */
[----:B------:R-:W-:-:S04]  /*e470*/  LOP3.LUT R5, R8, 0x70, R5, 0xf8, !PT ;  /* 0x0000007008057812 */ /* 0x000fc800078ef805 */
[----:B----4-:R-:W-:-:S05]  /*e480*/  LEA R5, R11, R5, 0x7 ;  /* 0x000000050b057211 */ /* 0x010fca00078e38ff */
[----:B0-----:R-:W-:-:S04]  /*e490*/  @P0 IMAD.HI.U32 R6, R5, R6, RZ ;  /* 0x0000000605060227 */ /* 0x001fc800078e00ff */
[----:B------:R-:W-:Y:S01]  /*e4a0*/  IMAD.MOV.U32 R4, RZ, RZ, R5 ;  /* 0x000000ffff047224 */ /* 0x000fe200078e0005 */
[----:B-1----:R-:W-:-:S05]  /*e4b0*/  @P0 SHF.R.U32.HI R4, RZ, R0, R6 ;  /* 0x00000000ff040219 */ /* 0x002fca0000011606 */
[----:B------:R-:W-:Y:S02]  /*e4c0*/  IMAD.MOV R0, RZ, RZ, -R4 ;  /* 0x000000ffff007224 */ /* 0x000fe400078e0a04 */
[----:B------:R-:W-:-:S04]  /*e4d0*/  IMAD.WIDE.U32 R2, R4, UR4, R2 ;  /* 0x0000000404027c25 */ /* 0x000fc8000f8e0002 */
[----:B------:R-:W-:Y:S01]  /*e4e0*/  IMAD R0, R20, R0, R5 ;  /* 0x0000000014007224 */ /* 0x000fe200078e0205 */
[----:B------:R-:W-:-:S05]  /*e4f0*/  SHF.R.S32.HI R5, RZ, 0x1f, R4 ;  /* 0x0000001fff057819 */ /* 0x000fca0000011404 */
[----:B------:R-:W-:-:S04]  /*e500*/  IMAD R5, R5, UR4, RZ ;  /* 0x0000000405057c24 */ /* 0x000fc8000f8e02ff */
[----:B------:R-:W-:Y:S01]  /*e510*/  IMAD R5, R4, UR5, R5 ;  /* 0x0000000504057c24 */ /* 0x000fe2000f8e0205 */
[----:B------:R-:W-:Y:S01]  /*e520*/  SHF.R.S32.HI R4, RZ, 0x1f, R0 ;  /* 0x0000001fff047819 */ /* 0x000fe20000011400 */
[----:B------:R-:W-:Y:S02]  /*e530*/  ULDC.64 UR4, c[0x0][0x2c8] ;  /* 0x0000b20000047ab9 */ /* 0x000fe40000000a00 */
[----:B------:R-:W-:Y:S02]  /*e540*/  IMAD.IADD R3, R3, 0x1, R5 ;  /* 0x0000000103037824 */ /* 0x000fe400078e0205 */
[----:B------:R-:W-:Y:S02]  /*e550*/  IMAD R5, R4, UR4, RZ ;  /* 0x0000000404057c24 */ /* 0x000fe4000f8e02ff */
[----:B------:R-:W-:-:S04]  /*e560*/  IMAD.WIDE.U32 R2, R0, UR4, R2 ;  /* 0x0000000400027c25 */ /* 0x000fc8000f8e0002 */
[----:B------:R-:W-:Y:S01]  /*e570*/  IMAD R4, R0, UR5, R5 ;  /* 0x0000000500047c24 */ /* 0x000fe2000f8e0205 */
[----:B------:R-:W-:Y:S01]  /*e580*/  ULDC.64 UR4, c[0x0][0x280] ;  /* 0x0000a00000047ab9 */ /* 0x000fe20000000a00 */
[----:B------:R-:W-:Y:S01]  /*e590*/  IMAD.SHL.U32 R0, R12, 0x8, RZ ;  /* 0x000000080c007824 */ /* 0x000fe200078e00ff */
[----:B------:R-:W-:Y:S01]  /*e5a0*/  LEA R7, P0, R2, UR4, 0x1 ;  /* 0x0000000402077c11 */ /* 0x000fe2000f8008ff */
[----:B------:R-:W-:Y:S01]  /*e5b0*/  ULDC UR4, c[0x0][0x2b8] ;  /* 0x0000ae0000047ab9 */ /* 0x000fe20000000800 */
[----:B------:R-:W-:Y:S02]  /*e5c0*/  IADD3 R3, R3, R4, RZ ;  /* 0x0000000403037210 */ /* 0x000fe40007ffe0ff */
[----:B------:R-:W-:Y:S02]  /*e5d0*/  LOP3.LUT R10, R0, 0x38, RZ, 0xc0, !PT ;  /* 0x00000038000a7812 */ /* 0x000fe400078ec0ff */
[----:B------:R-:W-:Y:S02]  /*e5e0*/  LEA.HI.X R6, R2, UR5, R3, 0x1, P0 ;  /* 0x0000000502067c11 */ /* 0x000fe400080f0c03 */
[----:B------:R-:W-:-:S02]  /*e5f0*/  LOP3.LUT R2, R10, 0x40, RZ, 0xfc, !PT ;  /* 0x000000400a027812 */ /* 0x000fc400078efcff */
[----:B------:R-:W-:Y:S02]  /*e600*/  LOP3.LUT R3, R0, 0x1c0, RZ, 0xc0, !PT ;  /* 0x000001c000037812 */ /* 0x000fe400078ec0ff */
[----:B------:R-:W-:Y:S02]  /*e610*/  ISETP.GE.AND P0, PT, R2, UR4, PT ;  /* 0x0000000402007c0c */ /* 0x000fe4000bf06270 */
[----:B------:R-:W-:Y:S02]  /*e620*/  LOP3.LUT R2, R10, 0x80, RZ, 0xfc, !PT ;  /* 0x000000800a027812 */ /* 0x000fe400078efcff */
[----:B------:R-:W-:Y:S02]  /*e630*/  LOP3.LUT R3, R3, 0x38, R0, 0xf8, !PT ;  /* 0x0000003803037812 */ /* 0x000fe400078ef800 */
[----:B------:R-:W-:Y:S02]  /*e640*/  ISETP.GE.AND P1, PT, R2, UR4, PT ;  /* 0x0000000402007c0c */ /* 0x000fe4000bf26270 */
[----:B------:R-:W-:-:S02]  /*e650*/  LOP3.LUT R2, R10, 0xc0, RZ, 0xfc, !PT ;  /* 0x000000c00a027812 */ /* 0x000fc400078efcff */
[----:B------:R-:W-:Y:S02]  /*e660*/  ISETP.GE.AND P3, PT, R10, UR4, PT ;  /* 0x000000040a007c0c */ /* 0x000fe4000bf66270 */
[----:B------:R-:W-:Y:S01]  /*e670*/  ISETP.GE.AND P2, PT, R2, UR4, PT ;  /* 0x0000000402007c0c */ /* 0x000fe2000bf46270 */
[----:B------:R-:W-:Y:S01]  /*e680*/  UMOV UR4, 0xffffffff ;  /* 0xffffffff00047882 */ /* 0x000fe20000000000 */
[----:B------:R-:W-:-:S04]  /*e690*/  LOP3.LUT R0, R3, 0x38, R12, 0x78, !PT ;  /* 0x0000003803007812 */ /* 0x000fc800078e780c */
[----:B------:R-:W-:Y:S01]  /*e6a0*/  LOP3.LUT R9, R0, 0x200, R9, 0xf8, !PT ;  /* 0x0000020000097812 */ /* 0x000fe200078ef809 */
[----:B------:R-:W-:Y:S06]  /*e6b0*/  BRA.DIV UR4, `(.L_x_50) ;  /* 0x0000003604a87947 */ /* 0x000fec000b800000 */
[----:B------:R-:W0:Y:S01]  /*e6c0*/  S2R R2, SR_CTAID.X ;  /* 0x0000000000027919 */ /* 0x000e220000002500 */
[----:B------:R-:W-:Y:S01]  /*e6d0*/  ULDC UR4, c[0x0][0x288] ;  /* 0x0000a20000047ab9 */ /* 0x000fe20000000800 */
[----:B------:R-:W-:Y:S01]  /*e6e0*/  ULDC.64 UR6, c[0x0][0x208] ;  /* 0x0000820000067ab9 */ /* 0x000fe20000000a00 */
[----:B------:R-:W-:Y:S01]  /*e6f0*/  IMAD R0, R20, UR4, RZ ;  /* 0x0000000414007c24 */ /* 0x000fe2000f8e02ff */
[----:B------:R-:W-:Y:S04]  /*e700*/  SHFL.IDX PT, R3, R7, RZ, 0x181f ;  /* 0x00181fff07037589 */ /* 0x000fe800000e0000 */
[----:B------:R-:W-:Y:S04]  /*e710*/  SHFL.IDX PT, R4, R7, 0x1, 0x181f ;  /* 0x00381f0007047f89 */ /* 0x000fe800000e0000 */
[----:B------:R-:W-:Y:S01]  /*e720*/  SHFL.IDX PT, R14, R7, 0x7, 0x181f ;  /* 0x00f81f00070e7f89 */ /* 0x000fe200000e0000 */
[----:B0-----:R-:W-:-:S03]  /*e730*/  IMAD R8, R2, 0x80, R8 ;  /* 0x0000008002087824 */ /* 0x001fc600078e0208 */
[----:B------:R-:W0:Y:S02]  /*e740*/  SHFL.IDX PT, R2, R6, RZ, 0x181f ;  /* 0x00181fff06027589 */ /* 0x000e2400000e0000 */
[C---:B------:R-:W-:Y:S02]  /*e750*/  ISETP.GE.AND P4, PT, R8.reuse, R0, PT ;  /* 0x000000000800720c */ /* 0x040fe40003f86270 */
[----:B------:R-:W-:-:S11]  /*e760*/  IADD3 R5, R8, 0x10, RZ ;  /* 0x0000001008057810 */ /* 0x000fd60007ffe0ff */
[----:B------:R-:W-:Y:S02]  /*e770*/  @!P4 LEA R21, R9, UR38, 0x1 ;  /* 0x000000260915cc11 */ /* 0x000fe4000f8e08ff */
[----:B0-----:R-:W-:-:S04]  /*e780*/  LOP3.LUT R3, R3, R2, RZ, 0x3c, !PT ;  /* 0x0000000203037212 */ /* 0x001fc800078e3cff */
[----:B------:R-:W-:-:S04]  /*e790*/  LOP3.LUT R2, R3, R2, RZ, 0x3c, !PT ;  /* 0x0000000203027212 */ /* 0x000fc800078e3cff */
[----:B------:R-:W-:-:S03]  /*e7a0*/  LOP3.LUT R3, R3, R2, RZ, 0x3c, !PT ;  /* 0x0000000203037212 */ /* 0x000fc600078e3cff */
[----:B------:R-:W-:-:S05]  /*e7b0*/  @!P4 IMAD.WIDE.U32 R2, R10, 0x2, R2 ;  /* 0x000000020a02c825 */ /* 0x000fca00078e0002 */
[----:B------:R-:W-:Y:S04]  /*e7c0*/  @!P4 LDGSTS.E.BYPASS.LTC128B.128 [R21+0x14400], desc[UR6][R2.64], !P3 ;  /* 0x144000000215cfae */ /* 0x000fe8000d901d46 */
[----:B------:R-:W-:Y:S04]  /*e7d0*/  @!P4 LDGSTS.E.BYPASS.LTC128B.128 [R21+0x18400], desc[UR6][R2.64+0x80], !P0 ;  /* 0x184000800215cfae */ /* 0x000fe8000c101d46 */
[----:B------:R-:W-:Y:S04]  /*e7e0*/  @!P4 LDGSTS.E.BYPASS.LTC128B.128 [R21+0x1c400], desc[UR6][R2.64+0x100], !P1 ;  /* 0x1c4001000215cfae */ /* 0x000fe8000c901d46 */
[----:B------:R0:W-:Y:S01]  /*e7f0*/  @!P4 LDGSTS.E.BYPASS.LTC128B.128 [R21+0x20400], desc[UR6][R2.64+0x180], !P2 ;  /* 0x204001800215cfae */ /* 0x0001e2000d101d46 */
[----:B------:R-:W-:-:S03]  /*e800*/  ISETP.GE.AND P4, PT, R5, R0, PT ;  /* 0x000000000500720c */ /* 0x000fc60003f86270 */
[----:B------:R-:W1:Y:S01]  /*e810*/  SHFL.IDX PT, R5, R6, 0x1, 0x181f ;  /* 0x00381f0006057f89 */ /* 0x000e6200000e0000 */
[----:B0-----:R-:W-:-:S03]  /*e820*/  VIADD R3, R8, 0x20 ;  /* 0x0000002008037836 */ /* 0x001fc60000000000 */
[----:B------:R-:W-:Y:S06]  /*e830*/  SHFL.IDX PT, R2, R7, 0x2, 0x181f ;  /* 0x00581f0007027f89 */ /* 0x000fec00000e0000 */
[----:B------:R-:W-:Y:S01]  /*e840*/  @!P4 LEA R20, R9, UR38, 0x1 ;  /* 0x000000260914cc11 */ /* 0x000fe2000f8e08ff */
[----:B-1----:R-:W-:-:S05]  /*e850*/  @!P4 IMAD.WIDE.U32 R4, R10, 0x2, R4 ;  /* 0x000000020a04c825 */ /* 0x002fca00078e0004 */
        /* <DEDUP_REMOVED lines=26> */
[----:B0-----:R-:W-:-:S03]  /*ea00*/  IADD3 R5, R8, 0x50, RZ ;  /* 0x0000005008057810 */ /* 0x001fc60007ffe0ff */
        /* <DEDUP_REMOVED lines=18> */
[----:B------:R-:W1:Y:S04]  /*eb30*/  SHFL.IDX PT, R3, R6, 0x6, 0x181f ;  /* 0x00d81f0006037f89 */ /* 0x000e6800000e0000 */
[----:B0-----:R0:W2:Y:S06]  /*eb40*/  SHFL.IDX PT, R4, R6, 0x7, 0x181f ;  /* 0x00f81f0006047f89 */ /* 0x0010ac00000e0000 */
[----:B------:R-:W-:Y:S01]  /*eb50*/  @!P4 LEA R21, R9, UR38, 0x1 ;  /* 0x000000260915cc11 */ /* 0x000fe2000f8e08ff */
[----:B-1----:R-:W-:-:S05]  /*eb60*/  @!P4 IMAD.WIDE.U32 R2, R10, 0x2, R2 ;  /* 0x000000020a02c825 */ /* 0x002fca00078e0002 */
[----:B------:R0:W-:Y:S04]  /*eb70*/  @!P4 LDGSTS.E.BYPASS.LTC128B.128 [R21+0x17400], desc[UR6][R2.64], !P3 ;  /* 0x174000000215cfae */ /* 0x0001e8000d901d46 */
[----:B------:R0:W-:Y:S04]  /*eb80*/  @!P4 LDGSTS.E.BYPASS.LTC128B.128 [R21+0x1b400], desc[UR6][R2.64+0x80], !P0 ;  /* 0x1b4000800215cfae */ /* 0x0001e8000c101d46 */
[----:B------:R0:W-:Y:S04]  /*eb90*/  @!P4 LDGSTS.E.BYPASS.LTC128B.128 [R21+0x1f400], desc[UR6][R2.64+0x100], !P1 ;  /* 0x1f4001000215cfae */ /* 0x0001e8000c901d46 */
[----:B--2---:R0:W-:Y:S02]  /*eba0*/  @!P4 LDGSTS.E.BYPASS.LTC128B.128 [R21+0x23400], desc[UR6][R2.64+0x180], !P2 ;  /* 0x234001800215cfae */ /* 0x0041e4000d101d46 */
.L_x_155:
[----:B0-----:R-:W-:Y:S01]  /*ebb0*/  VIADD R3, R8, 0x70 ;  /* 0x0000007008037836 */ /* 0x001fe20000000000 */
[----:B------:R-:W-:Y:S01]  /*ebc0*/  BSSY B0, `(.L_x_51) ;  /* 0x000000f000007945 */ /* 0x000fe20003800000 */
[----:B------:R-:W-:-:S03]  /*ebd0*/  IMAD.MOV.U32 R2, RZ, RZ, R14 ;  /* 0x000000ffff027224 */ /* 0x000fc600078e000e */
[----:B------:R-:W-:Y:S02]  /*ebe0*/  ISETP.GE.AND P4, PT, R3, R0, PT ;  /* 0x000000000300720c */ /* 0x000fe40003f86270 */
[----:B------:R-:W-:-:S11]  /*ebf0*/  MOV R3, R4 ;  /* 0x0000000400037202 */ /* 0x000fd60000000f00 */
[----:B------:R-:W-:Y:S05]  /*ec00*/  @P4 BRA `(.L_x_52) ;  /* 0x0000000000284947 */ /* 0x000fea0003800000 */
[----:B------:R-:W-:Y:S01]  /*ec10*/  IMAD.WIDE.U32 R10, R10, 0x2, R2 ;  /* 0x000000020a0a7825 */ /* 0x000fe200078e0002 */
[----:B------:R-:W-:Y:S01]  /*ec20*/  LEA R9, R9, UR38, 0x1 ;  /* 0x0000002609097c11 */ /* 0x000fe2000f8e08ff */
[----:B------:R-:W-:-:S04]  /*ec30*/  ULDC.64 UR4, c[0x0][0x208] ;  /* 0x0000820000047ab9 */ /* 0x000fc80000000a00 */
[----:B------:R-:W-:Y:S01]  /*ec40*/  @!PT LDS RZ, [RZ] ;  /* 0x00000000fffff984 */ /* 0x000fe20000000800 */
[----:B------:R-:W-:Y:S01]  /*ec50*/  @!PT LDS RZ, [RZ] ;  /* 0x00000000fffff984 */ /* 0x000fe20000000800 */
[----:B------:R-:W-:Y:S01]  /*ec60*/  @!PT LDS RZ, [RZ] ;  /* 0x00000000fffff984 */ /* 0x000fe20000000800 */
[----:B------:R0:W-:Y:S04]  /*ec70*/  LDGSTS.E.BYPASS.LTC128B.128 [R9+0x17c00], desc[UR4][R10.64], !P3 ;  /* 0x17c000000a097fae */ /* 0x0001e8000d901d44 */
[----:B------:R0:W-:Y:S04]  /*ec80*/  LDGSTS.E.BYPASS.LTC128B.128 [R9+0x1bc00], desc[UR4][R10.64+0x80], !P0 ;  /* 0x1bc000800a097fae */ /* 0x0001e8000c101d44 */
[----:B------:R0:W-:Y:S04]  /*ec90*/  LDGSTS.E.BYPASS.LTC128B.128 [R9+0x1fc00], desc[UR4][R10.64+0x100], !P1 ;  /* 0x1fc001000a097fae */ /* 0x0001e8000c901d44 */
[----:B------:R0:W-:Y:S02]  /*eca0*/  LDGSTS.E.BYPASS.LTC128B.128 [R9+0x23c00], desc[UR4][R10.64+0x180], !P2 ;  /* 0x23c001800a097fae */ /* 0x0001e4000d101d44 */
.L_x_52:
[----:B------:R-:W-:Y:S05]  /*ecb0*/  BSYNC B0 ;  /* 0x0000000000007941 */ /* 0x000fea0003800000 */
.L_x_51:
[----:B------:R-:W-:Y:S01]  /*ecc0*/  NOP ;  /* 0x0000000000007918 */ /* 0x000fe20000000000 */
[----:B------:R-:W-:Y:S01]  /*ecd0*/  SYNCS.ARRIVE.TRANS64.RED.A0T1 RZ, [UR38+0x38800], RZ ;  /* 0x038800ffffff79a7 */ /* 0x000fe20008200426 */
[----:B------:R-:W-:Y:S01]  /*ece0*/  IMAD.MOV.U32 R2, RZ, RZ, 0x1 ;  /* 0x00000001ff027424 */ /* 0x000fe200078e00ff */
[----:B------:R-:W-:Y:S04]  /*ecf0*/  ARRIVES.LDGSTSBAR.64.TRANSCNT [UR38+0x38800] ;  /* 0x03880000ff0079b0 */ /* 0x000fe80008000aa6 */
[----:B------:R-:W-:Y:S01]  /*ed00*/  SHF.L.U32 R2, R2, 0x1f, RZ ;  /* 0x0000001f02027819 */ /* 0x000fe200000006ff */
[----:B------:R-:W-:Y:S01]  /*ed10*/  NOP ;  /* 0x0000000000007918 */ /* 0x000fe20000000000 */
[----:B------:R-:W2:Y:S01]  /*ed20*/  LDL.LU R4, [R1+0x10] ;  /* 0x0000100001047983 */ /* 0x000ea20000300800 */
[----:B------:R-:W-:Y:S03]  /*ed30*/  SYNCS.ARRIVE.TRANS64.A1T0 RZ, [UR38+0x38800], RZ ;  /* 0x038800ffffff79a7 */ /* 0x000fe60008100026 */
[----:B------:R-:W3:Y:S01]  /*ed40*/  LDL R3, [R1+0x8] ;  /* 0x0000080001037983 */ /* 0x000ee20000100800 */
[----:B------:R-:W1:Y:S01]  /*ed50*/  SYNCS.PHASECHK.TRANS64.TRYWAIT P0, [UR38+0x38820], R2 ;  /* 0x03882002ff0075a7 */ /* 0x000e620008000166 */
[----:B--2---:R-:W-:-:S05]  /*ed60*/  VIADD R0, R4, 0xfffffffe ;  /* 0xfffffffe04007836 */ /* 0x004fca0000000000 */
[----:B---3--:R-:W-:Y:S01]  /*ed70*/  ISETP.GE.AND P1, PT, R0, R3, PT ;  /* 0x000000030000720c */ /* 0x008fe20003f26270 */
[----:B-1----:R-:W-:-:S12]  /*ed80*/  @!P0 BRA `(.L_x_53) ;  /* 0x0000003800c08947 */ /* 0x002fd80003800000 */
.L_x_156:
[----:B0-----:R-:W-:Y:S01]  /*ed90*/  IMAD.MOV.U32 R9, RZ, RZ, 0x1 ;  /* 0x00000001ff097424 */ /* 0x001fe200078e00ff */
[----:B------:R-:W-:Y:S01]  /*eda0*/  MOV R8, RZ ;  /* 0x000000ff00087202 */ /* 0x000fe20000000f00 */
[----:B------:R-:W-:Y:S06]  /*edb0*/  @!P1 BRA `(.L_x_54) ;  /* 0x0000002000e49947 */ /* 0x000fec0003800000 */
[----:B------:R-:W2:Y:S04]  /*edc0*/  LDL.LU R4, [R1+0xc] ;  /* 0x00000c0001047983 */ /* 0x000ea80000300800 */
[----:B-1----:R-:W3:Y:S01]  /*edd0*/  LDL.LU R3, [R1+0x8] ;  /* 0x0000080001037983 */ /* 0x002ee20000300800 */
[----:B------:R-:W-:Y:S01]  /*ede0*/  UIADD3 UR4, UR40, 0x1, URZ ;  /* 0x0000000128047890 */ /* 0x000fe2000fffe03f */
[----:B------:R-:W-:Y:S01]  /*edf0*/  MOV R9, 0x1 ;  /* 0x0000000100097802 */ /* 0x000fe20000000f00 */
[----:B------:R-:W0:Y:S02]  /*ee00*/  S2R R6, SR_TID.X ;  /* 0x0000000000067919 */ /* 0x000e240000002100 */
[----:B0-----:R-:W-:Y:S02]  /*ee10*/  LOP3.LUT R10, R6, 0x1f, RZ, 0xc0, !PT ;  /* 0x0000001f060a7812 */ /* 0x001fe400078ec0ff */
[----:B--2---:R-:W-:Y:S01]  /*ee20*/  IMAD R2, R4, UR4, RZ ;  /* 0x0000000404027c24 */ /* 0x004fe2000f8e02ff */
[----:B---3--:R-:W-:-:S04]  /*ee30*/  LOP3.LUT R3, RZ, R3, RZ, 0x33, !PT ;  /* 0x00000003ff037212 */ /* 0x008fc800078e33ff */
[----:B------:R-:W-:-:S05]  /*ee40*/  VIMNMX R2, R2, UR39, PT ;  /* 0x0000002702027c48 */ /* 0x000fca000bfe0100 */
[----:B------:R-:W-:-:S05]  /*ee50*/  IMAD.MOV R4, RZ, RZ, -R2 ;  /* 0x000000ffff047224 */ /* 0x000fca00078e0a02 */
[----:B------:R-:W-:Y:S02]  /*ee60*/  VIADDMNMX R5, R4, 0x1, R3, !PT ;  /* 0x0000000104057846 */ /* 0x000fe40007800103 */
[----:B------:R-:W-:-:S03]  /*ee70*/  LOP3.LUT R3, RZ, R2, RZ, 0x33, !PT ;  /* 0x00000002ff037212 */ /* 0x000fc600078e33ff */
[----:B------:R-:W-:Y:S02]  /*ee80*/  VIADD R4, R5, 0xfffffffe ;  /* 0xfffffffe05047836 */ /* 0x000fe40000000000 */
[----:B------:R-:W-:-:S03]  /*ee90*/  IMAD.IADD R5, R2, 0x1, R5 ;  /* 0x0000000102057824 */ /* 0x000fc600078e0205 */
[----:B------:R-:W-:Y:S01]  /*eea0*/  ISETP.NE.AND P0, PT, R4, R3, PT ;  /* 0x000000030400720c */ /* 0x000fe20003f05270 */
[----:B------:R-:W-:Y:S01]  /*eeb0*/  IMAD.MOV.U32 R4, RZ, RZ, R16 ;  /* 0x000000ffff047224 */ /* 0x000fe200078e0010 */
[----:B------:R-:W-:-:S11]  /*eec0*/  LOP3.LUT R12, R5, 0x1, RZ, 0xc0, !PT ;  /* 0x00000001050c7812 */ /* 0x000fd600078ec0ff */
[----:B------:R-:W-:Y:S05]  /*eed0*/  @!P0 BRA `(.L_x_55) ;  /* 0x0000001400c88947 */ /* 0x000fea0003800000 */
[----:B------:R-:W-:Y:S01]  /*eee0*/  BSSY B0, `(.L_x_55) ;  /* 0x0000171000007945 */ /* 0x000fe20003800000 */
[----:B------:R-:W-:Y:S01]  /*eef0*/  IMAD.IADD R6, R5, 0x1, -R12 ;  /* 0x0000000105067824 */ /* 0x000fe200078e0a0c */
[----:B------:R-:W-:Y:S01]  /*ef00*/  MOV R4, R16 ;  /* 0x0000001000047202 */ /* 0x000fe20000000f00 */
[----:B------:R-:W-:-:S07]  /*ef10*/  IMAD.MOV.U32 R7, RZ, RZ, 0x1 ;  /* 0x00000001ff077424 */ /* 0x000fce00078e00ff */
.L_x_94:
[----:B------:R-:W2:Y:S01]  /*ef20*/  LDL R2, [R1] ;  /* 0x0000000001027983 */ /* 0x000ea20000100800 */
[----:B------:R-:W-:Y:S01]  /*ef30*/  VIADD R6, R6, 0xfffffffe ;  /* 0xfffffffe06067836 */ /* 0x000fe20000000000 */
[----:B------:R-:W-:Y:S04]  /*ef40*/  BSSY B1, `(.L_x_56) ;  /* 0x00000b3000017945 */ /* 0x000fe80003800000 */
[----:B------:R-:W-:Y:S02]  /*ef50*/  ISETP.NE.AND P2, PT, R6, RZ, PT ;  /* 0x000000ff0600720c */ /* 0x000fe40003f45270 */
[----:B--2---:R-:W-:-:S13]  /*ef60*/  ISETP.NE.AND P0, PT, R2, RZ, PT ;  /* 0x000000ff0200720c */ /* 0x004fda0003f05270 */
[----:B------:R-:W-:Y:S05]  /*ef70*/  @!P0 BRA `(.L_x_57) ;  /* 0x0000000800bc8947 */ /* 0x000fea0003800000 */
[----:B------:R-:W2:Y:S01]  /*ef80*/  LDL R2, [R1+0x4] ;  /* 0x0000040001027983 */ /* 0x000ea20000100800 */
[----:B------:R-:W-:Y:S01]  /*ef90*/  IMAD.MOV.U32 R9, RZ, RZ, R0 ;  /* 0x000000ffff097224 */ /* 0x000fe200078e0000 */
[----:B--2---:R-:W-:-:S13]  /*efa0*/  ISETP.NE.AND P0, PT, R2, RZ, PT ;  /* 0x000000ff0200720c */ /* 0x004fda0003f05270 */
[----:B------:R-:W-:Y:S05]  /*efb0*/  @!P0 BRA `(.L_x_58) ;  /* 0x00000000004c8947 */ /* 0x000fea0003800000 */
[----:B------:R-:W0:Y:S01]  /*efc0*/  LDC R9, c[0x0][0x43c] ;  /* 0x00010f00ff097b82 */ /* 0x000e220000000800 */
[----:B------:R-:W-:Y:S01]  /*efd0*/  ULDC.64 UR4, c[0x0][0x428] ;  /* 0x00010a0000047ab9 */ /* 0x000fe20000000a00 */
[----:B------:R-:W-:Y:S01]  /*efe0*/  ULDC.64 UR6, c[0x0][0x208] ;  /* 0x0000820000067ab9 */ /* 0x000fe20000000a00 */
[----:B------:R-:W-:Y:S01]  /*eff0*/  IMAD R5, R19, UR4, RZ ;  /* 0x0000000413057c24 */ /* 0x000fe2000f8e02ff */
[----:B0-----:R-:W-:-:S13]  /*f000*/  ISETP.NE.AND P0, PT, R9, 0x1, PT ;  /* 0x000000010900780c */ /* 0x001fda0003f05270 */
[----:B------:R-:W0:Y:S02]  /*f010*/  @P0 LDC.64 R2, c[0x0][0x440] ;  /* 0x00011000ff020b82 */ /* 0x000e240000000a00 */
[----:B0-----:R-:W-:-:S04]  /*f020*/  @P0 IMAD.HI.U32 R4, R0, R2, RZ ;  /* 0x0000000200040227 */ /* 0x001fc800078e00ff */
[----:B------:R-:W-:Y:S01]  /*f030*/  IMAD.MOV.U32 R2, RZ, RZ, R0 ;  /* 0x000000ffff027224 */ /* 0x000fe200078e0000 */
[----:B------:R-:W-:Y:S01]  /*f040*/  @P0 SHF.R.U32.HI R2, RZ, R3, R4 ;  /* 0x00000003ff020219 */ /* 0x000fe20000011604 */
[----:B------:R-:W-:-:S03]  /*f050*/  IMAD R4, R18, UR5, R5 ;  /* 0x0000000512047c24 */ /* 0x000fc6000f8e0205 */
[----:B------:R-:W-:-:S05]  /*f060*/  IADD3 R3, -R2, RZ, RZ ;  /* 0x000000ff02037210 */ /* 0x000fca0007ffe1ff */
[----:B------:R-:W-:Y:S01]  /*f070*/  IMAD R9, R9, R3, R0 ;  /* 0x0000000309097224 */ /* 0x000fe200078e0200 */
[----:B------:R-:W-:-:S03]  /*f080*/  SHF.R.S32.HI R3, RZ, 0x1f, R2 ;  /* 0x0000001fff037819 */ /* 0x000fc60000011402 */
[----:B------:R-:W-:Y:S01]  /*f090*/  IMAD.WIDE.U32 R2, R18, UR4, R2 ;  /* 0x0000000412027c25 */ /* 0x000fe2000f8e0002 */
[----:B------:R-:W-:-:S03]  /*f0a0*/  ULDC.64 UR4, c[0x0][0x418] ;  /* 0x0001060000047ab9 */ /* 0x000fc60000000a00 */
[----:B------:R-:W-:Y:S01]  /*f0b0*/  IMAD.IADD R3, R4, 0x1, R3 ;  /* 0x0000000104037824 */ /* 0x000fe200078e0203 */
[----:B------:R-:W-:-:S04]  /*f0c0*/  LEA R4, P0, R2, UR4, 0x2 ;  /* 0x0000000402047c11 */ /* 0x000fc8000f8010ff */
[----:B------:R-:W-:-:S05]  /*f0d0*/  LEA.HI.X R5, R2, UR5, R3, 0x2, P0 ;  /* 0x0000000502057c11 */ /* 0x000fca00080f1403 */
[----:B------:R0:W5:Y:S04]  /*f0e0*/  LDG.E R4, desc[UR6][R4.64] ;  /* 0x0000000604047981 */ /* 0x000168000c1e1900 */
.L_x_58:
[----:B------:R-:W1:Y:S01]  /*f0f0*/  S2R R2, SR_TID.X ;  /* 0x0000000000027919 */ /* 0x000e620000002100 */
[----:B------:R-:W-:Y:S01]  /*f100*/  BSSY B2, `(.L_x_59) ;  /* 0x0000006000027945 */ /* 0x000fe20003800000 */
[----:B-1----:R-:W-:Y:S02]  /*f110*/  LOP3.LUT R3, R2, 0x7f, RZ, 0xc0, !PT ;  /* 0x0000007f02037812 */ /* 0x002fe400078ec0ff */
[----:B------:R-:W-:Y:S02]  /*f120*/  SHF.L.U32 R2, R7, 0x1f, RZ ;  /* 0x0000001f07027819 */ /* 0x000fe400000006ff */
[----:B------:R-:W-:Y:S02]  /*f130*/  ISETP.NE.AND P1, PT, R3, RZ, PT ;  /* 0x000000ff0300720c */ /* 0x000fe40003f25270 */
[----:B------:R-:W1:Y:S02]  /*f140*/  SYNCS.PHASECHK.TRANS64.TRYWAIT P0, [UR38+0x38848], R2 ;  /* 0x03884802ff0075a7 */ /* 0x000e640008000166 */
[----:B-1----:R-:W-:Y:S09]  /*f150*/  @!P0 BRA `(.L_x_60) ;  /* 0x0000003400e48947 */ /* 0x002ff20003800000 */
.L_x_157:
[----:B------:R-:W-:Y:S05]  /*f160*/  BSYNC B2 ;  /* 0x0000000000027941 */ /* 0x000fea0003800000 */
.L_x_59:
[----:B------:R-:W-:Y:S04]  /*f170*/  BSSY B2, `(.L_x_61) ;  /* 0x0000007000027945 */ /* 0x000fe80003800000 */
[----:B------:R-:W-:Y:S05]  /*f180*/  @P1 BRA `(.L_x_62) ;  /* 0x0000000000141947 */ /* 0x000fea0003800000 */
[----:B------:R-:W-:Y:S01]  /*f190*/  ISETP.NE.AND P0, PT, R10, RZ, PT ;  /* 0x000000ff0a00720c */ /* 0x000fe20003f05270 */
[----:B-1----:R-:W-:-:S04]  /*f1a0*/  IMAD.MOV.U32 R3, RZ, RZ, 0xa000 ;  /* 0x0000a000ff037424 */ /* 0x002fc800078e00ff */
[----:B------:R2:W-:Y:S08]  /*f1b0*/  SYNCS.ARRIVE.TRANS64 RZ, [UR38+0x38838], R3 ;  /* 0x03883803ffff79a7 */ /* 0x0005f00008000026 */
[----:B--2---:R-:W-:Y:S05]  /*f1c0*/  @!P0 BRA `(.L_x_62) ;  /* 0x0000000000048947 */ /* 0x004fea0003800000 */
[----:B------:R-:W-:Y:S01]  /*f1d0*/  BPT.TRAP 0x1 ;  /* 0x000000040000795c */ /* 0x000fe20000300000 */
.L_x_62:
[----:B------:R-:W-:Y:S05]  /*f1e0*/  BSYNC B2 ;  /* 0x0000000000027941 */ /* 0x000fea0003800000 */
.L_x_61:
[----:B------:R-:W-:Y:S01]  /*f1f0*/  IMAD.MOV.U32 R14, RZ, RZ, RZ ;  /* 0x000000ffff0e7224 */ /* 0x000fe200078e00ff */
[----:B------:R-:W-:Y:S01]  /*f200*/  ULDC.64 UR4, c[0x0][0x198] ;  /* 0x0000660000047ab9 */ /* 0x000fe20000000a00 */
[----:B------:R-:W-:Y:S01]  /*f210*/  PLOP3.LUT P0, PT, PT, PT, PT, 0x80, 0x0 ;  /* 0x000000000000781c */ /* 0x000fe20003f0f070 */
[----:B------:R-:W-:Y:S01]  /*f220*/  UIADD3 UR4, UP0, UR4, 0x370, URZ ;  /* 0x0000037004047890 */ /* 0x000fe2000ff1e03f */
[----:B-1----:R-:W-:Y:S01]  /*f230*/  IMAD R3, R9, 0x50, RZ ;  /* 0x0000005009037824 */ /* 0x002fe200078e02ff */
[----:B------:R-:W-:Y:S01]  /*f240*/  R2UR UR34, R14 ;  /* 0x000000000e2272ca */ /* 0x000fe200000e0000 */
[----:B------:R-:W-:Y:S02]  /*f250*/  UIADD3 UR32, UR38, 0x2e400, URZ ;  /* 0x0002e40026207890 */ /* 0x000fe4000fffe03f */
[----:B------:R-:W-:Y:S02]  /*f260*/  UIADD3 UR33, UR38, 0x38838, URZ ;  /* 0x0003883826217890 */ /* 0x000fe4000fffe03f */
[----:B------:R-:W-:Y:S01]  /*f270*/  UIADD3.X UR5, URZ, UR5, URZ, UP0, !UPT ;  /* 0x000000053f057290 */ /* 0x000fe200087fe43f */
[----:B------:R-:W-:Y:S01]  /*f280*/  UMOV UR6, 0x0 ;  /* 0x0000000000067882 */ /* 0x000fe20000000000 */
[----:B------:R-:W-:-:S10]  /*f290*/  UMOV UR7, 0x14f00000 ;  /* 0x14f0000000077882 */ /* 0x000fd40000000000 */
.L_x_63:
[----:B------:R-:W-:-:S13]  /*f2a0*/  @P0 ELECT P3, URZ, PT ;  /* 0x00000000003f082f */ /* 0x000fda0003860000 */
[----:B-----5:R-:W-:Y:S02]  /*f2b0*/  @P3 R2UR UR37, R4 ;  /* 0x00000000042532ca */ /* 0x020fe400000e0000 */
[----:B------:R-:W-:Y:S02]  /*f2c0*/  @P3 R2UR UR35, R3 ;  /* 0x00000000032332ca */ /* 0x000fe400000e0000 */
[----:B------:R-:W-:Y:S02]  /*f2d0*/  @P3 PLOP3.LUT P0, PT, P3, PT, PT, 0x8, 0x0 ;  /* 0x000000000000381c */ /* 0x000fe40001f0e170 */
[----:B------:R-:W-:-:S09]  /*f2e0*/  PLOP3.LUT P3, PT, PT, PT, PT, 0x8, 0x0 ;  /* 0x000000000000781c */ /* 0x000fd20003f6e170 */
[----:B------:R1:W-:Y:S02]  /*f2f0*/  UTMALDG.4D [UR32], [UR4], desc[UR6] ;  /* 0x00000620040075b4 */ /* 0x0003e40008019000 */
[----:B-1----:R-:W-:Y:S05]  /*f300*/  @P0 BRA.U.ANY `(.L_x_63) ;  /* 0xfffffffd00e40947 */ /* 0x002fea000393ffff */
[----:B0-----:R-:W-:Y:S01]  /*f310*/  MOV R5, 0x40 ;  /* 0x0000004000057802 */ /* 0x001fe20000000f00 */
[----:B------:R-:W-:Y:S01]  /*f320*/  UIADD3 UR8, UR38, 0x30c00, URZ ;  /* 0x00030c0026087890 */ /* 0x000fe2000fffe03f */
[----:B------:R-:W-:Y:S01]  /*f330*/  PLOP3.LUT P0, PT, PT, PT, PT, 0x80, 0x0 ;  /* 0x000000000000781c */ /* 0x000fe20003f0f070 */
[----:B------:R-:W-:Y:S01]  /*f340*/  UMOV UR6, 0x0 ;  /* 0x0000000000067882 */ /* 0x000fe20000000000 */
[----:B------:R-:W-:Y:S01]  /*f350*/  R2UR UR10, R5 ;  /* 0x00000000050a72ca */ /* 0x000fe200000e0000 */
[----:B------:R-:W-:-:S14]  /*f360*/  UMOV UR7, 0x14f00000 ;  /* 0x14f0000000077882 */ /* 0x000fdc0000000000 */
.L_x_64:
[----:B------:R-:W-:-:S13]  /*f370*/  @P0 ELECT P3, URZ, PT ;  /* 0x00000000003f082f */ /* 0x000fda0003860000 */
[----:B------:R-:W-:Y:S01]  /*f380*/  @P3 R2UR UR13, R4 ;  /* 0x00000000040d32ca */ /* 0x000fe200000e0000 */
[----:B------:R-:W-:Y:S01]  /*f390*/  UMOV UR9, UR33 ;  /* 0x0000002100097c82 */ /* 0x000fe20008000000 */
[----:B------:R-:W-:Y:S01]  /*f3a0*/  @P3 R2UR UR11, R3 ;  /* 0x00000000030b32ca */ /* 0x000fe200000e0000 */
[----:B------:R-:W-:Y:S01]  /*f3b0*/  UMOV UR12, UR36 ;  /* 0x00000024000c7c82 */ /* 0x000fe20008000000 */
[----:B------:R-:W-:Y:S02]  /*f3c0*/  @P3 PLOP3.LUT P0, PT, P3, PT, PT, 0x8, 0x0 ;  /* 0x000000000000381c */ /* 0x000fe40001f0e170 */
[----:B------:R-:W-:-:S09]  /*f3d0*/  PLOP3.LUT P3, PT, PT, PT, PT, 0x8, 0x0 ;  /* 0x000000000000781c */ /* 0x000fd20003f6e170 */
[----:B------:R0:W-:Y:S02]  /*f3e0*/  UTMALDG.4D [UR8], [UR4], desc[UR6] ;  /* 0x00000608040075b4 */ /* 0x0001e40008019000 */
[----:B0-----:R-:W-:Y:S05]  /*f3f0*/  @P0 BRA.U.ANY `(.L_x_64) ;  /* 0xfffffffd00dc0947 */ /* 0x001fea000393ffff */
[----:B------:R-:W-:Y:S01]  /*f400*/  IMAD.MOV.U32 R11, RZ, RZ, 0x80 ;  /* 0x00000080ff0b7424 */ /* 0x000fe200078e00ff */
[----:B------:R-:W-:Y:S01]  /*f410*/  PLOP3.LUT P0, PT, PT, PT, PT, 0x80, 0x0 ;  /* 0x000000000000781c */ /* 0x000fe20003f0f070 */
[----:B------:R-:W-:Y:S01]  /*f420*/  UIADD3 UR8, UR38, 0x33400, URZ ;  /* 0x0003340026087890 */ /* 0x000fe2000fffe03f */
[----:B------:R-:W-:Y:S02]  /*f430*/  UMOV UR6, 0x0 ;  /* 0x0000000000067882 */ /* 0x000fe40000000000 */
[----:B------:R-:W-:Y:S01]  /*f440*/  R2UR UR10, R11 ;  /* 0x000000000b0a72ca */ /* 0x000fe200000e0000 */
[----:B------:R-:W-:-:S14]  /*f450*/  UMOV UR7, 0x14f00000 ;  /* 0x14f0000000077882 */ /* 0x000fdc0000000000 */
.L_x_65:
        /* <DEDUP_REMOVED lines=15> */
.L_x_66:
        /* <DEDUP_REMOVED lines=9> */
[----:B------:R-:W0:Y:S01]  /*f5e0*/  SYNCS.PHASECHK.TRANS64.TRYWAIT P0, [UR38+0x38860], R2 ;  /* 0x03886002ff0075a7 */ /* 0x000e220008000166 */
[----:B------:R-:W-:Y:S04]  /*f5f0*/  BSSY B2, `(.L_x_67) ;  /* 0x0000002000027945 */ /* 0x000fe80003800000 */
[----:B0-----:R-:W-:Y:S05]  /*f600*/  @!P0 BRA `(.L_x_68) ;  /* 0x0000003000d08947 */ /* 0x001fea0003800000 */
.L_x_158:
[----:B------:R-:W-:Y:S05]  /*f610*/  BSYNC B2 ;  /* 0x0000000000027941 */ /* 0x000fea0003800000 */
.L_x_67:
[----:B------:R-:W-:Y:S01]  /*f620*/  BSSY B2, `(.L_x_69) ;  /* 0x0000009000027945 */ /* 0x000fe20003800000 */
[----:B0-----:R-:W-:Y:S01]  /*f630*/  IMAD.MOV.U32 R2, RZ, RZ, 0x0 ;  /* 0x00000000ff027424 */ /* 0x001fe200078e00ff */
[----:B------:R-:W-:Y:S02]  /*f640*/  MOV R3, 0x14f00000 ;  /* 0x14f0000000037802 */ /* 0x000fe40000000f00 */
[----:B------:R-:W-:Y:S05]  /*f650*/  @P1 BRA `(.L_x_70) ;  /* 0x0000000000141947 */ /* 0x000fea0003800000 */
[----:B------:R-:W-:Y:S01]  /*f660*/  ISETP.NE.AND P0, PT, R10, RZ, PT ;  /* 0x000000ff0a00720c */ /* 0x000fe20003f05270 */
[----:B------:R-:W-:-:S04]  /*f670*/  IMAD.MOV.U32 R15, RZ, RZ, 0xa000 ;  /* 0x0000a000ff0f7424 */ /* 0x000fc800078e00ff */
[----:B------:R0:W-:Y:S08]  /*f680*/  SYNCS.ARRIVE.TRANS64 RZ, [UR38+0x38850], R15 ;  /* 0x0388500fffff79a7 */ /* 0x0001f00008000026 */
[----:B0-----:R-:W-:Y:S05]  /*f690*/  @!P0 BRA `(.L_x_70) ;  /* 0x0000000000048947 */ /* 0x001fea0003800000 */
[----:B------:R-:W-:Y:S01]  /*f6a0*/  BPT.TRAP 0x1 ;  /* 0x000000040000795c */ /* 0x000fe20000300000 */
.L_x_70:
[----:B------:R-:W-:Y:S05]  /*f6b0*/  BSYNC B2 ;  /* 0x0000000000027941 */ /* 0x000fea0003800000 */
.L_x_69:
[----:B------:R-:W-:Y:S01]  /*f6c0*/  R2UR UR6, R2 ;  /* 0x00000000020672ca */ /* 0x000fe200000e0000 */
[----:B------:R-:W-:Y:S01]  /*f6d0*/  ULDC.64 UR4, c[0x0][0x198] ;  /* 0x0000660000047ab9 */ /* 0x000fe20000000a00 */
[----:B------:R-:W-:Y:S01]  /*f6e0*/  R2UR UR7, R3 ;  /* 0x00000000030772ca */ /* 0x000fe200000e0000 */
[----:B------:R-:W-:Y:S01]  /*f6f0*/  UIADD3 UR4, UP0, UR4, 0x470, URZ ;  /* 0x0000047004047890 */ /* 0x000fe2000ff1e03f */
[----:B------:R-:W-:Y:S01]  /*f700*/  R2UR UR10, R14 ;  /* 0x000000000e0a72ca */ /* 0x000fe200000e0000 */
[----:B------:R-:W-:Y:S01]  /*f710*/  IMAD R14, R17, 0x50, RZ ;  /* 0x00000050110e7824 */ /* 0x000fe200078e02ff */
[----:B------:R-:W-:Y:S01]  /*f720*/  PLOP3.LUT P0, PT, PT, PT, PT, 0x80, 0x0 ;  /* 0x000000000000781c */ /* 0x000fe20003f0f070 */
[----:B------:R-:W-:Y:S02]  /*f730*/  UIADD3 UR8, UR38, 0x400, URZ ;  /* 0x0000040026087890 */ /* 0x000fe4000fffe03f */
[----:B------:R-:W-:Y:S02]  /*f740*/  UIADD3 UR9, UR38, 0x38850, URZ ;  /* 0x0003885026097890 */ /* 0x000fe4000fffe03f */
[----:B------:R-:W-:-:S12]  /*f750*/  UIADD3.X UR5, URZ, UR5, URZ, UP0, !UPT ;  /* 0x000000053f057290 */ /* 0x000fd800087fe43f */
.L_x_71:
[----:B------:R-:W-:-:S13]  /*f760*/  @P0 ELECT P1, URZ, PT ;  /* 0x00000000003f082f */ /* 0x000fda0003820000 */
[----:B------:R-:W-:Y:S01]  /*f770*/  @P1 R2UR UR13, R16 ;  /* 0x00000000100d12ca */ /* 0x000fe200000e0000 */
[----:B------:R-:W-:Y:S01]  /*f780*/  UMOV UR12, UR36 ;  /* 0x00000024000c7c82 */ /* 0x000fe20008000000 */
[----:B------:R-:W-:Y:S02]  /*f790*/  @P1 R2UR UR11, R14 ;  /* 0x000000000e0b12ca */ /* 0x000fe400000e0000 */
[----:B------:R-:W-:Y:S02]  /*f7a0*/  @P1 PLOP3.LUT P0, PT, P1, PT, PT, 0x8, 0x0 ;  /* 0x000000000000181c */ /* 0x000fe40000f0e170 */
[----:B------:R-:W-:-:S09]  /*f7b0*/  PLOP3.LUT P1, PT, PT, PT, PT, 0x8, 0x0 ;  /* 0x000000000000781c */ /* 0x000fd20003f2e170 */
[----:B------:R0:W-:Y:S02]  /*f7c0*/  UTMALDG.4D [UR8], [UR4], desc[UR6] ;  /* 0x00000608040075b4 */ /* 0x0001e40008019000 */
[----:B0-----:R-:W-:Y:S05]  /*f7d0*/  @P0 BRA.U.ANY `(.L_x_71) ;  /* 0xfffffffd00e00947 */ /* 0x001fea000393ffff */
[----:B------:R-:W-:Y:S01]  /*f7e0*/  R2UR UR10, R5 ;  /* 0x00000000050a72ca */ /* 0x000fe200000e0000 */
[----:B------:R-:W-:Y:S01]  /*f7f0*/  UIADD3 UR8, UR38, 0x2c00, URZ ;  /* 0x00002c0026087890 */ /* 0x000fe2000fffe03f */
[----:B------:R-:W-:Y:S02]  /*f800*/  R2UR UR6, R2 ;  /* 0x00000000020672ca */ /* 0x000fe400000e0000 */
[----:B------:R-:W-:Y:S02]  /*f810*/  R2UR UR7, R3 ;  /* 0x00000000030772ca */ /* 0x000fe400000e0000 */
[----:B------:R-:W-:-:S13]  /*f820*/  PLOP3.LUT P0, PT, PT, PT, PT, 0x80, 0x0 ;  /* 0x000000000000781c */ /* 0x000fda0003f0f070 */
.L_x_72:
        /* <DEDUP_REMOVED lines=13> */
.L_x_73:
        /* <DEDUP_REMOVED lines=13> */
.L_x_74:
        /* <DEDUP_REMOVED lines=8> */
[----:B------:R-:W-:Y:S02]  /*fa50*/  IMAD.MOV.U32 R17, RZ, RZ, R9 ;  /* 0x000000ffff117224 */ /* 0x000fe400078e0009 */
[----:B------:R-:W-:-:S07]  /*fa60*/  IMAD.MOV.U32 R16, RZ, RZ, R4 ;  /* 0x000000ffff107224 */ /* 0x000fce00078e0004 */
.L_x_57:
[----:B------:R-:W-:Y:S05]  /*fa70*/  BSYNC B1 ;  /* 0x0000000000017941 */ /* 0x000fea0003800000 */
.L_x_56:
[----:B------:R-:W2:Y:S01]  /*fa80*/  LDL R2, [R1] ;  /* 0x0000000001027983 */ /* 0x000ea20000100800 */
[----:B------:R-:W-:Y:S01]  /*fa90*/  BSSY B1, `(.L_x_75) ;  /* 0x00000b2000017945 */ /* 0x000fe20003800000 */
[----:B------:R-:W-:Y:S02]  /*faa0*/  LOP3.LUT R9, R7, 0x1, RZ, 0x3c, !PT ;  /* 0x0000000107097812 */ /* 0x000fe400078e3cff */
[----:B--2---:R-:W-:-:S13]  /*fab0*/  ISETP.NE.AND P0, PT, R2, RZ, PT ;  /* 0x000000ff0200720c */ /* 0x004fda0003f05270 */
[----:B------:R-:W-:Y:S05]  /*fac0*/  @!P0 BRA `(.L_x_76) ;  /* 0x0000000800b88947 */ /* 0x000fea0003800000 */
[----:B------:R-:W2:Y:S01]  /*fad0*/  LDL R2, [R1+0x4] ;  /* 0x0000040001027983 */ /* 0x000ea20000100800 */
[----:B------:R-:W-:Y:S02]  /*fae0*/  IADD3 R11, R0, -0x1, RZ ;  /* 0xffffffff000b7810 */ /* 0x000fe40007ffe0ff */
[----:B--2---:R-:W-:-:S13]  /*faf0*/  ISETP.NE.AND P0, PT, R2, RZ, PT ;  /* 0x000000ff0200720c */ /* 0x004fda0003f05270 */
[----:B------:R-:W-:Y:S05]  /*fb00*/  @!P0 BRA `(.L_x_77) ;  /* 0x00000000004c8947 */ /* 0x000fea0003800000 */
[----:B------:R-:W0:Y:S01]  /*fb10*/  LDC R4, c[0x0][0x43c] ;  /* 0x00010f00ff047b82 */ /* 0x000e220000000800 */
[----:B------:R-:W-:Y:S01]  /*fb20*/  ULDC.64 UR4, c[0x0][0x428] ;  /* 0x00010a0000047ab9 */ /* 0x000fe20000000a00 */
[----:B------:R-:W-:Y:S01]  /*fb30*/  ULDC.64 UR6, c[0x0][0x208] ;  /* 0x0000820000067ab9 */ /* 0x000fe20000000a00 */
[----:B0-----:R-:W-:-:S13]  /*fb40*/  ISETP.NE.AND P0, PT, R4, 0x1, PT ;  /* 0x000000010400780c */ /* 0x001fda0003f05270 */
[----:B------:R-:W0:Y:S02]  /*fb50*/  @P0 LDC.64 R2, c[0x0][0x440] ;  /* 0x00011000ff020b82 */ /* 0x000e240000000a00 */
[----:B0-----:R-:W-:-:S04]  /*fb60*/  @P0 IMAD.HI.U32 R5, R11, R2, RZ ;  /* 0x000000020b050227 */ /* 0x001fc800078e00ff */
[----:B------:R-:W-:Y:S01]  /*fb70*/  IMAD.MOV.U32 R2, RZ, RZ, R11 ;  /* 0x000000ffff027224 */ /* 0x000fe200078e000b */
[----:B------:R-:W-:-:S05]  /*fb80*/  @P0 SHF.R.U32.HI R2, RZ, R3, R5 ;  /* 0x00000003ff020219 */ /* 0x000fca0000011605 */
[----:B------:R-:W-:-:S04]  /*fb90*/  IMAD.MOV R3, RZ, RZ, -R2 ;  /* 0x000000ffff037224 */ /* 0x000fc800078e0a02 */
[----:B------:R-:W-:Y:S01]  /*fba0*/  IMAD R11, R4, R3, R11 ;  /* 0x00000003040b7224 */ /* 0x000fe200078e020b */
[----:B------:R-:W-:Y:S01]  /*fbb0*/  SHF.R.S32.HI R3, RZ, 0x1f, R2 ;  /* 0x0000001fff037819 */ /* 0x000fe20000011402 */
[----:B------:R-:W-:-:S04]  /*fbc0*/  IMAD R4, R19, UR4, RZ ;  /* 0x0000000413047c24 */ /* 0x000fc8000f8e02ff */
[C---:B------:R-:W-:Y:S02]  /*fbd0*/  IMAD R4, R18.reuse, UR5, R4 ;  /* 0x0000000512047c24 */ /* 0x040fe4000f8e0204 */
[----:B------:R-:W-:Y:S01]  /*fbe0*/  IMAD.WIDE.U32 R2, R18, UR4, R2 ;  /* 0x0000000412027c25 */ /* 0x000fe2000f8e0002 */
[----:B------:R-:W-:-:S03]  /*fbf0*/  ULDC.64 UR4, c[0x0][0x418] ;  /* 0x0001060000047ab9 */ /* 0x000fc60000000a00 */
[----:B------:R-:W-:Y:S01]  /*fc00*/  IMAD.IADD R3, R4, 0x1, R3 ;  /* 0x0000000104037824 */ /* 0x000fe200078e0203 */
[----:B------:R-:W-:-:S04]  /*fc10*/  LEA R4, P0, R2, UR4, 0x2 ;  /* 0x0000000402047c11 */ /* 0x000fc8000f8010ff */
[----:B------:R-:W-:-:S05]  /*fc20*/  LEA.HI.X R5, R2, UR5, R3, 0x2, P0 ;  /* 0x0000000502057c11 */ /* 0x000fca00080f1403 */
[----:B------:R0:W5:Y:S04]  /*fc30*/  LDG.E R4, desc[UR6][R4.64] ;  /* 0x0000000604047981 */ /* 0x000168000c1e1900 */
.L_x_77:
[----:B------:R-:W1:Y:S01]  /*fc40*/  S2R R2, SR_TID.X ;  /* 0x0000000000027919 */ /* 0x000e620000002100 */
[----:B------:R-:W-:Y:S01]  /*fc50*/  BSSY B2, `(.L_x_78) ;  /* 0x0000006000027945 */ /* 0x000fe20003800000 */
[----:B-1----:R-:W-:Y:S02]  /*fc60*/  LOP3.LUT R3, R2, 0x7f, RZ, 0xc0, !PT ;  /* 0x0000007f02037812 */ /* 0x002fe400078ec0ff */
[----:B------:R-:W-:Y:S02]  /*fc70*/  SHF.L.U32 R2, R9, 0x1f, RZ ;  /* 0x0000001f09027819 */ /* 0x000fe400000006ff */
[----:B------:R-:W-:Y:S02]  /*fc80*/  ISETP.NE.AND P1, PT, R3, RZ, PT ;  /* 0x000000ff0300720c */ /* 0x000fe40003f25270 */
[----:B------:R-:W1:Y:S02]  /*fc90*/  SYNCS.PHASECHK.TRANS64.TRYWAIT P0, [UR38+0x38840], R2 ;  /* 0x03884002ff0075a7 */ /* 0x000e640008000166 */
[----:B-1----:R-:W-:Y:S09]  /*fca0*/  @!P0 BRA `(.L_x_79) ;  /* 0x0000002c00408947 */ /* 0x002ff20003800000 */
.L_x_159:
[----:B------:R-:W-:Y:S05]  /*fcb0*/  BSYNC B2 ;  /* 0x0000000000027941 */ /* 0x000fea0003800000 */
.L_x_78:
[----:B------:R-:W-:Y:S04]  /*fcc0*/  BSSY B2, `(.L_x_80) ;  /* 0x0000007000027945 */ /* 0x000fe80003800000 */
[----:B------:R-:W-:Y:S05]  /*fcd0*/  @P1 BRA `(.L_x_81) ;  /* 0x0000000000141947 */ /* 0x000fea0003800000 */
[----:B------:R-:W-:Y:S02]  /*fce0*/  ISETP.NE.AND P0, PT, R10, RZ, PT ;  /* 0x000000ff0a00720c */ /* 0x000fe40003f05270 */
[----:B-1----:R-:W-:-:S04]  /*fcf0*/  MOV R2, 0xa000 ;  /* 0x0000a00000027802 */ /* 0x002fc80000000f00 */
[----:B------:R2:W-:Y:S07]  /*fd00*/  SYNCS.ARRIVE.TRANS64 RZ, [UR38+0x38830], R2 ;  /* 0x03883002ffff79a7 */ /* 0x0005ee0008000026 */
[----:B------:R-:W-:Y:S05]  /*fd10*/  @!P0 BRA `(.L_x_81) ;  /* 0x0000000000048947 */ /* 0x000fea0003800000 */
[----:B------:R-:W-:Y:S01]  /*fd20*/  BPT.TRAP 0x1 ;  /* 0x000000040000795c */ /* 0x000fe20000300000 */
.L_x_81:
[----:B------:R-:W-:Y:S05]  /*fd30*/  BSYNC B2 ;  /* 0x0000000000027941 */ /* 0x000fea0003800000 */
.L_x_80:
[----:B------:R-:W-:Y:S01]  /*fd40*/  IMAD.MOV.U32 R15, RZ, RZ, RZ ;  /* 0x000000ffff0f7224 */ /* 0x000fe200078e00ff */
[----:B------:R-:W-:Y:S01]  /*fd50*/  ULDC.64 UR4, c[0x0][0x198] ;  /* 0x0000660000047ab9 */ /* 0x000fe20000000a00 */
[----:B------:R-:W-:Y:S01]  /*fd60*/  PLOP3.LUT P0, PT, PT, PT, PT, 0x80, 0x0 ;  /* 0x000000000000781c */ /* 0x000fe20003f0f070 */
[----:B------:R-:W-:Y:S01]  /*fd70*/  UIADD3 UR4, UP0, UR4, 0x370, URZ ;  /* 0x0000037004047890 */ /* 0x000fe2000ff1e03f */
[----:B-12---:R-:W-:Y:S01]  /*fd80*/  IMAD R2, R11, 0x50, RZ ;  /* 0x000000500b027824 */ /* 0x006fe200078e02ff */
[----:B------:R-:W-:Y:S01]  /*fd90*/  R2UR UR10, R15 ;  /* 0x000000000f0a72ca */ /* 0x000fe200000e0000 */
[----:B------:R-:W-:Y:S02]  /*fda0*/  UIADD3 UR8, UR38, 0x24400, URZ ;  /* 0x0002440026087890 */ /* 0x000fe4000fffe03f */
[----:B------:R-:W-:Y:S02]  /*fdb0*/  UIADD3 UR9, UR38, 0x38830, URZ ;  /* 0x0003883026097890 */ /* 0x000fe4000fffe03f */
[----:B------:R-:W-:Y:S01]  /*fdc0*/  UIADD3.X UR5, URZ, UR5, URZ, UP0, !UPT ;  /* 0x000000053f057290 */ /* 0x000fe200087fe43f */
[----:B------:R-:W-:Y:S01]  /*fdd0*/  UMOV UR6, 0x0 ;  /* 0x0000000000067882 */ /* 0x000fe20000000000 */
[----:B------:R-:W-:-:S10]  /*fde0*/  UMOV UR7, 0x14f00000 ;  /* 0x14f0000000077882 */ /* 0x000fd40000000000 */
.L_x_82:
[----:B------:R-:W-:-:S13]  /*fdf0*/  @P0 ELECT P3, URZ, PT ;  /* 0x00000000003f082f */ /* 0x000fda0003860000 */
[----:B-----5:R-:W-:Y:S01]  /*fe00*/  @P3 R2UR UR13, R4 ;  /* 0x00000000040d32ca */ /* 0x020fe200000e0000 */
[----:B------:R-:W-:Y:S01]  /*fe10*/  UMOV UR12, UR36 ;  /* 0x00000024000c7c82 */ /* 0x000fe20008000000 */
[----:B------:R-:W-:Y:S02]  /*fe20*/  @P3 R2UR UR11, R2 ;  /* 0x00000000020b32ca */ /* 0x000fe400000e0000 */
[----:B------:R-:W-:Y:S02]  /*fe30*/  @P3 PLOP3.LUT P0, PT, P3, PT, PT, 0x8, 0x0 ;  /* 0x000000000000381c */ /* 0x000fe40001f0e170 */
[----:B------:R-:W-:-:S09]  /*fe40*/  PLOP3.LUT P3, PT, PT, PT, PT, 0x8, 0x0 ;  /* 0x000000000000781c */ /* 0x000fd20003f6e170 */
[----:B------:R1:W-:Y:S02]  /*fe50*/  UTMALDG.4D [UR8], [UR4], desc[UR6] ;  /* 0x00000608040075b4 */ /* 0x0003e40008019000 */
[----:B-1----:R-:W-:Y:S05]  /*fe60*/  @P0 BRA.U.ANY `(.L_x_82) ;  /* 0xfffffffd00e00947 */ /* 0x002fea000393ffff */
[----:B------:R-:W-:Y:S01]  /*fe70*/  IMAD.MOV.U32 R14, RZ, RZ, 0x40 ;  /* 0x00000040ff0e7424 */ /* 0x000fe200078e00ff */
[----:B------:R-:W-:Y:S01]  /*fe80*/  PLOP3.LUT P0, PT, PT, PT, PT, 0x80, 0x0 ;  /* 0x000000000000781c */ /* 0x000fe20003f0f070 */
[----:B------:R-:W-:Y:S01]  /*fe90*/  UIADD3 UR8, UR38, 0x26c00, URZ ;  /* 0x00026c0026087890 */ /* 0x000fe2000fffe03f */
[----:B------:R-:W-:Y:S02]  /*fea0*/  UMOV UR6, 0x0 ;  /* 0x0000000000067882 */ /* 0x000fe40000000000 */
[----:B------:R-:W-:Y:S01]  /*feb0*/  R2UR UR10, R14 ;  /* 0x000000000e0a72ca */ /* 0x000fe200000e0000 */
[----:B------:R-:W-:-:S14]  /*fec0*/  UMOV UR7, 0x14f00000 ;  /* 0x14f0000000077882 */ /* 0x000fdc0000000000 */
.L_x_83:
[----:B------:R-:W-:-:S13]  /*fed0*/  @P0 ELECT P3, URZ, PT ;  /* 0x00000000003f082f */ /* 0x000fda0003860000 */
[----:B------:R-:W-:Y:S01]  /*fee0*/  @P3 R2UR UR13, R4 ;  /* 0x00000000040d32ca */ /* 0x000fe200000e0000 */
[----:B------:R-:W-:Y:S01]  /*fef0*/  UMOV UR12, UR36 ;  /* 0x00000024000c7c82 */ /* 0x000fe20008000000 */
[----:B------:R-:W-:Y:S02]  /*ff00*/  @P3 R2UR UR11, R2 ;  /* 0x00000000020b32ca */ /* 0x000fe400000e0000 */
[----:B------:R-:W-:Y:S02]  /*ff10*/  @P3 PLOP3.LUT P0, PT, P3, PT, PT, 0x8, 0x0 ;  /* 0x000000000000381c */ /* 0x000fe40001f0e170 */
[----:B------:R-:W-:-:S09]  /*ff20*/  PLOP3.LUT P3, PT, PT, PT, PT, 0x8, 0x0 ;  /* 0x000000000000781c */ /* 0x000fd20003f6e170 */
[----:B------:R1:W-:Y:S02]  /*ff30*/  UTMALDG.4D [UR8], [UR4], desc[UR6] ;  /* 0x00000608040075b4 */ /* 0x0003e40008019000 */
[----:B-1----:R-:W-:Y:S05]  /*ff40*/  @P0 BRA.U.ANY `(.L_x_83) ;  /* 0xfffffffd00e00947 */ /* 0x002fea000393ffff */
[----:B0-----:R-:W-:Y:S01]  /*ff50*/  IMAD.MOV.U32 R5, RZ, RZ, 0x80 ;  /* 0x00000080ff057424 */ /* 0x001fe200078e00ff */
[----:B------:R-:W-:Y:S01]  /*ff60*/  PLOP3.LUT P0, PT, PT, PT, PT, 0x80, 0x0 ;  /* 0x000000000000781c */ /* 0x000fe20003f0f070 */
[----:B------:R-:W-:Y:S01]  /*ff70*/  UIADD3 UR8, UR38, 0x29400, URZ ;  /* 0x0002940026087890 */ /* 0x000fe2000fffe03f */
[----:B------:R-:W-:Y:S02]  /*ff80*/  UMOV UR6, 0x0 ;  /* 0x0000000000067882 */ /* 0x000fe40000000000 */
[----:B------:R-:W-:Y:S01]  /*ff90*/  R2UR UR10, R5 ;  /* 0x00000000050a72ca */ /* 0x000fe200000e0000 */
[----:B------:R-:W-:-:S14]  /*ffa0*/  UMOV UR7, 0x14f00000 ;  /* 0x14f0000000077882 */ /* 0x000fdc0000000000 */
.L_x_84:
        /* <DEDUP_REMOVED lines=8> */
[----:B------:R-:W-:Y:S01]  /*10030*/  MOV R13, 0xc0 ;  /* 0x000000c0000d7802 */ /* 0x000fe20000000f00 */
[----:B------:R-:W-:Y:S01]  /*10040*/  UIADD3 UR8, UR38, 0x2bc00, URZ ;  /* 0x0002bc0026087890 */ /* 0x000fe2000fffe03f */
[----:B------:R-:W-:Y:S01]  /*10050*/  PLOP3.LUT P0, PT, PT, PT, PT, 0x80, 0x0 ;  /* 0x000000000000781c */ /* 0x000fe20003f0f070 */
[----:B------:R-:W-:Y:S01]  /*10060*/  UMOV UR6, 0x0 ;  /* 0x0000000000067882 */ /* 0x000fe20000000000 */
[----:B------:R-:W-:Y:S01]  /*10070*/  R2UR UR10, R13 ;  /* 0x000000000d0a72ca */ /* 0x000fe200000e0000 */
[----:B------:R-:W-:-:S14]  /*10080*/  UMOV UR7, 0x14f00000 ;  /* 0x14f0000000077882 */ /* 0x000fdc0000000000 */
.L_x_85:
        /* <DEDUP_REMOVED lines=8> */
[----:B------:R-:W-:Y:S01]  /*10110*/  SHF.L.U32 R2, R7, 0x1f, RZ ;  /* 0x0000001f07027819 */ /* 0x000fe200000006ff */
[----:B------:R-:W-:Y:S03]  /*10120*/  BSSY B2, `(.L_x_86) ;  /* 0x0000003000027945 */ /* 0x000fe60003800000 */
[----:B------:R-:W0:Y:S02]  /*10130*/  SYNCS.PHASECHK.TRANS64.TRYWAIT P0, [UR38+0x38868], R2 ;  /* 0x03886802ff0075a7 */ /* 0x000e240008000166 */
[----:B0-----:R-:W-:Y:S05]  /*10140*/  @!P0 BRA `(.L_x_87) ;  /* 0x0000002800308947 */ /* 0x001fea0003800000 */
.L_x_160:
[----:B------:R-:W-:Y:S05]  /*10150*/  BSYNC B2 ;  /* 0x0000000000027941 */ /* 0x000fea0003800000 */
.L_x_86:
[----:B------:R-:W-:Y:S01]  /*10160*/  BSSY B2, `(.L_x_88) ;  /* 0x0000009000027945 */ /* 0x000fe20003800000 */
[----:B0-----:R-:W-:Y:S02]  /*10170*/  IMAD.MOV.U32 R2, RZ, RZ, 0x0 ;  /* 0x00000000ff027424 */ /* 0x001fe400078e00ff */
[----:B------:R-:W-:Y:S01]  /*10180*/  IMAD.MOV.U32 R3, RZ, RZ, 0x14f00000 ;  /* 0x14f00000ff037424 */ /* 0x000fe200078e00ff */
[----:B------:R-:W-:Y:S06]  /*10190*/  @P1 BRA `(.L_x_89) ;  /* 0x0000000000141947 */ /* 0x000fec0003800000 */
[----:B------:R-:W-:Y:S01]  /*101a0*/  ISETP.NE.AND P0, PT, R10, RZ, PT ;  /* 0x000000ff0a00720c */ /* 0x000fe20003f05270 */
[----:B------:R-:W-:-:S04]  /*101b0*/  IMAD.MOV.U32 R7, RZ, RZ, 0xa000 ;  /* 0x0000a000ff077424 */ /* 0x000fc800078e00ff */
[----:B------:R0:W-:Y:S08]  /*101c0*/  SYNCS.ARRIVE.TRANS64 RZ, [UR38+0x38858], R7 ;  /* 0x03885807ffff79a7 */ /* 0x0001f00008000026 */
[----:B0-----:R-:W-:Y:S05]  /*101d0*/  @!P0 BRA `(.L_x_89) ;  /* 0x0000000000048947 */ /* 0x001fea0003800000 */
[----:B------:R-:W-:Y:S01]  /*101e0*/  BPT.TRAP 0x1 ;  /* 0x000000040000795c */ /* 0x000fe20000300000 */
.L_x_89:
[----:B------:R-:W-:Y:S05]  /*101f0*/  BSYNC B2 ;  /* 0x0000000000027941 */ /* 0x000fea0003800000 */
.L_x_88:
        /* <DEDUP_REMOVED lines=10> */
.L_x_90:
        /* <DEDUP_REMOVED lines=13> */
.L_x_91:
        /* <DEDUP_REMOVED lines=13> */
.L_x_92:
        /* <DEDUP_REMOVED lines=13> */
.L_x_93:
        /* <DEDUP_REMOVED lines=8> */
[----:B------:R-:W-:Y:S01]  /*10590*/  MOV R17, R11 ;  /* 0x0000000b00117202 */ /* 0x000fe20000000f00 */
[----:B------:R-:W-:-:S07]  /*105a0*/  IMAD.MOV.U32 R16, RZ, RZ, R4 ;  /* 0x000000ffff107224 */ /* 0x000fce00078e0004 */
.L_x_76:
[----:B------:R-:W-:Y:S05]  /*105b0*/  BSYNC B1 ;  /* 0x0000000000017941 */ /* 0x000fea0003800000 */
.L_x_75:
[----:B------:R-:W-:Y:S02]  /*105c0*/  VIADD R0, R0, 0xfffffffe ;  /* 0xfffffffe00007836 */ /* 0x000fe40000000000 */
[----:B------:R-:W-:Y:S01]  /*105d0*/  IMAD.MOV.U32 R7, RZ, RZ, R9 ;  /* 0x000000ffff077224 */ /* 0x000fe200078e0009 */
[----:B------:R-:W-:Y:S06]  /*105e0*/  @P2 BRA `(.L_x_94) ;  /* 0xffffffe8004c2947 */ /* 0x000fec000383ffff */
[----:B------:R-:W-:Y:S05]  /*105f0*/  BSYNC B0 ;  /* 0x0000000000007941 */ /* 0x000fea0003800000 */
.L_x_55:
[----:B------:R-:W-:Y:S01]  /*10600*/  ISETP.NE.AND P0, PT, R12, RZ, PT ;  /* 0x000000ff0c00720c */ /* 0x000fe20003f05270 */
[----:B------:R-:W-:-:S12]  /*10610*/  BSSY B0, `(.L_x_54) ;  /* 0x00000b3000007945 */ /* 0x000fd80003800000 */
[----:B------:R-:W-:Y:S05]  /*10620*/  @!P0 BRA `(.L_x_95) ;  /* 0x0000000800c48947 */ /* 0x000fea0003800000 */
[----:B------:R-:W2:Y:S01]  /*10630*/  LDL R2, [R1] ;  /* 0x0000000001027983 */ /* 0x000ea20000100800 */
[----:B------:R-:W-:Y:S02]  /*10640*/  MOV R8, 0x1 ;  /* 0x0000000100087802 */ /* 0x000fe40000000f00 */
[----:B--2---:R-:W-:-:S13]  /*10650*/  ISETP.NE.AND P1, PT, R2, RZ, PT ;  /* 0x000000ff0200720c */ /* 0x004fda0003f25270 */
[----:B------:R-:W-:Y:S05]  /*10660*/  @!P1 BRA `(.L_x_95) ;  /* 0x0000000800b49947 */ /* 0x000fea0003800000 */
[----:B------:R-:W2:Y:S02]  /*10670*/  LDL.LU R2, [R1+0x4] ;  /* 0x0000040001027983 */ /* 0x000ea40000300800 */
[----:B--2---:R-:W-:-:S13]  /*10680*/  ISETP.NE.AND P1, PT, R2, RZ, PT ;  /* 0x000000ff0200720c */ /* 0x004fda0003f25270 */
[----:B------:R-:W-:Y:S05]  /*10690*/  @!P1 BRA `(.L_x_96) ;  /* 0x0000000000509947 */ /* 0x000fea0003800000 */
[----:B------:R-:W0:Y:S01]  /*106a0*/  LDC R7, c[0x0][0x43c] ;  /* 0x00010f00ff077b82 */ /* 0x000e220000000800 */
[----:B------:R-:W-:Y:S01]  /*106b0*/  IMAD.MOV.U32 R6, RZ, RZ, R0 ;  /* 0x000000ffff067224 */ /* 0x000fe200078e0000 */
[----:B------:R-:W-:Y:S01]  /*106c0*/  ULDC.64 UR4, c[0x0][0x428] ;  /* 0x00010a0000047ab9 */ /* 0x000fe20000000a00 */
[----:B------:R-:W-:Y:S01]  /*106d0*/  ULDC.64 UR6, c[0x0][0x208] ;  /* 0x0000820000067ab9 */ /* 0x000fe20000000a00 */
[----:B------:R-:W-:-:S04]  /*106e0*/  IMAD R19, R19, UR4, RZ ;  /* 0x0000000413137c24 */ /* 0x000fc8000f8e02ff */
[----:B------:R-:W-:Y:S01]  /*106f0*/  IMAD R19, R18, UR5, R19 ;  /* 0x0000000512137c24 */ /* 0x000fe2000f8e0213 */
[----:B0-----:R-:W-:-:S13]  /*10700*/  ISETP.NE.AND P0, PT, R7, 0x1, PT ;  /* 0x000000010700780c */ /* 0x001fda0003f05270 */
[----:B------:R-:W0:Y:S02]  /*10710*/  @P0 LDC.64 R2, c[0x0][0x440] ;  /* 0x00011000ff020b82 */ /* 0x000e240000000a00 */
[----:B0-----:R-:W-:-:S05]  /*10720*/  @P0 IMAD.HI.U32 R2, R0, R2, RZ ;  /* 0x0000000200020227 */ /* 0x001fca00078e00ff */
[----:B------:R-:W-:-:S04]  /*10730*/  @P0 SHF.R.U32.HI R6, RZ, R3, R2 ;  /* 0x00000003ff060219 */ /* 0x000fc80000011602 */
[--C-:B------:R-:W-:Y:S01]  /*10740*/  SHF.R.S32.HI R3, RZ, 0x1f, R6.reuse ;  /* 0x0000001fff037819 */ /* 0x100fe20000011406 */
[----:B------:R-:W-:-:S04]  /*10750*/  IMAD.MOV.U32 R2, RZ, RZ, R6 ;  /* 0x000000ffff027224 */ /* 0x000fc800078e0006 */
[----:B------:R-:W-:Y:S01]  /*10760*/  IMAD.WIDE.U32 R2, R18, UR4, R2 ;  /* 0x0000000412027c25 */ /* 0x000fe2000f8e0002 */
[----:B------:R-:W-:-:S03]  /*10770*/  ULDC.64 UR4, c[0x0][0x418] ;  /* 0x0001060000047ab9 */ /* 0x000fc60000000a00 */
[----:B------:R-:W-:Y:S01]  /*10780*/  IMAD.IADD R3, R19, 0x1, R3 ;  /* 0x0000000113037824 */ /* 0x000fe200078e0203 */
[----:B------:R-:W-:-:S04]  /*10790*/  LEA R4, P0, R2, UR4, 0x2 ;  /* 0x0000000402047c11 */ /* 0x000fc8000f8010ff */
[----:B------:R-:W-:-:S05]  /*107a0*/  LEA.HI.X R5, R2, UR5, R3, 0x2, P0 ;  /* 0x0000000502057c11 */ /* 0x000fca00080f1403 */
[----:B------:R0:W5:Y:S01]  /*107b0*/  LDG.E R4, desc[UR6][R4.64] ;  /* 0x0000000604047981 */ /* 0x000162000c1e1900 */
[----:B------:R-:W-:-:S05]  /*107c0*/  IADD3 R2, -R6, RZ, RZ ;  /* 0x000000ff06027210 */ /* 0x000fca0007ffe1ff */
[----:B------:R-:W-:-:S07]  /*107d0*/  IMAD R0, R7, R2, R0 ;  /* 0x0000000207007224 */ /* 0x000fce00078e0200 */
.L_x_96:
[----:B------:R-:W1:Y:S01]  /*107e0*/  S2R R2, SR_TID.X ;  /* 0x0000000000027919 */ /* 0x000e620000002100 */
[----:B------:R-:W-:Y:S01]  /*107f0*/  BSSY B1, `(.L_x_97) ;  /* 0x0000006000017945 */ /* 0x000fe20003800000 */
[----:B-1----:R-:W-:Y:S02]  /*10800*/  LOP3.LUT R3, R2, 0x7f, RZ, 0xc0, !PT ;  /* 0x0000007f02037812 */ /* 0x002fe400078ec0ff */
[----:B------:R-:W-:Y:S02]  /*10810*/  SHF.L.U32 R2, R9, 0x1f, RZ ;  /* 0x0000001f09027819 */ /* 0x000fe400000006ff */
[----:B------:R-:W-:Y:S02]  /*10820*/  ISETP.NE.AND P1, PT, R3, RZ, PT ;  /* 0x000000ff0300720c */ /* 0x000fe40003f25270 */
[----:B------:R-:W1:Y:S02]  /*10830*/  SYNCS.PHASECHK.TRANS64.TRYWAIT P0, [UR38+0x38848], R2 ;  /* 0x03884802ff0075a7 */ /* 0x000e640008000166 */
[----:B-1----:R-:W-:Y:S09]  /*10840*/  @!P0 BRA `(.L_x_98) ;  /* 0x0000002000888947 */ /* 0x002ff20003800000 */
.L_x_161:
[----:B------:R-:W-:Y:S05]  /*10850*/  BSYNC B1 ;  /* 0x0000000000017941 */ /* 0x000fea0003800000 */
.L_x_97:
[----:B------:R-:W-:Y:S04]  /*10860*/  BSSY B1, `(.L_x_99) ;  /* 0x0000007000017945 */ /* 0x000fe80003800000 */
[----:B------:R-:W-:Y:S05]  /*10870*/  @P1 BRA `(.L_x_100) ;  /* 0x0000000000141947 */ /* 0x000fea0003800000 */
[----:B------:R-:W-:Y:S01]  /*10880*/  ISETP.NE.AND P0, PT, R10, RZ, PT ;  /* 0x000000ff0a00720c */ /* 0x000fe20003f05270 */
[----:B-1----:R-:W-:-:S04]  /*10890*/  IMAD.MOV.U32 R3, RZ, RZ, 0xa000 ;  /* 0x0000a000ff037424 */ /* 0x002fc800078e00ff */
[----:B------:R2:W-:Y:S08]  /*108a0*/  SYNCS.ARRIVE.TRANS64 RZ, [UR38+0x38838], R3 ;  /* 0x03883803ffff79a7 */ /* 0x0005f00008000026 */
[----:B--2---:R-:W-:Y:S05]  /*108b0*/  @!P0 BRA `(.L_x_100) ;  /* 0x0000000000048947 */ /* 0x004fea0003800000 */
[----:B------:R-:W-:Y:S01]  /*108c0*/  BPT.TRAP 0x1 ;  /* 0x000000040000795c */ /* 0x000fe20000300000 */
.L_x_100:
[----:B------:R-:W-:Y:S05]  /*108d0*/  BSYNC B1 ;  /* 0x0000000000017941 */ /* 0x000fea0003800000 */
.L_x_99:
[----:B0-----:R-:W-:Y:S01]  /*108e0*/  IMAD.MOV.U32 R5, RZ, RZ, RZ ;  /* 0x000000ffff057224 */ /* 0x001fe200078e00ff */
        /* <DEDUP_REMOVED lines=10> */
.L_x_101:
[----:B------:R-:W-:-:S13]  /*10990*/  @P0 ELECT P2, URZ, PT ;  /* 0x00000000003f082f */ /* 0x000fda0003840000 */
[----:B-----5:R-:W-:Y:S01]  /*109a0*/  @P2 R2UR UR13, R4 ;  /* 0x00000000040d22ca */ /* 0x020fe200000e0000 */
[----:B------:R-:W-:Y:S01]  /*109b0*/  UMOV UR12, UR36 ;  /* 0x00000024000c7c82 */ /* 0x000fe20008000000 */
[----:B------:R-:W-:Y:S02]  /*109c0*/  @P2 R2UR UR11, R3 ;  /* 0x00000000030b22ca */ /* 0x000fe400000e0000 */
        /* <DEDUP_REMOVED lines=10> */
.L_x_102:
        /* <DEDUP_REMOVED lines=14> */
.L_x_103:
        /* <DEDUP_REMOVED lines=14> */
.L_x_104:
        /* <DEDUP_REMOVED lines=8> */
[----:B------:R-:W0:Y:S01]  /*10cb0*/  SYNCS.PHASECHK.TRANS64.TRYWAIT P0, [UR38+0x38860], R2 ;  /* 0x03886002ff0075a7 */ /* 0x000e220008000166 */
[----:B------:R-:W-:Y:S04]  /*10cc0*/  BSSY B1, `(.L_x_105) ;  /* 0x0000002000017945 */ /* 0x000fe80003800000 */
[----:B0-----:R-:W-:Y:S05]  /*10cd0*/  @!P0 BRA `(.L_x_106) ;  /* 0x0000001c007c8947 */ /* 0x001fea0003800000 */
.L_x_162:
[----:B------:R-:W-:Y:S05]  /*10ce0*/  BSYNC B1 ;  /* 0x0000000000017941 */ /* 0x000fea0003800000 */
.L_x_105:
[----:B------:R-:W-:Y:S01]  /*10cf0*/  BSSY B1, `(.L_x_107) ;  /* 0x0000009000017945 */ /* 0x000fe20003800000 */
[----:B0-----:R-:W-:Y:S02]  /*10d00*/  IMAD.MOV.U32 R2, RZ, RZ, 0x0 ;  /* 0x00000000ff027424 */ /* 0x001fe400078e00ff */
[----:B------:R-:W-:Y:S01]  /*10d10*/  IMAD.MOV.U32 R3, RZ, RZ, 0x14f00000 ;  /* 0x14f00000ff037424 */ /* 0x000fe200078e00ff */
[----:B------:R-:W-:Y:S06]  /*10d20*/  @P1 BRA `(.L_x_108) ;  /* 0x0000000000141947 */ /* 0x000fec0003800000 */
[----:B------:R-:W-:Y:S02]  /*10d30*/  ISETP.NE.AND P0, PT, R10, RZ, PT ;  /* 0x000000ff0a00720c */ /* 0x000fe40003f05270 */
[----:B------:R-:W-:-:S04]  /*10d40*/  MOV R12, 0xa000 ;  /* 0x0000a000000c7802 */ /* 0x000fc80000000f00 */
[----:B------:R0:W-:Y:S07]  /*10d50*/  SYNCS.ARRIVE.TRANS64 RZ, [UR38+0x38850], R12 ;  /* 0x0388500cffff79a7 */ /* 0x0001ee0008000026 */
[----:B------:R-:W-:Y:S05]  /*10d60*/  @!P0 BRA `(.L_x_108) ;  /* 0x0000000000048947 */ /* 0x000fea0003800000 */
[----:B------:R-:W-:Y:S01]  /*10d70*/  BPT.TRAP 0x1 ;  /* 0x000000040000795c */ /* 0x000fe20000300000 */
.L_x_108:
[----:B------:R-:W-:Y:S05]  /*10d80*/  BSYNC B1 ;  /* 0x0000000000017941 */ /* 0x000fea0003800000 */
.L_x_107:
        /* <DEDUP_REMOVED lines=10> */
.L_x_109:
        /* <DEDUP_REMOVED lines=8> */
[----:B------:R-:W-:Y:S01]  /*10eb0*/  R2UR UR10, R6 ;  /* 0x00000000060a72ca */ /* 0x000fe200000e0000 */
[----:B------:R-:W-:Y:S01]  /*10ec0*/  UIADD3 UR8, UR38, 0x2c00, URZ ;  /* 0x00002c0026087890 */ /* 0x000fe2000fffe03f */
[----:B------:R-:W-:Y:S02]  /*10ed0*/  R2UR UR6, R2 ;  /* 0x00000000020672ca */ /* 0x000fe400000e0000 */
[----:B------:R-:W-:Y:S02]  /*10ee0*/  R2UR UR7, R3 ;  /* 0x00000000030772ca */ /* 0x000fe400000e0000 */
[----:B------:R-:W-:-:S13]  /*10ef0*/  PLOP3.LUT P0, PT, PT, PT, PT, 0x80, 0x0 ;  /* 0x000000000000781c */ /* 0x000fda0003f0f070 */
.L_x_110:
        /* <DEDUP_REMOVED lines=13> */
.L_x_111:
        /* <DEDUP_REMOVED lines=13> */
.L_x_112:
        /* <DEDUP_REMOVED lines=8> */
[----:B------:R-:W-:Y:S02]  /*11120*/  IMAD.MOV.U32 R17, RZ, RZ, R0 ;  /* 0x000000ffff117224 */ /* 0x000fe400078e0000 */
[----:B------:R-:W-:-:S07]  /*11130*/  IMAD.MOV.U32 R16, RZ, RZ, R4 ;  /* 0x000000ffff107224 */ /* 0x000fce00078e0004 */
.L_x_95:
[----:B------:R-:W-:Y:S05]  /*11140*/  BSYNC B0 ;  /* 0x0000000000007941 */ /* 0x000fea0003800000 */
.L_x_54:
[----:B------:R-:W2:Y:S01]  /*11150*/  LDL.LU R0, [R1] ;  /* 0x0000000001007983 */ /* 0x000ea20000300800 */
[----:B------:R-:W-:Y:S01]  /*11160*/  BSSY B0, `(.L_x_113) ;  /* 0x0000051000007945 */ /* 0x000fe20003800000 */
[----:B--2---:R-:W-:-:S13]  /*11170*/  ISETP.NE.AND P0, PT, R0, RZ, PT ;  /* 0x000000ff0000720c */ /* 0x004fda0003f05270 */
[----:B------:R-:W-:Y:S05]  /*11180*/  @!P0 BRA `(.L_x_114) ;  /* 0x0000000400388947 */ /* 0x000fea0003800000 */
[----:B------:R-:W2:Y:S01]  /*11190*/  S2R R0, SR_TID.X ;  /* 0x0000000000007919 */ /* 0x000ea20000002100 */
[----:B-1----:R-:W-:Y:S01]  /*111a0*/  LEA R3, R8, UR38, 0x3 ;  /* 0x0000002608037c11 */ /* 0x002fe2000f8e18ff */
[----:B------:R-:W-:Y:S01]  /*111b0*/  BSSY B1, `(.L_x_115) ;  /* 0x0000006000017945 */ /* 0x000fe20003800000 */
[----:B--2---:R-:W-:Y:S02]  /*111c0*/  LOP3.LUT R2, R0, 0x7f, RZ, 0xc0, !PT ;  /* 0x0000007f00027812 */ /* 0x004fe400078ec0ff */
[----:B------:R-:W-:Y:S02]  /*111d0*/  SHF.L.U32 R0, R9, 0x1f, RZ ;  /* 0x0000001f09007819 */ /* 0x000fe400000006ff */
[----:B------:R-:W-:Y:S02]  /*111e0*/  ISETP.NE.AND P1, PT, R2, RZ, PT ;  /* 0x000000ff0200720c */ /* 0x000fe40003f25270 */
[----:B------:R-:W1:Y:S02]  /*111f0*/  SYNCS.PHASECHK.TRANS64.TRYWAIT P0, [R3+URZ+0x38860], R0 ;  /* 0x03886000030075a7 */ /* 0x000e64000800017f */
[----:B-1----:R-:W-:Y:S09]  /*11200*/  @!P0 BRA `(.L_x_116) ;  /* 0x0000001800488947 */ /* 0x002ff20003800000 */
.L_x_163:
[----:B------:R-:W-:Y:S05]  /*11210*/  BSYNC B1 ;  /* 0x0000000000017941 */ /* 0x000fea0003800000 */
.L_x_115:
[----:B------:R-:W-:Y:S04]  /*11220*/  BSSY B1, `(.L_x_117) ;  /* 0x0000008000017945 */ /* 0x000fe80003800000 */
[----:B------:R-:W-:Y:S05]  /*11230*/  @P1 BRA `(.L_x_118) ;  /* 0x0000000000181947 */ /* 0x000fea0003800000 */
[----:B------:R-:W2:Y:S01]  /*11240*/  S2R R2, SR_TID.X ;  /* 0x0000000000027919 */ /* 0x000ea20000002100 */
[----:B-1----:R-:W-:-:S04]  /*11250*/  IMAD.MOV.U32 R0, RZ, RZ, 0xa000 ;  /* 0x0000a000ff007424 */ /* 0x002fc800078e00ff */
[----:B------:R3:W-:Y:S01]  /*11260*/  SYNCS.ARRIVE.TRANS64 RZ, [R3+URZ+0x38850], R0 ;  /* 0x0388500003ff79a7 */ /* 0x0007e2000800003f */
[----:B--2---:R-:W-:-:S13]  /*11270*/  LOP3.LUT P0, RZ, R2, 0x1f, RZ, 0xc0, !PT ;  /* 0x0000001f02ff7812 */ /* 0x004fda000780c0ff */
[----:B---3--:R-:W-:Y:S05]  /*11280*/  @!P0 BRA `(.L_x_118) ;  /* 0x0000000000048947 */ /* 0x008fea0003800000 */
[----:B------:R-:W-:Y:S01]  /*11290*/  BPT.TRAP 0x1 ;  /* 0x000000040000795c */ /* 0x000fe20000300000 */
.L_x_118:
[----:B------:R-:W-:Y:S05]  /*112a0*/  BSYNC B1 ;  /* 0x0000000000017941 */ /* 0x000fea0003800000 */
.L_x_117:
[----:B------:R-:W-:Y:S01]  /*112b0*/  R2UR UR4, R8 ;  /* 0x00000000080472ca */ /* 0x000fe200000e0000 */
[----:B------:R-:W-:Y:S01]  /*112c0*/  ULDC.64 UR6, c[0x0][0x198] ;  /* 0x0000660000067ab9 */ /* 0x000fe20000000a00 */
[----:B------:R-:W-:Y:S01]  /*112d0*/  R2UR UR9, R3 ;  /* 0x00000000030972ca */ /* 0x000fe200000e0000 */
[----:B------:R-:W-:Y:S01]  /*112e0*/  UIADD3 UR6, UP0, UR6, 0x470, URZ ;  /* 0x0000047006067890 */ /* 0x000fe2000ff1e03f */
[----:B------:R-:W-:Y:S01]  /*112f0*/  PLOP3.LUT P0, PT, PT, PT, PT, 0x80, 0x0 ;  /* 0x000000000000781c */ /* 0x000fe20003f0f070 */
[----:B------:R-:W-:Y:S01]  /*11300*/  IMAD R17, R17, 0x50, RZ ;  /* 0x0000005011117824 */ /* 0x000fe200078e02ff */
[----:B------:R-:W-:Y:S01]  /*11310*/  UMOV UR14, 0x0 ;  /* 0x00000000000e7882 */ /* 0x000fe20000000000 */
[----:B------:R-:W-:Y:S01]  /*11320*/  UIADD3.X UR7, URZ, UR7, URZ, UP0, !UPT ;  /* 0x000000073f077290 */ /* 0x000fe200087fe43f */
[----:B------:R-:W-:Y:S01]  /*11330*/  UMOV UR15, 0x14f00000 ;  /* 0x14f00000000f7882 */ /* 0x000fe20000000000 */
[----:B------:R-:W-:-:S04]  /*11340*/  UMOV UR10, URZ ;  /* 0x0000003f000a7c82 */ /* 0x000fc80008000000 */
[----:B------:R-:W-:Y:S02]  /*11350*/  UIMAD UR4, UR4, 0xa000, UR38 ;  /* 0x0000a000040478a4 */ /* 0x000fe4000f8e0226 */
[----:B------:R-:W-:Y:S02]  /*11360*/  UIADD3 UR9, UR9, 0x38850, URZ ;  /* 0x0003885009097890 */ /* 0x000fe4000fffe03f */
[----:B------:R-:W-:-:S12]  /*11370*/  UIADD3 UR8, UR4, 0x400, URZ ;  /* 0x0000040004087890 */ /* 0x000fd8000fffe03f */
.L_x_119:
[----:B------:R-:W-:-:S13]  /*11380*/  @P0 ELECT P1, URZ, PT ;  /* 0x00000000003f082f */ /* 0x000fda0003820000 */
[----:B------:R-:W-:Y:S01]  /*11390*/  @P1 R2UR UR13, R16 ;  /* 0x00000000100d12ca */ /* 0x000fe200000e0000 */
[----:B------:R-:W-:Y:S01]  /*113a0*/  UMOV UR12, UR36 ;  /* 0x00000024000c7c82 */ /* 0x000fe20008000000 */
[----:B------:R-:W-:Y:S02]  /*113b0*/  @P1 R2UR UR11, R17 ;  /* 0x00000000110b12ca */ /* 0x000fe400000e0000 */
[----:B------:R-:W-:Y:S02]  /*113c0*/  @P1 PLOP3.LUT P0, PT, P1, PT, PT, 0x8, 0x0 ;  /* 0x000000000000181c */ /* 0x000fe40000f0e170 */
[----:B------:R-:W-:-:S09]  /*113d0*/  PLOP3.LUT P1, PT, PT, PT, PT, 0x8, 0x0 ;  /* 0x000000000000781c */ /* 0x000fd20003f2e170 */
[----:B------:R2:W-:Y:S02]  /*113e0*/  UTMALDG.4D [UR8], [UR6], desc[UR14] ;  /* 0x00000e08060075b4 */ /* 0x0005e40008019000 */
[----:B--2---:R-:W-:Y:S05]  /*113f0*/  @P0 BRA.U.ANY `(.L_x_119) ;  /* 0xfffffffd00e00947 */ /* 0x004fea000393ffff */
[----:B------:R-:W-:Y:S01]  /*11400*/  PLOP3.LUT P0, PT, PT, PT, PT, 0x80, 0x0 ;  /* 0x000000000000781c */ /* 0x000fe20003f0f070 */
[----:B------:R-:W-:Y:S01]  /*11410*/  UIADD3 UR8, UR4, 0x2c00, URZ ;  /* 0x00002c0004087890 */ /* 0x000fe2000fffe03f */
[----:B------:R-:W-:Y:S01]  /*11420*/  UMOV UR14, 0x0 ;  /* 0x00000000000e7882 */ /* 0x000fe20000000000 */
[----:B------:R-:W-:Y:S01]  /*11430*/  UMOV UR15, 0x14f00000 ;  /* 0x14f00000000f7882 */ /* 0x000fe20000000000 */
[----:B------:R-:W-:-:S09]  /*11440*/  UMOV UR10, 0x40 ;  /* 0x00000040000a7882 */ /* 0x000fd20000000000 */
.L_x_120:
        /* <DEDUP_REMOVED lines=13> */
.L_x_121:
        /* <DEDUP_REMOVED lines=10> */
[----:B------:R-:W-:Y:S02]  /*115c0*/  UMOV UR5, 0x14f00000 ;  /* 0x14f0000000057882 */ /* 0x000fe40000000000 */
[----:B------:R-:W-:Y:S01]  /*115d0*/  UMOV UR4, 0x0 ;  /* 0x0000000000047882 */ /* 0x000fe20000000000 */
[----:B------:R-:W-:-:S08]  /*115e0*/  UMOV UR10, 0xc0 ;  /* 0x000000c0000a7882 */ /* 0x000fd00000000000 */
.L_x_122:
        /* <DEDUP_REMOVED lines=8> */
.L_x_114:
[----:B------:R-:W-:Y:S05]  /*11670*/  BSYNC B0 ;  /* 0x0000000000007941 */ /* 0x000fea0003800000 */
.L_x_113:
[----:B-1----:R-:W-:Y:S01]  /*11680*/  IADD3 R0, R8, 0x1, RZ ;  /* 0x0000000108007810 */ /* 0x002fe20007ffe0ff */
[----:B------:R-:W-:-:S03]  /*11690*/  IMAD.MOV.U32 R3, RZ, RZ, RZ ;  /* 0x000000ffff037224 */ /* 0x000fc600078e00ff */
[----:B------:R-:W-:-:S04]  /*116a0*/  ISETP.NE.AND P0, PT, R0, 0x2, PT ;  /* 0x000000020000780c */ /* 0x000fc80003f05270 */
[----:B------:R-:W-:Y:S02]  /*116b0*/  SEL R2, RZ, 0x1, P0 ;  /* 0x00000001ff027807 */ /* 0x000fe40000000000 */
[----:B------:R-:W-:Y:S02]  /*116c0*/  SEL R0, R0, RZ, P0 ;  /* 0x000000ff00007207 */ /* 0x000fe40000000000 */
[----:B------:R-:W-:-:S07]  /*116d0*/  LOP3.LUT R9, R9, R2, RZ, 0x3c, !PT ;  /* 0x0000000209097212 */ /* 0x000fce00078e3cff */
.L_x_38:
[----:B------:R-:W1:Y:S01]  /*116e0*/  S2R R5, SR_CgaCtaId ;  /* 0x0000000000057919 */ /* 0x000e620000008800 */
[----:B------:R-:W-:Y:S02]  /*116f0*/  MOV R2, 0x400 ;  /* 0x0000040000027802 */ /* 0x000fe40000000f00 */
[----:B------:R-:W-:Y:S02]  /*11700*/  SHF.L.U32 R3, R3, 0x1f, RZ ;  /* 0x0000001f03037819 */ /* 0x000fe400000006ff */
[----:B-1----:R-:W-:-:S04]  /*11710*/  LEA R2, R5, R2, 0x18 ;  /* 0x0000000205027211 */ /* 0x002fc800078ec0ff */
[----:B------:R-:W1:Y:S02]  /*11720*/  SYNCS.PHASECHK.TRANS64.TRYWAIT P0, [R2+URZ+0x38820], R3 ;  /* 0x03882003020075a7 */ /* 0x000e64000800017f */
[----:B-1----:R-:W-:Y:S05]  /*11730*/  @!P0 BRA `(.L_x_123) ;  /* 0x0000001400108947 */ /* 0x002fea0003800000 */
.L_x_164:
[----:B------:R-:W-:-:S03]  /*11740*/  UMOV UR4, 0xffffffff ;  /* 0xffffffff00047882 */ /* 0x000fc60000000000 */
[----:B------:R-:W-:Y:S05]  /*11750*/  BRA.DIV UR4, `(.L_x_124) ;  /* 0x00000016041c7947 */ /* 0x000fea000b800000 */
[----:B-1----:R-:W1:Y:S02]  /*11760*/  S2R R3, SR_TID.X ;  /* 0x0000000000037919 */ /* 0x002e640000002100 */
[----:B-1----:R-:W-:-:S04]  /*11770*/  SHF.R.U32.HI R3, RZ, 0x5, R3 ;  /* 0x00000005ff037819 */ /* 0x002fc80000011603 */
[----:B------:R-:W-:-:S05]  /*11780*/  LOP3.LUT R3, R3, 0x3, RZ, 0xc0, !PT ;  /* 0x0000000303037812 */ /* 0x000fca00078ec0ff */
[----:B------:R1:W2:Y:S02]  /*11790*/  SHFL.IDX PT, R14, R3, RZ, 0x1f ;  /* 0x00001fff030e7589 */ /* 0x0002a400000e0000 */
.L_x_167:
[----:B--2---:R-:W-:-:S13]  /*117a0*/  ISETP.NE.AND P0, PT, R14, RZ, PT ;  /* 0x000000ff0e00720c */ /* 0x004fda0003f05270 */
[----:B------:R-:W-:Y:S05]  /*117b0*/  @P0 BRA `(.L_x_10) ;  /* 0x0000000000880947 */ /* 0x000fea0003800000 */
[----:B------:R-:W-:-:S03]  /*117c0*/  UMOV UR4, 0xffffffff ;  /* 0xffffffff00047882 */ /* 0x000fc60000000000 */
[----:B------:R-:W-:Y:S05]  /*117d0*/  BRA.DIV UR4, `(.L_x_125) ;  /* 0x0000001604307947 */ /* 0x000fea000b800000 */
[----:B------:R-:W-:-:S13]  /*117e0*/  ELECT P6, URZ, PT ;  /* 0x00000000003f782f */ /* 0x000fda00038c0000 */
.L_x_170:
[----:B------:R-:W-:Y:S05]  /*117f0*/  @!P6 BRA `(.L_x_10) ;  /* 0x000000000078e947 */ /* 0x000fea0003800000 */
[----:B-1----:R-:W2:Y:S02]  /*11800*/  LDL.LU R3, [R1+0x14] ;  /* 0x0000140001037983 */ /* 0x002ea40000300800 */
[----:B--2---:R-:W-:-:S04]  /*11810*/  LOP3.LUT R3, R3, 0x2, RZ, 0xfc, !PT ;  /* 0x0000000203037812 */ /* 0x004fc800078efcff */
[----:B------:R-:W-:-:S13]  /*11820*/  ISETP.NE.AND P2, PT, R3, 0x3, PT ;  /* 0x000000030300780c */ /* 0x000fda0003f45270 */
[----:B------:R-:W-:Y:S05]  /*11830*/  @!P2 BRA `(.L_x_126) ;  /* 0x000000000004a947 */ /* 0x000fea0003800000 */
[----:B------:R-:W-:Y:S01]  /*11840*/  BPT.TRAP 0x1 ;  /* 0x000000040000795c */ /* 0x000fe20000300000 */
.L_x_126:
[----:B------:R-:W-:Y:S01]  /*11850*/  VIADD R7, R2, 0x38840 ;  /* 0x0003884002077836 */ /* 0x000fe20000000000 */
[----:B------:R-:W-:Y:S02]  /*11860*/  SHF.L.U32 R5, R9, 0x1f, RZ ;  /* 0x0000001f09057819 */ /* 0x000fe400000006ff */
[C---:B------:R-:W-:Y:S01]  /*11870*/  IADD3 R3, R0.reuse, 0x1, RZ ;  /* 0x0000000100037810 */ /* 0x040fe20007ffe0ff */
[----:B------:R-:W-:-:S03]  /*11880*/  IMAD R6, R0, 0x8, R7 ;  /* 0x0000000800067824 */ /* 0x000fc600078e0207 */
[C---:B------:R-:W-:Y:S01]  /*11890*/  ISETP.NE.AND P1, PT, R3.reuse, 0x2, PT ;  /* 0x000000020300780c */ /* 0x040fe20003f25270 */
[----:B------:R-:W1:Y:S03]  /*118a0*/  SYNCS.PHASECHK.TRANS64.TRYWAIT P0, [R6+URZ], R5 ;  /* 0x00000005060075a7 */ /* 0x000e66000800017f */
[----:B------:R-:W-:Y:S02]  /*118b0*/  SEL R4, RZ, 0x1, P1 ;  /* 0x00000001ff047807 */ /* 0x000fe40000800000 */
[----:B------:R-:W-:Y:S02]  /*118c0*/  SEL R8, R3, RZ, P1 ;  /* 0x000000ff03087207 */ /* 0x000fe40000800000 */
[----:B------:R-:W-:-:S03]  /*118d0*/  LOP3.LUT R4, R9, R4, RZ, 0x3c, !PT ;  /* 0x0000000409047212 */ /* 0x000fc600078e3cff */
[----:B------:R-:W-:Y:S01]  /*118e0*/  IMAD R3, R8, 0x8, R7 ;  /* 0x0000000808037824 */ /* 0x000fe200078e0207 */
[----:B------:R-:W-:Y:S01]  /*118f0*/  SHF.L.U32 R4, R4, 0x1f, RZ ;  /* 0x0000001f04047819 */ /* 0x000fe200000006ff */
[----:B-1----:R-:W-:Y:S06]  /*11900*/  @!P0 BRA `(.L_x_127) ;  /* 0x0000001400048947 */ /* 0x002fec0003800000 */
.L_x_171:
[----:B------:R-:W2:Y:S02]  /*11910*/  SYNCS.PHASECHK.TRANS64.TRYWAIT P0, [R3+URZ], R4 ;  /* 0x00000004030075a7 */ /* 0x000ea4000800017f */
[----:B--2---:R-:W-:Y:S05]  /*11920*/  @!P0 BRA `(.L_x_128) ;  /* 0x0000001400108947 */ /* 0x004fea0003800000 */
.L_x_172:
[----:B------:R-:W-:Y:S05]  /*11930*/  @!P2 BRA `(.L_x_129) ;  /* 0x000000000004a947 */ /* 0x000fea0003800000 */
[----:B------:R-:W-:Y:S01]  /*11940*/  BPT.TRAP 0x1 ;  /* 0x000000040000795c */ /* 0x000fe20000300000 */
.L_x_129:
[----:B--2---:R-:W-:-:S04]  /*11950*/  VIADD R3, R2, 0x38860 ;  /* 0x0003886002037836 */ /* 0x004fc80000000000 */
[----:B------:R-:W-:-:S04]  /*11960*/  IMAD R0, R0, 0x8, R3 ;  /* 0x0000000800007824 */ /* 0x000fc800078e0203 */
[----:B------:R-:W2:Y:S02]  /*11970*/  SYNCS.PHASECHK.TRANS64.TRYWAIT P0, [R0+URZ], R5 ;  /* 0x00000005000075a7 */ /* 0x000ea4000800017f */
[----:B--2---:R-:W-:Y:S05]  /*11980*/  @!P0 BRA `(.L_x_130) ;  /* 0x00000014000c8947 */ /* 0x004fea0003800000 */
.L_x_173:
[----:B------:R-:W-:-:S07]  /*11990*/  LEA R3, R8, R3, 0x3 ;  /* 0x0000000308037211 */ /* 0x000fce00078e18ff */
.L_x_131:
[----:B---3--:R3:W4:Y:S02]  /*119a0*/  SYNCS.PHASECHK.TRANS64.TRYWAIT P0, [R3+URZ], R4 ;  /* 0x00000004030075a7 */ /* 0x008724000800017f */
[----:B----4-:R-:W-:Y:S05]  /*119b0*/  @!P0 NANOSLEEP.SYNCS 0x989680 ;  /* 0x009896800000895d */ /* 0x010fea0003900000 */
[----:B------:R-:W4:Y:S02]  /*119c0*/  @!P0 SYNCS.PHASECHK.TRANS64 P0, [R3+URZ], R4 ;  /* 0x00000004030085a7 */ /* 0x000f24000800007f */
[----:B----4-:R-:W-:Y:S05]  /*119d0*/  @!P0 BRA `(.L_x_131) ;  /* 0xfffffffc00f08947 */ /* 0x010fea000383ffff */
.L_x_10:
[----:B------:R-:W-:Y:S05]  /*119e0*/  BSYNC B6 ;  /* 0x0000000000067941 */ /* 0x000fea0003800000 */
.L_x_7:
[----:B------:R-:W-:Y:S05]  /*119f0*/  EXIT ;  /* 0x000000000000794d */ /* 0x000fea0003800000 */
.L_x_14:
[----:B------:R-:W-:-:S13]  /*11a00*/  R2UR UR4, R16 ;  /* 0x00000000100472ca */ /* 0x000fda00000e0000 */
[----:B0-----:R-:W-:-:S04]  /*11a10*/  IMAD.U32 R3, RZ, RZ, UR4 ;  /* 0x00000004ff037e24 */ /* 0x001fc8000f8e00ff */
[----:B------:R0:W1:Y:S03]  /*11a20*/  SYNCS.PHASECHK.TRANS64.TRYWAIT P1, [R3+URZ+0x38800], R2 ;  /* 0x03880002030075a7 */ /* 0x000066000802017f */
[----:B-1----:R-:W-:Y:S05]  /*11a30*/  @!P1 NANOSLEEP.SYNCS 0x989680 ;  /* 0x009896800000995d */ /* 0x002fea0003900000 */
[----:B------:R-:W1:Y:S02]  /*11a40*/  @!P1 SYNCS.PHASECHK.TRANS64 P1, [R3+URZ+0x38800], R2 ;  /* 0x03880002030095a7 */ /* 0x000e64000802007f */
[----:B-1----:R-:W-:Y:S05]  /*11a50*/  @!P1 BRA `(.L_x_14) ;  /* 0xfffffffc00e89947 */ /* 0x002fea000383ffff */
[----:B------:R-:W-:Y:S05]  /*11a60*/  BRA `(.L_x_132) ;  /* 0xfffffef800847947 */ /* 0x000fea000383ffff */
.L_x_18:
[----:B------:R-:W-:-:S13]  /*11a70*/  R2UR UR4, R16 ;  /* 0x00000000100472ca */ /* 0x000fda00000e0000 */
[----:B0-----:R-:W-:-:S04]  /*11a80*/  IMAD.U32 R3, RZ, RZ, UR4 ;  /* 0x00000004ff037e24 */ /* 0x001fc8000f8e00ff */
[----:B------:R0:W2:Y:S03]  /*11a90*/  SYNCS.PHASECHK.TRANS64.TRYWAIT P2, [R3+URZ+0x38830], R2 ;  /* 0x03883002030075a7 */ /* 0x0000a6000804017f */
[----:B--2---:R-:W-:Y:S05]  /*11aa0*/  @!P2 NANOSLEEP.SYNCS 0x989680 ;  /* 0x009896800000a95d */ /* 0x004fea0003900000 */
[----:B------:R-:W2:Y:S02]  /*11ab0*/  @!P2 SYNCS.PHASECHK.TRANS64 P2, [R3+URZ+0x38830], R2 ;  /* 0x038830020300a5a7 */ /* 0x000ea4000804007f */
[----:B--2---:R-:W-:Y:S05]  /*11ac0*/  @!P2 BRA `(.L_x_18) ;  /* 0xfffffffc00e8a947 */ /* 0x004fea000383ffff */
[----:B------:R-:W-:Y:S05]  /*11ad0*/  BRA `(.L_x_17) ;  /* 0xfffffef800a07947 */ /* 0x000fea000383ffff */
.L_x_23:
[----:B------:R-:W-:-:S13]  /*11ae0*/  R2UR UR6, R215 ;  /* 0x00000000d70672ca */ /* 0x000fda00000e0000 */
[----:B-1----:R-:W-:-:S04]  /*11af0*/  IMAD.U32 R7, RZ, RZ, UR6 ;  /* 0x00000006ff077e24 */ /* 0x002fc8000f8e00ff */
[----:B------:R1:W2:Y:S03]  /*11b00*/  SYNCS.PHASECHK.TRANS64.TRYWAIT P2, [R7+URZ+0x38830], R2 ;  /* 0x03883002070075a7 */ /* 0x0002a6000804017f */
[----:B--2---:R-:W-:Y:S05]  /*11b10*/  @!P2 NANOSLEEP.SYNCS 0x989680 ;  /* 0x009896800000a95d */ /* 0x004fea0003900000 */
[----:B------:R-:W2:Y:S02]  /*11b20*/  @!P2 SYNCS.PHASECHK.TRANS64 P2, [R7+URZ+0x38830], R2 ;  /* 0x038830020700a5a7 */ /* 0x000ea4000804007f */
[----:B--2---:R-:W-:Y:S05]  /*11b30*/  @!P2 BRA `(.L_x_23) ;  /* 0xfffffffc00e8a947 */ /* 0x004fea000383ffff */
[----:B------:R-:W-:Y:S05]  /*11b40*/  BRA `(.L_x_22) ;  /* 0xffffff3c00ec7947 */ /* 0x000fea000383ffff */
.L_x_27:
[----:B-1----:R-:W-:-:S04]  /*11b50*/  MOV R3, UR7 ;  /* 0x0000000700037c02 */ /* 0x002fc80008000f00 */
[----:B------:R1:W2:Y:S03]  /*11b60*/  SYNCS.PHASECHK.TRANS64.TRYWAIT P2, [R3+URZ+0x38850], R0 ;  /* 0x03885000030075a7 */ /* 0x0002a6000804017f */
[----:B--2---:R-:W-:Y:S05]  /*11b70*/  @!P2 NANOSLEEP.SYNCS 0x989680 ;  /* 0x009896800000a95d */ /* 0x004fea0003900000 */
[----:B------:R-:W2:Y:S02]  /*11b80*/  @!P2 SYNCS.PHASECHK.TRANS64 P2, [R3+URZ+0x38850], R0 ;  /* 0x038850000300a5a7 */ /* 0x000ea4000804007f */
[----:B--2---:R-:W-:Y:S05]  /*11b90*/  @!P2 BRA `(.L_x_27) ;  /* 0xfffffffc00eca947 */ /* 0x004fea000383ffff */
[----:B------:R-:W-:Y:S05]  /*11ba0*/  BRA `(.L_x_26) ;  /* 0xffffff6800247947 */ /* 0x000fea000383ffff */
.L_x_32:
[----:B-1----:R1:W2:Y:S02]  /*11bb0*/  SYNCS.PHASECHK.TRANS64.TRYWAIT P0, [R11+URZ+0x38850], R8 ;  /* 0x038850080b0075a7 */ /* 0x0022a4000800017f */
[----:B--2---:R-:W-:Y:S05]  /*11bc0*/  @!P0 NANOSLEEP.SYNCS 0x989680 ;  /* 0x009896800000895d */ /* 0x004fea0003900000 */
[----:B------:R-:W2:Y:S02]  /*11bd0*/  @!P0 SYNCS.PHASECHK.TRANS64 P0, [R11+URZ+0x38850], R8 ;  /* 0x038850080b0085a7 */ /* 0x000ea4000800007f */
[----:B--2---:R-:W-:Y:S05]  /*11be0*/  @!P0 BRA `(.L_x_32) ;  /* 0xfffffffc00f08947 */ /* 0x004fea000383ffff */
[----:B------:R-:W-:Y:S05]  /*11bf0*/  BRA `(.L_x_31) ;  /* 0xffffff84005c7947 */ /* 0x000fea000383ffff */
.L_x_43:
[----:B------:R-:W-:Y:S01]  /*11c00*/  IMAD.MOV.U32 R13, RZ, RZ, R0 ;  /* 0x000000ffff0d7224 */ /* 0x000fe200078e0000 */
[----:B------:R-:W-:Y:S01]  /*11c10*/  MOV R15, 0xffffffff ;  /* 0xffffffff000f7802 */ /* 0x000fe20000000f00 */
[----:B------:R-:W-:Y:S02]  /*11c20*/  IMAD.MOV.U32 R12, RZ, RZ, RZ ;  /* 0x000000ffff0c7224 */ /* 0x000fe400078e00ff */
[----:B------:R-:W-:-:S07]  /*11c30*/  IMAD.MOV.U32 R11, RZ, RZ, 0x1f ;  /* 0x0000001fff0b7424 */ /* 0x000fce00078e00ff */
[----:B------:R-:W-:Y:S05]  /*11c40*/  WARPSYNC.COLLECTIVE R15, `(.L_x_133) ;  /* 0x000000000f087348 */ /* 0x000fea0003c00000 */
[----:B------:R0:W1:Y:S02]  /*11c50*/  SHFL.IDX P6, R14, R13, R12, R11 ;  /* 0x0000000c0d0e7389 */ /* 0x00006400000c000b */
[----:B01----:R-:W-:Y:S01]  /*11c60*/  ENDCOLLECTIVE ;  /* 0x000000000000791b */ /* 0x003fe20003800000 */
.L_x_133:
[----:B------:R-:W-:Y:S05]  /*11c70*/  BRA `(.L_x_134) ;  /* 0xffffffc000047947 */ /* 0x000fea000383ffff */
.L_x_45:
[----:B------:R-:W-:Y:S01]  /*11c80*/  BSSY B0, `(.L_x_135) ;  /* 0x0000006000007945 */ /* 0x000fe20003800000 */
[----:B------:R-:W-:-:S07]  /*11c90*/  IMAD.MOV.U32 R15, RZ, RZ, -0x1 ;  /* 0xffffffffff0f7424 */ /* 0x000fce00078e00ff */
[----:B0-----:R-:W-:Y:S05]  /*11ca0*/  WARPSYNC.COLLECTIVE R15, `(.L_x_136) ;  /* 0x000000000f0c7348 */ /* 0x001fea0003c00000 */
[----:B------:R-:W-:Y:S02]  /*11cb0*/  ELECT P6, UR62, PT ;  /* 0x00000000003e782f */ /* 0x000fe400038c0000 */
[----:B------:R-:W-:Y:S01]  /*11cc0*/  MOV R14, UR62 ;  /* 0x0000003e000e7c02 */ /* 0x000fe20008000f00 */
[----:B0-----:R-:W-:Y:S10]  /*11cd0*/  ENDCOLLECTIVE ;  /* 0x000000000000791b */ /* 0x001ff40003800000 */
.L_x_136:
[----:B------:R-:W-:Y:S05]  /*11ce0*/  BSYNC B0 ;  /* 0x0000000000007941 */ /* 0x000fea0003800000 */
.L_x_135:
[----:B------:R-:W-:Y:S05]  /*11cf0*/  BRA `(.L_x_137) ;  /* 0xffffffc000047947 */ /* 0x000fea000383ffff */
.L_x_47:
[----:B0-----:R-:W-:-:S04]  /*11d00*/  IMAD.U32 R3, RZ, RZ, UR38 ;  /* 0x00000026ff037e24 */ /* 0x001fc8000f8e00ff */
[----:B------:R0:W1:Y:S03]  /*11d10*/  SYNCS.PHASECHK.TRANS64.TRYWAIT P0, [R3+URZ+0x38840], R0 ;  /* 0x03884000030075a7 */ /* 0x000066000800017f */
[----:B-1----:R-:W-:Y:S05]  /*11d20*/  @!P0 NANOSLEEP.SYNCS 0x989680 ;  /* 0x009896800000895d */ /* 0x002fea0003900000 */
[----:B------:R-:W1:Y:S02]  /*11d30*/  @!P0 SYNCS.PHASECHK.TRANS64 P0, [R3+URZ+0x38840], R0 ;  /* 0x03884000030085a7 */ /* 0x000e64000800007f */
[----:B-1----:R-:W-:Y:S05]  /*11d40*/  @!P0 BRA `(.L_x_47) ;  /* 0xfffffffc00ec8947 */ /* 0x002fea000383ffff */
[----:B------:R-:W-:Y:S05]  /*11d50*/  BRA `(.L_x_138) ;  /* 0xffffffc0005c7947 */ /* 0x000fea000383ffff */
.L_x_50:
[----:B------:R-:W-:Y:S01]  /*11d60*/  IMAD R8, R11, 0x80, R8 ;  /* 0x000000800b087824 */ /* 0x000fe200078e0208 */
[----:B------:R-:W-:Y:S01]  /*11d70*/  MOV R13, R6 ;  /* 0x00000006000d7202 */ /* 0x000fe20000000f00 */
[----:B------:R-:W-:Y:S02]  /*11d80*/  IMAD.MOV.U32 R12, RZ, RZ, RZ ;  /* 0x000000ffff0c7224 */ /* 0x000fe400078e00ff */
[----:B------:R-:W-:Y:S02]  /*11d90*/  IMAD.MOV.U32 R11, RZ, RZ, 0x181f ;  /* 0x0000181fff0b7424 */ /* 0x000fe400078e00ff */
[----:B------:R-:W-:Y:S02]  /*11da0*/  IMAD.MOV.U32 R15, RZ, RZ, -0x1 ;  /* 0xffffffffff0f7424 */ /* 0x000fe400078e00ff */
[----:B------:R-:W-:-:S07]  /*11db0*/  VIADD R5, R8, 0x10 ;  /* 0x0000001008057836 */ /* 0x000fce0000000000 */
[----:B------:R-:W-:Y:S05]  /*11dc0*/  WARPSYNC.COLLECTIVE R15, `(.L_x_139) ;  /* 0x000000000f087348 */ /* 0x000fea0003c00000 */
[----:B------:R0:W1:Y:S02]  /*11dd0*/  SHFL.IDX P6, R14, R13, R12, R11 ;  /* 0x0000000c0d0e7389 */ /* 0x00006400000c000b */
[----:B01----:R-:W-:Y:S01]  /*11de0*/  ENDCOLLECTIVE ;  /* 0x000000000000791b */ /* 0x003fe20003800000 */
.L_x_139:
[----:B------:R-:W-:Y:S01]  /*11df0*/  IMAD.MOV.U32 R13, RZ, RZ, R7 ;  /* 0x000000ffff0d7224 */ /* 0x000fe200078e0007 */
[----:B------:R-:W-:-:S07]  /*11e00*/  MOV R2, R14 ;  /* 0x0000000e00027202 */ /* 0x000fce0000000f00 */
[----:B------:R-:W-:Y:S05]  /*11e10*/  WARPSYNC.COLLECTIVE R15, `(.L_x_140) ;  /* 0x000000000f087348 */ /* 0x000fea0003c00000 */
[----:B------:R0:W1:Y:S02]  /*11e20*/  SHFL.IDX P6, R14, R13, R12, R11 ;  /* 0x0000000c0d0e7389 */ /* 0x00006400000c000b */
[----:B01----:R-:W-:Y:S01]  /*11e30*/  ENDCOLLECTIVE ;  /* 0x000000000000791b */ /* 0x003fe20003800000 */
.L_x_140:
[----:B------:R-:W-:Y:S01]  /*11e40*/  ULDC UR4, c[0x0][0x288] ;  /* 0x0000a20000047ab9 */ /* 0x000fe20000000800 */
[----:B------:R-:W-:Y:S01]  /*11e50*/  ULDC.64 UR6, c[0x0][0x208] ;  /* 0x0000820000067ab9 */ /* 0x000fe20000000a00 */
[----:B------:R-:W-:-:S05]  /*11e60*/  IMAD R0, R20, UR4, RZ ;  /* 0x0000000414007c24 */ /* 0x000fca000f8e02ff */
[----:B------:R-:W-:Y:S02]  /*11e70*/  ISETP.GE.AND P4, PT, R8, R0, PT ;  /* 0x000000000800720c */ /* 0x000fe40003f86270 */
[----:B------:R-:W-:Y:S01]  /*11e80*/  MOV R13, R6 ;  /* 0x00000006000d7202 */ /* 0x000fe20000000f00 */
[----:B------:R-:W-:-:S10]  /*11e90*/  IMAD.MOV.U32 R12, RZ, RZ, 0x1 ;  /* 0x00000001ff0c7424 */ /* 0x000fd400078e00ff */
[----:B------:R-:W-:Y:S01]  /*11ea0*/  @!P4 LEA R21, R9, UR38, 0x1 ;  /* 0x000000260915cc11 */ /* 0x000fe2000f8e08ff */
[----:B------:R-:W-:-:S05]  /*11eb0*/  IMAD.MOV.U32 R3, RZ, RZ, R14 ;  /* 0x000000ffff037224 */ /* 0x000fca00078e000e */
[----:B------:R-:W-:-:S04]  /*11ec0*/  LOP3.LUT R3, R3, R2, RZ, 0x3c, !PT ;  /* 0x0000000203037212 */ /* 0x000fc800078e3cff */
[----:B------:R-:W-:-:S04]  /*11ed0*/  LOP3.LUT R2, R3, R2, RZ, 0x3c, !PT ;  /* 0x0000000203027212 */ /* 0x000fc800078e3cff */
[----:B------:R-:W-:-:S03]  /*11ee0*/  LOP3.LUT R3, R3, R2, RZ, 0x3c, !PT ;  /* 0x0000000203037212 */ /* 0x000fc600078e3cff */
[----:B------:R-:W-:-:S05]  /*11ef0*/  @!P4 IMAD.WIDE.U32 R2, R10, 0x2, R2 ;  /* 0x000000020a02c825 */ /* 0x000fca00078e0002 */
[----:B------:R-:W-:Y:S01]  /*11f00*/  @!PT LDS RZ, [RZ] ;  /* 0x00000000fffff984 */ /* 0x000fe20000000800 */
[----:B------:R-:W-:Y:S01]  /*11f10*/  @!PT LDS RZ, [RZ] ;  /* 0x00000000fffff984 */ /* 0x000fe20000000800 */
[----:B------:R-:W-:Y:S01]  /*11f20*/  @!PT LDS RZ, [RZ] ;  /* 0x00000000fffff984 */ /* 0x000fe20000000800 */
[----:B------:R0:W-:Y:S04]  /*11f30*/  @!P4 LDGSTS.E.BYPASS.LTC128B.128 [R21+0x14400], desc[UR6][R2.64], !P3 ;  /* 0x144000000215cfae */ /* 0x0001e8000d901d46 */
[----:B------:R0:W-:Y:S04]  /*11f40*/  @!P4 LDGSTS.E.BYPASS.LTC128B.128 [R21+0x18400], desc[UR6][R2.64+0x80], !P0 ;  /* 0x184000800215cfae */ /* 0x0001e8000c101d46 */
[----:B------:R0:W-:Y:S04]  /*11f50*/  @!P4 LDGSTS.E.BYPASS.LTC128B.128 [R21+0x1c400], desc[UR6][R2.64+0x100], !P1 ;  /* 0x1c4001000215cfae */ /* 0x0001e8000c901d46 */
[----:B------:R0:W-:Y:S01]  /*11f60*/  @!P4 LDGSTS.E.BYPASS.LTC128B.128 [R21+0x20400], desc[UR6][R2.64+0x180], !P2 ;  /* 0x204001800215cfae */ /* 0x0001e2000d101d46 */
[----:B------:R-:W-:-:S13]  /*11f70*/  ISETP.GE.AND P4, PT, R5, R0, PT ;  /* 0x000000000500720c */ /* 0x000fda0003f86270 */
[----:B0-----:R-:W-:Y:S05]  /*11f80*/  WARPSYNC.COLLECTIVE R15, `(.L_x_141) ;  /* 0x000000000f087348 */ /* 0x001fea0003c00000 */
[----:B------:R1:W2:Y:S02]  /*11f90*/  SHFL.IDX P6, R14, R13, R12, R11 ;  /* 0x0000000c0d0e7389 */ /* 0x0002a400000c000b */
[----:B012---:R-:W-:Y:S01]  /*11fa0*/  ENDCOLLECTIVE ;  /* 0x000000000000791b */ /* 0x007fe20003800000 */
.L_x_141:
[----:B------:R-:W-:Y:S01]  /*11fb0*/  VIADD R3, R8, 0x20 ;  /* 0x0000002008037836 */ /* 0x000fe20000000000 */
[----:B------:R-:W-:Y:S01]  /*11fc0*/  @!P4 LEA R20, R9, UR38, 0x1 ;  /* 0x000000260914cc11 */ /* 0x000fe2000f8e08ff */
[----:B------:R-:W-:Y:S02]  /*11fd0*/  IMAD.MOV.U32 R13, RZ, RZ, R7 ;  /* 0x000000ffff0d7224 */ /* 0x000fe400078e0007 */
[----:B------:R-:W-:-:S07]  /*11fe0*/  IMAD.MOV.U32 R5, RZ, RZ, R14 ;  /* 0x000000ffff057224 */ /* 0x000fce00078e000e */
[----:B------:R-:W-:Y:S05]  /*11ff0*/  WARPSYNC.COLLECTIVE R15, `(.L_x_142) ;  /* 0x000000000f087348 */ /* 0x000fea0003c00000 */
[----:B------:R0:W1:Y:S02]  /*12000*/  SHFL.IDX P6, R14, R13, R12, R11 ;  /* 0x0000000c0d0e7389 */ /* 0x00006400000c000b */
[----:B01----:R-:W-:Y:S01]  /*12010*/  ENDCOLLECTIVE ;  /* 0x000000000000791b */ /* 0x003fe20003800000 */
.L_x_142:
[----:B------:R-:W-:Y:S01]  /*12020*/  ULDC.64 UR4, c[0x0][0x208] ;  /* 0x0000820000047ab9 */ /* 0x000fe20000000a00 */
[----:B------:R-:W-:Y:S02]  /*12030*/  IMAD.MOV.U32 R13, RZ, RZ, R6 ;  /* 0x000000ffff0d7224 */ /* 0x000fe400078e0006 */
[----:B------:R-:W-:Y:S01]  /*12040*/  IMAD.MOV.U32 R12, RZ, RZ, 0x2 ;  /* 0x00000002ff0c7424 */ /* 0x000fe200078e00ff */
[----:B------:R-:W-:-:S05]  /*12050*/  MOV R4, R14 ;  /* 0x0000000e00047202 */ /* 0x000fca0000000f00 */
        /* <DEDUP_REMOVED lines=12> */
.L_x_143:
[----:B------:R-:W-:Y:S01]  /*12120*/  VIADD R5, R8, 0x30 ;  /* 0x0000003008057836 */ /* 0x000fe20000000000 */
[----:B------:R-:W-:Y:S01]  /*12130*/  @!P4 LEA R21, R9, UR38, 0x1 ;  /* 0x000000260915cc11 */ /* 0x000fe2000f8e08ff */
[----:B------:R-:W-:Y:S01]  /*12140*/  IMAD.MOV.U32 R13, RZ, RZ, R7 ;  /* 0x000000ffff0d7224 */ /* 0x000fe200078e0007 */
[----:B------:R-:W-:-:S07]  /*12150*/  MOV R3, R14 ;  /* 0x0000000e00037202 */ /* 0x000fce0000000f00 */
[----:B------:R-:W-:Y:S05]  /*12160*/  WARPSYNC.COLLECTIVE R15, `(.L_x_144) ;  /* 0x000000000f087348 */ /* 0x000fea0003c00000 */
[----:B------:R0:W1:Y:S02]  /*12170*/  SHFL.IDX P6, R14, R13, R12, R11 ;  /* 0x0000000c0d0e7389 */ /* 0x00006400000c000b */
[----:B01----:R-:W-:Y:S01]  /*12180*/  ENDCOLLECTIVE ;  /* 0x000000000000791b */ /* 0x003fe20003800000 */
.L_x_144:
[----:B------:R-:W-:Y:S01]  /*12190*/  ULDC.64 UR4, c[0x0][0x208] ;  /* 0x0000820000047ab9 */ /* 0x000fe20000000a00 */
[----:B------:R-:W-:Y:S01]  /*121a0*/  MOV R13, R6 ;  /* 0x00000006000d7202 */ /* 0x000fe20000000f00 */
[----:B------:R-:W-:Y:S02]  /*121b0*/  IMAD.MOV.U32 R12, RZ, RZ, 0x3 ;  /* 0x00000003ff0c7424 */ /* 0x000fe400078e00ff */
[----:B------:R-:W-:-:S04]  /*121c0*/  IMAD.MOV.U32 R2, RZ, RZ, R14 ;  /* 0x000000ffff027224 */ /* 0x000fc800078e000e */
        /* <DEDUP_REMOVED lines=12> */
.L_x_145:
[----:B------:R-:W-:Y:S01]  /*12290*/  VIADD R3, R8, 0x40 ;  /* 0x0000004008037836 */ /* 0x000fe20000000000 */
[----:B------:R-:W-:Y:S01]  /*122a0*/  @!P4 LEA R20, R9, UR38, 0x1 ;  /* 0x000000260914cc11 */ /* 0x000fe2000f8e08ff */
[----:B------:R-:W-:Y:S02]  /*122b0*/  IMAD.MOV.U32 R13, RZ, RZ, R7 ;  /* 0x000000ffff0d7224 */ /* 0x000fe400078e0007 */
[----:B------:R-:W-:-:S07]  /*122c0*/  IMAD.MOV.U32 R5, RZ, RZ, R14 ;  /* 0x000000ffff057224 */ /* 0x000fce00078e000e */
[----:B------:R-:W-:Y:S05]  /*122d0*/  WARPSYNC.COLLECTIVE R15, `(.L_x_146) ;  /* 0x000000000f087348 */ /* 0x000fea0003c00000 */
[----:B------:R0:W1:Y:S02]  /*122e0*/  SHFL.IDX P6, R14, R13, R12, R11 ;  /* 0x0000000c0d0e7389 */ /* 0x00006400000c000b */
[----:B01----:R-:W-:Y:S01]  /*122f0*/  ENDCOLLECTIVE ;  /* 0x000000000000791b */ /* 0x003fe20003800000 */
.L_x_146:
        /* <DEDUP_REMOVED lines=16> */
.L_x_147:
[----:B------:R-:W-:Y:S01]  /*12400*/  VIADD R5, R8, 0x50 ;  /* 0x0000005008057836 */ /* 0x000fe20000000000 */
[----:B------:R-:W-:Y:S01]  /*12410*/  @!P4 LEA R21, R9, UR38, 0x1 ;  /* 0x000000260915cc11 */ /* 0x000fe2000f8e08ff */
[----:B------:R-:W-:Y:S01]  /*12420*/  IMAD.MOV.U32 R13, RZ, RZ, R7 ;  /* 0x000000ffff0d7224 */ /* 0x000fe200078e0007 */
[----:B------:R-:W-:-:S07]  /*12430*/  MOV R3, R14 ;  /* 0x0000000e00037202 */ /* 0x000fce0000000f00 */
[----:B------:R-:W-:Y:S05]  /*12440*/  WARPSYNC.COLLECTIVE R15, `(.L_x_148) ;  /* 0x000000000f087348 */ /* 0x000fea0003c00000 */
[----:B------:R0:W1:Y:S02]  /*12450*/  SHFL.IDX P6, R14, R13, R12, R11 ;  /* 0x0000000c0d0e7389 */ /* 0x00006400000c000b */
[----:B01----:R-:W-:Y:S01]  /*12460*/  ENDCOLLECTIVE ;  /* 0x000000000000791b */ /* 0x003fe20003800000 */
.L_x_148:
        /* <DEDUP_REMOVED lines=16> */
.L_x_149:
[----:B------:R-:W-:Y:S01]  /*12570*/  VIADD R3, R8, 0x60 ;  /* 0x0000006008037836 */ /* 0x000fe20000000000 */
[----:B------:R-:W-:Y:S01]  /*12580*/  @!P4 LEA R20, R9, UR38, 0x1 ;  /* 0x000000260914cc11 */ /* 0x000fe2000f8e08ff */
[----:B------:R-:W-:Y:S02]  /*12590*/  IMAD.MOV.U32 R13, RZ, RZ, R7 ;  /* 0x000000ffff0d7224 */ /* 0x000fe400078e0007 */
[----:B------:R-:W-:-:S07]  /*125a0*/  IMAD.MOV.U32 R5, RZ, RZ, R14 ;  /* 0x000000ffff057224 */ /* 0x000fce00078e000e */
[----:B------:R-:W-:Y:S05]  /*125b0*/  WARPSYNC.COLLECTIVE R15, `(.L_x_150) ;  /* 0x000000000f087348 */ /* 0x000fea0003c00000 */
[----:B------:R0:W1:Y:S02]  /*125c0*/  SHFL.IDX P6, R14, R13, R12, R11 ;  /* 0x0000000c0d0e7389 */ /* 0x00006400000c000b */
[----:B01----:R-:W-:Y:S01]  /*125d0*/  ENDCOLLECTIVE ;  /* 0x000000000000791b */ /* 0x003fe20003800000 */
.L_x_150:
        /* <DEDUP_REMOVED lines=16> */
.L_x_151:
[----:B------:R-:W-:Y:S01]  /*126e0*/  @!P4 LEA R21, R9, UR38, 0x1 ;  /* 0x000000260915cc11 */ /* 0x000fe2000f8e08ff */
[----:B------:R-:W-:Y:S01]  /*126f0*/  IMAD.MOV.U32 R13, RZ, RZ, R7 ;  /* 0x000000ffff0d7224 */ /* 0x000fe200078e0007 */
[----:B------:R-:W-:-:S07]  /*12700*/  MOV R3, R14 ;  /* 0x0000000e00037202 */ /* 0x000fce0000000f00 */
[----:B------:R-:W-:Y:S05]  /*12710*/  WARPSYNC.COLLECTIVE R15, `(.L_x_152) ;  /* 0x000000000f087348 */ /* 0x000fea0003c00000 */
[----:B------:R0:W1:Y:S02]  /*12720*/  SHFL.IDX P6, R14, R13, R12, R11 ;  /* 0x0000000c0d0e7389 */ /* 0x00006400000c000b */
[----:B01----:R-:W-:Y:S01]  /*12730*/  ENDCOLLECTIVE ;  /* 0x000000000000791b */ /* 0x003fe20003800000 */
.L_x_152:
[----:B------:R-:W-:Y:S01]  /*12740*/  ULDC.64 UR4, c[0x0][0x208] ;  /* 0x0000820000047ab9 */ /* 0x000fe20000000a00 */
[----:B------:R-:W-:Y:S01]  /*12750*/  IMAD.MOV.U32 R13, RZ, RZ, R6 ;  /* 0x000000ffff0d7224 */ /* 0x000fe200078e0006 */
[----:B------:R-:W-:Y:S01]  /*12760*/  MOV R12, 0x7 ;  /* 0x00000007000c7802 */ /* 0x000fe20000000f00 */
        /* <DEDUP_REMOVED lines=8> */
[----:B------:R0:W-:Y:S02]  /*127f0*/  @!P4 LDGSTS.E.BYPASS.LTC128B.128 [R21+0x23400], desc[UR4][R2.64+0x180], !P2 ;  /* 0x234001800215cfae */ /* 0x0001e4000d101d44 */
[----:B0-----:R-:W-:Y:S05]  /*12800*/  WARPSYNC.COLLECTIVE R15, `(.L_x_153) ;  /* 0x000000000f087348 */ /* 0x001fea0003c00000 */
[----:B------:R1:W2:Y:S02]  /*12810*/  SHFL.IDX P6, R14, R13, R12, R11 ;  /* 0x0000000c0d0e7389 */ /* 0x0002a400000c000b */
[----:B012---:R-:W-:Y:S01]  /*12820*/  ENDCOLLECTIVE ;  /* 0x000000000000791b */ /* 0x007fe20003800000 */
.L_x_153:
[----:B------:R-:W-:Y:S02]  /*12830*/  IMAD.MOV.U32 R13, RZ, RZ, R7 ;  /* 0x000000ffff0d7224 */ /* 0x000fe400078e0007 */
[----:B------:R-:W-:-:S07]  /*12840*/  IMAD.MOV.U32 R4, RZ, RZ, R14 ;  /* 0x000000ffff047224 */ /* 0x000fce00078e000e */
[----:B------:R-:W-:Y:S05]  /*12850*/  WARPSYNC.COLLECTIVE R15, `(.L_x_154) ;  /* 0x000000000f087348 */ /* 0x000fea0003c00000 */
[----:B------:R0:W1:Y:S02]  /*12860*/  SHFL.IDX P6, R14, R13, R12, R11 ;  /* 0x0000000c0d0e7389 */ /* 0x00006400000c000b */
[----:B01----:R-:W-:Y:S01]  /*12870*/  ENDCOLLECTIVE ;  /* 0x000000000000791b */ /* 0x003fe20003800000 */
.L_x_154:
[----:B------:R-:W-:Y:S05]  /*12880*/  BRA `(.L_x_155) ;  /* 0xffffffc000c87947 */ /* 0x000fea000383ffff */
.L_x_53:
[----:B-1----:R-:W-:-:S04]  /*12890*/  IMAD.U32 R3, RZ, RZ, UR38 ;  /* 0x00000026ff037e24 */ /* 0x002fc8000f8e00ff */
[----:B------:R1:W2:Y:S03]  /*128a0*/  SYNCS.PHASECHK.TRANS64.TRYWAIT P0, [R3+URZ+0x38820], R2 ;  /* 0x03882002030075a7 */ /* 0x0002a6000800017f */
[----:B--2---:R-:W-:Y:S05]  /*128b0*/  @!P0 NANOSLEEP.SYNCS 0x989680 ;  /* 0x009896800000895d */ /* 0x004fea0003900000 */
[----:B------:R-:W2:Y:S02]  /*128c0*/  @!P0 SYNCS.PHASECHK.TRANS64 P0, [R3+URZ+0x38820], R2 ;  /* 0x03882002030085a7 */ /* 0x000ea4000800007f */
[----:B--2---:R-:W-:Y:S05]  /*128d0*/  @!P0 BRA `(.L_x_53) ;  /* 0xfffffffc00ec8947 */ /* 0x004fea000383ffff */
[----:B------:R-:W-:Y:S05]  /*128e0*/  BRA `(.L_x_156) ;  /* 0xffffffc400287947 */ /* 0x000fea000383ffff */
.L_x_60:
[----:B-1----:R-:W-:-:S04]  /*128f0*/  MOV R3, UR38 ;  /* 0x0000002600037c02 */ /* 0x002fc80008000f00 */
[----:B------:R1:W2:Y:S03]  /*12900*/  SYNCS.PHASECHK.TRANS64.TRYWAIT P0, [R3+URZ+0x38848], R2 ;  /* 0x03884802030075a7 */ /* 0x0002a6000800017f */
[----:B--2---:R-:W-:Y:S05]  /*12910*/  @!P0 NANOSLEEP.SYNCS 0x989680 ;  /* 0x009896800000895d */ /* 0x004fea0003900000 */
[----:B------:R-:W2:Y:S02]  /*12920*/  @!P0 SYNCS.PHASECHK.TRANS64 P0, [R3+URZ+0x38848], R2 ;  /* 0x03884802030085a7 */ /* 0x000ea4000800007f */
[----:B--2---:R-:W-:Y:S05]  /*12930*/  @!P0 BRA `(.L_x_60) ;  /* 0xfffffffc00ec8947 */ /* 0x004fea000383ffff */
[----:B------:R-:W-:Y:S05]  /*12940*/  BRA `(.L_x_157) ;  /* 0xffffffc800047947 */ /* 0x000fea000383ffff */
.L_x_68:
[----:B0-----:R-:W-:-:S04]  /*12950*/  IMAD.U32 R3, RZ, RZ, UR38 ;  /* 0x00000026ff037e24 */ /* 0x001fc8000f8e00ff */
[----:B------:R0:W1:Y:S03]  /*12960*/  SYNCS.PHASECHK.TRANS64.TRYWAIT P0, [R3+URZ+0x38860], R2 ;  /* 0x03886002030075a7 */ /* 0x000066000800017f */
[----:B-1----:R-:W-:Y:S05]  /*12970*/  @!P0 NANOSLEEP.SYNCS 0x989680 ;  /* 0x009896800000895d */ /* 0x002fea0003900000 */
[----:B------:R-:W1:Y:S02]  /*12980*/  @!P0 SYNCS.PHASECHK.TRANS64 P0, [R3+URZ+0x38860], R2 ;  /* 0x03886002030085a7 */ /* 0x000e64000800007f */
[----:B-1----:R-:W-:Y:S05]  /*12990*/  @!P0 BRA `(.L_x_68) ;  /* 0xfffffffc00ec8947 */ /* 0x002fea000383ffff */
[----:B------:R-:W-:Y:S05]  /*129a0*/  BRA `(.L_x_158) ;  /* 0xffffffcc00187947 */ /* 0x000fea000383ffff */
.L_x_79:
[----:B-1----:R-:W-:-:S04]  /*129b0*/  IMAD.U32 R3, RZ, RZ, UR38 ;  /* 0x00000026ff037e24 */ /* 0x002fc8000f8e00ff */
[----:B------:R1:W2:Y:S03]  /*129c0*/  SYNCS.PHASECHK.TRANS64.TRYWAIT P0, [R3+URZ+0x38840], R2 ;  /* 0x03884002030075a7 */ /* 0x0002a6000800017f */
[----:B--2---:R-:W-:Y:S05]  /*129d0*/  @!P0 NANOSLEEP.SYNCS 0x989680 ;  /* 0x009896800000895d */ /* 0x004fea0003900000 */
[----:B------:R-:W2:Y:S02]  /*129e0*/  @!P0 SYNCS.PHASECHK.TRANS64 P0, [R3+URZ+0x38840], R2 ;  /* 0x03884002030085a7 */ /* 0x000ea4000800007f */
[----:B--2---:R-:W-:Y:S05]  /*129f0*/  @!P0 BRA `(.L_x_79) ;  /* 0xfffffffc00ec8947 */ /* 0x004fea000383ffff */
[----:B------:R-:W-:Y:S05]  /*12a00*/  BRA `(.L_x_159) ;  /* 0xffffffd000a87947 */ /* 0x000fea000383ffff */
.L_x_87:
[----:B0-----:R-:W-:-:S04]  /*12a10*/  IMAD.U32 R3, RZ, RZ, UR38 ;  /* 0x00000026ff037e24 */ /* 0x001fc8000f8e00ff */
[----:B------:R0:W1:Y:S03]  /*12a20*/  SYNCS.PHASECHK.TRANS64.TRYWAIT P0, [R3+URZ+0x38868], R2 ;  /* 0x03886802030075a7 */ /* 0x000066000800017f */
[----:B-1----:R-:W-:Y:S05]  /*12a30*/  @!P0 NANOSLEEP.SYNCS 0x989680 ;  /* 0x009896800000895d */ /* 0x002fea0003900000 */
[----:B------:R-:W1:Y:S02]  /*12a40*/  @!P0 SYNCS.PHASECHK.TRANS64 P0, [R3+URZ+0x38868], R2 ;  /* 0x03886802030085a7 */ /* 0x000e64000800007f */
[----:B-1----:R-:W-:Y:S05]  /*12a50*/  @!P0 BRA `(.L_x_87) ;  /* 0xfffffffc00ec8947 */ /* 0x002fea000383ffff */
[----:B------:R-:W-:Y:S05]  /*12a60*/  BRA `(.L_x_160) ;  /* 0xffffffd400b87947 */ /* 0x000fea000383ffff */
.L_x_98:
[----:B-1----:R-:W-:-:S04]  /*12a70*/  MOV R3, UR38 ;  /* 0x0000002600037c02 */ /* 0x002fc80008000f00 */
[----:B------:R1:W2:Y:S03]  /*12a80*/  SYNCS.PHASECHK.TRANS64.TRYWAIT P0, [R3+URZ+0x38848], R2 ;  /* 0x03884802030075a7 */ /* 0x0002a6000800017f */
[----:B--2---:R-:W-:Y:S05]  /*12a90*/  @!P0 NANOSLEEP.SYNCS 0x989680 ;  /* 0x009896800000895d */ /* 0x004fea0003900000 */
[----:B------:R-:W2:Y:S02]  /*12aa0*/  @!P0 SYNCS.PHASECHK.TRANS64 P0, [R3+URZ+0x38848], R2 ;  /* 0x03884802030085a7 */ /* 0x000ea4000800007f */
[----:B--2---:R-:W-:Y:S05]  /*12ab0*/  @!P0 BRA `(.L_x_98) ;  /* 0xfffffffc00ec8947 */ /* 0x004fea000383ffff */
[----:B------:R-:W-:Y:S05]  /*12ac0*/  BRA `(.L_x_161) ;  /* 0xffffffdc00607947 */ /* 0x000fea000383ffff */
.L_x_106:
[----:B0-----:R-:W-:-:S04]  /*12ad0*/  IMAD.U32 R3, RZ, RZ, UR38 ;  /* 0x00000026ff037e24 */ /* 0x001fc8000f8e00ff */
[----:B------:R0:W1:Y:S03]  /*12ae0*/  SYNCS.PHASECHK.TRANS64.TRYWAIT P0, [R3+URZ+0x38860], R2 ;  /* 0x03886002030075a7 */ /* 0x000066000800017f */
[----:B-1----:R-:W-:Y:S05]  /*12af0*/  @!P0 NANOSLEEP.SYNCS 0x989680 ;  /* 0x009896800000895d */ /* 0x002fea0003900000 */
[----:B------:R-:W1:Y:S02]  /*12b00*/  @!P0 SYNCS.PHASECHK.TRANS64 P0, [R3+URZ+0x38860], R2 ;  /* 0x03886002030085a7 */ /* 0x000e64000800007f */
[----:B-1----:R-:W-:Y:S05]  /*12b10*/  @!P0 BRA `(.L_x_106) ;  /* 0xfffffffc00ec8947 */ /* 0x002fea000383ffff */
[----:B------:R-:W-:Y:S05]  /*12b20*/  BRA `(.L_x_162) ;  /* 0xffffffe0006c7947 */ /* 0x000fea000383ffff */
.L_x_116:
[----:B-1----:R1:W2:Y:S02]  /*12b30*/  SYNCS.PHASECHK.TRANS64.TRYWAIT P0, [R3+URZ+0x38860], R0 ;  /* 0x03886000030075a7 */ /* 0x0022a4000800017f */
[----:B--2---:R-:W-:Y:S05]  /*12b40*/  @!P0 NANOSLEEP.SYNCS 0x989680 ;  /* 0x009896800000895d */ /* 0x004fea0003900000 */
[----:B------:R-:W2:Y:S02]  /*12b50*/  @!P0 SYNCS.PHASECHK.TRANS64 P0, [R3+URZ+0x38860], R0 ;  /* 0x03886000030085a7 */ /* 0x000ea4000800007f */
[----:B--2---:R-:W-:Y:S05]  /*12b60*/  @!P0 BRA `(.L_x_116) ;  /* 0xfffffffc00f08947 */ /* 0x004fea000383ffff */
[----:B------:R-:W-:Y:S05]  /*12b70*/  BRA `(.L_x_163) ;  /* 0xffffffe400a47947 */ /* 0x000fea000383ffff */
.L_x_123:
[----:B-1----:R1:W2:Y:S02]  /*12b80*/  SYNCS.PHASECHK.TRANS64.TRYWAIT P0, [R2+URZ+0x38820], R3 ;  /* 0x03882003020075a7 */ /* 0x0022a4000800017f */
[----:B--2---:R-:W-:Y:S05]  /*12b90*/  @!P0 NANOSLEEP.SYNCS 0x989680 ;  /* 0x009896800000895d */ /* 0x004fea0003900000 */
[----:B------:R-:W2:Y:S02]  /*12ba0*/  @!P0 SYNCS.PHASECHK.TRANS64 P0, [R2+URZ+0x38820], R3 ;  /* 0x03882003020085a7 */ /* 0x000ea4000800007f */
[----:B--2---:R-:W-:Y:S05]  /*12bb0*/  @!P0 BRA `(.L_x_123) ;  /* 0xfffffffc00f08947 */ /* 0x004fea000383ffff */
[----:B------:R-:W-:Y:S05]  /*12bc0*/  BRA `(.L_x_164) ;  /* 0xffffffe800dc7947 */ /* 0x000fea000383ffff */
.L_x_124:
[----:B------:R-:W2:Y:S01]  /*12bd0*/  S2R R4, SR_TID.X ;  /* 0x0000000000047919 */ /* 0x000ea20000002100 */
[----:B------:R-:W-:Y:S01]  /*12be0*/  BSSY B0, `(.L_x_165) ;  /* 0x000000a000007945 */ /* 0x000fe20003800000 */
[----:B0-----:R-:W-:Y:S01]  /*12bf0*/  IMAD.MOV.U32 R12, RZ, RZ, RZ ;  /* 0x000000ffff0c7224 */ /* 0x001fe200078e00ff */
[----:B------:R-:W-:Y:S01]  /*12c00*/  MOV R11, 0x1f ;  /* 0x0000001f000b7802 */ /* 0x000fe20000000f00 */
[----:B------:R-:W-:Y:S01]  /*12c10*/  IMAD.MOV.U32 R15, RZ, RZ, -0x1 ;  /* 0xffffffffff0f7424 */ /* 0x000fe200078e00ff */
[----:B--2---:R-:W-:-:S04]  /*12c20*/  SHF.R.U32.HI R4, RZ, 0x5, R4 ;  /* 0x00000005ff047819 */ /* 0x004fc80000011604 */
[----:B------:R-:W-:-:S05]  /*12c30*/  LOP3.LUT R4, R4, 0x3, RZ, 0xc0, !PT ;  /* 0x0000000304047812 */ /* 0x000fca00078ec0ff */
[----:B------:R-:W-:-:S07]  /*12c40*/  IMAD.MOV.U32 R13, RZ, RZ, R4 ;  /* 0x000000ffff0d7224 */ /* 0x000fce00078e0004 */
[----:B-1----:R-:W-:Y:S05]  /*12c50*/  WARPSYNC.COLLECTIVE R15, `(.L_x_166) ;  /* 0x000000000f087348 */ /* 0x002fea0003c00000 */
[----:B------:R0:W2:Y:S02]  /*12c60*/  SHFL.IDX P6, R14, R13, R12, R11 ;  /* 0x0000000c0d0e7389 */ /* 0x0000a400000c000b */
[----:B012---:R-:W-:Y:S01]  /*12c70*/  ENDCOLLECTIVE ;  /* 0x000000000000791b */ /* 0x007fe20003800000 */
.L_x_166:
[----:B------:R-:W-:Y:S05]  /*12c80*/  BSYNC B0 ;  /* 0x0000000000007941 */ /* 0x000fea0003800000 */
.L_x_165:
[----:B------:R-:W-:Y:S05]  /*12c90*/  BRA `(.L_x_167) ;  /* 0xffffffe800c07947 */ /* 0x000fea000383ffff */
.L_x_125:
[----:B------:R-:W-:Y:S01]  /*12ca0*/  BSSY B0, `(.L_x_168) ;  /* 0x0000006000007945 */ /* 0x000fe20003800000 */
[----:B------:R-:W-:-:S07]  /*12cb0*/  IMAD.MOV.U32 R15, RZ, RZ, -0x1 ;  /* 0xffffffffff0f7424 */ /* 0x000fce00078e00ff */
[----:B01----:R-:W-:Y:S05]  /*12cc0*/  WARPSYNC.COLLECTIVE R15, `(.L_x_169) ;  /* 0x000000000f0c7348 */ /* 0x003fea0003c00000 */
[----:B------:R-:W-:Y:S02]  /*12cd0*/  ELECT P6, UR62, PT ;  /* 0x00000000003e782f */ /* 0x000fe400038c0000 */
[----:B------:R-:W-:Y:S01]  /*12ce0*/  MOV R14, UR62 ;  /* 0x0000003e000e7c02 */ /* 0x000fe20008000f00 */
[----:B01----:R-:W-:Y:S10]  /*12cf0*/  ENDCOLLECTIVE ;  /* 0x000000000000791b */ /* 0x003ff40003800000 */
.L_x_169:
[----:B------:R-:W-:Y:S05]  /*12d00*/  BSYNC B0 ;  /* 0x0000000000007941 */ /* 0x000fea0003800000 */
.L_x_168:
[----:B------:R-:W-:Y:S05]  /*12d10*/  BRA `(.L_x_170) ;  /* 0xffffffe800b47947 */ /* 0x000fea000383ffff */
.L_x_127:
[----:B-1----:R1:W2:Y:S02]  /*12d20*/  SYNCS.PHASECHK.TRANS64.TRYWAIT P0, [R6+URZ], R5 ;  /* 0x00000005060075a7 */ /* 0x0022a4000800017f */
[----:B--2---:R-:W-:Y:S05]  /*12d30*/  @!P0 NANOSLEEP.SYNCS 0x989680 ;  /* 0x009896800000895d */ /* 0x004fea0003900000 */
[----:B------:R-:W2:Y:S02]  /*12d40*/  @!P0 SYNCS.PHASECHK.TRANS64 P0, [R6+URZ], R5 ;  /* 0x00000005060085a7 */ /* 0x000ea4000800007f */
[----:B--2---:R-:W-:Y:S05]  /*12d50*/  @!P0 BRA `(.L_x_127) ;  /* 0xfffffffc00f08947 */ /* 0x004fea000383ffff */
[----:B------:R-:W-:Y:S05]  /*12d60*/  BRA `(.L_x_171) ;  /* 0xffffffe800e87947 */ /* 0x000fea000383ffff */
.L_x_128:
[----:B--2---:R2:W3:Y:S02]  /*12d70*/  SYNCS.PHASECHK.TRANS64.TRYWAIT P0, [R3+URZ], R4 ;  /* 0x00000004030075a7 */ /* 0x0044e4000800017f */
[----:B---3--:R-:W-:Y:S05]  /*12d80*/  @!P0 NANOSLEEP.SYNCS 0x989680 ;  /* 0x009896800000895d */ /* 0x008fea0003900000 */
[----:B------:R-:W3:Y:S02]  /*12d90*/  @!P0 SYNCS.PHASECHK.TRANS64 P0, [R3+URZ], R4 ;  /* 0x00000004030085a7 */ /* 0x000ee4000800007f */
[----:B---3--:R-:W-:Y:S05]  /*12da0*/  @!P0 BRA `(.L_x_128) ;  /* 0xfffffffc00f08947 */ /* 0x008fea000383ffff */
[----:B------:R-:W-:Y:S05]  /*12db0*/  BRA `(.L_x_172) ;  /* 0xffffffe800dc7947 */ /* 0x000fea000383ffff */
.L_x_130:
[----:B--2---:R2:W3:Y:S02]  /*12dc0*/  SYNCS.PHASECHK.TRANS64.TRYWAIT P0, [R0+URZ], R5 ;  /* 0x00000005000075a7 */ /* 0x0044e4000800017f */
[----:B---3--:R-:W-:Y:S05]  /*12dd0*/  @!P0 NANOSLEEP.SYNCS 0x989680 ;  /* 0x009896800000895d */ /* 0x008fea0003900000 */
[----:B------:R-:W3:Y:S02]  /*12de0*/  @!P0 SYNCS.PHASECHK.TRANS64 P0, [R0+URZ], R5 ;  /* 0x00000005000085a7 */ /* 0x000ee4000800007f */
[----:B---3--:R-:W-:Y:S05]  /*12df0*/  @!P0 BRA `(.L_x_130) ;  /* 0xfffffffc00f08947 */ /* 0x008fea000383ffff */
[----:B------:R-:W-:Y:S05]  /*12e00*/  BRA `(.L_x_173) ;  /* 0xffffffe800e07947 */ /* 0x000fea000383ffff */
.L_x_174:
[----:B------:R-:W-:-:S00]  /*12e10*/  BRA `(.L_x_174) ;  /* 0xfffffffc00fc7947 */ /* 0x000fc0000383ffff */
[----:B------:R-:W-:-:S00]  /*12e20*/  NOP ;  /* 0x0000000000007918 */ /* 0x000fc00000000000 */
        /* <DEDUP_REMOVED lines=13> */
.L_x_3200:


//--------------------- .text._ZN7cutlass13device_kernelIN5flash11enable_sm90INS1_16FlashAttnFwdSm90INS1_25CollectiveMainloopFwdSm90ILi2EN4cute5tupleIJNS5_1CILi1EEES8_S8_EEENS6_IJNS7_ILi128EEENS7_ILi80EEENS7_ILi256EEEEEELi256ENS_6half_tEfNS_4arch4Sm90ELb0ELb0ELb1ELb1ELb0ELb0ELb0ELb1ELb1ELb1ELb1ELb0EEENS1_21CollectiveEpilogueFwdINS6_IJSA_SC_SB_EEES9_SE_SG_Li256ELb1ELb1ELb1ELb0EEENS1_36VarlenDynamicPersistentTileSchedulerILi128ELi80ELi256ELi128ELb1ELb1ELb1ELb0ELb1ELb1EEEEEEEEEvNT_6ParamsE --------------------------
	.section	.text._ZN7cutlass13device_kernelIN5flash11enable_sm90INS1_16FlashAttnFwdSm90INS1_25CollectiveMainloopFwdSm90ILi2EN4cute5tupleIJNS5_1CILi1EEES8_S8_EEENS6_IJNS7_ILi128EEENS7_ILi80EEENS7_ILi256EEEEEELi256ENS_6half_tEfNS_4arch4Sm90ELb0ELb0ELb1ELb1ELb0ELb0ELb0ELb1ELb1ELb1ELb1ELb0EEENS1_21CollectiveEpilogueFwdINS6_IJSA_SC_SB_EEES9_SE_SG_Li256ELb1ELb1ELb1ELb0EEENS1_36VarlenDynamicPersistentTileSchedulerILi128ELi80ELi256ELi128ELb1ELb1ELb1ELb0ELb1ELb1EEEEEEEEEvNT_6ParamsE,"ax",@progbits
	.align	128
.text._ZN7cutlass13device_kernelIN5flash11enable_sm90INS1_16FlashAttnFwdSm90INS1_25CollectiveMainloopFwdSm90ILi2EN4cute5tupleIJNS5_1CILi1EEES8_S8_EEENS6_IJNS7_ILi128EEENS7_ILi80EEENS7_ILi256EEEEEELi256ENS_6half_tEfNS_4arch4Sm90ELb0ELb0ELb1ELb1ELb0ELb0ELb0ELb1ELb1ELb1ELb1ELb0EEENS1_21CollectiveEpilogueFwdINS6_IJSA_SC_SB_EEES9_SE_SG_Li256ELb1ELb1ELb1ELb0EEENS1_36VarlenDynamicPersistentTileSchedulerILi128ELi80ELi256ELi128ELb1ELb1ELb1ELb0ELb1ELb1EEEEEEEEEvNT_6ParamsE:
        .type           _ZN7cutlass13device_kernelIN5flash11enable_sm90INS1_16FlashAttnFwdSm90INS1_25CollectiveMainloopFwdSm90ILi2EN4cute5tupleIJNS5_1CILi1EEES8_S8_EEENS6_IJNS7_ILi128EEENS7_ILi80EEENS7_ILi256EEEEEELi256ENS_6half_tEfNS_4arch4Sm90ELb0ELb0ELb1ELb1ELb0ELb0ELb0ELb1ELb1ELb1ELb1ELb0EEENS1_21CollectiveEpilogueFwdINS6_IJSA_SC_SB_EEES9_SE_SG_Li256ELb1ELb1ELb1ELb0EEENS1_36VarlenDynamicPersistentTileSchedulerILi128ELi80ELi256ELi128ELb1ELb1ELb1ELb0ELb1ELb1EEEEEEEEEvNT_6ParamsE,@function
        .size           _ZN7cutlass13device_kernelIN5flash11enable_sm90INS1_16FlashAttnFwdSm90INS1_25CollectiveMainloopFwdSm90ILi2EN4cute5tupleIJNS5_1CILi1EEES8_S8_EEENS6_IJNS7_ILi128EEENS7_ILi80EEENS7_ILi256EEEEEELi256ENS_6half_tEfNS_4arch4Sm90ELb0ELb0ELb1ELb1ELb0ELb0ELb0ELb1ELb1ELb1ELb1ELb0EEENS1_21CollectiveEpilogueFwdINS6_IJSA_SC_SB_EEES9_SE_SG_Li256ELb1ELb1ELb1ELb0EEENS1_36VarlenDynamicPersistentTileSchedulerILi128ELi80ELi256ELi128ELb1ELb1ELb1ELb0ELb1ELb1EEEEEEEEEvNT_6ParamsE,(.L_x_3201 - _ZN7cutlass13device_kernelIN5flash11enable_sm90INS1_16FlashAttnFwdSm90INS1_25CollectiveMainloopFwdSm90ILi2EN4cute5tupleIJNS5_1CILi1EEES8_S8_EEENS6_IJNS7_ILi128EEENS7_ILi80EEENS7_ILi256EEEEEELi256ENS_6half_tEfNS_4arch4Sm90ELb0ELb0ELb1ELb1ELb0ELb0ELb0ELb1ELb1ELb1ELb1ELb0EEENS1_21CollectiveEpilogueFwdINS6_IJSA_SC_SB_EEES9_SE_SG_Li256ELb1ELb1ELb1ELb0EEENS1_36VarlenDynamicPersistentTileSchedulerILi128ELi80ELi256ELi128ELb1ELb1ELb1ELb0ELb1ELb1EEEEEEEEEvNT_6ParamsE)
        .other          _ZN7cutlass13device_kernelIN5flash11enable_sm90INS1_16FlashAttnFwdSm90INS1_25CollectiveMainloopFwdSm90ILi2EN4cute5tupleIJNS5_1CILi1EEES8_S8_EEENS6_IJNS7_ILi128EEENS7_ILi80EEENS7_ILi256EEEEEELi256ENS_6half_tEfNS_4arch4Sm90ELb0ELb0ELb1ELb1ELb0ELb0ELb0ELb1ELb1ELb1ELb1ELb0EEENS1_21CollectiveEpilogueFwdINS6_IJSA_SC_SB_EEES9_SE_SG_Li256ELb1ELb1ELb1ELb0EEENS1_36VarlenDynamicPersistentTileSchedulerILi128ELi80ELi256ELi128ELb1ELb1ELb1ELb0ELb1ELb1EEEEEEEEEvNT_6ParamsE,@"STO_CUDA_ENTRY STV_DEFAULT"
_ZN7cutlass13device_kernelIN5flash11enable_sm90INS1_16FlashAttnFwdSm90INS1_25CollectiveMainloopFwdSm90ILi2EN4cute5tupleIJNS5_1CILi1EEES8_S8_EEENS6_IJNS7_ILi128EEENS7_ILi80EEENS7_ILi256EEEEEELi256ENS_6half_tEfNS_4arch4Sm90ELb0ELb0ELb1ELb1ELb0ELb0ELb0ELb1ELb1ELb1ELb1ELb0EEENS1_21CollectiveEpilogueFwdINS6_IJSA_SC_SB_EEES9_SE_SG_Li256ELb1ELb1ELb1ELb0EEENS1_36VarlenDynamicPersistentTileSchedulerILi128ELi80ELi256ELi128ELb1ELb1ELb1ELb0ELb1ELb1EEEEEEEEEvNT_6ParamsE:
[----:B------:R-:W0:Y:S02]  /*0000*/  LDC R1, c[0x0][0x28] ;  /* 0x00000a00ff017b82 */ /* 0x000e240000000800 */
[----:B0-----:R-:W-:Y:S01]  /*0010*/  VIADD R1, R1, 0xffffff88 ;  /* 0xffffff8801017836 */ /* 0x001fe20000000000 */
[----:B------:R-:W0:Y:S01]  /*0020*/  S2R R6, SR_TID.X ;  /* 0x0000000000067919 */ /* 0x000e220000002100 */
[----:B------:R-:W-:Y:S01]  /*0030*/  ELECT P0, URZ, PT ;  /* 0x00000000003f782f */ /* 0x000fe20003800000 */
[----:B------:R-:W-:Y:S01]  /*0040*/  BSSY B0, `(.L_x_175) ;  /* 0x000000e000007945 */ /* 0x000fe20003800000 */
[----:B0-----:R-:W-:-:S05]  /*0050*/  SHF.R.U32.HI R0, RZ, 0x5, R6 ;  /* 0x00000005ff007819 */ /* 0x001fca0000011606 */
[----:B------:R-:W0:Y:S02]  /*0060*/  SHFL.IDX PT, R2, R0, RZ, 0x1f ;  /* 0x00001fff00027589 */ /* 0x000e2400000e0000 */
[----:B0-----:R-:W-:Y:S02]  /*0070*/  ISETP.EQ.AND P0, PT, R2, RZ, P0 ;  /* 0x000000ff0200720c */ /* 0x001fe40000702270 */
[----:B------:R-:W-:-:S11]  /*0080*/  SHF.R.U32.HI R2, RZ, 0x7, R6 ;  /* 0x00000007ff027819 */ /* 0x000fd60000011606 */
        /* <DEDUP_REMOVED lines=9> */
.L_x_176:
[----:B------:R-:W-:Y:S05]  /*0120*/  BSYNC B0 ;  /* 0x0000000000007941 */ /* 0x000fea0003800000 */
.L_x_175:
[----:B------:R-:W-:Y:S01]  /*0130*/  VOTEU.ANY UP0, P0 ;  /* 0x00000000003f7886 */ /* 0x000fe20000000100 */
[----:B------:R-:W0:Y:S01]  /*0140*/  SHFL.IDX PT, R2, R2, RZ, 0x1f ;  /* 0x00001fff02027589 */ /* 0x000e2200000e0000 */
[----:B------:R-:W-:Y:S01]  /*0150*/  UMOV UR4, 0x80 ;  /* 0x0000008000047882 */ /* 0x000fe20000000000 */
[----:B------:R-:W-:Y:S01]  /*0160*/  UMOV UR7, 0x100 ;  /* 0x0000010000077882 */ /* 0x000fe20000000000 */
[----:B------:R-:W-:Y:S01]  /*0170*/  VOTEU.ANY UP1, P0 ;  /* 0x00000000003f7886 */ /* 0x000fe20000020100 */
[----:B------:R-:W1:Y:S01]  /*0180*/  @UP0 S2UR UR8, SR_CgaCtaId ;  /* 0x00000000000809c3 */ /* 0x000e620000008800 */
[----:B------:R-:W2:Y:S01]  /*0190*/  SHFL.IDX PT, R3, R0, RZ, 0x1f ;  /* 0x00001fff00037589 */ /* 0x000ea200000e0000 */
[----:B------:R-:W-:Y:S01]  /*01a0*/  @UP0 UMOV UR6, 0x400 ;  /* 0x0000040000060882 */ /* 0x000fe20000000000 */
[----:B------:R-:W-:-:S04]  /*01b0*/  @UP0 UIADD3 UR4, -UR4, 0x100000, URZ ;  /* 0x0010000004040890 */ /* 0x000fc8000fffe13f */
[----:B------:R-:W-:Y:S02]  /*01c0*/  @UP0 USHF.L.U32 UR5, UR4, 0xb, URZ ;  /* 0x0000000b04050899 */ /* 0x000fe4000800063f */
[----:B------:R-:W-:Y:S01]  /*01d0*/  @UP0 USHF.L.U32 UR4, UR4, 0x1, URZ ;  /* 0x0000000104040899 */ /* 0x000fe2000800063f */
[----:B------:R-:W-:Y:S01]  /*01e0*/  VOTEU.ANY UP2, P0 ;  /* 0x00000000003f7886 */ /* 0x000fe20000040100 */
[----:B0-----:R-:W-:Y:S01]  /*01f0*/  R2UR UR9, R2 ;  /* 0x00000000020972ca */ /* 0x001fe200000e0000 */
[----:B-1----:R-:W-:Y:S01]  /*0200*/  @UP0 ULEA UR8, UR8, UR6, 0x18 ;  /* 0x0000000608080291 */ /* 0x002fe2000f8ec03f */
[----:B--2---:R-:W-:Y:S01]  /*0210*/  ISETP.NE.AND P1, PT, R3, RZ, PT ;  /* 0x000000ff0300720c */ /* 0x004fe20003f25270 */
[----:B------:R-:W-:-:S04]  /*0220*/  @UP0 UIADD3 UR6, -UR7, 0x100000, URZ ;  /* 0x0010000007060890 */ /* 0x000fc8000fffe13f */
[----:B------:R-:W-:Y:S02]  /*0230*/  @UP0 USHF.L.U32 UR7, UR6, 0xb, URZ ;  /* 0x0000000b06070899 */ /* 0x000fe4000800063f */
[----:B------:R-:W-:-:S04]  /*0240*/  @UP0 USHF.L.U32 UR6, UR6, 0x1, URZ ;  /* 0x0000000106060899 */ /* 0x000fc8000800063f */
[----:B------:R-:W-:Y:S01]  /*0250*/  UISETP.NE.AND UP0, UPT, UR9, URZ, UPT ;  /* 0x0000003f0900728c */ /* 0x000fe2000bf05270 */
[----:B------:R-:W0:Y:S02]  /*0260*/  FENCE.VIEW.ASYNC.S ;  /* 0x00000000000073c6 */ /* 0x000e240000000000 */
[----:B0-----:R0:W1:Y:S05]  /*0270*/  @UP1 SYNCS.EXCH.64 URZ, [UR8+0x38800], UR4 ;  /* 0x03880004083f15b2 */ /* 0x00106a0008000100 */
[----:B------:R0:W2:Y:S01]  /*0280*/  @UP2 SYNCS.EXCH.64 URZ, [UR8+0x38820], UR6 ;  /* 0x03882006083f25b2 */ /* 0x0000a20008000100 */
[----:B------:R-:W-:Y:S05]  /*0290*/  @P1 BRA `(.L_x_177) ;  /* 0x0000000000481947 */ /* 0x000fea0003800000 */
[----:B0-----:R-:W0:Y:S01]  /*02a0*/  S2UR UR5, SR_CgaCtaId ;  /* 0x00000000000579c3 */ /* 0x001e220000008800 */
[----:B------:R-:W-:Y:S01]  /*02b0*/  UMOV UR4, 0x400 ;  /* 0x0000040000047882 */ /* 0x000fe20000000000 */
[----:B------:R-:W-:Y:S01]  /*02c0*/  UMOV UR6, 0x1 ;  /* 0x0000000100067882 */ /* 0x000fe20000000000 */
[----:B------:R-:W-:Y:S01]  /*02d0*/  UMOV UR7, 0x2 ;  /* 0x0000000200077882 */ /* 0x000fe20000000000 */
[----:B------:R-:W-:Y:S01]  /*02e0*/  ELECT P0, URZ, PT ;  /* 0x00000000003f782f */ /* 0x000fe20003800000 */
[----:B0-----:R-:W-:Y:S02]  /*02f0*/  ULEA UR8, UR5, UR4, 0x18 ;  /* 0x0000000405087291 */ /* 0x001fe4000f8ec03f */
[----:B------:R-:W-:-:S04]  /*0300*/  UIADD3 UR4, -UR6, 0x100000, URZ ;  /* 0x0010000006047890 */ /* 0x000fc8000fffe13f */
[----:B------:R-:W-:Y:S02]  /*0310*/  USHF.L.U32 UR5, UR4, 0xb, URZ ;  /* 0x0000000b04057899 */ /* 0x000fe4000800063f */
[----:B------:R-:W-:Y:S02]  /*0320*/  USHF.L.U32 UR4, UR4, 0x1, URZ ;  /* 0x0000000104047899 */ /* 0x000fe4000800063f */
[----:B------:R-:W-:-:S04]  /*0330*/  UIADD3 UR6, -UR7, 0x100000, URZ ;  /* 0x0010000007067890 */ /* 0x000fc8000fffe13f */
[----:B------:R-:W-:Y:S02]  /*0340*/  USHF.L.U32 UR7, UR6, 0xb, URZ ;  /* 0x0000000b06077899 */ /* 0x000fe4000800063f */
[----:B------:R-:W-:Y:S01]  /*0350*/  USHF.L.U32 UR6, UR6, 0x1, URZ ;  /* 0x0000000106067899 */ /* 0x000fe2000800063f */
[----:B------:R-:W0:Y:S03]  /*0360*/  FENCE.VIEW.ASYNC.S ;  /* 0x00000000000073c6 */ /* 0x000e260000000000 */
[----:B0-----:R3:W4:Y:S08]  /*0370*/  SYNCS.EXCH.64 URZ, [UR8+0x38830], UR4 ;  /* 0x03883004083f75b2 */ /* 0x0017300008000100 */
[----:B------:R3:W0:Y:S01]  /*0380*/  SYNCS.EXCH.64 URZ, [UR8+0x38840], UR6 ;  /* 0x03884006083f75b2 */ /* 0x0006220008000100 */
[----:B------:R3:W0:Y:S01]  /*0390*/  SYNCS.EXCH.64 URZ, [UR8+0x38838], UR4 ;  /* 0x03883804083f75b2 */ /* 0x0006220008000100 */
[----:B------:R3:W0:Y:S02]  /*03a0*/  SYNCS.EXCH.64 URZ, [UR8+0x38848], UR6 ;  /* 0x03884806083f75b2 */ /* 0x0006240008000100 */
[----:B---3--:R-:W-:Y:S01]  /*03b0*/  NOP ;  /* 0x0000000000007918 */ /* 0x008fe20000000000 */
.L_x_177:
[----:B------:R-:W3:Y:S01]  /*03c0*/  SHFL.IDX PT, R2, R0, RZ, 0x1f ;  /* 0x00001fff00027589 */ /* 0x000ee200000e0000 */
[----:B------:R-:W-:Y:S01]  /*03d0*/  NOP ;  /* 0x0000000000007918 */ /* 0x000fe20000000000 */
[----:B---3--:R-:W-:-:S13]  /*03e0*/  ISETP.NE.AND P0, PT, R2, RZ, PT ;  /* 0x000000ff0200720c */ /* 0x008fda0003f05270 */
        /* <DEDUP_REMOVED lines=14> */
[----:B0-----:R3:W0:Y:S08]  /*04d0*/  SYNCS.EXCH.64 URZ, [UR8+0x38850], UR4 ;  /* 0x03885004083f75b2 */ /* 0x0016300008000100 */
[----:B------:R3:W0:Y:S01]  /*04e0*/  SYNCS.EXCH.64 URZ, [UR8+0x38860], UR6 ;  /* 0x03886006083f75b2 */ /* 0x0006220008000100 */
[----:B------:R3:W0:Y:S01]  /*04f0*/  SYNCS.EXCH.64 URZ, [UR8+0x38858], UR4 ;  /* 0x03885804083f75b2 */ /* 0x0006220008000100 */
[----:B------:R3:W0:Y:S02]  /*0500*/  SYNCS.EXCH.64 URZ, [UR8+0x38868], UR6 ;  /* 0x03886806083f75b2 */ /* 0x0006240008000100 */
[----:B---3--:R-:W-:Y:S01]  /*0510*/  NOP ;  /* 0x0000000000007918 */ /* 0x008fe20000000000 */
.L_x_178:
[----:B------:R-:W3:Y:S01]  /*0520*/  SHFL.IDX PT, R2, R0, RZ, 0x1f ;  /* 0x00001fff00027589 */ /* 0x000ee200000e0000 */
[----:B------:R-:W-:Y:S01]  /*0530*/  NOP ;  /* 0x0000000000007918 */ /* 0x000fe20000000000 */
[----:B---3--:R-:W-:-:S13]  /*0540*/  ISETP.NE.AND P0, PT, R2, RZ, PT ;  /* 0x000000ff0200720c */ /* 0x008fda0003f05270 */
[----:B------:R-:W-:Y:S05]  /*0550*/  @P0 BRA `(.L_x_179) ;  /* 0x0000000000380947 */ /* 0x000fea0003800000 */
[----:B0-----:R-:W0:Y:S01]  /*0560*/  S2UR UR5, SR_CgaCtaId ;  /* 0x00000000000579c3 */ /* 0x001e220000008800 */
[----:B------:R-:W-:Y:S01]  /*0570*/  UMOV UR4, 0x400 ;  /* 0x0000040000047882 */ /* 0x000fe20000000000 */
[----:B------:R-:W-:Y:S01]  /*0580*/  UMOV UR7, 0x1 ;  /* 0x0000000100077882 */ /* 0x000fe20000000000 */
[----:B------:R-:W-:Y:S01]  /*0590*/  ELECT P0, URZ, PT ;  /* 0x00000000003f782f */ /* 0x000fe20003800000 */
[----:B0-----:R-:W-:Y:S02]  /*05a0*/  ULEA UR6, UR5, UR4, 0x18 ;  /* 0x0000000405067291 */ /* 0x001fe4000f8ec03f */
[----:B------:R-:W-:-:S04]  /*05b0*/  UIADD3 UR4, -UR7, 0x100000, URZ ;  /* 0x0010000007047890 */ /* 0x000fc8000fffe13f */
[----:B------:R-:W-:Y:S02]  /*05c0*/  USHF.L.U32 UR5, UR4, 0xb, URZ ;  /* 0x0000000b04057899 */ /* 0x000fe4000800063f */
[----:B------:R-:W-:Y:S01]  /*05d0*/  USHF.L.U32 UR4, UR4, 0x1, URZ ;  /* 0x0000000104047899 */ /* 0x000fe2000800063f */
[----:B------:R-:W0:Y:S11]  /*05e0*/  FENCE.VIEW.ASYNC.S ;  /* 0x00000000000073c6 */ /* 0x000e360000000000 */
[----:B0-----:R3:W0:Y:S01]  /*05f0*/  SYNCS.EXCH.64 URZ, [UR6+0x38870], UR4 ;  /* 0x03887004063f75b2 */ /* 0x0016220008000100 */
[----:B------:R3:W0:Y:S01]  /*0600*/  SYNCS.EXCH.64 URZ, [UR6+0x38880], UR4 ;  /* 0x03888004063f75b2 */ /* 0x0006220008000100 */
[----:B------:R3:W0:Y:S01]  /*0610*/  SYNCS.EXCH.64 URZ, [UR6+0x38878], UR4 ;  /* 0x03887804063f75b2 */ /* 0x0006220008000100 */
[----:B------:R3:W0:Y:S02]  /*0620*/  SYNCS.EXCH.64 URZ, [UR6+0x38888], UR4 ;  /* 0x03888804063f75b2 */ /* 0x0006240008000100 */
[----:B---3--:R-:W-:Y:S01]  /*0630*/  NOP ;  /* 0x0000000000007918 */ /* 0x008fe20000000000 */
.L_x_179:
        /* <DEDUP_REMOVED lines=22> */
.L_x_180:
        /* <DEDUP_REMOVED lines=22> */
.L_x_181:
[----:B0-----:R-:W-:Y:S01]  /*0900*/  UMOV UR4, 0x1 ;  /* 0x0000000100047882 */ /* 0x001fe20000000000 */
[----:B------:R-:W-:Y:S01]  /*0910*/  PLOP3.LUT P0, PT, PT, PT, UP0, 0x80, 0x0 ;  /* 0x000000000000781c */ /* 0x000fe20003f0f008 */
[----:B------:R-:W-:Y:S01]  /*0920*/  USEL UR4, UR4, 0x2, !UP0 ;  /* 0x0000000204047887 */ /* 0x000fe2000c000000 */
[----:B------:R-:W-:-:S05]  /*0930*/  NOP ;  /* 0x0000000000007918 */ /* 0x000fca0000000000 */
[----:B------:R-:W-:-:S05]  /*0940*/  IMAD.U32 R2, RZ, RZ, UR4 ;  /* 0x00000004ff027e24 */ /* 0x000fca000f8e00ff */
[----:B------:R0:W-:Y:S01]  /*0950*/  STL [R1+0x70], R2 ;  /* 0x0000700201007387 */ /* 0x0001e20000100800 */
[----:B-12-4-:R-:W-:Y:S06]  /*0960*/  BAR.SYNC.DEFER_BLOCKING 0x0 ;  /* 0x0000000000007b1d */ /* 0x016fec0000010000 */
[----:B------:R-:W-:Y:S05]  /*0970*/  @!P0 BRA `(.L_x_182) ;  /* 0x000000fc00b08947 */ /* 0x000fea0003800000 */
.L_x_183:
[----:B------:R-:W-:-:S08]  /*0980*/  NOP ;  /* 0x0000000000007918 */ /* 0x000fd00000000000 */
[----:B------:R-:W1:Y:S02]  /*0990*/  USETMAXREG.TRY_ALLOC.CTAPOOL UP0, 0xf0 ;  /* 0x000000f0000079c8 */ /* 0x000e640008000600 */
[----:B-1----:R-:W-:-:S13]  /*09a0*/  PLOP3.LUT P0, PT, PT, PT, UP0, 0x80, 0x0 ;  /* 0x000000000000781c */ /* 0x002fda0003f0f008 */
[----:B------:R-:W-:Y:S05]  /*09b0*/  @!P0 BRA `(.L_x_183) ;  /* 0xfffffffc00f08947 */ /* 0x000fea000383ffff */
[----:B------:R-:W1:Y:S08]  /*09c0*/  S2UR UR5, SR_CgaCtaId ;  /* 0x00000000000579c3 */ /* 0x000e700000008800 */
[----:B------:R-:W-:Y:S06]  /*09d0*/  BAR.ARV 0x8, 0x180 ;  /* 0x0206000000007b1d */ /* 0x000fec0000002000 */
[----:B------:R-:W-:-:S02]  /*09e0*/  UMOV UR4, 0x400 ;  /* 0x0000040000047882 */ /* 0x000fc40000000000 */
[----:B------:R-:W-:Y:S01]  /*09f0*/  BAR.SYNC.DEFER_BLOCKING 0x5, 0x180 ;  /* 0x0146000000007b1d */ /* 0x000fe20000010000 */
[----:B-1----:R-:W-:-:S09]  /*0a00*/  ULEA UR4, UR5, UR4, 0x18 ;  /* 0x0000000405047291 */ /* 0x002fd2000f8ec03f */
[----:B------:R-:W1:Y:S01]  /*0a10*/  LDS.128 R8, [UR4+0x388d0] ;  /* 0x0388d004ff087984 */ /* 0x000e620008000c00 */
[----:B------:R-:W-:Y:S01]  /*0a20*/  ULDC UR4, c[0x0][0xc3c] ;  /* 0x00030f0000047ab9 */ /* 0x000fe20000000800 */
[----:B------:R-:W-:Y:S06]  /*0a30*/  BAR.ARV 0x4, 0x180 ;  /* 0x0106000000007b1d */ /* 0x000fec0000002000 */
[----:B-1----:R-:W-:-:S13]  /*0a40*/  ISETP.GE.AND P0, PT, R11, UR4, PT ;  /* 0x000000040b007c0c */ /* 0x002fda000bf06270 */
[----:B------:R-:W-:Y:S05]  /*0a50*/  @P0 EXIT ;  /* 0x000000000000094d */ /* 0x000fea0003800000 */
[----:B------:R-:W2:Y:S01]  /*0a60*/  LDL R0, [R1+0x70] ;  /* 0x0000700001007983 */ /* 0x000ea20000100800 */
[----:B------:R-:W-:Y:S01]  /*0a70*/  VIADD R6, R6, 0xffffff80 ;  /* 0xffffff8006067836 */ /* 0x000fe20000000000 */
[----:B------:R-:W-:Y:S02]  /*0a80*/  R2UR UR6, R9 ;  /* 0x00000000090672ca */ /* 0x000fe400000e0000 */
[----:B------:R-:W-:Y:S02]  /*0a90*/  CS2R R16, SRZ ;  /* 0x0000000000107805 */ /* 0x000fe4000001ff00 */
[----:B------:R-:W-:Y:S02]  /*0aa0*/  R2UR UR5, R10 ;  /* 0x000000000a0572ca */ /* 0x000fe400000e0000 */
[----:B------:R-:W-:Y:S02]  /*0ab0*/  SHF.R.S32.HI R3, RZ, 0x1f, R6 ;  /* 0x0000001fff037819 */ /* 0x000fe40000011406 */
[----:B------:R-:W-:-:S02]  /*0ac0*/  R2UR UR7, R11 ;  /* 0x000000000b0772ca */ /* 0x000fc400000e0000 */
[CC--:B0-----:R-:W-:Y:S02]  /*0ad0*/  LEA.HI R2, R3.reuse, R6.reuse, RZ, 0x4 ;  /* 0x0000000603027211 */ /* 0x0c1fe400078f20ff */
[----:B------:R-:W-:-:S04]  /*0ae0*/  LEA.HI R4, R3, R6, RZ, 0x2 ;  /* 0x0000000603047211 */ /* 0x000fc800078f10ff */
[----:B------:R-:W-:-:S05]  /*0af0*/  LOP3.LUT R7, R4, 0xfffffffc, RZ, 0xc0, !PT ;  /* 0xfffffffc04077812 */ /* 0x000fca00078ec0ff */
[----:B------:R-:W-:Y:S01]  /*0b00*/  IMAD.IADD R10, R6, 0x1, -R7 ;  /* 0x00000001060a7824 */ /* 0x000fe200078e0a07 */
[----:B------:R-:W-:Y:S02]  /*0b10*/  SHF.R.S32.HI R7, RZ, 0x4, R2 ;  /* 0x00000004ff077819 */ /* 0x000fe40000011402 */
[----:B--2---:R-:W-:Y:S02]  /*0b20*/  R2UR UR4, R0 ;  /* 0x00000000000472ca */ /* 0x004fe400000e0000 */
[CC--:B------:R-:W-:Y:S02]  /*0b30*/  LEA.HI R0, R3.reuse, R6.reuse, RZ, 0x7 ;  /* 0x0000000603007211 */ /* 0x0c0fe400078f38ff */
[----:B------:R-:W-:Y:S02]  /*0b40*/  LEA.HI R3, R3, R6, RZ, 0x5 ;  /* 0x0000000603037211 */ /* 0x000fe400078f28ff */
[----:B------:R-:W-:-:S03]  /*0b50*/  LOP3.LUT R5, R0, 0xffffff80, RZ, 0xc0, !PT ;  /* 0xffffff8000057812 */ /* 0x000fc600078ec0ff */
[----:B------:R-:W-:Y:S02]  /*0b60*/  IMAD.SHL.U32 R3, R3, 0x20, RZ ;  /* 0x0000002003037824 */ /* 0x000fe400078e00ff */
[----:B------:R-:W-:Y:S01]  /*0b70*/  IMAD.IADD R12, R6, 0x1, -R5 ;  /* 0x00000001060c7824 */ /* 0x000fe200078e0a05 */
[----:B------:R-:W-:Y:S01]  /*0b80*/  LOP3.LUT R5, R2, 0x3fffff0, RZ, 0xc0, !PT ;  /* 0x03fffff002057812 */ /* 0x000fe200078ec0ff */
[----:B------:R-:W-:Y:S01]  /*0b90*/  ULOP3.LUT UR4, UR4, 0x1, URZ, 0xfc, !UPT ;  /* 0x0000000104047892 */ /* 0x000fe2000f8efc3f */
[----:B------:R-:W-:Y:S02]  /*0ba0*/  LOP3.LUT R4, R3, 0xfffffc00, RZ, 0xc0, !PT ;  /* 0xfffffc0003047812 */ /* 0x000fe400078ec0ff */
[----:B------:R-:W-:Y:S01]  /*0bb0*/  SHF.R.S32.HI R8, RZ, 0x1f, R12 ;  /* 0x0000001fff087819 */ /* 0x000fe2000001140c */
[----:B------:R-:W-:Y:S01]  /*0bc0*/  IMAD.IADD R5, R6, 0x1, -R5 ;  /* 0x0000000106057824 */ /* 0x000fe200078e0a05 */
[----:B------:R-:W-:Y:S01]  /*0bd0*/  SHF.R.S32.HI R3, RZ, 0x7, R0 ;  /* 0x00000007ff037819 */ /* 0x000fe20000011400 */
[----:B------:R-:W-:Y:S01]  /*0be0*/  STL [R1+0x20], R12 ;  /* 0x0000200c01007387 */ /* 0x000fe20000100800 */
[----:B------:R-:W-:Y:S01]  /*0bf0*/  LEA.HI R9, R8, R12, RZ, 0x2 ;  /* 0x0000000c08097211 */ /* 0x000fe200078f10ff */
[----:B------:R-:W-:Y:S01]  /*0c00*/  IMAD R5, R5, 0x40, R4 ;  /* 0x0000004005057824 */ /* 0x000fe200078e0204 */
[----:B------:R-:W-:-:S02]  /*0c10*/  LEA.HI R2, R2, R7, RZ, 0x1 ;  /* 0x0000000702027211 */ /* 0x000fc400078f08ff */
[--C-:B------:R-:W-:Y:S02]  /*0c20*/  SHF.R.S32.HI R6, RZ, 0x2, R9.reuse ;  /* 0x00000002ff067819 */ /* 0x100fe40000011409 */
[----:B------:R-:W-:Y:S02]  /*0c30*/  SHF.R.S32.HI R11, RZ, 0x1f, R9 ;  /* 0x0000001fff0b7819 */ /* 0x000fe40000011409 */
[----:B------:R-:W-:Y:S02]  /*0c40*/  LEA.HI R0, R0, R3, RZ, 0x1 ;  /* 0x0000000300007211 */ /* 0x000fe400078f08ff */
[----:B------:R-:W-:Y:S02]  /*0c50*/  LEA.HI R11, R11, R6, RZ, 0x3 ;  /* 0x000000060b0b7211 */ /* 0x000fe400078f18ff */
[----:B------:R-:W-:Y:S02]  /*0c60*/  LEA.HI R8, R8, R12, RZ, 0x5 ;  /* 0x0000000c08087211 */ /* 0x000fe400078f28ff */
[----:B------:R-:W-:-:S02]  /*0c70*/  LOP3.LUT R11, R11, 0xfffffff8, RZ, 0xc0, !PT ;  /* 0xfffffff80b0b7812 */ /* 0x000fc400078ec0ff */
[----:B------:R-:W-:Y:S02]  /*0c80*/  LOP3.LUT R2, R2, 0x1ffffffe, RZ, 0xc0, !PT ;  /* 0x1ffffffe02027812 */ /* 0x000fe400078ec0ff */
[----:B------:R-:W-:Y:S01]  /*0c90*/  LOP3.LUT R0, R0, 0x3fffffe, RZ, 0xc0, !PT ;  /* 0x03fffffe00007812 */ /* 0x000fe200078ec0ff */
[----:B------:R-:W-:Y:S01]  /*0ca0*/  IMAD.IADD R11, R6, 0x1, -R11 ;  /* 0x00000001060b7824 */ /* 0x000fe200078e0a0b */
[----:B------:R-:W-:Y:S01]  /*0cb0*/  SHF.R.S32.HI R8, RZ, 0x5, R8 ;  /* 0x00000005ff087819 */ /* 0x000fe20000011408 */
[----:B------:R-:W-:Y:S01]  /*0cc0*/  IMAD.IADD R2, R7, 0x1, -R2 ;  /* 0x0000000107027824 */ /* 0x000fe200078e0a02 */
[----:B------:R-:W-:Y:S01]  /*0cd0*/  LEA.HI R4, R10, R10, RZ, 0x1 ;  /* 0x0000000a0a047211 */ /* 0x000fe200078f08ff */
[----:B------:R-:W-:Y:S01]  /*0ce0*/  IMAD.IADD R0, R3, 0x1, -R0 ;  /* 0x0000000103007824 */ /* 0x000fe200078e0a00 */
[----:B------:R-:W-:Y:S01]  /*0cf0*/  LOP3.LUT R9, R9, 0x7ffffffc, RZ, 0xc0, !PT ;  /* 0x7ffffffc09097812 */ /* 0x000fe200078ec0ff */
[----:B------:R-:W-:Y:S01]  /*0d00*/  IMAD R11, R8, 0x10, R11 ;  /* 0x00000010080b7824 */ /* 0x000fe200078e020b */
[----:B------:R-:W-:Y:S01]  /*0d10*/  LOP3.LUT R3, R4, 0x1ffffffe, RZ, 0xc0, !PT ;  /* 0x1ffffffe04037812 */ /* 0x000fe200078ec0ff */
[----:B------:R-:W-:-:S02]  /*0d20*/  IMAD R2, R2, 0x8, R5 ;  /* 0x0000000802027824 */ /* 0x000fc400078e0205 */
[----:B------:R-:W-:Y:S02]  /*0d30*/  IMAD R0, R0, 0x40, R11 ;  /* 0x0000004000007824 */ /* 0x000fe400078e020b */
[----:B------:R-:W-:Y:S01]  /*0d40*/  IMAD.IADD R3, R10, 0x1, -R3 ;  /* 0x000000010a037824 */ /* 0x000fe200078e0a03 */
[----:B------:R0:W-:Y:S01]  /*0d50*/  STL [R1+0x68], R2 ;  /* 0x0000680201007387 */ /* 0x0001e20000100800 */
[----:B------:R-:W-:-:S03]  /*0d60*/  IMAD.IADD R9, R12, 0x1, -R9 ;  /* 0x000000010c097824 */ /* 0x000fc600078e0a09 */
[----:B------:R-:W-:Y:S01]  /*0d70*/  STL [R1+0x18], RZ ;  /* 0x000018ff01007387 */ /* 0x000fe20000100800 */
[----:B------:R-:W-:-:S03]  /*0d80*/  IMAD.SHL.U32 R19, R9, 0x2, RZ ;  /* 0x0000000209137824 */ /* 0x000fc600078e00ff */
[----:B------:R1:W-:Y:S01]  /*0d90*/  STL [R1+0x60], R0 ;  /* 0x0000600001007387 */ /* 0x0003e20000100800 */
[C---:B------:R-:W-:Y:S02]  /*0da0*/  VIADD R6, R19.reuse, 0x8 ;  /* 0x0000000813067836 */ /* 0x040fe40000000000 */
[----:B0-----:R-:W-:Y:S02]  /*0db0*/  IMAD.U32 R2, RZ, RZ, UR4 ;  /* 0x00000004ff027e24 */ /* 0x001fe4000f8e00ff */
[C---:B------:R-:W-:Y:S01]  /*0dc0*/  VIADD R5, R19.reuse, 0x10 ;  /* 0x0000001013057836 */ /* 0x040fe20000000000 */
[----:B------:R-:W-:Y:S01]  /*0dd0*/  SHF.R.S32.HI R8, RZ, 0x1f, R6 ;  /* 0x0000001fff087819 */ /* 0x000fe20000011406 */
[C---:B------:R-:W-:Y:S01]  /*0de0*/  VIADD R4, R19.reuse, 0x18 ;  /* 0x0000001813047836 */ /* 0x040fe20000000000 */
[----:B------:R0:W-:Y:S01]  /*0df0*/  STL [R1+0x6c], R2 ;  /* 0x00006c0201007387 */ /* 0x0001e20000100800 */
[----:B------:R-:W-:Y:S01]  /*0e00*/  VIADD R236, R19, 0x28 ;  /* 0x0000002813ec7836 */ /* 0x000fe20000000000 */
[----:B------:R-:W-:Y:S01]  /*0e10*/  SHF.R.S32.HI R7, RZ, 0x1f, R5 ;  /* 0x0000001fff077819 */ /* 0x000fe20000011405 */
[----:B-1----:R-:W-:Y:S01]  /*0e20*/  IMAD R0, R3, 0x8, R0 ;  /* 0x0000000803007824 */ /* 0x002fe200078e0200 */
[----:B------:R-:W-:Y:S01]  /*0e30*/  SHF.R.S32.HI R6, RZ, 0x1f, R4 ;  /* 0x0000001fff067819 */ /* 0x000fe20000011404 */
[C---:B------:R-:W-:Y:S01]  /*0e40*/  VIADD R235, R19.reuse, 0x30 ;  /* 0x0000003013eb7836 */ /* 0x040fe20000000000 */
[----:B------:R-:W-:Y:S01]  /*0e50*/  SHF.R.S32.HI R4, RZ, 0x1f, R236 ;  /* 0x0000001fff047819 */ /* 0x000fe200000114ec */
[C---:B------:R-:W-:Y:S01]  /*0e60*/  VIADD R234, R19.reuse, 0x38 ;  /* 0x0000003813ea7836 */ /* 0x040fe20000000000 */
[----:B------:R1:W-:Y:S01]  /*0e70*/  STL [R1+0x64], R0 ;  /* 0x0000640001007387 */ /* 0x0003e20000100800 */
[----:B------:R-:W-:-:S02]  /*0e80*/  VIADD R233, R19, 0x40 ;  /* 0x0000004013e97836 */ /* 0x000fc40000000000 */
[C---:B0-----:R-:W-:Y:S02]  /*0e90*/  VIADD R2, R19.reuse, 0x20 ;  /* 0x0000002013027836 */ /* 0x041fe40000000000 */
[C---:B------:R-:W-:Y:S01]  /*0ea0*/  VIADD R232, R19.reuse, 0x48 ;  /* 0x0000004813e87836 */ /* 0x040fe20000000000 */
[----:B------:R-:W-:Y:S01]  /*0eb0*/  SHF.R.S32.HI R4, RZ, 0x1f, R233 ;  /* 0x0000001fff047819 */ /* 0x000fe200000114e9 */
        /* <DEDUP_REMOVED lines=36> */
[----:B------:R-:W-:Y:S01]  /*1100*/  VIADD R23, R19, 0xe0 ;  /* 0x000000e013177836 */ /* 0x000fe20000000000 */
[----:B------:R-:W-:-:S02]  /*1110*/  SHF.R.S32.HI R2, RZ, 0x1f, R217 ;  /* 0x0000001fff027819 */ /* 0x000fc400000114d9 */
[----:B------:R-:W-:Y:S02]  /*1120*/  SHF.R.S32.HI R5, RZ, 0x1f, R216 ;  /* 0x0000001fff057819 */ /* 0x000fe400000114d8 */
[----:B------:R-:W-:Y:S02]  /*1130*/  SHF.R.S32.HI R4, RZ, 0x1f, R215 ;  /* 0x0000001fff047819 */ /* 0x000fe400000114d7 */
[----:B-1----:R-:W-:-:S07]  /*1140*/  SHF.R.S32.HI R2, RZ, 0x1f, R214 ;  /* 0x0000001fff027819 */ /* 0x002fce00000114d6 */
.L_x_230:
[----:B------:R-:W-:Y:S01]  /*1150*/  ULDC.64 UR8, c[0x0][0xc88] ;  /* 0x0003220000087ab9 */ /* 0x000fe20000000a00 */
[----:B------:R-:W-:Y:S01]  /*1160*/  ULDC.64 UR12, c[0x0][0x208] ;  /* 0x00008200000c7ab9 */ /* 0x000fe20000000a00 */
[----:B------:R-:W-:Y:S01]  /*1170*/  UIMAD.WIDE UR8, UR7, 0x4, UR8 ;  /* 0x00000004070878a5 */ /* 0x000fe2000f8e0208 */
[----:B------:R-:W-:Y:S02]  /*1180*/  ULDC.64 UR10, c[0x0][0xa20] ;  /* 0x00028800000a7ab9 */ /* 0x000fe40000000a00 */
[----:B------:R-:W-:-:S03]  /*1190*/  ULDC UR7, c[0x0][0x2f0] ;  /* 0x0000bc0000077ab9 */ /* 0x000fc60000000800 */
[----:B0-23--:R-:W-:Y:S02]  /*11a0*/  IMAD.U32 R2, RZ, RZ, UR8 ;  /* 0x00000008ff027e24 */ /* 0x00dfe4000f8e00ff */
[----:B-1----:R-:W-:Y:S01]  /*11b0*/  IMAD.U32 R3, RZ, RZ, UR9 ;  /* 0x00000009ff037e24 */ /* 0x002fe2000f8e00ff */
[----:B------:R-:W-:-:S04]  /*11c0*/  ULDC.64 UR8, c[0x0][0xa28] ;  /* 0x00028a0000087ab9 */ /* 0x000fc80000000a00 */
[----:B------:R-:W2:Y:S01]  /*11d0*/  LDG.E R2, desc[UR12][R2.64] ;  /* 0x0000000c02027981 */ /* 0x000ea2000c1e1900 */
[----:B------:R-:W-:Y:S02]  /*11e0*/  UISETP.NE.U32.AND UP0, UPT, UR8, URZ, UPT ;  /* 0x0000003f0800728c */ /* 0x000fe4000bf05070 */
[----:B------:R-:W-:Y:S02]  /*11f0*/  UISETP.NE.U32.AND UP1, UPT, UR10, URZ, UPT ;  /* 0x0000003f0a00728c */ /* 0x000fe4000bf25070 */
[----:B------:R-:W-:Y:S02]  /*1200*/  UISETP.NE.AND.EX UP0, UPT, UR9, URZ, UPT, UP0 ;  /* 0x0000003f0900728c */ /* 0x000fe4000bf05300 */
[----:B------:R-:W-:-:S04]  /*1210*/  UISETP.NE.AND.EX UP1, UPT, UR11, URZ, UPT, UP1 ;  /* 0x0000003f0b00728c */ /* 0x000fc8000bf25310 */
[----:B------:R-:W-:Y:S02]  /*1220*/  PLOP3.LUT P0, PT, PT, PT, UP0, 0x80, 0x0 ;  /* 0x000000000000781c */ /* 0x000fe40003f0f008 */
[----:B------:R-:W-:Y:S02]  /*1230*/  PLOP3.LUT P1, PT, PT, PT, UP1, 0x80, 0x0 ;  /* 0x000000000000781c */ /* 0x000fe40003f2f018 */
[----:B--2---:R-:W-:-:S13]  /*1240*/  R2UR UR4, R2 ;  /* 0x00000000020472ca */ /* 0x004fda00000e0000 */
[----:B------:R-:W-:Y:S02]  /*1250*/  USHF.R.S32.HI UR14, URZ, 0x1f, UR4 ;  /* 0x0000001f3f0e7899 */ /* 0x000fe40008011404 */
[----:B-----5:R-:W-:Y:S01]  /*1260*/  IMAD.U32 R0, RZ, RZ, UR4 ;  /* 0x00000004ff007e24 */ /* 0x020fe2000f8e00ff */
[----:B------:R-:W-:-:S04]  /*1270*/  @UP0 ULEA UR8, UP2, UR4, UR8, 0x2 ;  /* 0x0000000804080291 */ /* 0x000fc8000f84103f */
[----:B------:R-:W-:Y:S02]  /*1280*/  @UP0 ULEA.HI.X UR9, UR4, UR9, UR14, 0x2, UP2 ;  /* 0x0000000904090291 */ /* 0x000fe400090f140e */
[----:B------:R-:W-:Y:S01]  /*1290*/  IMAD.U32 R2, RZ, RZ, UR14 ;  /* 0x0000000eff027e24 */ /* 0x000fe2000f8e00ff */
[----:B------:R-:W-:Y:S01]  /*12a0*/  @UP1 ULEA UR10, UP0, UR4, UR10, 0x2 ;  /* 0x0000000a040a1291 */ /* 0x000fe2000f80103f */
[----:B------:R-:W-:Y:S03]  /*12b0*/  STL [R1+0x14], R0 ;  /* 0x0000140001007387 */ /* 0x000fe60000100800 */
[----:B------:R-:W-:Y:S01]  /*12c0*/  @UP1 ULEA.HI.X UR11, UR4, UR11, UR14, 0x2, UP0 ;  /* 0x0000000b040b1291 */ /* 0x000fe200080f140e */
[----:B------:R0:W-:Y:S01]  /*12d0*/  STL [R1+0x1c], R2 ;  /* 0x00001c0201007387 */ /* 0x0001e20000100800 */
[----:B------:R-:W-:Y:S01]  /*12e0*/  IMAD.U32 R4, RZ, RZ, UR10 ;  /* 0x0000000aff047e24 */ /* 0x000fe2000f8e00ff */
[----:B------:R-:W-:Y:S01]  /*12f0*/  ULDC UR4, c[0x0][0x424] ;  /* 0x0001090000047ab9 */ /* 0x000fe20000000800 */
[----:B------:R-:W-:-:S02]  /*1300*/  IMAD.U32 R3, RZ, RZ, UR9 ;  /* 0x00000009ff037e24 */ /* 0x000fc4000f8e00ff */
[----:B------:R-:W-:Y:S02]  /*1310*/  IMAD.U32 R5, RZ, RZ, UR11 ;  /* 0x0000000bff057e24 */ /* 0x000fe4000f8e00ff */
[----:B0-----:R-:W-:-:S03]  /*1320*/  IMAD.U32 R2, RZ, RZ, UR8 ;  /* 0x00000008ff027e24 */ /* 0x001fc6000f8e00ff */
[----:B------:R-:W2:Y:S01]  /*1330*/  @P1 LDG.E R4, desc[UR12][R4.64] ;  /* 0x0000000c04041981 */ /* 0x000ea2000c1e1900 */
[----:B------:R-:W-:-:S03]  /*1340*/  ULDC.64 UR8, c[0x0][0x418] ;  /* 0x0001060000087ab9 */ /* 0x000fc60000000a00 */
[----:B------:R0:W3:Y:S01]  /*1350*/  @P0 LDG.E R2, desc[UR12][R2.64] ;  /* 0x0000000c02020981 */ /* 0x0000e2000c1e1900 */
[----:B------:R-:W-:Y:S01]  /*1360*/  UISETP.NE.U32.AND UP0, UPT, UR8, URZ, UPT ;  /* 0x0000003f0800728c */ /* 0x000fe2000bf05070 */
[----:B0-----:R-:W-:-:S03]  /*1370*/  IMAD.U32 R3, RZ, RZ, UR6 ;  /* 0x00000006ff037e24 */ /* 0x001fc6000f8e00ff */
[----:B------:R-:W-:Y:S02]  /*1380*/  UISETP.NE.AND.EX UP0, UPT, UR9, URZ, UPT, UP0 ;  /* 0x0000003f0900728c */ /* 0x000fe4000bf05300 */
[----:B------:R0:W-:Y:S02]  /*1390*/  STL [R1+0x10], R3 ;  /* 0x0000100301007387 */ /* 0x0001e40000100800 */
[----:B------:R-:W-:Y:S02]  /*13a0*/  USEL UR4, UR4, 0x1, UP0 ;  /* 0x0000000104047887 */ /* 0x000fe40008000000 */
[----:B------:R-:W-:Y:S02]  /*13b0*/  ULOP3.LUT UR6, UR5, 0xffff, URZ, 0xc0, !UPT ;  /* 0x0000ffff05067892 */ /* 0x000fe4000f8ec03f */
[----:B------:R-:W-:Y:S01]  /*13c0*/  UIMAD UR4, UR4, UR7, URZ ;  /* 0x00000007040472a4 */ /* 0x000fe2000f8e023f */
[----:B------:R-:W-:Y:S01]  /*13d0*/  UMOV UR54, URZ ;  /* 0x0000003f00367c82 */ /* 0x000fe20008000000 */
[----:B------:R-:W-:-:S02]  /*13e0*/  ULOP3.LUT UR7, UR5, 0xff000000, URZ, 0xc0, !UPT ;  /* 0xff00000005077892 */ /* 0x000fc4000f8ec03f */
[----:B------:R-:W-:Y:S01]  /*13f0*/  IMAD.U32 R213, RZ, RZ, UR6 ;  /* 0x00000006ffd57e24 */ /* 0x000fe2000f8e00ff */
[----:B------:R-:W-:Y:S02]  /*1400*/  ULOP3.LUT UR6, UR5, 0xff0000, URZ, 0xc0, !UPT ;  /* 0x00ff000005067892 */ /* 0x000fe4000f8ec03f */
[----:B--2---:R-:W-:Y:S02]  /*1410*/  @P1 R2UR UR4, R4 ;  /* 0x00000000040412ca */ /* 0x004fe400000e0000 */
[----:B---3--:R-:W-:Y:S01]  /*1420*/  @P0 R2UR UR54, R2 ;  /* 0x00000000023602ca */ /* 0x008fe200000e0000 */
[----:B0---4-:R-:W-:-:S14]  /*1430*/  @P1 BRA `(.L_x_184) ;  /* 0x00000000003c1947 */ /* 0x011fdc0003800000 */
[----:B------:R-:W-:Y:S02]  /*1440*/  ULDC.64 UR8, c[0x0][0xa08] ;  /* 0x0002820000087ab9 */ /* 0x000fe40000000a00 */
[----:B------:R-:W-:-:S04]  /*1450*/  ISETP.NE.U32.AND P0, PT, RZ, UR8, PT ;  /* 0x00000008ff007c0c */ /* 0x000fc8000bf05070 */
[----:B------:R-:W-:-:S13]  /*1460*/  ISETP.NE.AND.EX P0, PT, RZ, UR9, PT, P0 ;  /* 0x00000009ff007c0c */ /* 0x000fda000bf05300 */
[----:B------:R-:W-:Y:S05]  /*1470*/  @!P0 BRA `(.L_x_184) ;  /* 0x00000000002c8947 */ /* 0x000fea0003800000 */
[----:B------:R-:W-:Y:S01]  /*1480*/  R2UR UR10, R0 ;  /* 0x00000000000a72ca */ /* 0x000fe200000e0000 */
[----:B------:R-:W-:Y:S01]  /*1490*/  ULDC.64 UR4, c[0x0][0xa08] ;  /* 0x0002820000047ab9 */ /* 0x000fe20000000a00 */
[----:B------:R-:W-:-:S11]  /*14a0*/  ULDC.64 UR8, c[0x0][0x208] ;  /* 0x0000820000087ab9 */ /* 0x000fd60000000a00 */
[----:B------:R-:W-:-:S06]  /*14b0*/  UIMAD.WIDE UR4, UR10, 0x4, UR4 ;  /* 0x000000040a0478a5 */ /* 0x000fcc000f8e0204 */
[----:B------:R-:W-:Y:S02]  /*14c0*/  IMAD.U32 R2, RZ, RZ, UR4 ;  /* 0x00000004ff027e24 */ /* 0x000fe4000f8e00ff */
[----:B------:R-:W-:-:S05]  /*14d0*/  IMAD.U32 R3, RZ, RZ, UR5 ;  /* 0x00000005ff037e24 */ /* 0x000fca000f8e00ff */
[----:B------:R-:W2:Y:S04]  /*14e0*/  LDG.E R4, desc[UR8][R2.64] ;  /* 0x0000000802047981 */ /* 0x000ea8000c1e1900 */
[----:B------:R-:W3:Y:S01]  /*14f0*/  LDG.E R0, desc[UR8][R2.64+0x4] ;  /* 0x0000040802007981 */ /* 0x000ee2000c1e1900 */
[----:B--2---:R-:W-:Y:S02]  /*1500*/  R2UR UR4, R4 ;  /* 0x00000000040472ca */ /* 0x004fe400000e0000 */
[----:B---3--:R-:W-:-:S13]  /*1510*/  R2UR UR5, R0 ;  /* 0x00000000000572ca */ /* 0x008fda00000e0000 */
[----:B------:R-:W-:-:S12]  /*1520*/  UIADD3 UR4, -UR4, UR5, URZ ;  /* 0x0000000504047290 */ /* 0x000fd8000fffe13f */
.L_x_184:
[----:B------:R-:W-:Y:S02]  /*1530*/  UIADD3 UR54, -UR54, UR4, URZ ;  /* 0x0000000436367290 */ /* 0x000fe4000fffe13f */
[----:B------:R-:W-:Y:S02]  /*1540*/  USHF.R.U32.HI UR7, URZ, 0x8, UR7 ;  /* 0x000000083f077899 */ /* 0x000fe40008011607 */
[----:B------:R-:W-:Y:S02]  /*1550*/  UISETP.GE.AND UP0, UPT, UR54, 0x1, UPT ;  /* 0x000000013600788c */ /* 0x000fe4000bf06270 */
[----:B------:R-:W-:Y:S02]  /*1560*/  UIADD3 UR4, UR54, 0x4f, URZ ;  /* 0x0000004f36047890 */ /* 0x000fe4000fffe03f */
[----:B------:R-:W-:Y:S02]  /*1570*/  ULEA.HI UR7, UR6, UR7, URZ, 0x10 ;  /* 0x0000000706077291 */ /* 0x000fe4000f8f803f */
[----:B------:R-:W-:Y:S01]  /*1580*/  PLOP3.LUT P0, PT, PT, PT, UP0, 0x80, 0x0 ;  /* 0x000000000000781c */ /* 0x000fe20003f0f008 */
[----:B------:R-:W-:-:S02]  /*1590*/  UIMAD.WIDE UR4, UR4, 0x66666667, URZ ;  /* 0x66666667040478a5 */ /* 0x000fc4000f8e023f */
[----:B------:R-:W-:Y:S02]  /*15a0*/  ULOP3.LUT UR8, UR7, 0xff, URZ, 0xc0, !UPT ;  /* 0x000000ff07087892 */ /* 0x000fe4000f8ec03f */
[----:B------:R-:W-:Y:S02]  /*15b0*/  USHF.R.U32.HI UR7, URZ, 0x10, UR7 ;  /* 0x000000103f077899 */ /* 0x000fe40008011607 */
[----:B------:R-:W-:Y:S02]  /*15c0*/  USHF.R.U32.HI UR6, URZ, 0x1f, UR5 ;  /* 0x0000001f3f067899 */ /* 0x000fe40008011605 */
[----:B------:R-:W-:Y:S01]  /*15d0*/  IMAD.U32 R212, RZ, RZ, UR8 ;  /* 0x00000008ffd47e24 */ /* 0x000fe2000f8e00ff */
[----:B------:R-:W-:Y:S01]  /*15e0*/  UMOV UR4, URZ ;  /* 0x0000003f00047c82 */ /* 0x000fe20008000000 */
[----:B------:R-:W-:Y:S01]  /*15f0*/  ULEA.HI.SX32 UR9, UR5, UR6, 0x1b ;  /* 0x0000000605097291 */ /* 0x000fe2000f8fda3f */
[----:B------:R-:W-:Y:S01]  /*1600*/  IMAD.U32 R22, RZ, RZ, UR7 ;  /* 0x00000007ff167e24 */ /* 0x000fe2000f8e00ff */
[----:B------:R-:W-:Y:S10]  /*1610*/  @!P0 BRA `(.L_x_185) ;  /* 0x0000000000948947 */ /* 0x000ff40003800000 */
[----:B------:R-:W-:Y:S01]  /*1620*/  R2UR UR5, R22 ;  /* 0x00000000160572ca */ /* 0x000fe200000e0000 */
[----:B------:R-:W-:-:S12]  /*1630*/  ULDC UR4, c[0x0][0x9f0] ;  /* 0x00027c0000047ab9 */ /* 0x000fd80000000800 */
[----:B------:R-:W-:-:S04]  /*1640*/  UISETP.NE.AND UP0, UPT, UR5, URZ, UPT ;  /* 0x0000003f0500728c */ /* 0x000fc8000bf05270 */
[----:B------:R-:W-:-:S03]  /*1650*/  USEL UR10, UR5, UR4, UP0 ;  /* 0x00000004050a7287 */ /* 0x000fc60008000000 */
[----:B------:R-:W-:Y:S01]  /*1660*/  UMOV UR4, URZ ;  /* 0x0000003f00047c82 */ /* 0x000fe20008000000 */
[----:B------:R-:W-:Y:S02]  /*1670*/  UIADD3 UR6, UR9, -0x1, UR10 ;  /* 0xffffffff09067890 */ /* 0x000fe4000fffe00a */
[----:B------:R-:W-:-:S04]  /*1680*/  IMAD.U32 R3, RZ, RZ, UR10 ;  /* 0x0000000aff037e24 */ /* 0x000fc8000f8e00ff */
[----:B------:R-:W-:Y:S01]  /*1690*/  IMAD.U32 R4, RZ, RZ, UR6 ;  /* 0x00000006ff047e24 */ /* 0x000fe2000f8e00ff */
[-C--:B------:R-:W-:Y:S01]  /*16a0*/  IABS R0, R3.reuse ;  /* 0x0000000300007213 */ /* 0x080fe20000000000 */
[----:B------:R-:W-:Y:S01]  /*16b0*/  ULOP3.LUT UR6, UR6, UR10, URZ, 0x3c, !UPT ;  /* 0x0000000a06067292 */ /* 0x000fe2000f8e3c3f */
[----:B------:R-:W-:Y:S02]  /*16c0*/  IABS R5, R3 ;  /* 0x0000000300057213 */ /* 0x000fe40000000000 */
[----:B------:R-:W-:Y:S02]  /*16d0*/  R2UR UR11, R0 ;  /* 0x00000000000b72ca */ /* 0x000fe400000e0000 */
[----:B------:R-:W-:-:S05]  /*16e0*/  IABS R4, R4 ;  /* 0x0000000400047213 */ /* 0x000fca0000000000 */
[----:B------:R-:W-:-:S05]  /*16f0*/  IMAD.MOV.U32 R3, RZ, RZ, R4 ;  /* 0x000000ffff037224 */ /* 0x000fca00078e0004 */
[----:B------:R-:W-:Y:S01]  /*1700*/  R2UR UR8, R3 ;  /* 0x00000000030872ca */ /* 0x000fe200000e0000 */
[----:B------:R-:W0:Y:S08]  /*1710*/  I2F.RP R0, UR11 ;  /* 0x0000000b00007d06 */ /* 0x000e300008209400 */
[----:B0-----:R-:W0:Y:S02]  /*1720*/  MUFU.RCP R0, R0 ;  /* 0x0000000000007308 */ /* 0x001e240000001000 */
[----:B0-----:R-:W-:-:S02]  /*1730*/  VIADD R2, R0, 0xffffffe ;  /* 0x0ffffffe00027836 */ /* 0x001fc40000000000 */
[----:B------:R-:W-:-:S04]  /*1740*/  IMAD.MOV R0, RZ, RZ, -R5 ;  /* 0x000000ffff007224 */ /* 0x000fc800078e0a05 */
[----:B------:R-:W0:Y:S02]  /*1750*/  F2I.FTZ.U32.TRUNC.NTZ R2, R2 ;  /* 0x0000000200027305 */ /* 0x000e24000021f000 */
[----:B0-----:R-:W-:-:S13]  /*1760*/  R2UR UR5, R2 ;  /* 0x00000000020572ca */ /* 0x001fda00000e0000 */
[----:B------:R-:W-:-:S04]  /*1770*/  UIADD3 UR7, URZ, -UR5, URZ ;  /* 0x800000053f077290 */ /* 0x000fc8000fffe03f */
[----:B------:R-:W-:-:S04]  /*1780*/  UIMAD UR7, UR7, UR11, URZ ;  /* 0x0000000b070772a4 */ /* 0x000fc8000f8e023f */
[----:B------:R-:W-:-:S03]  /*1790*/  UIMAD.WIDE.U32 UR4, UR5, UR7, UR4 ;  /* 0x00000007050472a5 */ /* 0x000fc6000f8e0004 */
[----:B------:R-:W-:Y:S01]  /*17a0*/  R2UR UR7, R0 ;  /* 0x00000000000772ca */ /* 0x000fe200000e0000 */
[----:B------:R-:W-:-:S12]  /*17b0*/  UIMAD.WIDE.U32 UR4, UR5, UR8, URZ ;  /* 0x00000008050472a5 */ /* 0x000fd8000f8e003f */
[----:B------:R-:W-:-:S04]  /*17c0*/  UIMAD UR4, UR5, UR7, UR8 ;  /* 0x00000007050472a4 */ /* 0x000fc8000f8e0208 */
[----:B------:R-:W-:-:S11]  /*17d0*/  UISETP.GT.U32.AND UP1, UPT, UR11, UR4, UPT ;  /* 0x000000040b00728c */ /* 0x000fd6000bf24070 */
[----:B------:R-:W-:Y:S02]  /*17e0*/  @!UP1 UIADD3 UR4, UR4, -UR11, URZ ;  /* 0x8000000b04049290 */ /* 0x000fe4000fffe03f */
[----:B------:R-:W-:Y:S02]  /*17f0*/  @!UP1 UIADD3 UR5, UR5, 0x1, URZ ;  /* 0x0000000105059890 */ /* 0x000fe4000fffe03f */
[----:B------:R-:W-:Y:S02]  /*1800*/  UISETP.GE.U32.AND UP0, UPT, UR4, UR11, UPT ;  /* 0x0000000b0400728c */ /* 0x000fe4000bf06070 */
[----:B------:R-:W-:-:S09]  /*1810*/  UISETP.GE.AND UP1, UPT, UR6, URZ, UPT ;  /* 0x0000003f0600728c */ /* 0x000fd2000bf26270 */
[----:B------:R-:W-:Y:S02]  /*1820*/  @UP0 UIADD3 UR5, UR5, 0x1, URZ ;  /* 0x0000000105050890 */ /* 0x000fe4000fffe03f */
[----:B------:R-:W-:-:S05]  /*1830*/  UISETP.NE.AND UP0, UPT, UR10, URZ, UPT ;  /* 0x0000003f0a00728c */ /* 0x000fca000bf05270 */
[----:B------:R-:W-:Y:S02]  /*1840*/  UMOV UR4, UR5 ;  /* 0x0000000500047c82 */ /* 0x000fe40008000000 */
[----:B------:R-:W-:-:S04]  /*1850*/  @!UP1 UIADD3 UR4, -UR4, URZ, URZ ;  /* 0x0000003f04049290 */ /* 0x000fc8000fffe13f */
[----:B------:R-:W-:-:S12]  /*1860*/  @!UP0 ULOP3.LUT UR4, URZ, UR10, URZ, 0x33, !UPT ;  /* 0x0000000a3f048292 */ /* 0x000fd8000f8e333f */
.L_x_185:
[----:B------:R-:W-:Y:S01]  /*1870*/  R2UR UR5, R212 ;  /* 0x00000000d40572ca */ /* 0x000fe200000e0000 */
[----:B------:R-:W-:Y:S01]  /*1880*/  IMAD.U32 R0, RZ, RZ, UR9 ;  /* 0x00000009ff007e24 */ /* 0x000fe2000f8e00ff */
[----:B------:R-:W-:Y:S01]  /*1890*/  PLOP3.LUT P0, PT, PT, PT, PT, 0x80, 0x0 ;  /* 0x000000000000781c */ /* 0x000fe20003f0f070 */
[----:B------:R-:W-:Y:S01]  /*18a0*/  IMAD.U32 R3, RZ, RZ, UR4 ;  /* 0x00000004ff037e24 */ /* 0x000fe2000f8e00ff */
[----:B------:R-:W-:Y:S01]  /*18b0*/  CS2R R150, SRZ ;  /* 0x0000000000967805 */ /* 0x000fe2000001ff00 */
[----:B------:R-:W-:Y:S01]  /*18c0*/  IMAD.MOV.U32 R2, RZ, RZ, RZ ;  /* 0x000000ffff027224 */ /* 0x000fe200078e00ff */
[----:B------:R-:W-:Y:S02]  /*18d0*/  CS2R R148, SRZ ;  /* 0x0000000000947805 */ /* 0x000fe4000001ff00 */
[----:B------:R-:W-:Y:S02]  /*18e0*/  CS2R R146, SRZ ;  /* 0x0000000000927805 */ /* 0x000fe4000001ff00 */
[----:B------:R-:W-:-:S02]  /*18f0*/  CS2R R144, SRZ ;  /* 0x0000000000907805 */ /* 0x000fc4000001ff00 */
[----:B------:R-:W-:Y:S02]  /*1900*/  CS2R R142, SRZ ;  /* 0x00000000008e7805 */ /* 0x000fe4000001ff00 */
[----:B------:R-:W-:Y:S02]  /*1910*/  CS2R R140, SRZ ;  /* 0x00000000008c7805 */ /* 0x000fe4000001ff00 */
[----:B------:R-:W-:Y:S02]  /*1920*/  CS2R R138, SRZ ;  /* 0x00000000008a7805 */ /* 0x000fe4000001ff00 */
[----:B------:R-:W-:Y:S01]  /*1930*/  CS2R R136, SRZ ;  /* 0x0000000000887805 */ /* 0x000fe2000001ff00 */
[----:B------:R-:W-:Y:S01]  /*1940*/  UIMAD UR5, UR5, UR4, URZ ;  /* 0x00000004050572a4 */ /* 0x000fe2000f8e023f */
[----:B------:R-:W-:Y:S02]  /*1950*/  CS2R R134, SRZ ;  /* 0x0000000000867805 */ /* 0x000fe4000001ff00 */
[----:B------:R-:W-:-:S02]  /*1960*/  CS2R R132, SRZ ;  /* 0x0000000000847805 */ /* 0x000fc4000001ff00 */
[----:B------:R-:W-:Y:S02]  /*1970*/  CS2R R130, SRZ ;  /* 0x0000000000827805 */ /* 0x000fe4000001ff00 */
[----:B------:R-:W-:Y:S02]  /*1980*/  CS2R R128, SRZ ;  /* 0x0000000000807805 */ /* 0x000fe4000001ff00 */
[----:B------:R-:W-:Y:S02]  /*1990*/  CS2R R126, SRZ ;  /* 0x00000000007e7805 */ /* 0x000fe4000001ff00 */
[----:B------:R-:W-:Y:S01]  /*19a0*/  VIADDMNMX R3, R3, UR5, R0, PT ;  /* 0x0000000503037c46 */ /* 0x000fe2000b800100 */
[----:B------:R-:W-:Y:S01]  /*19b0*/  IMAD.U32 R18, RZ, RZ, UR5 ;  /* 0x00000005ff127e24 */ /* 0x000fe2000f8e00ff */
[----:B------:R-:W-:Y:S01]  /*19c0*/  CS2R R124, SRZ ;  /* 0x00000000007c7805 */ /* 0x000fe2000001ff00 */
[----:B------:R-:W-:Y:S01]  /*19d0*/  IMAD.MOV.U32 R0, RZ, RZ, RZ ;  /* 0x000000ffff007224 */ /* 0x000fe200078e00ff */
[----:B------:R-:W-:-:S02]  /*19e0*/  R2UR UR60, R3 ;  /* 0x00000000033c72ca */ /* 0x000fc400000e0000 */
        /* <DEDUP_REMOVED lines=12> */
[----:B------:R-:W-:Y:S01]  /*1ab0*/  UISETP.GT.AND UP0, UPT, UR60, UR5, UPT ;  /* 0x000000053c00728c */ /* 0x000fe2000bf04270 */
[----:B------:R-:W-:-:S02]  /*1ac0*/  CS2R R98, SRZ ;  /* 0x0000000000627805 */ /* 0x000fc4000001ff00 */
[----:B------:R-:W-:Y:S02]  /*1ad0*/  CS2R R96, SRZ ;  /* 0x0000000000607805 */ /* 0x000fe4000001ff00 */
[----:B------:R-:W-:Y:S02]  /*1ae0*/  CS2R R94, SRZ ;  /* 0x00000000005e7805 */ /* 0x000fe4000001ff00 */
[----:B------:R-:W-:Y:S02]  /*1af0*/  CS2R R92, SRZ ;  /* 0x00000000005c7805 */ /* 0x000fe4000001ff00 */
[----:B------:R-:W-:Y:S02]  /*1b00*/  CS2R R90, SRZ ;  /* 0x00000000005a7805 */ /* 0x000fe4000001ff00 */
[----:B------:R-:W-:Y:S02]  /*1b10*/  PLOP3.LUT P1, PT, PT, PT, UP0, 0x80, 0x0 ;  /* 0x000000000000781c */ /* 0x000fe40003f2f008 */
        /* <DEDUP_REMOVED lines=34> */
[----:B------:R-:W0:Y:S01]  /*1d40*/  S2R R0, SR_TID.X ;  /* 0x0000000000007919 */ /* 0x000e220000002100 */
[----:B------:R-:W1:Y:S01]  /*1d50*/  S2UR UR7, SR_CgaCtaId ;  /* 0x00000000000779c3 */ /* 0x000e620000008800 */
[----:B------:R-:W-:Y:S02]  /*1d60*/  UMOV UR6, 0x400 ;  /* 0x0000040000067882 */ /* 0x000fe40000000000 */
[----:B-1----:R-:W-:-:S04]  /*1d70*/  ULEA UR6, UR7, UR6, 0x18 ;  /* 0x0000000607067291 */ /* 0x002fc8000f8ec03f */
[----:B------:R-:W-:Y:S01]  /*1d80*/  UIADD3 UR6, UR6, 0x14400, URZ ;  /* 0x0001440006067890 */ /* 0x000fe2000fffe03f */
[----:B0-----:R-:W-:-:S03]  /*1d90*/  VIADD R0, R0, 0xffffff80 ;  /* 0xffffff8000007836 */ /* 0x001fc60000000000 */
[----:B------:R-:W-:Y:S02]  /*1da0*/  ULOP3.LUT UP0, URZ, UR6, 0x9f, URZ, 0xc0, !UPT ;  /* 0x0000009f063f7892 */ /* 0x000fe4000f80c03f */
[----:B------:R-:W-:-:S04]  /*1db0*/  SHF.R.S32.HI R3, RZ, 0x1f, R0 ;  /* 0x0000001fff037819 */ /* 0x000fc80000011400 */
[----:B------:R-:W-:Y:S02]  /*1dc0*/  PLOP3.LUT P0, PT, PT, PT, UP0, 0x80, 0x0 ;  /* 0x000000000000781c */ /* 0x000fe40003f0f008 */
[----:B------:R-:W-:-:S04]  /*1dd0*/  LEA.HI R3, R3, R0, RZ, 0x7 ;  /* 0x0000000003037211 */ /* 0x000fc800078f38ff */
[----:B------:R-:W-:-:S06]  /*1de0*/  SHF.R.S32.HI R3, RZ, 0x7, R3 ;  /* 0x00000007ff037819 */ /* 0x000fcc0000011403 */
[----:B------:R-:W0:Y:S02]  /*1df0*/  SHFL.IDX PT, R3, R3, RZ, 0x1f ;  /* 0x00001fff03037589 */ /* 0x000e2400000e0000 */
[----:B0-----:R-:W-:-:S13]  /*1e00*/  R2UR UR4, R3 ;  /* 0x00000000030472ca */ /* 0x001fda00000e0000 */
        /* <DEDUP_REMOVED lines=14> */
[----:B------:R-:W-:Y:S02]  /*1ef0*/  IMAD.U32 R10, RZ, RZ, UR6 ;  /* 0x00000006ff0a7e24 */ /* 0x000fe4000f8e00ff */
        /* <DEDUP_REMOVED lines=8> */
.L_x_187:
[----:B------:R-:W2:Y:S04]  /*1f80*/  LDL R2, [R1+0x18] ;  /* 0x0000180001027983 */ /* 0x000ea80000100800 */
[----:B------:R-:W3:Y:S01]  /*1f90*/  LDL R20, [R1+0x6c] ;  /* 0x00006c0001147983 */ /* 0x000ee20000100800 */
[----:B------:R-:W0:Y:S01]  /*1fa0*/  S2UR UR5, SR_CgaCtaId ;  /* 0x00000000000579c3 */ /* 0x000e220000008800 */
[----:B------:R-:W-:Y:S02]  /*1fb0*/  UMOV UR4, 0x400 ;  /* 0x0000040000047882 */ /* 0x000fe40000000000 */
[----:B0-----:R-:W-:-:S06]  /*1fc0*/  ULEA UR4, UR5, UR4, 0x18 ;  /* 0x0000000405047291 */ /* 0x001fcc000f8ec03f */
[----:B------:R-:W-:Y:S01]  /*1fd0*/  IMAD.U32 R5, RZ, RZ, UR4 ;  /* 0x00000004ff057e24 */ /* 0x000fe2000f8e00ff */
[----:B------:R-:W-:Y:S01]  /*1fe0*/  BSSY B0, `(.L_x_188) ;  /* 0x000000a000007945 */ /* 0x000fe20003800000 */
[----:B--2---:R-:W-:-:S04]  /*1ff0*/  LEA.HI R0, R2, R2, RZ, 0x1 ;  /* 0x0000000202007211 */ /* 0x004fc800078f08ff */
[----:B------:R-:W-:-:S05]  /*2000*/  LOP3.LUT R0, R0, 0xfffffffe, RZ, 0xc0, !PT ;  /* 0xfffffffe00007812 */ /* 0x000fca00078ec0ff */
[----:B------:R-:W-:-:S05]  /*2010*/  IMAD.IADD R0, R2, 0x1, -R0 ;  /* 0x0000000102007824 */ /* 0x000fca00078e0a00 */
[----:B------:R-:W-:-:S04]  /*2020*/  SHF.L.U32 R0, R0, 0x1f, RZ ;  /* 0x0000001f00007819 */ /* 0x000fc800000006ff */
[----:B------:R-:W0:Y:S01]  /*2030*/  SYNCS.PHASECHK.TRANS64.TRYWAIT P1, [R5+URZ+0x38800], R0 ;  /* 0x03880000050075a7 */ /* 0x000e22000802017f */
[----:B---3--:R-:W-:-:S13]  /*2040*/  R2UR UR6, R20 ;  /* 0x00000000140672ca */ /* 0x008fda00000e0000 */
[----:B------:R-:W-:-:S05]  /*2050*/  IMAD.U32 R2, RZ, RZ, UR6 ;  /* 0x00000006ff027e24 */ /* 0x000fca000f8e00ff */
[----:B------:R-:W-:Y:S01]  /*2060*/  ISETP.NE.AND P0, PT, R2, 0x3, PT ;  /* 0x000000030200780c */ /* 0x000fe20003f05270 */
[----:B0-----:R-:W-:-:S12]  /*2070*/  @!P1 BRA `(.L_x_189) ;  /* 0x0000015c00089947 */ /* 0x001fd80003800000 */
.L_x_364:
[----:B------:R-:W-:Y:S05]  /*2080*/  BSYNC B0 ;  /* 0x0000000000007941 */ /* 0x000fea0003800000 */
.L_x_188:
[----:B------:R-:W-:Y:S05]  /*2090*/  @!P0 BRA `(.L_x_190) ;  /* 0x0000000000048947 */ /* 0x000fea0003800000 */
[----:B------:R-:W-:Y:S01]  /*20a0*/  BPT.TRAP 0x1 ;  /* 0x000000040000795c */ /* 0x000fe20000300000 */
.L_x_190:
[----:B0-----:R-:W-:Y:S01]  /*20b0*/  IMAD R0, R16, 0x8, R5 ;  /* 0x0000000810007824 */ /* 0x001fe200078e0205 */
[----:B------:R-:W-:-:S04]  /*20c0*/  SHF.L.U32 R3, R17, 0x1f, RZ ;  /* 0x0000001f11037819 */ /* 0x000fc800000006ff */
[----:B------:R0:W1:Y:S01]  /*20d0*/  SYNCS.PHASECHK.TRANS64.TRYWAIT P2, [R0+URZ+0x38830], R3 ;  /* 0x03883003000075a7 */ /* 0x000062000804017f */
[----:B------:R-:W-:Y:S05]  /*20e0*/  @!P0 BRA `(.L_x_191) ;  /* 0x0000000000048947 */ /* 0x000fea0003800000 */
[----:B------:R-:W-:Y:S01]  /*20f0*/  BPT.TRAP 0x1 ;  /* 0x000000040000795c */ /* 0x000fe20000300000 */
.L_x_191:
[----:B------:R-:W2:Y:S01]  /*2100*/  S2R R2, SR_TID.X ;  /* 0x0000000000027919 */ /* 0x000ea20000002100 */
[----:B------:R-:W-:Y:S01]  /*2110*/  IMAD.MOV.U32 R151, RZ, RZ, RZ ;  /* 0x000000ffff977224 */ /* 0x000fe200078e00ff */
[----:B--2---:R-:W-:-:S04]  /*2120*/  LOP3.LUT R2, R2, 0x7f, RZ, 0xc0, !PT ;  /* 0x0000007f02027812 */ /* 0x004fc800078ec0ff */
[----:B------:R-:W-:Y:S01]  /*2130*/  ISETP.NE.AND P1, PT, R2, RZ, PT ;  /* 0x000000ff0200720c */ /* 0x000fe20003f25270 */
[----:B-1----:R-:W-:-:S12]  /*2140*/  @P2 BRA `(.L_x_192) ;  /* 0x0000000000082947 */ /* 0x002fd80003800000 */
[----:B------:R-:W1:Y:S02]  /*2150*/  SYNCS.PHASECHK.TRANS64.TRYWAIT P2, [R0+URZ+0x38830], R3 ;  /* 0x03883003000075a7 */ /* 0x000e64000804017f */
[----:B-1----:R-:W-:Y:S05]  /*2160*/  @!P2 BRA `(.L_x_193) ;  /* 0x0000015800e0a947 */ /* 0x002fea0003800000 */
.L_x_192:
[----:B------:R-:W-:Y:S05]  /*2170*/  WARPSYNC.ALL ;  /* 0x0000000000007948 */ /* 0x000fea0003800000 */
[----:B------:R-:W-:Y:S01]  /*2180*/  R2UR UR4, R5 ;  /* 0x00000000050472ca */ /* 0x000fe200000e0000 */
[----:B------:R-:W-:Y:S01]  /*2190*/  ULOP3.LUT UR53, UR53, 0x10000, URZ, 0xfc, !UPT ;  /* 0x0001000035357892 */ /* 0x000fe2000f8efc3f */
[----:B------:R-:W-:Y:S01]  /*21a0*/  R2UR UR52, R16 ;  /* 0x00000000103472ca */ /* 0x000fe200000e0000 */
[----:B------:R-:W-:Y:S01]  /*21b0*/  WARPGROUP.ARRIVE ;  /* 0x00000000000079c5 */ /* 0x000fe20000000000 */
[----:B------:R-:W-:Y:S01]  /*21c0*/  UMOV UR57, 0x40000040 ;  /* 0x4000004000397882 */ /* 0x000fe20000000000 */
[----:B------:R-:W-:Y:S01]  /*21d0*/  UMOV UR59, 0x40000040 ;  /* 0x40000040003b7882 */ /* 0x000fe20000000000 */
[----:B------:R-:W-:Y:S01]  /*21e0*/  UMOV UR7, 0x40000040 ;  /* 0x4000004000077882 */ /* 0x000fe20000000000 */
[----:B------:R-:W-:Y:S01]  /*21f0*/  UMOV UR9, UR57 ;  /* 0x0000003900097c82 */ /* 0x000fe20008000000 */
[----:B------:R-:W-:Y:S01]  /*2200*/  UMOV UR56, UR53 ;  /* 0x0000003500387c82 */ /* 0x000fe20008000000 */
[----:B------:R-:W-:Y:S01]  /*2210*/  UMOV UR11, 0x40000040 ;  /* 0x40000040000b7882 */ /* 0x000fe20000000000 */
[----:B------:R-:W-:Y:S01]  /*2220*/  UMOV UR8, UR56 ;  /* 0x0000003800087c82 */ /* 0x000fe20008000000 */
[----:B------:R-:W-:Y:S01]  /*2230*/  UMOV UR12, UR56 ;  /* 0x00000038000c7c82 */ /* 0x000fe20008000000 */
[----:B------:R-:W-:Y:S01]  /*2240*/  UMOV UR13, UR57 ;  /* 0x00000039000d7c82 */ /* 0x000fe20008000000 */
[----:B------:R-:W-:Y:S01]  /*2250*/  UIADD3 UR4, UR4, 0x24400, URZ ;  /* 0x0002440004047890 */ /* 0x000fe2000fffe03f */
[----:B------:R-:W-:Y:S01]  /*2260*/  MOV R4, UR57 ;  /* 0x0000003900047c02 */ /* 0x000fe20008000f00 */
[----:B------:R-:W-:Y:S01]  /*2270*/  UMOV UR15, 0x40000040 ;  /* 0x40000040000f7882 */ /* 0x000fe20000000000 */
[----:B------:R-:W-:Y:S01]  /*2280*/  UIADD3 UR16, UR53, 0x2, URZ ;  /* 0x0000000235107890 */ /* 0x000fe2000fffe03f */
[----:B------:R-:W-:Y:S01]  /*2290*/  MOV R65, UR56 ;  /* 0x0000003800417c02 */ /* 0x000fe20008000f00 */
[----:B------:R-:W-:Y:S01]  /*22a0*/  USHF.R.U32.HI UR4, URZ, 0x4, UR4 ;  /* 0x000000043f047899 */ /* 0x000fe20008011604 */
[----:B------:R-:W-:Y:S01]  /*22b0*/  P2R R64, PR, RZ, 0x1 ;  /* 0x00000001ff407803 */ /* 0x000fe20000000000 */
[----:B------:R-:W-:Y:S01]  /*22c0*/  UMOV UR21, 0x40000040 ;  /* 0x4000004000157882 */ /* 0x000fe20000000000 */
[----:B------:R-:W-:Y:S01]  /*22d0*/  UMOV UR23, 0x40000040 ;  /* 0x4000004000177882 */ /* 0x000fe20000000000 */
[----:B------:R-:W-:Y:S01]  /*22e0*/  ULOP3.LUT UR4, UR4, 0x3fff, URZ, 0xc0, !UPT ;  /* 0x00003fff04047892 */ /* 0x000fe2000f8ec03f */
[----:B------:R-:W-:Y:S01]  /*22f0*/  IMAD.U32 R11, RZ, RZ, UR21 ;  /* 0x00000015ff0b7e24 */ /* 0x000fe2000f8e00ff */
[----:B------:R-:W-:Y:S01]  /*2300*/  UMOV UR20, UR16 ;  /* 0x0000001000147c82 */ /* 0x000fe20008000000 */
[----:B------:R-:W-:Y:S01]  /*2310*/  UMOV UR19, UR21 ;  /* 0x0000001500137c82 */ /* 0x000fe20008000000 */
[----:B------:R-:W-:Y:S01]  /*2320*/  ULOP3.LUT UR5, UR4, 0x10000, URZ, 0xfc, !UPT ;  /* 0x0001000004057892 */ /* 0x000fe2000f8efc3f */
[----:B------:R-:W-:Y:S01]  /*2330*/  IMAD.U32 R10, RZ, RZ, UR20 ;  /* 0x00000014ff0a7e24 */ /* 0x000fe2000f8e00ff */
[----:B------:R-:W-:Y:S01]  /*2340*/  UMOV UR18, UR20 ;  /* 0x0000001400127c82 */ /* 0x000fe20008000000 */
[----:B------:R-:W-:Y:S01]  /*2350*/  UMOV UR4, UR56 ;  /* 0x0000003800047c82 */ /* 0x000fe20008000000 */
[----:B------:R-:W-:Y:S01]  /*2360*/  UIMAD UR52, UR52, 0xa00, UR5 ;  /* 0x00000a00343478a4 */ /* 0x000fe2000f8e0205 */
[----:B01----:R-:W-:Y:S01]  /*2370*/  @!P1 VIADD R0, R0, 0x38840 ;  /* 0x0003884000009836 */ /* 0x003fe20000000000 */
[----:B------:R-:W-:Y:S01]  /*2380*/  UIADD3 UR16, UR53, 0x4, URZ ;  /* 0x0000000435107890 */ /* 0x000fe2000fffe03f */
[----:B------:R-:W-:Y:S01]  /*2390*/  IMAD.U32 R14, RZ, RZ, UR5 ;  /* 0x00000005ff0e7e24 */ /* 0x000fe2000f8e00ff */
[----:B------:R-:W-:Y:S01]  /*23a0*/  UIADD3 UR6, UR52, 0x80, URZ ;  /* 0x0000008034067890 */ /* 0x000fe2000fffe03f */
[--C-:B------:R-:W-:Y:S01]  /*23b0*/  IMAD.MOV.U32 R150, RZ, RZ, R151.reuse ;  /* 0x000000ffff967224 */ /* 0x100fe200078e0097 */
[----:B------:R-:W-:Y:S01]  /*23c0*/  UMOV UR5, UR57 ;  /* 0x0000003900057c82 */ /* 0x000fe20008000000 */
[----:B------:R-:W-:Y:S01]  /*23d0*/  UMOV UR58, UR52 ;  /* 0x00000034003a7c82 */ /* 0x000fe20008000000 */
[----:B------:R-:W-:Y:S01]  /*23e0*/  UIADD3 UR10, UR52, 0x100, URZ ;  /* 0x00000100340a7890 */ /* 0x000fe2000fffe03f */
[----:B------:R-:W-:Y:S01]  /*23f0*/  HGMMA.64x16x16.F32 R56, gdesc[UR56], RZ, !UPT, gsb0 ;  /* 0x00200000383879f0 */ /* 0x000fe2000c0008ff */
[----:B------:R-:W-:Y:S01]  /*2400*/  UIADD3 UR14, UR52, 0x180, URZ ;  /* 0x00000180340e7890 */ /* 0x000fe2000fffe03f */
[----:B------:R-:W-:Y:S01]  /*2410*/  @!P1 PRMT R0, RZ, 0x654, R0 ;  /* 0x00000654ff009816 */ /* 0x000fe20000000000 */
[----:B------:R-:W-:Y:S01]  /*2420*/  UIADD3 UR26, UR52, 0x404, URZ ;  /* 0x00000404341a7890 */ /* 0x000fe2000fffe03f */
[--C-:B------:R-:W-:Y:S01]  /*2430*/  IMAD.MOV.U32 R149, RZ, RZ, R151.reuse ;  /* 0x000000ffff957224 */ /* 0x100fe200078e0097 */
[----:B------:R-:W-:Y:S01]  /*2440*/  UMOV UR27, 0x40000040 ;  /* 0x40000040001b7882 */ /* 0x000fe20000000000 */
        /* <DEDUP_REMOVED lines=32> */
[----:B------:R-:W-:Y:S01]  /*2650*/  IMAD.MOV.U32 R130, RZ, RZ, R151 ;  /* 0x000000ffff827224 */ /* 0x000fe200078e0097 */
[----:B------:R-:W-:-:S02]  /*2660*/  WARPGROUP.DEPBAR.LE gsb0, 0x0 ;  /* 0x00008000000079c5 */ /* 0x000fc40000010000 */
[----:B------:R-:W-:Y:S01]  /*2670*/  WARPGROUP.ARRIVE ;  /* 0x00000000000079c5 */ /* 0x000fe20000000000 */
[--C-:B------:R-:W-:Y:S02]  /*2680*/  IMAD.MOV.U32 R129, RZ, RZ, R151.reuse ;  /* 0x000000ffff817224 */ /* 0x100fe400078e0097 */
[--C-:B------:R-:W-:Y:S02]  /*2690*/  IMAD.MOV.U32 R128, RZ, RZ, R151.reuse ;  /* 0x000000ffff807224 */ /* 0x100fe400078e0097 */
[--C-:B------:R-:W-:Y:S01]  /*26a0*/  IMAD.MOV.U32 R127, RZ, RZ, R151.reuse ;  /* 0x000000ffff7f7224 */ /* 0x100fe200078e0097 */
[----:B------:R-:W-:Y:S01]  /*26b0*/  HGMMA.64x16x16.F32 R48, gdesc[UR4], RZ, !UPT, gsb0 ;  /* 0x00200000043079f0 */ /* 0x000fe2000c0008ff */
[----:B------:R-:W-:Y:S01]  /*26c0*/  UIADD3 UR6, UR52, 0x200, URZ ;  /* 0x0000020034067890 */ /* 0x000fe2000fffe03f */
[--C-:B------:R-:W-:Y:S01]  /*26d0*/  IMAD.MOV.U32 R126, RZ, RZ, R151.reuse ;  /* 0x000000ffff7e7224 */ /* 0x100fe200078e0097 */
[----:B------:R-:W-:Y:S01]  /*26e0*/  UMOV UR4, UR56 ;  /* 0x0000003800047c82 */ /* 0x000fe20008000000 */
[----:B------:R-:W-:Y:S01]  /*26f0*/  UMOV UR5, UR57 ;  /* 0x0000003900057c82 */ /* 0x000fe20008000000 */
        /* <DEDUP_REMOVED lines=28> */
[--C-:B------:R-:W-:Y:S01]  /*28c0*/  IMAD.MOV.U32 R100, RZ, RZ, R151.reuse ;  /* 0x000000ffff647224 */ /* 0x100fe200078e0097 */
[----:B------:R-:W-:Y:S01]  /*28d0*/  HGMMA.64x16x16.F32 R40, gdesc[UR8], RZ, !UPT, gsb0 ;  /* 0x00200000082879f0 */ /* 0x000fe2000c0008ff */
[----:B------:R-:W-:Y:S01]  /*28e0*/  UIADD3 UR8, UR52, 0x2, URZ ;  /* 0x0000000234087890 */ /* 0x000fe2000fffe03f */
[--C-:B------:R-:W-:Y:S01]  /*28f0*/  IMAD.MOV.U32 R99, RZ, RZ, R151.reuse ;  /* 0x000000ffff637224 */ /* 0x100fe200078e0097 */
[----:B------:R-:W-:Y:S01]  /*2900*/  UIADD3 UR10, UR52, 0x102, URZ ;  /* 0x00000102340a7890 */ /* 0x000fe2000fffe03f */
[--C-:B------:R-:W-:Y:S01]  /*2910*/  IMAD.MOV.U32 R98, RZ, RZ, R151.reuse ;  /* 0x000000ffff627224 */ /* 0x100fe200078e0097 */
[----:B------:R-:W-:Y:S01]  /*2920*/  UMOV UR9, UR19 ;  /* 0x0000001300097c82 */ /* 0x000fe20008000000 */
[----:B------:R-:W-:Y:S01]  /*2930*/  UMOV UR11, 0x40000040 ;  /* 0x40000040000b7882 */ /* 0x000fe20000000000 */
[--C-:B------:R-:W-:Y:S01]  /*2940*/  IMAD.MOV.U32 R97, RZ, RZ, R151.reuse ;  /* 0x000000ffff617224 */ /* 0x100fe200078e0097 */
[----:B------:R-:W-:Y:S01]  /*2950*/  UMOV UR22, UR8 ;  /* 0x0000000800167c82 */ /* 0x000fe20008000000 */
[----:B------:R-:W-:Y:S01]  /*2960*/  UMOV UR8, UR18 ;  /* 0x0000001200087c82 */ /* 0x000fe20008000000 */
        /* <DEDUP_REMOVED lines=37> */
[----:B------:R-:W-:Y:S01]  /*2bc0*/  IMAD.MOV.U32 R66, RZ, RZ, R151 ;  /* 0x000000ffff427224 */ /* 0x000fe200078e0097 */
[----:B------:R-:W-:Y:S02]  /*2bd0*/  WARPGROUP.DEPBAR.LE gsb0, 0x0 ;  /* 0x00008000000079c5 */ /* 0x000fe40000010000 */
        /* <DEDUP_REMOVED lines=21> */
[----:B------:R-:W-:Y:S02]  /*2d30*/  UIADD3 UR8, UR52, 0x4, URZ ;  /* 0x0000000434087890 */ /* 0x000fe4000fffe03f */
[----:B------:R-:W-:Y:S01]  /*2d40*/  UIADD3 UR10, UR52, 0x104, URZ ;  /* 0x00000104340a7890 */ /* 0x000fe2000fffe03f */
[----:B------:R-:W-:Y:S01]  /*2d50*/  UMOV UR11, 0x40000040 ;  /* 0x40000040000b7882 */ /* 0x000fe20000000000 */
[----:B------:R-:W-:Y:S02]  /*2d60*/  WARPGROUP.DEPBAR.LE gsb0, 0x0 ;  /* 0x00008000000079c5 */ /* 0x000fe40000010000 */
[----:B------:R-:W-:-:S06]  /*2d70*/  WARPGROUP.ARRIVE ;  /* 0x00000000000079c5 */ /* 0x000fcc0000000000 */
[----:B------:R-:W-:Y:S01]  /*2d80*/  HGMMA.64x16x16.F32 R32, gdesc[UR12], R32, gsb0 ;  /* 0x002000000c2079f0 */ /* 0x000fe20008000820 */
[----:B------:R-:W-:Y:S01]  /*2d90*/  UMOV UR12, UR16 ;  /* 0x00000010000c7c82 */ /* 0x000fe20008000000 */
[----:B------:R-:W-:Y:S01]  /*2da0*/  UMOV UR13, 0x40000040 ;  /* 0x40000040000d7882 */ /* 0x000fe20000000000 */
[----:B------:R-:W-:Y:S01]  /*2db0*/  UMOV UR14, UR8 ;  /* 0x00000008000e7c82 */ /* 0x000fe20008000000 */
[----:B------:R-:W-:Y:S01]  /*2dc0*/  UMOV UR15, 0x40000040 ;  /* 0x40000040000f7882 */ /* 0x000fe20000000000 */
[----:B------:R-:W-:Y:S01]  /*2dd0*/  UMOV UR18, UR12 ;  /* 0x0000000c00127c82 */ /* 0x000fe20008000000 */
[----:B------:R-:W-:Y:S01]  /*2de0*/  UMOV UR19, UR13 ;  /* 0x0000000d00137c82 */ /* 0x000fe20008000000 */
[----:B------:R-:W-:Y:S01]  /*2df0*/  UMOV UR8, UR18 ;  /* 0x0000001200087c82 */ /* 0x000fe20008000000 */
[----:B------:R-:W-:Y:S01]  /*2e00*/  UMOV UR9, UR19 ;  /* 0x0000001300097c82 */ /* 0x000fe20008000000 */
[----:B------:R-:W-:Y:S01]  /*2e10*/  IMAD.U32 R8, RZ, RZ, UR12 ;  /* 0x0000000cff087e24 */ /* 0x000fe2000f8e00ff */
[----:B------:R-:W-:Y:S01]  /*2e20*/  UIADD3 UR16, UR53, 0x6, URZ ;  /* 0x0000000635107890 */ /* 0x000fe2000fffe03f */
[----:B------:R-:W-:Y:S01]  /*2e30*/  IMAD.U32 R9, RZ, RZ, UR13 ;  /* 0x0000000dff097e24 */ /* 0x000fe2000f8e00ff */
[----:B------:R-:W-:-:S02]  /*2e40*/  WARPGROUP.DEPBAR.LE gsb0, 0x0 ;  /* 0x00008000000079c5 */ /* 0x000fc40000010000 */
        /* <DEDUP_REMOVED lines=20> */
[----:B------:R-:W-:Y:S01]  /*2f90*/  UIADD3 UR18, UR52, 0x400, URZ ;  /* 0x0000040034127890 */ /* 0x000fe2000fffe03f */
        /* <DEDUP_REMOVED lines=39> */
[----:B------:R-:W-:Y:S01]  /*3210*/  UMOV UR9, 0x40000040 ;  /* 0x4000004000097882 */ /* 0x000fe20000000000 */
[----:B------:R-:W-:Y:S01]  /*3220*/  UMOV UR11, 0x40000040 ;  /* 0x40000040000b7882 */ /* 0x000fe20000000000 */
[----:B------:R-:W-:Y:S01]  /*3230*/  UMOV UR16, UR8 ;  /* 0x0000000800107c82 */ /* 0x000fe20008000000 */
[----:B------:R-:W-:Y:S01]  /*3240*/  UMOV UR17, UR9 ;  /* 0x0000000900117c82 */ /* 0x000fe20008000000 */
        /* <DEDUP_REMOVED lines=31> */
[----:B------:R-:W-:Y:S01]  /*3440*/  UIADD3 UR6, UR53, 0x404, URZ ;  /* 0x0000040435067890 */ /* 0x000fe2000fffe03f */
[----:B------:R-:W-:Y:S02]  /*3450*/  MOV R2, UR13 ;  /* 0x0000000d00027c02 */ /* 0x000fe40008000f00 */
[----:B------:R-:W-:Y:S01]  /*3460*/  MOV R3, UR12 ;  /* 0x0000000c00037c02 */ /* 0x000fe20008000f00 */
        /* <DEDUP_REMOVED lines=41> */
[----:B------:R-:W-:Y:S02]  /*3700*/  UMOV UR15, 0x40000040 ;  /* 0x40000040000f7882 */ /* 0x000fe40000000000 */
        /* <DEDUP_REMOVED lines=177> */
[----:B------:R-:W-:Y:S02]  /*4220*/  UIADD3 UR6, UR53, 0xc02, URZ ;  /* 0x00000c0235067890 */ /* 0x000fe4000fffe03f */
[----:B------:R-:W-:Y:S01]  /*4230*/  UIADD3 UR10, UR52, 0x884, URZ ;  /* 0x00000884340a7890 */ /* 0x000fe2000fffe03f */
[----:B------:R-:W-:-:S02]  /*4240*/  WARPGROUP.DEPBAR.LE gsb0, 0x0 ;  /* 0x00008000000079c5 */ /* 0x000fc40000010000 */
        /* <DEDUP_REMOVED lines=77> */
[----:B------:R-:W-:Y:S02]  /*4720*/  R2UR UR12, R3 ;  /* 0x00000000030c72ca */ /* 0x000fe400000e0000 */
[----:B------:R-:W-:Y:S01]  /*4730*/  R2UR UR13, R2 ;  /* 0x00000000020d72ca */ /* 0x000fe200000e0000 */
        /* <DEDUP_REMOVED lines=8> */
[----:B------:R-:W-:Y:S01]  /*47c0*/  IMAD.U32 R6, RZ, RZ, UR56 ;  /* 0x00000038ff067e24 */ /* 0x000fe2000f8e00ff */
[----:B------:R-:W-:Y:S01]  /*47d0*/  UMOV UR10, UR56 ;  /* 0x00000038000a7c82 */ /* 0x000fe20008000000 */
[----:B------:R-:W-:Y:S01]  /*47e0*/  UMOV UR11, UR57 ;  /* 0x00000039000b7c82 */ /* 0x000fe20008000000 */
[----:B------:R-:W-:Y:S01]  /*47f0*/  IMAD.U32 R7, RZ, RZ, UR57 ;  /* 0x00000039ff077e24 */ /* 0x000fe2000f8e00ff */
[----:B------:R-:W-:Y:S01]  /*4800*/  UMOV UR53, UR11 ;  /* 0x0000000b00357c82 */ /* 0x000fe20008000000 */
[----:B------:R-:W-:-:S02]  /*4810*/  WARPGROUP.DEPBAR.LE gsb0, 0x0 ;  /* 0x00008000000079c5 */ /* 0x000fc40000010000 */
        /* <DEDUP_REMOVED lines=14> */
[----:B------:R-:W-:Y:S01]  /*4900*/  UMOV UR59, 0x40000040 ;  /* 0x40000040003b7882 */ /* 0x000fe20000000000 */
[----:B------:R-:W-:Y:S01]  /*4910*/  ULDC UR6, c[0x0][0x9d8] ;  /* 0x0002760000067ab9 */ /* 0x000fe20000000800 */
        /* <DEDUP_REMOVED lines=8> */
[----:B------:R-:W-:Y:S01]  /*49a0*/  UMOV UR56, UR10 ;  /* 0x0000000a00387c82 */ /* 0x000fe20008000000 */
[----:B------:R-:W-:Y:S01]  /*49b0*/  UMOV UR57, UR11 ;  /* 0x0000000b00397c82 */ /* 0x000fe20008000000 */
[----:B------:R-:W-:Y:S01]  /*49c0*/  UMOV UR58, UR7 ;  /* 0x00000007003a7c82 */ /* 0x000fe20008000000 */
[----:B------:R-:W-:Y:S01]  /*49d0*/  UMOV UR59, 0x40000040 ;  /* 0x40000040003b7882 */ /* 0x000fe20000000000 */
[----:B------:R-:W-:Y:S01]  /*49e0*/  UIADD3 UR7, UR52, 0x906, URZ ;  /* 0x0000090634077890 */ /* 0x000fe2000fffe03f */
[----:B------:R-:W0:Y:S01]  /*49f0*/  MUFU.TANH R56, R56 ;  /* 0x0000003800387308 */ /* 0x000e220000002400 */
[----:B------:R-:W-:Y:S01]  /*4a00*/  FMUL.FTZ R62, R62, UR6 ;  /* 0x000000063e3e7c20 */ /* 0x000fe20008410000 */
[----:B------:R-:W-:Y:S01]  /*4a10*/  FMUL.FTZ R59, R59, UR6 ;  /* 0x000000063b3b7c20 */ /* 0x000fe20008410000 */
[----:B------:R-:W-:-:S05]  /*4a20*/  FMUL.FTZ R63, R63, UR6 ;  /* 0x000000063f3f7c20 */ /* 0x000fca0008410000 */
[----:B------:R-:W1:Y:S08]  /*4a30*/  MUFU.TANH R57, R57 ;  /* 0x0000003900397308 */ /* 0x000e700000002400 */
[----:B------:R-:W2:Y:S08]  /*4a40*/  MUFU.TANH R60, R60 ;  /* 0x0000003c003c7308 */ /* 0x000eb00000002400 */
[----:B------:R-:W3:Y:S08]  /*4a50*/  MUFU.TANH R61, R61 ;  /* 0x0000003d003d7308 */ /* 0x000ef00000002400 */
[----:B------:R-:W4:Y:S08]  /*4a60*/  MUFU.TANH R2, R58 ;  /* 0x0000003a00027308 */ /* 0x000f300000002400 */
[----:B------:R-:W-:Y:S01]  /*4a70*/  MUFU.TANH R12, R62 ;  /* 0x0000003e000c7308 */ /* 0x000fe20000002400 */
[----:B------:R-:W-:-:S02]  /*4a80*/  WARPGROUP.DEPBAR.LE gsb0, 0x0 ;  /* 0x00008000000079c5 */ /* 0x000fc40000010000 */
[----:B------:R-:W-:Y:S01]  /*4a90*/  WARPGROUP.ARRIVE ;  /* 0x00000000000079c5 */ /* 0x000fe20000000000 */
[----:B------:R-:W-:Y:S01]  /*4aa0*/  FMUL.FTZ R50, R50, UR6 ;  /* 0x0000000632327c20 */ /* 0x000fe20008410000 */
[----:B------:R-:W-:Y:S01]  /*4ab0*/  FMUL.FTZ R51, R51, UR6 ;  /* 0x0000000633337c20 */ /* 0x000fe20008410000 */
[----:B------:R-:W-:Y:S01]  /*4ac0*/  FMUL.FTZ R48, R48, UR6 ;  /* 0x0000000630307c20 */ /* 0x000fe20008410000 */
[----:B------:R-:W-:Y:S01]  /*4ad0*/  FMUL.FTZ R49, R49, UR6 ;  /* 0x0000000631317c20 */ /* 0x000fe20008410000 */
[----:B------:R5:W-:Y:S01]  /*4ae0*/  MUFU.TANH R20, R50 ;  /* 0x0000003200147308 */ /* 0x000be20000002400 */
[----:B------:R-:W-:Y:S01]  /*4af0*/  HGMMA.64x16x16.F32 R40, gdesc[UR56], R40, gsb0 ;  /* 0x00200000382879f0 */ /* 0x000fe20008000828 */
[----:B------:R-:W-:Y:S01]  /*4b00*/  UMOV UR56, UR10 ;  /* 0x0000000a00387c82 */ /* 0x000fe20008000000 */
[----:B------:R-:W-:Y:S01]  /*4b10*/  UMOV UR57, UR11 ;  /* 0x0000000b00397c82 */ /* 0x000fe20008000000 */
[----:B------:R-:W-:Y:S01]  /*4b20*/  UMOV UR58, UR7 ;  /* 0x00000007003a7c82 */ /* 0x000fe20008000000 */
[----:B------:R-:W-:Y:S01]  /*4b30*/  UMOV UR59, 0x40000040 ;  /* 0x40000040003b7882 */ /* 0x000fe20000000000 */
[----:B------:R-:W-:Y:S01]  /*4b40*/  FMUL.FTZ R55, R55, UR6 ;  /* 0x0000000637377c20 */ /* 0x000fe20008410000 */
[----:B------:R-:W-:Y:S01]  /*4b50*/  FMUL.FTZ R52, R52, UR6 ;  /* 0x0000000634347c20 */ /* 0x000fe20008410000 */
[----:B------:R-:W-:Y:S01]  /*4b60*/  MUFU.TANH R21, R51 ;  /* 0x0000003300157308 */ /* 0x000fe20000002400 */
[----:B-----5:R-:W-:-:S02]  /*4b70*/  IMAD.U32 R50, RZ, RZ, UR60 ;  /* 0x0000003cff327e24 */ /* 0x020fc4000f8e00ff */
[----:B------:R-:W-:Y:S01]  /*4b80*/  FMUL.FTZ R53, R53, UR6 ;  /* 0x0000000635357c20 */ /* 0x000fe20008410000 */
[----:B------:R-:W-:Y:S01]  /*4b90*/  FMUL.FTZ R54, R54, UR6 ;  /* 0x0000000636367c20 */ /* 0x000fe20008410000 */
[----:B------:R-:W-:Y:S01]  /*4ba0*/  R2UR UR7, R18 ;  /* 0x00000000120772ca */ /* 0x000fe200000e0000 */
[--C-:B------:R-:W-:Y:S02]  /*4bb0*/  IMAD.MOV.U32 R62, RZ, RZ, R151.reuse ;  /* 0x000000ffff3e7224 */ /* 0x100fe400078e0097 */
[----:B------:R-:W5:Y:S08]  /*4bc0*/  MUFU.TANH R48, R48 ;  /* 0x0000003000307308 */ /* 0x000f700000002400 */
[----:B------:R0:W5:Y:S08]  /*4bd0*/  MUFU.TANH R13, R59 ;  /* 0x0000003b000d7308 */ /* 0x0001700000002400 */
[----:B------:R-:W5:Y:S01]  /*4be0*/  MUFU.TANH R49, R49 ;  /* 0x0000003100317308 */ /* 0x000f620000002400 */
[----:B0-----:R-:W-:-:S07]  /*4bf0*/  IMAD.MOV.U32 R59, RZ, RZ, R151 ;  /* 0x000000ffff3b7224 */ /* 0x001fce00078e0097 */
[----:B------:R-:W-:Y:S08]  /*4c00*/  MUFU.TANH R55, R55 ;  /* 0x0000003700377308 */ /* 0x000ff00000002400 */
[----:B------:R-:W0:Y:S01]  /*4c10*/  MUFU.TANH R52, R52 ;  /* 0x0000003400347308 */ /* 0x000e220000002400 */
[----:B------:R-:W-:Y:S02]  /*4c20*/  WARPGROUP.DEPBAR.LE gsb0, 0x0 ;  /* 0x00008000000079c5 */ /* 0x000fe40000010000 */
[----:B------:R-:W-:Y:S01]  /*4c30*/  WARPGROUP.ARRIVE ;  /* 0x00000000000079c5 */ /* 0x000fe20000000000 */
[----:B------:R-:W-:-:S04]  /*4c40*/  FMUL.FTZ R42, R42, UR6 ;  /* 0x000000062a2a7c20 */ /* 0x000fc80008410000 */
[----:B------:R1:W0:Y:S01]  /*4c50*/  MUFU.TANH R15, R63 ;  /* 0x0000003f000f7308 */ /* 0x0002220000002400 */
[----:B------:R-:W-:Y:S01]  /*4c60*/  FMUL.FTZ R40, R40, UR6 ;  /* 0x0000000628287c20 */ /* 0x000fe20008410000 */
[----:B------:R-:W-:Y:S01]  /*4c70*/  FMUL.FTZ R43, R43, UR6 ;  /* 0x000000062b2b7c20 */ /* 0x000fe20008410000 */
[----:B------:R-:W-:Y:S01]  /*4c80*/  FMUL.FTZ R41, R41, UR6 ;  /* 0x0000000629297c20 */ /* 0x000fe20008410000 */
[----:B------:R-:W-:Y:S01]  /*4c90*/  HGMMA.64x16x16.F32 R32, gdesc[UR56], R32, gsb0 ;  /* 0x00200000382079f0 */ /* 0x000fe20008000820 */
[----:B------:R-:W-:Y:S01]  /*4ca0*/  R2UR UR57, R4 ;  /* 0x00000000043972ca */ /* 0x000fe200000e0000 */
[----:B------:R-:W-:Y:S01]  /*4cb0*/  IMAD.U32 R4, RZ, RZ, UR54 ;  /* 0x00000036ff047e24 */ /* 0x000fe2000f8e00ff */
[----:B------:R-:W-:Y:S01]  /*4cc0*/  UIADD3 UR54, UR52, 0x986, URZ ;  /* 0x0000098634367890 */ /* 0x000fe2000fffe03f */
[----:B------:R-:W0:Y:S01]  /*4cd0*/  MUFU.TANH R53, R53 ;  /* 0x0000003500357308 */ /* 0x000e220000002400 */
[----:B------:R-:W-:Y:S01]  /*4ce0*/  FMUL.FTZ R44, R44, UR6 ;  /* 0x000000062c2c7c20 */ /* 0x000fe20008410000 */
[----:B------:R-:W-:Y:S01]  /*4cf0*/  UMOV UR52, UR10 ;  /* 0x0000000a00347c82 */ /* 0x000fe20008000000 */
[----:B------:R-:W-:Y:S01]  /*4d00*/  IADD3 R3, R4, 0x50, -R19 ;  /* 0x0000005004037810 */ /* 0x000fe20007ffe813 */
[----:B------:R-:W-:Y:S01]  /*4d10*/  FMUL.FTZ R45, R45, UR6 ;  /* 0x000000062d2d7c20 */ /* 0x000fe20008410000 */
[----:B------:R-:W-:Y:S01]  /*4d20*/  FMUL.FTZ R46, R46, UR6 ;  /* 0x000000062e2e7c20 */ /* 0x000fe20008410000 */
[----:B------:R-:W-:Y:S01]  /*4d30*/  FMUL.FTZ R47, R47, UR6 ;  /* 0x000000062f2f7c20 */ /* 0x000fe20008410000 */
[----:B------:R-:W-:Y:S01]  /*4d40*/  ULDC UR10, c[0x0][0x988] ;  /* 0x00026200000a7ab9 */ /* 0x000fe20000000800 */
[----:B------:R-:W-:Y:S01]  /*4d50*/  IMAD R51, R50, -0x50, R3 ;  /* 0xffffffb032337824 */ /* 0x000fe200078e0203 */
[----:B------:R-:W-:Y:S01]  /*4d60*/  MUFU.TANH R42, R42 ;  /* 0x0000002a002a7308 */ /* 0x000fe20000002400 */
[----:B------:R-:W-:Y:S01]  /*4d70*/  R2UR UR56, R65 ;  /* 0x00000000413872ca */ /* 0x000fe200000e0000 */
[----:B------:R-:W-:-:S02]  /*4d80*/  IMAD.MOV.U32 R65, RZ, RZ, R151 ;  /* 0x000000ffff417224 */ /* 0x000fc400078e0097 */
[C---:B------:R-:W-:Y:S01]  /*4d90*/  ISETP.GT.AND P6, PT, R51.reuse, RZ, PT ;  /* 0x000000ff3300720c */ /* 0x040fe20003fc4270 */
[----:B-1----:R-:W-:Y:S01]  /*4da0*/  IMAD.MOV.U32 R63, RZ, RZ, R151 ;  /* 0x000000ffff3f7224 */ /* 0x002fe200078e0097 */
[C---:B------:R-:W-:Y:S02]  /*4db0*/  ISETP.GT.AND P5, PT, R51.reuse, 0x1, PT ;  /* 0x000000013300780c */ /* 0x040fe40003fa4270 */
[----:B------:R-:W-:Y:S01]  /*4dc0*/  ISETP.GT.AND P4, PT, R51, 0x8, PT ;  /* 0x000000083300780c */ /* 0x000fe20003f84270 */
[----:B------:R-:W-:Y:S01]  /*4dd0*/  MUFU.TANH R40, R40 ;  /* 0x0000002800287308 */ /* 0x000fe20000002400 */
[----:B------:R-:W-:Y:S02]  /*4de0*/  FSEL R56, R56, -INF , P6 ;  /* 0xff80000038387808 */ /* 0x000fe40003000000 */
[----:B------:R-:W-:Y:S02]  /*4df0*/  FSEL R57, R57, -INF , P5 ;  /* 0xff80000039397808 */ /* 0x000fe40002800000 */
[----:B------:R-:W-:-:S02]  /*4e00*/  ISETP.GT.AND P2, PT, R51, 0x9, PT ;  /* 0x000000093300780c */ /* 0x000fc40003f44270 */
[----:B--2---:R-:W-:Y:S01]  /*4e10*/  FSEL R60, R60, -INF , P4 ;  /* 0xff8000003c3c7808 */ /* 0x004fe20002000000 */
[----:B------:R-:W-:Y:S01]  /*4e20*/  MUFU.TANH R54, R54 ;  /* 0x0000003600367308 */ /* 0x000fe20000002400 */
[----:B------:R-:W-:Y:S02]  /*4e30*/  ISETP.GT.AND P3, PT, R51, 0x10, PT ;  /* 0x000000103300780c */ /* 0x000fe40003f64270 */
[----:B---3--:R-:W-:Y:S02]  /*4e40*/  FSEL R61, R61, -INF , P2 ;  /* 0xff8000003d3d7808 */ /* 0x008fe40001000000 */
[----:B----4-:R-:W-:Y:S02]  /*4e50*/  FSEL R2, R2, -INF , P6 ;  /* 0xff80000002027808 */ /* 0x010fe40003000000 */
[----:B------:R-:W-:Y:S01]  /*4e60*/  ISETP.GT.AND P6, PT, R51, 0x11, PT ;  /* 0x000000113300780c */ /* 0x000fe20003fc4270 */
[----:B------:R-:W-:Y:S01]  /*4e70*/  MUFU.TANH R43, R43 ;  /* 0x0000002b002b7308 */ /* 0x000fe20000002400 */
[----:B-----5:R-:W-:-:S02]  /*4e80*/  FSEL R58, R48, -INF , P3 ;  /* 0xff800000303a7808 */ /* 0x020fc40001800000 */
[----:B------:R-:W-:Y:S02]  /*4e90*/  FSEL R12, R12, -INF , P4 ;  /* 0xff8000000c0c7808 */ /* 0x000fe40002000000 */
[----:B------:R-:W-:Y:S02]  /*4ea0*/  FSEL R13, R13, -INF , P5 ;  /* 0xff8000000d0d7808 */ /* 0x000fe40002800000 */
[C---:B------:R-:W-:Y:S01]  /*4eb0*/  ISETP.GT.AND P4, PT, R51.reuse, 0x19, PT ;  /* 0x000000193300780c */ /* 0x040fe20003f84270 */
[----:B------:R-:W-:Y:S01]  /*4ec0*/  MUFU.TANH R41, R41 ;  /* 0x0000002900297308 */ /* 0x000fe20000002400 */
[----:B------:R-:W-:Y:S02]  /*4ed0*/  ISETP.GT.AND P5, PT, R51, 0x18, PT ;  /* 0x000000183300780c */ /* 0x000fe40003fa4270 */
[----:B------:R-:W-:Y:S02]  /*4ee0*/  FSEL R49, R49, -INF , P6 ;  /* 0xff80000031317808 */ /* 0x000fe40003000000 */
[----:B0-----:R-:W-:Y:S01]  /*4ef0*/  FSEL R52, R52, -INF , P5 ;  /* 0xff80000034347808 */ /* 0x001fe20002800000 */
[----:B------:R-:W-:-:S02]  /*4f00*/  WARPGROUP.DEPBAR.LE gsb0, 0x0 ;  /* 0x00008000000079c5 */ /* 0x000fc40000010000 */
[----:B------:R-:W-:Y:S01]  /*4f10*/  WARPGROUP.ARRIVE ;  /* 0x00000000000079c5 */ /* 0x000fe20000000000 */
[----:B------:R-:W-:Y:S01]  /*4f20*/  FMUL.FTZ R33, R33, UR6 ;  /* 0x0000000621217c20 */ /* 0x000fe20008410000 */
[----:B------:R-:W-:Y:S01]  /*4f30*/  FMUL.FTZ R32, R32, UR6 ;  /* 0x0000000620207c20 */ /* 0x000fe20008410000 */
[----:B------:R-:W-:Y:S01]  /*4f40*/  FMUL.FTZ R34, R34, UR6 ;  /* 0x0000000622227c20 */ /* 0x000fe20008410000 */
[----:B------:R-:W0:Y:S01]  /*4f50*/  MUFU.TANH R44, R44 ;  /* 0x0000002c002c7308 */ /* 0x000e220000002400 */
[----:B------:R-:W-:Y:S01]  /*4f60*/  FSEL R15, R15, -INF , P2 ;  /* 0xff8000000f0f7808 */ /* 0x000fe20001000000 */
[----:B------:R-:W-:Y:S01]  /*4f70*/  HGMMA.64x16x16.F32 R24, gdesc[UR52], R24, gsb0 ;  /* 0x00200000341879f0 */ /* 0x000fe20008000818 */
[----:B------:R-:W-:Y:S01]  /*4f80*/  ISETP.GT.AND P2, PT, R51, 0x20, PT ;  /* 0x000000203300780c */ /* 0x000fe20003f44270 */
[----:B------:R-:W-:Y:S01]  /*4f90*/  FMUL.FTZ R36, R36, UR6 ;  /* 0x0000000624247c20 */ /* 0x000fe20008410000 */
[----:B------:R-:W-:Y:S01]  /*4fa0*/  FSEL R53, R53, -INF , P4 ;  /* 0xff80000035357808 */ /* 0x000fe20002000000 */
[----:B------:R-:W-:Y:S01]  /*4fb0*/  FMUL.FTZ R37, R37, UR6 ;  /* 0x0000000625257c20 */ /* 0x000fe20008410000 */
[----:B------:R-:W-:Y:S01]  /*4fc0*/  FSEL R20, R20, -INF , P3 ;  /* 0xff80000014147808 */ /* 0x000fe20001800000 */
[----:B------:R1:W-:Y:S01]  /*4fd0*/  MUFU.TANH R4, R33 ;  /* 0x0000002100047308 */ /* 0x0003e20000002400 */
[----:B------:R-:W-:Y:S01]  /*4fe0*/  ISETP.GT.AND P3, PT, R51, 0x21, PT ;  /* 0x000000213300780c */ /* 0x000fe20003f64270 */
[----:B------:R-:W-:Y:S01]  /*4ff0*/  FMUL.FTZ R35, R35, UR6 ;  /* 0x0000000623237c20 */ /* 0x000fe20008410000 */
[----:B------:R-:W-:Y:S01]  /*5000*/  FSEL R21, R21, -INF , P6 ;  /* 0xff80000015157808 */ /* 0x000fe20003000000 */
[----:B------:R-:W-:Y:S01]  /*5010*/  FMUL.FTZ R38, R38, UR6 ;  /* 0x0000000626267c20 */ /* 0x000fe20008410000 */
[----:B------:R-:W-:Y:S01]  /*5020*/  ISETP.GT.AND P6, PT, R51, 0x28, PT ;  /* 0x000000283300780c */ /* 0x000fe20003fc4270 */
[----:B------:R-:W-:-:S02]  /*5030*/  FMUL.FTZ R39, R39, UR6 ;  /* 0x0000000627277c20 */ /* 0x000fc40008410000 */
[----:B------:R2:W-:Y:S01]  /*5040*/  MUFU.TANH R3, R32 ;  /* 0x0000002000037308 */ /* 0x0005e20000002400 */
[----:B-1----:R-:W-:Y:S02]  /*5050*/  FMNMX.FTZ R33, R56, R57, !PT ;  /* 0x0000003938217209 */ /* 0x002fe40007810000 */
[----:B0-----:R-:W-:-:S05]  /*5060*/  FSEL R44, R44, -INF , P6 ;  /* 0xff8000002c2c7808 */ /* 0x001fca0003000000 */
[----:B------:R0:W-:Y:S01]  /*5070*/  MUFU.TANH R50, R34 ;  /* 0x0000002200327308 */ /* 0x0001e20000002400 */
[----:B--2---:R-:W-:-:S04]  /*5080*/  FMNMX.FTZ R32, R60, R33, !PT ;  /* 0x000000213c207209 */ /* 0x004fc80007810000 */
[----:B------:R-:W-:Y:S02]  /*5090*/  FMNMX.FTZ R33, R61, R32, !PT ;  /* 0x000000203d217209 */ /* 0x000fe40007810000 */
[----:B------:R-:W-:Y:S01]  /*50a0*/  FSEL R32, R54, -INF , P5 ;  /* 0xff80000036207808 */ /* 0x000fe20002800000 */
[----:B------:R-:W1:Y:S01]  /*50b0*/  MUFU.TANH R45, R45 ;  /* 0x0000002d002d7308 */ /* 0x000e620000002400 */
[----:B0-----:R-:W-:Y:S02]  /*50c0*/  FMNMX.FTZ R34, R58, R33, !PT ;  /* 0x000000213a227209 */ /* 0x001fe40007810000 */
[----:B------:R-:W-:Y:S02]  /*50d0*/  FSEL R33, R55, -INF , P4 ;  /* 0xff80000037217808 */ /* 0x000fe40002000000 */
[----:B------:R-:W-:Y:S02]  /*50e0*/  FMNMX.FTZ R55, R49, R34, !PT ;  /* 0x0000002231377209 */ /* 0x000fe40007810000 */
[----:B------:R-:W-:Y:S01]  /*50f0*/  ISETP.GT.AND P5, PT, R51, 0x29, PT ;  /* 0x000000293300780c */ /* 0x000fe20003fa4270 */
[----:B------:R-:W-:Y:S01]  /*5100*/  MUFU.TANH R46, R46 ;  /* 0x0000002e002e7308 */ /* 0x000fe20000002400 */
[----:B------:R-:W-:-:S02]  /*5110*/  FMNMX.FTZ R34, R52, R55, !PT ;  /* 0x0000003734227209 */ /* 0x000fc40007810000 */
[----:B------:R-:W-:Y:S02]  /*5120*/  ISETP.GT.AND P4, PT, R51, 0x30, PT ;  /* 0x000000303300780c */ /* 0x000fe40003f84270 */
[----:B------:R-:W-:Y:S02]  /*5130*/  FMNMX.FTZ R55, R53, R34, !PT ;  /* 0x0000002235377209 */ /* 0x000fe40007810000 */
[----:B------:R-:W-:Y:S01]  /*5140*/  FSEL R34, R43, -INF , P3 ;  /* 0xff8000002b227808 */ /* 0x000fe20001800000 */
[----:B------:R-:W0:Y:S01]  /*5150*/  MUFU.TANH R47, R47 ;  /* 0x0000002f002f7308 */ /* 0x000e220000002400 */
[----:B------:R-:W-:Y:S02]  /*5160*/  FSEL R43, R41, -INF , P3 ;  /* 0xff800000292b7808 */ /* 0x000fe40001800000 */
[----:B-1----:R-:W-:Y:S02]  /*5170*/  FSEL R45, R45, -INF , P5 ;  /* 0xff8000002d2d7808 */ /* 0x002fe40002800000 */
[----:B------:R-:W-:Y:S01]  /*5180*/  ISETP.GT.AND P3, PT, R51, 0x31, PT ;  /* 0x000000313300780c */ /* 0x000fe20003f64270 */
[----:B------:R-:W-:-:S02]  /*5190*/  WARPGROUP.DEPBAR.LE gsb0, 0x0 ;  /* 0x00008000000079c5 */ /* 0x000fc40000010000 */
[----:B------:R-:W-:Y:S01]  /*51a0*/  FMUL.FTZ R48, R24, UR6 ;  /* 0x0000000618307c20 */ /* 0x000fe20008410000 */
[----:B------:R-:W-:Y:S01]  /*51b0*/  FSEL R24, R42, -INF , P2 ;  /* 0xff8000002a187808 */ /* 0x000fe20001000000 */
[----:B------:R-:W1:Y:S01]  /*51c0*/  MUFU.TANH R36, R36 ;  /* 0x0000002400247308 */ /* 0x000e620000002400 */
[----:B------:R-:W-:Y:S01]  /*51d0*/  FSEL R42, R40, -INF , P2 ;  /* 0xff800000282a7808 */ /* 0x000fe20001000000 */
[----:B------:R-:W-:Y:S01]  /*51e0*/  FMUL.FTZ R40, R25, UR6 ;  /* 0x0000000619287c20 */ /* 0x000fe20008410000 */
[----:B------:R-:W-:Y:S01]  /*51f0*/  FMUL.FTZ R41, R28, UR6 ;  /* 0x000000061c297c20 */ /* 0x000fe20008410000 */
[----:B------:R-:W-:Y:S01]  /*5200*/  ISETP.GT.AND P2, PT, R51, 0x38, PT ;  /* 0x000000383300780c */ /* 0x000fe20003f44270 */
[----:B------:R-:W-:Y:S01]  /*5210*/  FMUL.FTZ R27, R27, UR6 ;  /* 0x000000061b1b7c20 */ /* 0x000fe20008410000 */
[----:B------:R-:W-:Y:S01]  /*5220*/  FMNMX.FTZ R54, R42, R55, !PT ;  /* 0x000000372a367209 */ /* 0x000fe20007810000 */
[----:B------:R-:W-:Y:S01]  /*5230*/  FMUL.FTZ R26, R26, UR6 ;  /* 0x000000061a1a7c20 */ /* 0x000fe20008410000 */
[----:B------:R-:W2:Y:S01]  /*5240*/  MUFU.TANH R37, R37 ;  /* 0x0000002500257308 */ /* 0x000ea20000002400 */
[----:B0-----:R-:W-:Y:S01]  /*5250*/  FSEL R28, R47, -INF , P5 ;  /* 0xff8000002f1c7808 */ /* 0x001fe20002800000 */
[----:B------:R-:W-:Y:S01]  /*5260*/  FMUL.FTZ R30, R30, UR6 ;  /* 0x000000061e1e7c20 */ /* 0x000fe20008410000 */
[----:B------:R-:W-:Y:S01]  /*5270*/  FMNMX.FTZ R25, R43, R54, !PT ;  /* 0x000000362b197209 */ /* 0x000fe20007810000 */
[----:B------:R-:W-:Y:S01]  /*5280*/  FMUL.FTZ R31, R31, UR6 ;  /* 0x000000061f1f7c20 */ /* 0x000fe20008410000 */
[----:B------:R-:W-:Y:S01]  /*5290*/  ISETP.GT.AND P5, PT, R51, 0x40, PT ;  /* 0x000000403300780c */ /* 0x000fe20003fa4270 */
[----:B------:R0:W-:Y:S01]  /*52a0*/  @!P1 SYNCS.ARRIVE.TRANS64.RED.A1T0 RZ, [R0+URZ], RZ ;  /* 0x000000ff00ff99a7 */ /* 0x0001e2000810043f */
[----:B------:R-:W-:Y:S01]  /*52b0*/  FMNMX.FTZ R54, R44, R25, !PT ;  /* 0x000000192c367209 */ /* 0x000fe20007810000 */
[----:B------:R-:W3:Y:S01]  /*52c0*/  MUFU.TANH R48, R48 ;  /* 0x0000003000307308 */ /* 0x000ee20000002400 */
[----:B------:R-:W-:-:S02]  /*52d0*/  FSEL R25, R46, -INF , P6 ;  /* 0xff8000002e197808 */ /* 0x000fc40003000000 */
[----:B------:R-:W-:Y:S02]  /*52e0*/  FSEL R46, R3, -INF , P4 ;  /* 0xff800000032e7808 */ /* 0x000fe40002000000 */
[----:B------:R-:W-:Y:S02]  /*52f0*/  FMNMX.FTZ R3, R45, R54, !PT ;  /* 0x000000362d037209 */ /* 0x000fe40007810000 */
[----:B------:R-:W-:Y:S01]  /*5300*/  FSEL R54, R4, -INF , P3 ;  /* 0xff80000004367808 */ /* 0x000fe20001800000 */
[----:B------:R-:W4:Y:S01]  /*5310*/  MUFU.TANH R35, R35 ;  /* 0x0000002300237308 */ /* 0x000f220000002400 */
[----:B------:R-:W-:Y:S01]  /*5320*/  FMNMX.FTZ R55, R46, R3, !PT ;  /* 0x000000032e377209 */ /* 0x000fe20007810000 */
[----:B------:R-:W-:Y:S01]  /*5330*/  FMUL.FTZ R3, R29, UR6 ;  /* 0x000000061d037c20 */ /* 0x000fe20008410000 */
[----:B------:R-:W-:Y:S01]  /*5340*/  ISETP.GT.AND P6, PT, R51, 0x39, PT ;  /* 0x000000393300780c */ /* 0x000fe20003fc4270 */
[----:B------:R-:W-:Y:S01]  /*5350*/  UIADD3 UR6, UR60, -0x2, URZ ;  /* 0xfffffffe3c067890 */ /* 0x000fe2000fffe03f */
[----:B-1----:R-:W-:-:S02]  /*5360*/  FSEL R47, R36, -INF , P2 ;  /* 0xff800000242f7808 */ /* 0x002fc40001000000 */
[----:B------:R-:W-:Y:S01]  /*5370*/  FMNMX.FTZ R4, R54, R55, !PT ;  /* 0x0000003736047209 */ /* 0x000fe20007810000 */
[----:B------:R-:W1:Y:S01]  /*5380*/  MUFU.TANH R40, R40 ;  /* 0x0000002800287308 */ /* 0x000e620000002400 */
[----:B--2---:R-:W-:Y:S01]  /*5390*/  FSEL R37, R37, -INF , P6 ;  /* 0xff80000025257808 */ /* 0x004fe20003000000 */
[----:B------:R-:W-:Y:S01]  /*53a0*/  UISETP.GE.AND UP0, UPT, UR6, UR7, UPT ;  /* 0x000000070600728c */ /* 0x000fe2000bf06270 */
[----:B------:R-:W-:Y:S02]  /*53b0*/  FMNMX.FTZ R4, R47, R4, !PT ;  /* 0x000000042f047209 */ /* 0x000fe40007810000 */
[----:B------:R-:W-:Y:S02]  /*53c0*/  FSEL R29, R50, -INF , P4 ;  /* 0xff800000321d7808 */ /* 0x000fe40002000000 */
[----:B------:R-:W-:Y:S01]  /*53d0*/  ISETP.GT.AND P4, PT, R51, 0x41, PT ;  /* 0x000000413300780c */ /* 0x000fe20003f84270 */
[----:B------:R-:W2:Y:S01]  /*53e0*/  MUFU.TANH R38, R38 ;  /* 0x0000002600267308 */ /* 0x000ea20000002400 */
[----:B---3--:R-:W-:-:S02]  /*53f0*/  FSEL R48, R48, -INF , P5 ;  /* 0xff80000030307808 */ /* 0x008fc40002800000 */
[----:B------:R-:W-:Y:S02]  /*5400*/  FMNMX.FTZ R55, R37, R4, !PT ;  /* 0x0000000425377209 */ /* 0x000fe40007810000 */
[----:B----4-:R-:W-:Y:S02]  /*5410*/  FSEL R35, R35, -INF , P3 ;  /* 0xff80000023237808 */ /* 0x010fe40001800000 */
[----:B------:R-:W-:Y:S01]  /*5420*/  ISETP.GT.AND P3, PT, R51, 0x48, PT ;  /* 0x000000483300780c */ /* 0x000fe20003f64270 */
[----:B------:R-:W3:Y:S01]  /*5430*/  MUFU.TANH R41, R41 ;  /* 0x0000002900297308 */ /* 0x000ee20000002400 */
[----:B-1----:R-:W-:Y:S02]  /*5440*/  FSEL R40, R40, -INF , P4 ;  /* 0xff80000028287808 */ /* 0x002fe40002000000 */
[----:B------:R-:W-:-:S04]  /*5450*/  FMNMX.FTZ R55, R48, R55, !PT ;  /* 0x0000003730377209 */ /* 0x000fc80007810000 */
[----:B------:R-:W-:Y:S01]  /*5460*/  FMNMX.FTZ R4, R40, R55, !PT ;  /* 0x0000003728047209 */ /* 0x000fe20007810000 */
[----:B------:R-:W1:Y:S01]  /*5470*/  MUFU.TANH R3, R3 ;  /* 0x0000000300037308 */ /* 0x000e620000002400 */
[----:B--2---:R-:W-:Y:S02]  /*5480*/  FSEL R36, R38, -INF , P2 ;  /* 0xff80000026247808 */ /* 0x004fe40001000000 */
[----:B------:R-:W-:-:S05]  /*5490*/  ISETP.GT.AND P2, PT, R51, 0x49, PT ;  /* 0x000000493300780c */ /* 0x000fca0003f44270 */
[----:B------:R-:W2:Y:S01]  /*54a0*/  MUFU.TANH R39, R39 ;  /* 0x0000002700277308 */ /* 0x000ea20000002400 */
[----:B---3--:R-:W-:-:S07]  /*54b0*/  FSEL R41, R41, -INF , P3 ;  /* 0xff80000029297808 */ /* 0x008fce0001800000 */
[----:B------:R-:W3:Y:S01]  /*54c0*/  MUFU.TANH R26, R26 ;  /* 0x0000001a001a7308 */ /* 0x000ee20000002400 */
[----:B-1----:R-:W-:Y:S02]  /*54d0*/  FSEL R50, R3, -INF , P2 ;  /* 0xff80000003327808 */ /* 0x002fe40001000000 */
[----:B------:R-:W-:-:S04]  /*54e0*/  FMNMX.FTZ R3, R41, R4, !PT ;  /* 0x0000000429037209 */ /* 0x000fc80007810000 */
[----:B------:R-:W-:Y:S01]  /*54f0*/  FMNMX.FTZ R3, R50, R3, !PT ;  /* 0x0000000332037209 */ /* 0x000fe20007810000 */
[----:B------:R-:W1:Y:S01]  /*5500*/  MUFU.TANH R30, R30 ;  /* 0x0000001e001e7308 */ /* 0x000e620000002400 */
[----:B--2---:R-:W-:-:S03]  /*5510*/  FSEL R39, R39, -INF , P6 ;  /* 0xff80000027277808 */ /* 0x004fc60003000000 */
[----:B------:R-:W2:Y:S04]  /*5520*/  SHFL.BFLY PT, R4, R3, 0x2, 0x1f ;  /* 0x0c401f0003047f89 */ /* 0x000ea800000e0000 */
[----:B------:R-:W4:Y:S01]  /*5530*/  MUFU.TANH R31, R31 ;  /* 0x0000001f001f7308 */ /* 0x000f220000002400 */
[----:B---3--:R-:W-:Y:S02]  /*5540*/  FSEL R26, R26, -INF , P5 ;  /* 0xff8000001a1a7808 */ /* 0x008fe40002800000 */
[----:B-1----:R-:W-:Y:S02]  /*5550*/  FSEL R30, R30, -INF , P3 ;  /* 0xff8000001e1e7808 */ /* 0x002fe40001800000 */
[----:B----4-:R-:W-:Y:S02]  /*5560*/  FSEL R31, R31, -INF , P2 ;  /* 0xff8000001f1f7808 */ /* 0x010fe40001000000 */
[----:B--2---:R-:W-:-:S02]  /*5570*/  FMNMX.FTZ R38, R3, R4, !PT ;  /* 0x0000000403267209 */ /* 0x004fc40007810000 */
[----:B------:R1:W2:Y:S03]  /*5580*/  MUFU.TANH R3, R27 ;  /* 0x0000001b00037308 */ /* 0x0002a60000002400 */
[----:B------:R-:W3:Y:S02]  /*5590*/  SHFL.BFLY PT, R51, R38, 0x1, 0x1f ;  /* 0x0c201f0026337f89 */ /* 0x000ee400000e0000 */
[----:B---3--:R-:W-:-:S04]  /*55a0*/  FMNMX.FTZ R4, R38, R51, !PT ;  /* 0x0000003326047209 */ /* 0x008fc80007810000 */
[C---:B------:R-:W-:Y:S01]  /*55b0*/  FSETP.NEU.FTZ.AND P0, PT, R4.reuse, -INF , PT ;  /* 0xff8000000400780b */ /* 0x040fe20003f1d000 */
[----:B------:R-:W-:-:S05]  /*55c0*/  FMUL.FTZ R51, R4, UR10 ;  /* 0x0000000a04337c20 */ /* 0x000fca0008410000 */
[----:B------:R-:W-:Y:S02]  /*55d0*/  FSEL R55, R51, RZ, P0 ;  /* 0x000000ff33377208 */ /* 0x000fe40000000000 */
[----:B------:R-:W-:Y:S02]  /*55e0*/  FMNMX.FTZ R51, R2, R13, !PT ;  /* 0x0000000d02337209 */ /* 0x000fe40007810000 */
[----:B------:R-:W-:Y:S01]  /*55f0*/  ISETP.NE.AND P0, PT, R64, RZ, PT ;  /* 0x000000ff4000720c */ /* 0x000fe20003f05270 */
[--C-:B------:R-:W-:Y:S01]  /*5600*/  FFMA.FTZ R208, R56, UR10, -R55.reuse ;  /* 0x0000000a38d07c23 */ /* 0x100fe20008010837 */
[----:B------:R-:W-:Y:S01]  /*5610*/  FMNMX.FTZ R38, R12, R51, !PT ;  /* 0x000000330c267209 */ /* 0x000fe20007810000 */
[--C-:B------:R-:W-:Y:S01]  /*5620*/  FFMA.FTZ R57, R57, UR10, -R55.reuse ;  /* 0x0000000a39397c23 */ /* 0x100fe20008010837 */
[--C-:B------:R-:W-:Y:S01]  /*5630*/  FFMA.FTZ R37, R37, UR10, -R55.reuse ;  /* 0x0000000a25257c23 */ /* 0x100fe20008010837 */
[--C-:B------:R-:W-:Y:S01]  /*5640*/  FFMA.FTZ R210, R60, UR10, -R55.reuse ;  /* 0x0000000a3cd27c23 */ /* 0x100fe20008010837 */
[----:B------:R-:W-:Y:S01]  /*5650*/  FMNMX.FTZ R51, R15, R38, !PT ;  /* 0x000000260f337209 */ /* 0x000fe20007810000 */
[----:B------:R-:W-:Y:S01]  /*5660*/  MUFU.EX2 R208, R208 ;  /* 0x000000d000d07308 */ /* 0x000fe20000000800 */
[--C-:B------:R-:W-:Y:S01]  /*5670*/  FFMA.FTZ R61, R61, UR10, -R55.reuse ;  /* 0x0000000a3d3d7c23 */ /* 0x100fe20008010837 */
        /* <DEDUP_REMOVED lines=13> */
[----:B-1----:R-:W-:Y:S01]  /*5750*/  FMNMX.FTZ R27, R33, R38, !PT ;  /* 0x00000026211b7209 */ /* 0x002fe20007810000 */
[----:B------:R-:W-:Y:S01]  /*5760*/  MUFU.EX2 R210, R210 ;  /* 0x000000d200d27308 */ /* 0x000fe20000000800 */
[--C-:B------:R-:W-:Y:S01]  /*5770*/  FFMA.FTZ R54, R54, UR10, -R55.reuse ;  /* 0x0000000a36367c23 */ /* 0x100fe20008010837 */
[--C-:B------:R-:W-:Y:S01]  /*5780*/  FFMA.FTZ R47, R47, UR10, -R55.reuse ;  /* 0x0000000a2f2f7c23 */ /* 0x100fe20008010837 */
[----:B------:R-:W-:Y:S01]  /*5790*/  FMNMX.FTZ R27, R24, R27, !PT ;  /* 0x0000001b181b7209 */ /* 0x000fe20007810000 */
[--C-:B------:R-:W-:Y:S01]  /*57a0*/  FFMA.FTZ R48, R48, UR10, -R55.reuse ;  /* 0x0000000a30307c23 */ /* 0x100fe20008010837 */
[--C-:B------:R-:W-:Y:S01]  /*57b0*/  FFMA.FTZ R41, R41, UR10, -R55.reuse ;  /* 0x0000000a29297c23 */ /* 0x100fe20008010837 */
[----:B------:R-:W-:Y:S01]  /*57c0*/  FFMA.FTZ R50, R50, UR10, -R55 ;  /* 0x0000000a32327c23 */ /* 0x000fe20008010837 */
[----:B------:R-:W-:Y:S01]  /*57d0*/  FMNMX.FTZ R38, R34, R27, !PT ;  /* 0x0000001b22267209 */ /* 0x000fe20007810000 */
[----:B------:R-:W-:Y:S01]  /*57e0*/  MUFU.EX2 R61, R61 ;  /* 0x0000003d003d7308 */ /* 0x000fe20000000800 */
[----:B------:R-:W-:-:S02]  /*57f0*/  IMAD.MOV.U32 R64, RZ, RZ, R151 ;  /* 0x000000ffff407224 */ /* 0x000fc400078e0097 */
[----:B------:R-:W-:Y:S01]  /*5800*/  FMNMX.FTZ R51, R25, R38, !PT ;  /* 0x0000002619337209 */ /* 0x000fe20007810000 */
[----:B------:R-:W-:-:S03]  /*5810*/  IMAD.MOV.U32 R60, RZ, RZ, R151 ;  /* 0x000000ffff3c7224 */ /* 0x000fc600078e0097 */
[----:B------:R-:W-:Y:S01]  /*5820*/  FMNMX.FTZ R38, R28, R51, !PT ;  /* 0x000000331c267209 */ /* 0x000fe20007810000 */
[----:B------:R-:W-:Y:S03]  /*5830*/  MUFU.EX2 R27, R57 ;  /* 0x00000039001b7308 */ /* 0x000fe60000000800 */
[----:B------:R-:W-:-:S04]  /*5840*/  FMNMX.FTZ R38, R29, R38, !PT ;  /* 0x000000261d267209 */ /* 0x000fc80007810000 */
[----:B------:R-:W-:Y:S01]  /*5850*/  FMNMX.FTZ R51, R35, R38, !PT ;  /* 0x0000002623337209 */ /* 0x000fe20007810000 */
[----:B------:R-:W-:Y:S03]  /*5860*/  MUFU.EX2 R58, R58 ;  /* 0x0000003a003a7308 */ /* 0x000fe60000000800 */
[----:B------:R-:W-:-:S04]  /*5870*/  FMNMX.FTZ R38, R36, R51, !PT ;  /* 0x0000003324267209 */ /* 0x000fc80007810000 */
[----:B------:R-:W-:Y:S01]  /*5880*/  FMNMX.FTZ R51, R39, R38, !PT ;  /* 0x0000002627337209 */ /* 0x000fe20007810000 */
[----:B------:R-:W1:Y:S01]  /*5890*/  MUFU.EX2 R49, R49 ;  /* 0x0000003100317308 */ /* 0x000e620000000800 */
[----:B--2---:R-:W-:Y:S02]  /*58a0*/  FSEL R38, R3, -INF , P4 ;  /* 0xff80000003267808 */ /* 0x004fe40002000000 */
[----:B------:R-:W-:-:S04]  /*58b0*/  FMNMX.FTZ R51, R26, R51, !PT ;  /* 0x000000331a337209 */ /* 0x000fc80007810000 */
[----:B------:R-:W-:Y:S01]  /*58c0*/  FMNMX.FTZ R51, R38, R51, !PT ;  /* 0x0000003326337209 */ /* 0x000fe20007810000 */
[----:B------:R-:W-:Y:S03]  /*58d0*/  MUFU.EX2 R200, R43 ;  /* 0x0000002b00c87308 */ /* 0x000fe60000000800 */
[----:B------:R-:W-:Y:S01]  /*58e0*/  FMNMX.FTZ R56, R30, R51, !PT ;  /* 0x000000331e387209 */ /* 0x000fe20007810000 */
[----:B------:R-:W-:-:S03]  /*58f0*/  FFMA.FTZ R51, R42, UR10, -R55 ;  /* 0x0000000a2a337c23 */ /* 0x000fc60008010837 */
[----:B------:R-:W-:Y:S01]  /*5900*/  FMNMX.FTZ R56, R31, R56, !PT ;  /* 0x000000381f387209 */ /* 0x000fe20007810000 */
[----:B------:R-:W-:Y:S01]  /*5910*/  MUFU.EX2 R52, R52 ;  /* 0x0000003400347308 */ /* 0x000fe20000000800 */
[----:B-1----:R-:W-:-:S03]  /*5920*/  F2FP.F16.F32.PACK_AB R204, R49, R58 ;  /* 0x0000003a31cc723e */ /* 0x002fc600000000ff */
[----:B------:R-:W1:Y:S04]  /*5930*/  SHFL.BFLY PT, R3, R56, 0x2, 0x1f ;  /* 0x0c401f0038037f89 */ /* 0x000e6800000e0000 */
[----:B------:R-:W-:Y:S08]  /*5940*/  MUFU.EX2 R43, R40 ;  /* 0x00000028002b7308 */ /* 0x000ff00000000800 */
[----:B------:R-:W2:Y:S08]  /*5950*/  MUFU.EX2 R53, R53 ;  /* 0x0000003500357308 */ /* 0x000eb00000000800 */
[----:B------:R-:W-:Y:S01]  /*5960*/  MUFU.EX2 R51, R51 ;  /* 0x0000003300337308 */ /* 0x000fe20000000800 */
[----:B-1----:R-:W-:Y:S01]  /*5970*/  FMNMX.FTZ R42, R56, R3, !PT ;  /* 0x00000003382a7209 */ /* 0x002fe20007810000 */
[----:B------:R-:W-:-:S06]  /*5980*/  IMAD.MOV.U32 R56, RZ, RZ, R151 ;  /* 0x000000ffff387224 */ /* 0x000fcc00078e0097 */
[----:B------:R-:W-:Y:S01]  /*5990*/  MUFU.EX2 R44, R44 ;  /* 0x0000002c002c7308 */ /* 0x000fe20000000800 */
[----:B------:R-:W1:Y:S01]  /*59a0*/  SHFL.BFLY PT, R3, R42, 0x1, 0x1f ;  /* 0x0c201f002a037f89 */ /* 0x000e6200000e0000 */
[----:B--2---:R-:W-:-:S06]  /*59b0*/  F2FP.F16.F32.PACK_AB R206, R53, R52 ;  /* 0x0000003435ce723e */ /* 0x004fcc00000000ff */
[----:B------:R-:W2:Y:S08]  /*59c0*/  MUFU.EX2 R45, R45 ;  /* 0x0000002d002d7308 */ /* 0x000eb00000000800 */
[----:B------:R-:W-:Y:S08]  /*59d0*/  MUFU.EX2 R46, R46 ;  /* 0x0000002e002e7308 */ /* 0x000ff00000000800 */
[----:B------:R3:W-:Y:S01]  /*59e0*/  MUFU.EX2 R57, R54 ;  /* 0x0000003600397308 */ /* 0x0007e20000000800 */
[----:B-1----:R-:W-:-:S02]  /*59f0*/  FMNMX.FTZ R3, R42, R3, !PT ;  /* 0x000000032a037209 */ /* 0x002fc40007810000 */
[----:B--2---:R-:W-:Y:S02]  /*5a00*/  F2FP.F16.F32.PACK_AB R202, R45, R44 ;  /* 0x0000002c2dca723e */ /* 0x004fe400000000ff */
[C---:B------:R-:W-:Y:S01]  /*5a10*/  FSETP.NEU.FTZ.AND P2, PT, R3.reuse, -INF , PT ;  /* 0xff8000000300780b */ /* 0x040fe20003f5d000 */
[----:B------:R-:W-:Y:S02]  /*5a20*/  FMUL.FTZ R42, R3, UR10 ;  /* 0x0000000a032a7c20 */ /* 0x000fe40008410000 */
[----:B------:R-:W-:Y:S01]  /*5a30*/  MUFU.EX2 R47, R47 ;  /* 0x0000002f002f7308 */ /* 0x000fe20000000800 */
[----:B---3--:R-:W-:Y:S02]  /*5a40*/  IMAD.MOV.U32 R54, RZ, RZ, R151 ;  /* 0x000000ffff367224 */ /* 0x008fe400078e0097 */
[----:B------:R-:W-:Y:S02]  /*5a50*/  FSEL R37, R42, RZ, P2 ;  /* 0x000000ff2a257208 */ /* 0x000fe40001000000 */
[----:B------:R-:W-:-:S03]  /*5a60*/  PLOP3.LUT P2, PT, PT, PT, UP0, 0x80, 0x0 ;  /* 0x000000000000781c */ /* 0x000fc60003f4f008 */
[--C-:B------:R-:W-:Y:S01]  /*5a70*/  FFMA.FTZ R2, R2, UR10, -R37.reuse ;  /* 0x0000000a02027c23 */ /* 0x100fe20008010825 */
[--C-:B------:R-:W-:Y:S01]  /*5a80*/  FFMA.FTZ R13, R13, UR10, -R37.reuse ;  /* 0x0000000a0d0d7c23 */ /* 0x100fe20008010825 */
[--C-:B------:R-:W-:Y:S01]  /*5a90*/  FFMA.FTZ R12, R12, UR10, -R37.reuse ;  /* 0x0000000a0c0c7c23 */ /* 0x100fe20008010825 */
[--C-:B------:R-:W-:Y:S01]  /*5aa0*/  FFMA.FTZ R15, R15, UR10, -R37.reuse ;  /* 0x0000000a0f0f7c23 */ /* 0x100fe20008010825 */
[--C-:B------:R-:W-:Y:S01]  /*5ab0*/  FFMA.FTZ R20, R20, UR10, -R37.reuse ;  /* 0x0000000a14147c23 */ /* 0x100fe20008010825 */
[----:B------:R1:W-:Y:S01]  /*5ac0*/  MUFU.EX2 R209, R13 ;  /* 0x0000000d00d17308 */ /* 0x0003e20000000800 */
[--C-:B------:R-:W-:Y:S01]  /*5ad0*/  FFMA.FTZ R21, R21, UR10, -R37.reuse ;  /* 0x0000000a15157c23 */ /* 0x100fe20008010825 */
[--C-:B------:R-:W-:Y:S01]  /*5ae0*/  FFMA.FTZ R32, R32, UR10, -R37.reuse ;  /* 0x0000000a20207c23 */ /* 0x100fe20008010825 */
[--C-:B------:R-:W-:Y:S01]  /*5af0*/  FFMA.FTZ R33, R33, UR10, -R37.reuse ;  /* 0x0000000a21217c23 */ /* 0x100fe20008010825 */
[--C-:B------:R-:W-:Y:S01]  /*5b00*/  FFMA.FTZ R24, R24, UR10, -R37.reuse ;  /* 0x0000000a18187c23 */ /* 0x100fe20008010825 */
[--C-:B------:R-:W-:Y:S01]  /*5b10*/  FFMA.FTZ R34, R34, UR10, -R37.reuse ;  /* 0x0000000a22227c23 */ /* 0x100fe20008010825 */
[--C-:B------:R-:W-:Y:S01]  /*5b20*/  FFMA.FTZ R25, R25, UR10, -R37.reuse ;  /* 0x0000000a19197c23 */ /* 0x100fe20008010825 */
[----:B------:R-:W-:Y:S01]  /*5b30*/  FFMA.FTZ R28, R28, UR10, -R37 ;  /* 0x0000000a1c1c7c23 */ /* 0x000fe20008010825 */
[----:B------:R-:W2:Y:S01]  /*5b40*/  MUFU.EX2 R2, R2 ;  /* 0x0000000200027308 */ /* 0x000ea20000000800 */
[----:B-1----:R-:W-:Y:S01]  /*5b50*/  FADD.FTZ R13, R208, R27 ;  /* 0x0000001bd00d7221 */ /* 0x002fe20000010000 */
[--C-:B------:R-:W-:Y:S01]  /*5b60*/  FFMA.FTZ R29, R29, UR10, -R37.reuse ;  /* 0x0000000a1d1d7c23 */ /* 0x100fe20008010825 */
[--C-:B------:R-:W-:Y:S01]  /*5b70*/  FFMA.FTZ R35, R35, UR10, -R37.reuse ;  /* 0x0000000a23237c23 */ /* 0x100fe20008010825 */
[----:B------:R-:W-:Y:S01]  /*5b80*/  FFMA.FTZ R36, R36, UR10, -R37 ;  /* 0x0000000a24247c23 */ /* 0x000fe20008010825 */
[----:B------:R-:W-:Y:S01]  /*5b90*/  FADD.FTZ R40, R210, R13 ;  /* 0x0000000dd2287221 */ /* 0x000fe20000010000 */
[--C-:B------:R-:W-:Y:S01]  /*5ba0*/  FFMA.FTZ R39, R39, UR10, -R37.reuse ;  /* 0x0000000a27277c23 */ /* 0x100fe20008010825 */
[--C-:B------:R-:W-:Y:S01]  /*5bb0*/  FFMA.FTZ R26, R26, UR10, -R37.reuse ;  /* 0x0000000a1a1a7c23 */ /* 0x100fe20008010825 */
[----:B------:R-:W1:Y:S01]  /*5bc0*/  MUFU.EX2 R12, R12 ;  /* 0x0000000c000c7308 */ /* 0x000e620000000800 */
[----:B------:R-:W-:Y:S01]  /*5bd0*/  FADD.FTZ R13, R61, R40 ;  /* 0x000000283d0d7221 */ /* 0x000fe20000010000 */
[----:B------:R-:W-:Y:S01]  /*5be0*/  F2FP.F16.F32.PACK_AB R208, R27, R208 ;  /* 0x000000d01bd0723e */ /* 0x000fe200000000ff */
[--C-:B------:R-:W-:Y:S01]  /*5bf0*/  FFMA.FTZ R38, R38, UR10, -R37.reuse ;  /* 0x0000000a26267c23 */ /* 0x100fe20008010825 */
[----:B------:R-:W-:Y:S01]  /*5c00*/  FFMA.FTZ R30, R30, UR10, -R37 ;  /* 0x0000000a1e1e7c23 */ /* 0x000fe20008010825 */
[----:B------:R-:W-:Y:S01]  /*5c10*/  FADD.FTZ R40, R58, R13 ;  /* 0x0000000d3a287221 */ /* 0x000fe20000010000 */
[----:B------:R-:W-:Y:S01]  /*5c20*/  FFMA.FTZ R31, R31, UR10, -R37 ;  /* 0x0000000a1f1f7c23 */ /* 0x000fe20008010825 */
[----:B------:R-:W-:Y:S01]  /*5c30*/  F2FP.F16.F32.PACK_AB R210, R61, R210 ;  /* 0x000000d23dd2723e */ /* 0x000fe200000000ff */
[----:B------:R-:W3:Y:S01]  /*5c40*/  MUFU.EX2 R15, R15 ;  /* 0x0000000f000f7308 */ /* 0x000ee20000000800 */
[----:B--2---:R-:W-:Y:S01]  /*5c50*/  FADD.FTZ R13, R2, R209 ;  /* 0x000000d1020d7221 */ /* 0x004fe20000010000 */
[----:B------:R-:W-:Y:S01]  /*5c60*/  FADD.FTZ R55, R49, R40 ;  /* 0x0000002831377221 */ /* 0x000fe20000010000 */
[----:B------:R-:W-:Y:S01]  /*5c70*/  F2FP.F16.F32.PACK_AB R196, R57, R46 ;  /* 0x0000002e39c4723e */ /* 0x000fe200000000ff */
[----:B------:R-:W-:Y:S01]  /*5c80*/  IMAD.MOV.U32 R61, RZ, RZ, R151 ;  /* 0x000000ffff3d7224 */ /* 0x000fe200078e0097 */
[----:B------:R-:W-:Y:S01]  /*5c90*/  F2FP.F16.F32.PACK_AB R209, R209, R2 ;  /* 0x00000002d1d1723e */ /* 0x000fe200000000ff */
[----:B------:R-:W-:Y:S01]  /*5ca0*/  FADD.FTZ R42, R52, R55 ;  /* 0x00000037342a7221 */ /* 0x000fe20000010000 */
[----:B------:R-:W-:Y:S01]  /*5cb0*/  IMAD.MOV.U32 R2, RZ, RZ, 0x3f800000 ;  /* 0x3f800000ff027424 */ /* 0x000fe200078e00ff */
[----:B------:R-:W2:Y:S01]  /*5cc0*/  MUFU.EX2 R20, R20 ;  /* 0x0000001400147308 */ /* 0x000ea20000000800 */
[----:B-1----:R-:W-:Y:S01]  /*5cd0*/  FADD.FTZ R40, R12, R13 ;  /* 0x0000000d0c287221 */ /* 0x002fe20000010000 */
[----:B------:R-:W-:Y:S01]  /*5ce0*/  FADD.FTZ R42, R53, R42 ;  /* 0x0000002a352a7221 */ /* 0x000fe20000010000 */
[----:B------:R-:W-:-:S02]  /*5cf0*/  IMAD.MOV.U32 R58, RZ, RZ, R151 ;  /* 0x000000ffff3a7224 */ /* 0x000fc400078e0097 */
[--C-:B------:R-:W-:Y:S02]  /*5d00*/  IMAD.MOV.U32 R53, RZ, RZ, R151.reuse ;  /* 0x000000ffff357224 */ /* 0x100fe400078e0097 */
[----:B------:R-:W-:Y:S01]  /*5d10*/  FADD.FTZ R55, R51, R42 ;  /* 0x0000002a33377221 */ /* 0x000fe20000010000 */
[----:B------:R-:W-:Y:S01]  /*5d20*/  IMAD.MOV.U32 R52, RZ, RZ, R151 ;  /* 0x000000ffff347224 */ /* 0x000fe200078e0097 */
[----:B------:R-:W1:Y:S01]  /*5d30*/  MUFU.EX2 R21, R21 ;  /* 0x0000001500157308 */ /* 0x000e620000000800 */
[C---:B---3--:R-:W-:Y:S01]  /*5d40*/  FADD.FTZ R13, R15.reuse, R40 ;  /* 0x000000280f0d7221 */ /* 0x048fe20000010000 */
[C---:B------:R-:W-:Y:S01]  /*5d50*/  FADD.FTZ R55, R200.reuse, R55 ;  /* 0x00000037c8377221 */ /* 0x040fe20000010000 */
[----:B------:R-:W-:Y:S01]  /*5d60*/  F2FP.F16.F32.PACK_AB R211, R15, R12 ;  /* 0x0000000c0fd3723e */ /* 0x000fe200000000ff */
[----:B------:R-:W-:Y:S01]  /*5d70*/  IMAD.MOV.U32 R49, RZ, RZ, R151 ;  /* 0x000000ffff317224 */ /* 0x000fe200078e0097 */
[----:B------:R-:W-:Y:S01]  /*5d80*/  F2FP.F16.F32.PACK_AB R200, R200, R51 ;  /* 0x00000033c8c8723e */ /* 0x000fe200000000ff */
[----:B0-----:R-:W-:Y:S01]  /*5d90*/  FADD.FTZ R0, R44, R55 ;  /* 0x000000372c007221 */ /* 0x001fe20000010000 */
[----:B------:R-:W-:Y:S01]  /*5da0*/  IMAD.MOV.U32 R55, RZ, RZ, R151 ;  /* 0x000000ffff377224 */ /* 0x000fe200078e0097 */
[----:B------:R-:W0:Y:S01]  /*5db0*/  MUFU.EX2 R32, R32 ;  /* 0x0000002000207308 */ /* 0x000e220000000800 */
[----:B--2---:R-:W-:Y:S01]  /*5dc0*/  FADD.FTZ R40, R20, R13 ;  /* 0x0000000d14287221 */ /* 0x004fe20000010000 */
[----:B------:R-:W-:-:S02]  /*5dd0*/  IMAD.MOV.U32 R51, RZ, RZ, R151 ;  /* 0x000000ffff337224 */ /* 0x000fc400078e0097 */
[--C-:B------:R-:W-:Y:S02]  /*5de0*/  IMAD.MOV.U32 R44, RZ, RZ, R151.reuse ;  /* 0x000000ffff2c7224 */ /* 0x100fe400078e0097 */
[--C-:B------:R-:W-:Y:S02]  /*5df0*/  IMAD.MOV.U32 R42, RZ, RZ, R151.reuse ;  /* 0x000000ffff2a7224 */ /* 0x100fe400078e0097 */
[----:B------:R-:W2:Y:S01]  /*5e00*/  MUFU.EX2 R33, R33 ;  /* 0x0000002100217308 */ /* 0x000ea20000000800 */
[C---:B-1----:R-:W-:Y:S01]  /*5e10*/  FADD.FTZ R13, R21.reuse, R40 ;  /* 0x00000028150d7221 */ /* 0x042fe20000010000 */
[----:B------:R-:W-:Y:S01]  /*5e20*/  F2FP.F16.F32.PACK_AB R205, R21, R20 ;  /* 0x0000001415cd723e */ /* 0x000fe200000000ff */
[----:B------:R-:W-:-:S05]  /*5e30*/  IMAD.MOV.U32 R37, RZ, RZ, R151 ;  /* 0x000000ffff257224 */ /* 0x000fca00078e0097 */
[----:B------:R-:W1:Y:S01]  /*5e40*/  MUFU.EX2 R24, R24 ;  /* 0x0000001800187308 */ /* 0x000e620000000800 */
[----:B0-----:R-:W-:-:S07]  /*5e50*/  FADD.FTZ R40, R32, R13 ;  /* 0x0000000d20287221 */ /* 0x001fce0000010000 */
[----:B------:R-:W-:Y:S01]  /*5e60*/  MUFU.EX2 R201, R34 ;  /* 0x0000002200c97308 */ /* 0x000fe20000000800 */
[C---:B--2---:R-:W-:Y:S01]  /*5e70*/  FADD.FTZ R13, R33.reuse, R40 ;  /* 0x00000028210d7221 */ /* 0x044fe20000010000 */
[----:B------:R-:W-:Y:S01]  /*5e80*/  F2FP.F16.F32.PACK_AB R207, R33, R32 ;  /* 0x0000002021cf723e */ /* 0x000fe200000000ff */
[--C-:B------:R-:W-:Y:S02]  /*5e90*/  IMAD.MOV.U32 R33, RZ, RZ, R151.reuse ;  /* 0x000000ffff217224 */ /* 0x100fe400078e0097 */
[----:B------:R-:W-:-:S03]  /*5ea0*/  IMAD.MOV.U32 R32, RZ, RZ, R151 ;  /* 0x000000ffff207224 */ /* 0x000fc600078e0097 */
[----:B------:R-:W-:Y:S08]  /*5eb0*/  MUFU.EX2 R25, R25 ;  /* 0x0000001900197308 */ /* 0x000ff00000000800 */
[----:B------:R-:W0:Y:S08]  /*5ec0*/  MUFU.EX2 R28, R28 ;  /* 0x0000001c001c7308 */ /* 0x000e300000000800 */
[----:B------:R2:W-:Y:S08]  /*5ed0*/  MUFU.EX2 R34, R35 ;  /* 0x0000002300227308 */ /* 0x0005f00000000800 */
[----:B------:R-:W3:Y:S01]  /*5ee0*/  MUFU.EX2 R29, R29 ;  /* 0x0000001d001d7308 */ /* 0x000ee20000000800 */
[----:B--2---:R-:W-:Y:S01]  /*5ef0*/  FADD.FTZ R35, R45, R0 ;  /* 0x000000002d237221 */ /* 0x004fe20000010000 */
[----:B-1----:R-:W-:Y:S01]  /*5f00*/  FADD.FTZ R0, R24, R13 ;  /* 0x0000000d18007221 */ /* 0x002fe20000010000 */
[----:B0-----:R-:W-:Y:S01]  /*5f10*/  F2FP.F16.F32.PACK_AB R203, R28, R25 ;  /* 0x000000191ccb723e */ /* 0x001fe200000000ff */
[----:B------:R-:W-:-:S02]  /*5f20*/  IMAD.MOV.U32 R45, RZ, RZ, R151 ;  /* 0x000000ffff2d7224 */ /* 0x000fc400078e0097 */
[----:B------:R-:W-:Y:S01]  /*5f30*/  FADD.FTZ R40, R46, R35 ;  /* 0x000000232e287221 */ /* 0x000fe20000010000 */
[C---:B------:R-:W-:Y:S01]  /*5f40*/  FADD.FTZ R0, R201.reuse, R0 ;  /* 0x00000000c9007221 */ /* 0x040fe20000010000 */
[----:B------:R-:W-:Y:S01]  /*5f50*/  F2FP.F16.F32.PACK_AB R201, R201, R24 ;  /* 0x00000018c9c9723e */ /* 0x000fe200000000ff */
[----:B------:R-:W0:Y:S01]  /*5f60*/  MUFU.EX2 R48, R48 ;  /* 0x0000003000307308 */ /* 0x000e220000000800 */
[----:B------:R-:W-:Y:S01]  /*5f70*/  FADD.FTZ R40, R57, R40 ;  /* 0x0000002839287221 */ /* 0x000fe20000010000 */
[----:B------:R-:W-:Y:S01]  /*5f80*/  FADD.FTZ R13, R25, R0 ;  /* 0x00000000190d7221 */ /* 0x000fe20000010000 */
[----:B------:R-:W-:Y:S02]  /*5f90*/  IMAD.MOV.U32 R57, RZ, RZ, R151 ;  /* 0x000000ffff397224 */ /* 0x000fe400078e0097 */
[----:B------:R-:W-:Y:S01]  /*5fa0*/  FADD.FTZ R27, R47, R40 ;  /* 0x000000282f1b7221 */ /* 0x000fe20000010000 */
[----:B------:R-:W-:Y:S01]  /*5fb0*/  FADD.FTZ R0, R28, R13 ;  /* 0x0000000d1c007221 */ /* 0x000fe20000010000 */
[----:B------:R-:W-:Y:S01]  /*5fc0*/  IMAD.MOV.U32 R46, RZ, RZ, R151 ;  /* 0x000000ffff2e7224 */ /* 0x000fe200078e0097 */
[----:B------:R-:W-:Y:S01]  /*5fd0*/  MUFU.EX2 R36, R36 ;  /* 0x0000002400247308 */ /* 0x000fe20000000800 */
[C---:B------:R-:W-:Y:S01]  /*5fe0*/  FADD.FTZ R27, R198.reuse, R27 ;  /* 0x0000001bc61b7221 */ /* 0x040fe20000010000 */
[----:B---3--:R-:W-:Y:S01]  /*5ff0*/  FADD.FTZ R13, R29, R0 ;  /* 0x000000001d0d7221 */ /* 0x008fe20000010000 */
[----:B------:R-:W-:Y:S01]  /*6000*/  F2FP.F16.F32.PACK_AB R198, R198, R47 ;  /* 0x0000002fc6c6723e */ /* 0x000fe200000000ff */
[----:B------:R-:W-:Y:S01]  /*6010*/  IMAD.MOV.U32 R47, RZ, RZ, R151 ;  /* 0x000000ffff2f7224 */ /* 0x000fe200078e0097 */
[C---:B------:R-:W-:Y:S01]  /*6020*/  F2FP.F16.F32.PACK_AB R197, R34.reuse, R29 ;  /* 0x0000001d22c5723e */ /* 0x040fe200000000ff */
[----:B------:R-:W-:Y:S01]  /*6030*/  FADD.FTZ R13, R34, R13 ;  /* 0x0000000d220d7221 */ /* 0x000fe20000010000 */
[----:B------:R-:W-:Y:S01]  /*6040*/  IMAD.MOV.U32 R40, RZ, RZ, R151 ;  /* 0x000000ffff287224 */ /* 0x000fe200078e0097 */
[----:B------:R-:W1:Y:S01]  /*6050*/  MUFU.EX2 R39, R39 ;  /* 0x0000002700277308 */ /* 0x000e620000000800 */
[----:B0-----:R-:W-:Y:S01]  /*6060*/  FADD.FTZ R0, R48, R27 ;  /* 0x0000001b30007221 */ /* 0x001fe20000010000 */
[----:B------:R-:W-:Y:S01]  /*6070*/  F2FP.F16.F32.PACK_AB R192, R43, R48 ;  /* 0x000000302bc0723e */ /* 0x000fe200000000ff */
[----:B------:R-:W-:-:S02]  /*6080*/  IMAD.MOV.U32 R48, RZ, RZ, R151 ;  /* 0x000000ffff307224 */ /* 0x000fc400078e0097 */
[--C-:B------:R-:W-:Y:S02]  /*6090*/  IMAD.MOV.U32 R35, RZ, RZ, R151.reuse ;  /* 0x000000ffff237224 */ /* 0x100fe400078e0097 */
[--C-:B------:R-:W-:Y:S01]  /*60a0*/  IMAD.MOV.U32 R34, RZ, RZ, R151.reuse ;  /* 0x000000ffff227224 */ /* 0x100fe200078e0097 */
[----:B------:R-:W0:Y:S01]  /*60b0*/  MUFU.EX2 R26, R26 ;  /* 0x0000001a001a7308 */ /* 0x000e220000000800 */
[--C-:B------:R-:W-:Y:S02]  /*60c0*/  IMAD.MOV.U32 R29, RZ, RZ, R151.reuse ;  /* 0x000000ffff1d7224 */ /* 0x100fe400078e0097 */
[--C-:B------:R-:W-:Y:S02]  /*60d0*/  IMAD.MOV.U32 R28, RZ, RZ, R151.reuse ;  /* 0x000000ffff1c7224 */ /* 0x100fe400078e0097 */
[--C-:B------:R-:W-:Y:S02]  /*60e0*/  IMAD.MOV.U32 R25, RZ, RZ, R151.reuse ;  /* 0x000000ffff197224 */ /* 0x100fe400078e0097 */
[----:B------:R-:W-:Y:S01]  /*60f0*/  IMAD.MOV.U32 R24, RZ, RZ, R151 ;  /* 0x000000ffff187224 */ /* 0x000fe200078e0097 */
[----:B------:R2:W3:Y:S01]  /*6100*/  MUFU.EX2 R193, R38 ;  /* 0x0000002600c17308 */ /* 0x0004e20000000800 */
[----:B-1----:R-:W-:-:S07]  /*6110*/  F2FP.F16.F32.PACK_AB R199, R39, R36 ;  /* 0x0000002427c7723e */ /* 0x002fce00000000ff */
[----:B------:R-:W1:Y:S01]  /*6120*/  MUFU.EX2 R41, R41 ;  /* 0x0000002900297308 */ /* 0x000e620000000800 */
[----:B--2---:R-:W-:Y:S01]  /*6130*/  FADD.FTZ R38, R43, R0 ;  /* 0x000000002b267221 */ /* 0x004fe20000010000 */
[----:B------:R-:W-:Y:S01]  /*6140*/  FADD.FTZ R0, R36, R13 ;  /* 0x0000000d24007221 */ /* 0x000fe20000010000 */
[--C-:B------:R-:W-:Y:S02]  /*6150*/  IMAD.MOV.U32 R43, RZ, RZ, R151.reuse ;  /* 0x000000ffff2b7224 */ /* 0x100fe400078e0097 */
[--C-:B------:R-:W-:Y:S02]  /*6160*/  IMAD.MOV.U32 R36, RZ, RZ, R151.reuse ;  /* 0x000000ffff247224 */ /* 0x100fe400078e0097 */
[----:B------:R-:W-:Y:S01]  /*6170*/  FADD.FTZ R27, R39, R0 ;  /* 0x00000000271b7221 */ /* 0x000fe20000010000 */
[----:B------:R-:W-:Y:S01]  /*6180*/  IMAD.MOV.U32 R39, RZ, RZ, R151 ;  /* 0x000000ffff277224 */ /* 0x000fe200078e0097 */
[----:B------:R-:W2:Y:S02]  /*6190*/  MUFU.EX2 R30, R30 ;  /* 0x0000001e001e7308 */ /* 0x000ea40000000800 */
[----:B0-----:R-:W-:Y:S01]  /*61a0*/  FADD.FTZ R0, R26, R27 ;  /* 0x0000001b1a007221 */ /* 0x001fe20000010000 */
[----:B------:R-:W-:-:S03]  /*61b0*/  IMAD.MOV.U32 R27, RZ, RZ, R151 ;  /* 0x000000ffff1b7224 */ /* 0x000fc600078e0097 */
[C---:B---3--:R-:W-:Y:S01]  /*61c0*/  FADD.FTZ R15, R193.reuse, R0 ;  /* 0x00000000c10f7221 */ /* 0x048fe20000010000 */
[----:B------:R-:W-:Y:S01]  /*61d0*/  F2FP.F16.F32.PACK_AB R193, R193, R26 ;  /* 0x0000001ac1c1723e */ /* 0x000fe200000000ff */
[----:B------:R-:W0:Y:S01]  /*61e0*/  MUFU.EX2 R50, R50 ;  /* 0x0000003200327308 */ /* 0x000e220000000800 */
[----:B-1----:R-:W-:Y:S01]  /*61f0*/  FADD.FTZ R13, R41, R38 ;  /* 0x00000026290d7221 */ /* 0x002fe20000010000 */
[----:B------:R-:W-:Y:S02]  /*6200*/  IMAD.MOV.U32 R0, RZ, RZ, 0x3f800000 ;  /* 0x3f800000ff007424 */ /* 0x000fe400078e00ff */
[--C-:B------:R-:W-:Y:S02]  /*6210*/  IMAD.MOV.U32 R38, RZ, RZ, R151.reuse ;  /* 0x000000ffff267224 */ /* 0x100fe400078e0097 */
[----:B------:R-:W-:Y:S02]  /*6220*/  IMAD.MOV.U32 R26, RZ, RZ, R151 ;  /* 0x000000ffff1a7224 */ /* 0x000fe400078e0097 */
[----:B------:R-:W1:Y:S01]  /*6230*/  MUFU.EX2 R31, R31 ;  /* 0x0000001f001f7308 */ /* 0x000e620000000800 */
[----:B--2---:R-:W-:Y:S01]  /*6240*/  FADD.FTZ R12, R30, R15 ;  /* 0x0000000f1e0c7221 */ /* 0x004fe20000010000 */
[C---:B0-----:R-:W-:Y:S01]  /*6250*/  FADD.FTZ R13, R50.reuse, R13 ;  /* 0x0000000d320d7221 */ /* 0x041fe20000010000 */
[----:B------:R-:W-:Y:S01]  /*6260*/  F2FP.F16.F32.PACK_AB R194, R50, R41 ;  /* 0x0000002932c2723e */ /* 0x000fe200000000ff */
[----:B------:R-:W-:-:S02]  /*6270*/  IMAD.MOV.U32 R50, RZ, RZ, R151 ;  /* 0x000000ffff327224 */ /* 0x000fc400078e0097 */
[--C-:B------:R-:W-:Y:S02]  /*6280*/  IMAD.MOV.U32 R41, RZ, RZ, R151.reuse ;  /* 0x000000ffff297224 */ /* 0x100fe400078e0097 */
[C---:B-1----:R-:W-:Y:S01]  /*6290*/  FADD.FTZ R12, R31.reuse, R12 ;  /* 0x0000000c1f0c7221 */ /* 0x042fe20000010000 */
[----:B------:R-:W-:Y:S01]  /*62a0*/  F2FP.F16.F32.PACK_AB R195, R31, R30 ;  /* 0x0000001e1fc3723e */ /* 0x000fe200000000ff */
[--C-:B------:R-:W-:Y:S02]  /*62b0*/  IMAD.MOV.U32 R31, RZ, RZ, R151.reuse ;  /* 0x000000ffff1f7224 */ /* 0x100fe400078e0097 */
[----:B------:R-:W-:Y:S01]  /*62c0*/  IMAD.MOV.U32 R30, RZ, RZ, R151 ;  /* 0x000000ffff1e7224 */ /* 0x000fe200078e0097 */
[----:B------:R-:W-:Y:S06]  /*62d0*/  @!P2 BRA `(.L_x_194) ;  /* 0x0000004000d4a947 */ /* 0x000fec0003800000 */
[----:B------:R-:W-:Y:S01]  /*62e0*/  R2UR UR60, R16 ;  /* 0x00000000103c72ca */ /* 0x000fe200000e0000 */
[----:B------:R-:W-:Y:S01]  /*62f0*/  IMAD.U32 R15, RZ, RZ, UR6 ;  /* 0x00000006ff0f7e24 */ /* 0x000fe2000f8e00ff */
[----:B------:R-:W-:Y:S01]  /*6300*/  CS2R R150, SRZ ;  /* 0x0000000000967805 */ /* 0x000fe2000001ff00 */
[----:B------:R-:W-:Y:S01]  /*6310*/  IMAD.MOV.U32 R20, RZ, RZ, R3 ;  /* 0x000000ffff147224 */ /* 0x000fe200078e0003 */
[----:B------:R-:W-:Y:S01]  /*6320*/  CS2R R146, SRZ ;  /* 0x0000000000927805 */ /* 0x000fe2000001ff00 */
[----:B------:R-:W-:Y:S01]  /*6330*/  IMAD.MOV.U32 R21, RZ, RZ, R4 ;  /* 0x000000ffff157224 */ /* 0x000fe200078e0004 */
[----:B------:R-:W-:Y:S01]  /*6340*/  CS2R R142, SRZ ;  /* 0x00000000008e7805 */ /* 0x000fe2000001ff00 */
[----:B------:R-:W-:Y:S01]  /*6350*/  IMAD.MOV.U32 R237, RZ, RZ, R17 ;  /* 0x000000ffffed7224 */ /* 0x000fe200078e0011 */
[----:B------:R-:W-:Y:S01]  /*6360*/  CS2R R138, SRZ ;  /* 0x00000000008a7805 */ /* 0x000fe2000001ff00 */
[----:B------:R-:W-:Y:S01]  /*6370*/  IMAD.MOV.U32 R0, RZ, RZ, 0x3f800000 ;  /* 0x3f800000ff007424 */ /* 0x000fe200078e00ff */
        /* <DEDUP_REMOVED lines=60> */
[----:B------:R-:W-:-:S06]  /*6740*/  ULDC UR7, c[0x0][0x9d8] ;  /* 0x0002760000077ab9 */ /* 0x000fcc0000000800 */
.L_x_203:
        /* <DEDUP_REMOVED lines=8> */
.L_x_195:
[----:B------:R-:W0:Y:S01]  /*67d0*/  S2UR UR11, SR_CgaCtaId ;  /* 0x00000000000b79c3 */ /* 0x000e220000008800 */
[----:B------:R-:W-:Y:S01]  /*67e0*/  UMOV UR10, 0x400 ;  /* 0x00000400000a7882 */ /* 0x000fe20000000000 */
[----:B------:R-:W-:Y:S01]  /*67f0*/  SHF.L.U32 R3, R17, 0x1f, RZ ;  /* 0x0000001f11037819 */ /* 0x000fe200000006ff */
[----:B0-----:R-:W-:-:S06]  /*6800*/  ULEA UR10, UR11, UR10, 0x18 ;  /* 0x0000000a0b0a7291 */ /* 0x001fcc000f8ec03f */
[----:B------:R-:W-:-:S05]  /*6810*/  IMAD.U32 R5, RZ, RZ, UR10 ;  /* 0x0000000aff057e24 */ /* 0x000fca000f8e00ff */
[----:B------:R-:W-:-:S13]  /*6820*/  R2UR UR61, R5 ;  /* 0x00000000053d72ca */ /* 0x000fda00000e0000 */
[----:B------:R-:W-:-:S09]  /*6830*/  ULEA UR61, UR6, UR61, 0x3 ;  /* 0x0000003d063d7291 */ /* 0x000fd2000f8e183f */
[----:B------:R0:W1:Y:S01]  /*6840*/  SYNCS.PHASECHK.TRANS64.TRYWAIT P2, [UR61+0x38830], R3 ;  /* 0x03883003ff0075a7 */ /* 0x000062000804017d */
[----:B------:R-:W-:Y:S05]  /*6850*/  @!P0 BRA `(.L_x_196) ;  /* 0x0000000000048947 */ /* 0x000fea0003800000 */
[----:B------:R-:W-:Y:S01]  /*6860*/  BPT.TRAP 0x1 ;  /* 0x000000040000795c */ /* 0x000fe20000300000 */
.L_x_196:
[----:B-1----:R-:W-:Y:S05]  /*6870*/  @P2 BRA `(.L_x_197) ;  /* 0x0000000000082947 */ /* 0x002fea0003800000 */
[----:B------:R-:W1:Y:S02]  /*6880*/  SYNCS.PHASECHK.TRANS64.TRYWAIT P2, [UR61+0x38830], R3 ;  /* 0x03883003ff0075a7 */ /* 0x000e64000804017d */
[----:B-1----:R-:W-:Y:S05]  /*6890*/  @!P2 BRA `(.L_x_198) ;  /* 0x000001140028a947 */ /* 0x002fea0003800000 */
.L_x_197:
[----:B------:R-:W-:Y:S01]  /*68a0*/  R2UR UR10, R14 ;  /* 0x000000000e0a72ca */ /* 0x000fe200000e0000 */
[----:B------:R-:W-:Y:S01]  /*68b0*/  WARPGROUP.ARRIVE ;  /* 0x00000000000079c5 */ /* 0x000fe20000000000 */
[----:B------:R-:W-:Y:S01]  /*68c0*/  R2UR UR6, R16 ;  /* 0x00000000100672ca */ /* 0x000fe200000e0000 */
[----:B------:R-:W-:Y:S01]  /*68d0*/  UMOV UR52, UR56 ;  /* 0x0000003800347c82 */ /* 0x000fe20008000000 */
[----:B------:R-:W-:Y:S01]  /*68e0*/  UMOV UR53, UR57 ;  /* 0x0000003900357c82 */ /* 0x000fe20008000000 */
[----:B------:R-:W-:Y:S01]  /*68f0*/  UMOV UR55, 0x40000040 ;  /* 0x4000004000377882 */ /* 0x000fe20000000000 */
[----:B------:R-:W-:Y:S01]  /*6900*/  UMOV UR59, 0x40000040 ;  /* 0x40000040003b7882 */ /* 0x000fe20000000000 */
[----:B------:R-:W-:Y:S01]  /*6910*/  R2UR UR18, R10 ;  /* 0x000000000a1272ca */ /* 0x000fe200000e0000 */
[----:B------:R-:W-:Y:S01]  /*6920*/  UMOV UR23, 0x40000040 ;  /* 0x4000004000177882 */ /* 0x000fe20000000000 */
[----:B------:R-:W-:Y:S01]  /*6930*/  R2UR UR19, R11 ;  /* 0x000000000b1372ca */ /* 0x000fe200000e0000 */
[----:B------:R-:W-:Y:S01]  /*6940*/  UMOV UR27, 0x40000040 ;  /* 0x40000040001b7882 */ /* 0x000fe20000000000 */
[----:B------:R-:W-:Y:S01]  /*6950*/  R2UR UR14, R8 ;  /* 0x00000000080e72ca */ /* 0x000fe200000e0000 */
[----:B------:R-:W-:Y:S01]  /*6960*/  UMOV UR31, 0x40000040 ;  /* 0x40000040001f7882 */ /* 0x000fe20000000000 */
[----:B------:R-:W-:Y:S01]  /*6970*/  R2UR UR15, R9 ;  /* 0x00000000090f72ca */ /* 0x000fe200000e0000 */
[----:B------:R-:W-:Y:S01]  /*6980*/  UMOV UR35, 0x40000040 ;  /* 0x4000004000237882 */ /* 0x000fe20000000000 */
[----:B------:R-:W-:Y:S01]  /*6990*/  UIMAD UR6, UR6, 0xa00, UR10 ;  /* 0x00000a00060678a4 */ /* 0x000fe2000f8e020a */
[-C--:B------:R-:W-:Y:S01]  /*69a0*/  FMUL.FTZ R24, R24, R2.reuse ;  /* 0x0000000218187220 */ /* 0x080fe20000410000 */
[----:B------:R-:W-:Y:S01]  /*69b0*/  UMOV UR39, 0x40000040 ;  /* 0x4000004000277882 */ /* 0x000fe20000000000 */
[----:B------:R-:W-:Y:S01]  /*69c0*/  UMOV UR43, 0x40000040 ;  /* 0x40000040002b7882 */ /* 0x000fe20000000000 */
[----:B------:R-:W-:Y:S01]  /*69d0*/  UIADD3 UR58, UR6, 0x80, URZ ;  /* 0x00000080063a7890 */ /* 0x000fe2000fffe03f */
[-C--:B------:R-:W-:Y:S01]  /*69e0*/  FMUL.FTZ R25, R25, R2.reuse ;  /* 0x0000000219197220 */ /* 0x080fe20000410000 */
[----:B------:R-:W-:Y:S01]  /*69f0*/  UIADD3 UR10, UR6, 0x180, URZ ;  /* 0x00000180060a7890 */ /* 0x000fe2000fffe03f */
[-C--:B------:R-:W-:Y:S01]  /*6a00*/  FMUL.FTZ R28, R28, R2.reuse ;  /* 0x000000021c1c7220 */ /* 0x080fe20000410000 */
[----:B------:R-:W-:Y:S01]  /*6a10*/  UMOV UR54, UR6 ;  /* 0x0000000600367c82 */ /* 0x000fe20008000000 */
[----:B------:R-:W-:Y:S01]  /*6a20*/  UIADD3 UR11, UR6, 0x200, URZ ;  /* 0x00000200060b7890 */ /* 0x000fe2000fffe03f */
[----:B------:R-:W-:Y:S01]  /*6a30*/  HGMMA.64x16x16.F32 R184, gdesc[UR52], RZ, !UPT, gsb0 ;  /* 0x0020000034b879f0 */ /* 0x000fe2000c0008ff */
[----:B------:R-:W-:Y:S01]  /*6a40*/  UIADD3 UR54, UR6, 0x100, URZ ;  /* 0x0000010006367890 */ /* 0x000fe2000fffe03f */
[-C--:B------:R-:W-:Y:S01]  /*6a50*/  FMUL.FTZ R29, R29, R2.reuse ;  /* 0x000000021d1d7220 */ /* 0x080fe20000410000 */
[----:B------:R-:W-:Y:S01]  /*6a60*/  UMOV UR52, UR56 ;  /* 0x0000003800347c82 */ /* 0x000fe20008000000 */
[----:B------:R-:W-:Y:S01]  /*6a70*/  UMOV UR53, UR57 ;  /* 0x0000003900357c82 */ /* 0x000fe20008000000 */
[----:B------:R-:W-:Y:S01]  /*6a80*/  UMOV UR55, 0x40000040 ;  /* 0x4000004000377882 */ /* 0x000fe20000000000 */
[----:B------:R-:W-:Y:S01]  /*6a90*/  UIADD3 UR22, UR6, 0x286, URZ ;  /* 0x0000028606167890 */ /* 0x000fe2000fffe03f */
[-C--:B------:R-:W-:Y:S01]  /*6aa0*/  FMUL.FTZ R32, R32, R2.reuse ;  /* 0x0000000220207220 */ /* 0x080fe20000410000 */
        /* <DEDUP_REMOVED lines=52> */
[----:B------:R-:W-:Y:S01]  /*6df0*/  UMOV UR58, UR10 ;  /* 0x0000000a003a7c82 */ /* 0x000fe20008000000 */
[----:B------:R-:W-:Y:S01]  /*6e00*/  UMOV UR59, 0x40000040 ;  /* 0x40000040003b7882 */ /* 0x000fe20000000000 */
[----:B------:R-:W-:Y:S01]  /*6e10*/  UIADD3 UR10, UR6, 0x102, URZ ;  /* 0x00000102060a7890 */ /* 0x000fe2000fffe03f */
        /* <DEDUP_REMOVED lines=57> */
[----:B------:R-:W-:Y:S01]  /*71b0*/  UMOV UR53, UR57 ;  /* 0x0000003900357c82 */ /* 0x000fe20008000000 */
        /* <DEDUP_REMOVED lines=34> */
[----:B------:R-:W-:-:S06]  /*73e0*/  WARPGROUP.ARRIVE ;  /* 0x00000000000079c5 */ /* 0x000fcc0000000000 */
[----:B------:R-:W-:Y:S01]  /*73f0*/  HGMMA.64x16x16.F32 R160, gdesc[UR56], RZ, !UPT, gsb0 ;  /* 0x0020000038a079f0 */ /* 0x000fe2000c0008ff */
[----:B------:R-:W-:Y:S02]  /*7400*/  R2UR UR58, R6 ;  /* 0x00000000063a72ca */ /* 0x000fe400000e0000 */
[----:B------:R-:W-:Y:S01]  /*7410*/  R2UR UR59, R7 ;  /* 0x00000000073b72ca */ /* 0x000fe200000e0000 */
        /* <DEDUP_REMOVED lines=463> */
.L_x_199:
[----:B------:R-:W-:Y:S02]  /*9110*/  R2UR UR6, R5 ;  /* 0x00000000050672ca */ /* 0x000fe400000e0000 */
[----:B------:R-:W-:-:S11]  /*9120*/  SHF.L.U32 R0, R237, 0x1f, RZ ;  /* 0x0000001fed007819 */ /* 0x000fd600000006ff */
[----:B------:R-:W-:-:S09]  /*9130*/  ULEA UR6, UR60, UR6, 0x3 ;  /* 0x000000063c067291 */ /* 0x000fd2000f8e183f */
[----:B------:R2:W3:Y:S01]  /*9140*/  SYNCS.PHASECHK.TRANS64.TRYWAIT P2, [UR6+0x38850], R0 ;  /* 0x03885000ff0075a7 */ /* 0x0004e20008040146 */
[----:B------:R-:W-:Y:S05]  /*9150*/  @!P0 BRA `(.L_x_200) ;  /* 0x0000000000048947 */ /* 0x000fea0003800000 */
[----:B------:R-:W-:Y:S01]  /*9160*/  BPT.TRAP 0x1 ;  /* 0x000000040000795c */ /* 0x000fe20000300000 */
.L_x_200:
[----:B---3--:R-:W-:Y:S05]  /*9170*/  @P2 BRA `(.L_x_201) ;  /* 0x0000000000082947 */ /* 0x008fea0003800000 */
[----:B------:R-:W3:Y:S02]  /*9180*/  SYNCS.PHASECHK.TRANS64.TRYWAIT P2, [UR6+0x38850], R0 ;  /* 0x03885000ff0075a7 */ /* 0x000ee40008040146 */
[----:B---3--:R-:W-:Y:S05]  /*9190*/  @!P2 BRA `(.L_x_202) ;  /* 0x000000ec0000a947 */ /* 0x008fea0003800000 */
.L_x_201:
[----:B------:R-:W-:Y:S01]  /*91a0*/  R2UR UR10, R5 ;  /* 0x00000000050a72ca */ /* 0x000fe200000e0000 */
[----:B------:R-:W-:Y:S01]  /*91b0*/  WARPGROUP.ARRIVE ;  /* 0x00000000000079c5 */ /* 0x000fe20000000000 */
[----:B------:R-:W-:Y:S01]  /*91c0*/  UMOV UR11, 0x40000040 ;  /* 0x40000040000b7882 */ /* 0x000fe20000000000 */
[----:B--23--:R-:W-:Y:S01]  /*91d0*/  FMUL.FTZ R0, R184, UR7 ;  /* 0x00000007b8007c20 */ /* 0x00cfe20008410000 */
[----:B01----:R-:W-:Y:S01]  /*91e0*/  FMUL.FTZ R3, R185, UR7 ;  /* 0x00000007b9037c20 */ /* 0x003fe20008410000 */
[----:B------:R-:W-:Y:S01]  /*91f0*/  FMUL.FTZ R185, R187, UR7 ;  /* 0x00000007bbb97c20 */ /* 0x000fe20008410000 */
[----:B------:R-:W-:Y:S01]  /*9200*/  FMUL.FTZ R187, R188, UR7 ;  /* 0x00000007bcbb7c20 */ /* 0x000fe20008410000 */
[----:B------:R-:W-:Y:S01]  /*9210*/  FMUL.FTZ R188, R189, UR7 ;  /* 0x00000007bdbc7c20 */ /* 0x000fe20008410000 */
[----:B------:R-:W-:Y:S01]  /*9220*/  FMUL.FTZ R184, R186, UR7 ;  /* 0x00000007bab87c20 */ /* 0x000fe20008410000 */
[----:B------:R-:W0:Y:S01]  /*9230*/  MUFU.TANH R0, R0 ;  /* 0x0000000000007308 */ /* 0x000e220000002400 */
[----:B------:R-:W-:Y:S01]  /*9240*/  FMUL.FTZ R186, R190, UR7 ;  /* 0x00000007beba7c20 */ /* 0x000fe20008410000 */
        /* <DEDUP_REMOVED lines=15> */
[----:B------:R-:W2:Y:S01]  /*9340*/  MUFU.TANH R187, R187 ;  /* 0x000000bb00bb7308 */ /* 0x000ea20000002400 */
[----:B0-----:R-:W-:Y:S01]  /*9350*/  FMNMX.FTZ R2, R0, R21, !PT ;  /* 0x0000001500027209 */ /* 0x001fe20007810000 */
[----:B------:R-:W-:Y:S01]  /*9360*/  FMUL.FTZ R164, R164, UR7 ;  /* 0x00000007a4a47c20 */ /* 0x000fe20008410000 */
[----:B------:R-:W-:Y:S01]  /*9370*/  UIMAD UR60, UR60, 0xa00, UR10 ;  /* 0x00000a003c3c78a4 */ /* 0x000fe2000f8e020a */
[----:B------:R-:W-:Y:S01]  /*9380*/  FMUL.FTZ R165, R165, UR7 ;  /* 0x00000007a5a57c20 */ /* 0x000fe20008410000 */
[----:B------:R-:W-:Y:S01]  /*9390*/  FMUL.FTZ R152, R152, UR7 ;  /* 0x0000000798987c20 */ /* 0x000fe20008410000 */
[----:B------:R-:W-:Y:S01]  /*93a0*/  FMUL.FTZ R176, R178, UR7 ;  /* 0x00000007b2b07c20 */ /* 0x000fe20008410000 */
[----:B------:R-:W-:Y:S01]  /*93b0*/  FMUL.FTZ R178, R179, UR7 ;  /* 0x00000007b3b27c20 */ /* 0x000fe20008410000 */
[----:B------:R-:W0:Y:S01]  /*93c0*/  MUFU.TANH R188, R188 ;  /* 0x000000bc00bc7308 */ /* 0x000e220000002400 */
[----:B-1----:R-:W-:Y:S01]  /*93d0*/  FMNMX.FTZ R2, R3, R2, !PT ;  /* 0x0000000203027209 */ /* 0x002fe20007810000 */
[----:B------:R-:W-:Y:S01]  /*93e0*/  UMOV UR10, UR60 ;  /* 0x0000003c000a7c82 */ /* 0x000fe20008000000 */
[----:B------:R-:W-:Y:S01]  /*93f0*/  FMUL.FTZ R179, R182, UR7 ;  /* 0x00000007b6b37c20 */ /* 0x000fe20008410000 */
[----:B------:R-:W-:Y:S01]  /*9400*/  HGMMA.64x256x16.F32 R24, R208, gdesc[UR8].tnspB, R24, gsb0 ;  /* 0x43e00008d0187df0 */ /* 0x000fe20008000818 */
[----:B------:R-:W-:Y:S01]  /*9410*/  UIADD3 UR10, UR60, 0x80, URZ ;  /* 0x000000803c0a7890 */ /* 0x000fe2000fffe03f */
[----:B------:R-:W-:Y:S01]  /*9420*/  FMUL.FTZ R182, R153, UR7 ;  /* 0x0000000799b67c20 */ /* 0x000fe20008410000 */
[----:B------:R-:W-:Y:S01]  /*9430*/  UMOV UR11, 0x40000040 ;  /* 0x40000040000b7882 */ /* 0x000fe20000000000 */
[----:B------:R-:W1:Y:S01]  /*9440*/  MUFU.TANH R190, R190 ;  /* 0x000000be00be7308 */ /* 0x000e620000002400 */
[----:B--2---:R-:W-:Y:S01]  /*9450*/  FMNMX.FTZ R2, R187, R2, !PT ;  /* 0x00000002bb027209 */ /* 0x004fe20007810000 */
[----:B------:R-:W-:Y:S01]  /*9460*/  FMUL.FTZ R153, R156, UR7 ;  /* 0x000000079c997c20 */ /* 0x000fe20008410000 */
[----:B------:R-:W-:Y:S01]  /*9470*/  FMUL.FTZ R157, R157, UR7 ;  /* 0x000000079d9d7c20 */ /* 0x000fe20008410000 */
[----:B------:R-:W-:Y:S01]  /*9480*/  FMUL.FTZ R189, R191, UR7 ;  /* 0x00000007bfbd7c20 */ /* 0x000fe20008410000 */
[----:B------:R-:W-:Y:S01]  /*9490*/  FMUL.FTZ R156, R183, UR7 ;  /* 0x00000007b79c7c20 */ /* 0x000fe20008410000 */
[----:B------:R-:W-:Y:S01]  /*94a0*/  ULDC UR14, c[0x0][0x988] ;  /* 0x00026200000e7ab9 */ /* 0x000fe20000000800 */
[----:B------:R-:W-:Y:S01]  /*94b0*/  FMUL.FTZ R170, R170, UR7 ;  /* 0x00000007aaaa7c20 */ /* 0x000fe20008410000 */
[----:B------:R-:W2:Y:S01]  /*94c0*/  MUFU.TANH R177, R177 ;  /* 0x000000b100b17308 */ /* 0x000ea20000002400 */
[----:B0-----:R-:W-:Y:S01]  /*94d0*/  FMNMX.FTZ R2, R188, R2, !PT ;  /* 0x00000002bc027209 */ /* 0x001fe20007810000 */
[----:B------:R-:W-:Y:S01]  /*94e0*/  FMUL.FTZ R171, R171, UR7 ;  /* 0x00000007abab7c20 */ /* 0x000fe20008410000 */
[----:B------:R-:W-:Y:S01]  /*94f0*/  FMUL.FTZ R174, R174, UR7 ;  /* 0x00000007aeae7c20 */ /* 0x000fe20008410000 */
[----:B------:R-:W-:Y:S01]  /*9500*/  FMUL.FTZ R175, R175, UR7 ;  /* 0x00000007afaf7c20 */ /* 0x000fe20008410000 */
[----:B------:R-:W-:Y:S01]  /*9510*/  FMUL.FTZ R162, R162, UR7 ;  /* 0x00000007a2a27c20 */ /* 0x000fe20008410000 */
[----:B------:R-:W-:Y:S01]  /*9520*/  FMUL.FTZ R163, R163, UR7 ;  /* 0x00000007a3a37c20 */ /* 0x000fe20008410000 */
[----:B------:R-:W-:Y:S01]  /*9530*/  FMUL.FTZ R166, R166, UR7 ;  /* 0x00000007a6a67c20 */ /* 0x000fe20008410000 */
[----:B------:R-:W0:Y:S01]  /*9540*/  MUFU.TANH R180, R180 ;  /* 0x000000b400b47308 */ /* 0x000e220000002400 */
[----:B-1----:R-:W-:Y:S01]  /*9550*/  FMNMX.FTZ R2, R190, R2, !PT ;  /* 0x00000002be027209 */ /* 0x002fe20007810000 */
[----:B------:R-:W-:Y:S01]  /*9560*/  FMUL.FTZ R167, R167, UR7 ;  /* 0x00000007a7a77c20 */ /* 0x000fe20008410000 */
[----:B------:R-:W-:Y:S01]  /*9570*/  FMUL.FTZ R154, R154, UR7 ;  /* 0x000000079a9a7c20 */ /* 0x000fe20008410000 */
[----:B------:R-:W-:Y:S01]  /*9580*/  FMUL.FTZ R155, R155, UR7 ;  /* 0x000000079b9b7c20 */ /* 0x000fe20008410000 */
[----:B------:R-:W-:Y:S01]  /*9590*/  FMUL.FTZ R158, R158, UR7 ;  /* 0x000000079e9e7c20 */ /* 0x000fe20008410000 */
[----:B------:R-:W-:Y:S01]  /*95a0*/  FMUL.FTZ R159, R159, UR7 ;  /* 0x000000079f9f7c20 */ /* 0x000fe20008410000 */
[----:B------:R-:W-:Y:S01]  /*95b0*/  VOTEU.ALL UP0, P1 ;  /* 0x00000000003f7886 */ /* 0x000fe20000800000 */
[----:B------:R-:W1:Y:S01]  /*95c0*/  MUFU.TANH R181, R181 ;  /* 0x000000b500b57308 */ /* 0x000e620000002400 */
[----:B--2---:R-:W-:Y:S01]  /*95d0*/  FMNMX.FTZ R2, R177, R2, !PT ;  /* 0x00000002b1027209 */ /* 0x004fe20007810000 */
[----:B------:R-:W-:-:S02]  /*95e0*/  IMAD.MOV.U32 R237, RZ, RZ, R17 ;  /* 0x000000ffffed7224 */ /* 0x000fc400078e0011 */
[----:B------:R-:W-:Y:S02]  /*95f0*/  @!UP0 UIADD3 UR61, UR61, 0x38840, URZ ;  /* 0x000388403d3d8890 */ /* 0x000fe4000fffe03f */
[----:B------:R-:W-:Y:S02]  /*9600*/  @!UP0 UIADD3 UR6, UR6, 0x38860, URZ ;  /* 0x0003886006068890 */ /* 0x000fe4000fffe03f */
[----:B------:R-:W2:Y:S01]  /*9610*/  MUFU.TANH R168, R168 ;  /* 0x000000a800a87308 */ /* 0x000ea20000002400 */
[----:B0-----:R-:W-:Y:S01]  /*9620*/  FMNMX.FTZ R2, R180, R2, !PT ;  /* 0x00000002b4027209 */ /* 0x001fe20007810000 */
[----:B------:R-:W-:Y:S02]  /*9630*/  @!UP0 UPRMT UR61, URZ, 0x654, UR61 ;  /* 0x000006543f3d8896 */ /* 0x000fe4000800003d */
[----:B------:R-:W-:-:S04]  /*9640*/  @!UP0 UPRMT UR6, URZ, 0x654, UR6 ;  /* 0x000006543f068896 */ /* 0x000fc80008000006 */
[----:B------:R-:W0:Y:S01]  /*9650*/  MUFU.TANH R169, R169 ;  /* 0x000000a900a97308 */ /* 0x000e220000002400 */
[----:B-1----:R-:W-:-:S07]  /*9660*/  FMNMX.FTZ R2, R181, R2, !PT ;  /* 0x00000002b5027209 */ /* 0x002fce0007810000 */
[----:B------:R-:W1:Y:S01]  /*9670*/  MUFU.TANH R172, R172 ;  /* 0x000000ac00ac7308 */ /* 0x000e620000002400 */
[----:B--2---:R-:W-:-:S07]  /*9680*/  FMNMX.FTZ R2, R168, R2, !PT ;  /* 0x00000002a8027209 */ /* 0x004fce0007810000 */
[----:B------:R-:W2:Y:S01]  /*9690*/  MUFU.TANH R173, R173 ;  /* 0x000000ad00ad7308 */ /* 0x000ea20000002400 */
[----:B0-----:R-:W-:-:S07]  /*96a0*/  FMNMX.FTZ R2, R169, R2, !PT ;  /* 0x00000002a9027209 */ /* 0x001fce0007810000 */
        /* <DEDUP_REMOVED lines=19> */
[----:B-1----:R-:W-:-:S05]  /*97e0*/  FMNMX.FTZ R4, R157, R2, !PT ;  /* 0x000000029d047209 */ /* 0x002fca0007810000 */
[----:B------:R-:W1:Y:S02]  /*97f0*/  SHFL.BFLY PT, R2, R4, 0x2, 0x1f ;  /* 0x0c401f0004027f89 */ /* 0x000e6400000e0000 */
[----:B------:R-:W3:Y:S08]  /*9800*/  MUFU.TANH R186, R186 ;  /* 0x000000ba00ba7308 */ /* 0x000ef00000002400 */
[----:B------:R-:W4:Y:S08]  /*9810*/  MUFU.TANH R189, R189 ;  /* 0x000000bd00bd7308 */ /* 0x000f300000002400 */
[----:B------:R-:W5:Y:S01]  /*9820*/  MUFU.TANH R176, R176 ;  /* 0x000000b000b07308 */ /* 0x000f620000002400 */
[----:B-1----:R-:W-:-:S07]  /*9830*/  FMNMX.FTZ R4, R4, R2, !PT ;  /* 0x0000000204047209 */ /* 0x002fce0007810000 */
[----:B------:R-:W1:Y:S01]  /*9840*/  MUFU.TANH R178, R178 ;  /* 0x000000b200b27308 */ /* 0x000e620000002400 */
[----:B------:R-:W2:Y:S07]  /*9850*/  SHFL.BFLY PT, R2, R4, 0x1, 0x1f ;  /* 0x0c201f0004027f89 */ /* 0x000eae00000e0000 */
[----:B------:R-:W1:Y:S08]  /*9860*/  MUFU.TANH R179, R179 ;  /* 0x000000b300b37308 */ /* 0x000e700000002400 */
[----:B------:R-:W1:Y:S08]  /*9870*/  MUFU.TANH R156, R156 ;  /* 0x0000009c009c7308 */ /* 0x000e700000002400 */
[----:B------:R-:W1:Y:S01]  /*9880*/  MUFU.TANH R170, R170 ;  /* 0x000000aa00aa7308 */ /* 0x000e620000002400 */
[----:B--2---:R-:W-:-:S02]  /*9890*/  FMNMX.FTZ R4, R4, R2, !PT ;  /* 0x0000000204047209 */ /* 0x004fc40007810000 */
[----:B------:R-:W-:-:S03]  /*98a0*/  FMNMX.FTZ R2, R184, R20, !PT ;  /* 0x00000014b8027209 */ /* 0x000fc60007810000 */
[----:B------:R-:W-:Y:S01]  /*98b0*/  FADD.FTZ R21, -R4, R21 ;  /* 0x0000001504157221 */ /* 0x000fe20000010100 */
[----:B0-----:R-:W-:Y:S01]  /*98c0*/  FMNMX.FTZ R2, R185, R2, !PT ;  /* 0x00000002b9027209 */ /* 0x001fe20007810000 */
[----:B------:R-:W0:Y:S03]  /*98d0*/  MUFU.TANH R171, R171 ;  /* 0x000000ab00ab7308 */ /* 0x000e260000002400 */
[----:B---3--:R-:W-:-:S05]  /*98e0*/  FMNMX.FTZ R2, R186, R2, !PT ;  /* 0x00000002ba027209 */ /* 0x008fca0007810000 */
[----:B------:R-:W2:Y:S08]  /*98f0*/  MUFU.TANH R174, R174 ;  /* 0x000000ae00ae7308 */ /* 0x000eb00000002400 */
[----:B------:R-:W3:Y:S08]  /*9900*/  MUFU.TANH R175, R175 ;  /* 0x000000af00af7308 */ /* 0x000ef00000002400 */
[----:B------:R-:W3:Y:S08]  /*9910*/  MUFU.TANH R162, R162 ;  /* 0x000000a200a27308 */ /* 0x000ef00000002400 */
[----:B------:R-:W3:Y:S08]  /*9920*/  MUFU.TANH R163, R163 ;  /* 0x000000a300a37308 */ /* 0x000ef00000002400 */
[----:B------:R-:W3:Y:S08]  /*9930*/  MUFU.TANH R166, R166 ;  /* 0x000000a600a67308 */ /* 0x000ef00000002400 */
[----:B------:R-:W3:Y:S08]  /*9940*/  MUFU.TANH R167, R167 ;  /* 0x000000a700a77308 */ /* 0x000ef00000002400 */
[----:B------:R-:W3:Y:S01]  /*9950*/  MUFU.TANH R154, R154 ;  /* 0x0000009a009a7308 */ /* 0x000ee20000002400 */
[----:B------:R-:W-:-:S02]  /*9960*/  WARPGROUP.DEPBAR.LE gsb0, 0x0 ;  /* 0x00008000000079c5 */ /* 0x000fc40000010000 */
[----:B------:R-:W-:-:S05]  /*9970*/  WARPGROUP.ARRIVE ;  /* 0x00000000000079c5 */ /* 0x000fca0000000000 */
[----:B------:R-:W3:Y:S01]  /*9980*/  MUFU.TANH R155, R155 ;  /* 0x0000009b009b7308 */ /* 0x000ee20000002400 */
[----:B------:R-:W-:Y:S01]  /*9990*/  HGMMA.64x256x16.F32 R24, R204, gdesc[UR8].tnspB, R24, gsb0 ;  /* 0x43e00008cc187df0 */ /* 0x000fe20008000818 */
[----:B------:R-:W-:Y:S01]  /*99a0*/  UIADD3 UR10, UR60, 0x100, URZ ;  /* 0x000001003c0a7890 */ /* 0x000fe2000fffe03f */
[----:B------:R-:W-:-:S05]  /*99b0*/  UMOV UR11, 0x40000040 ;  /* 0x40000040000b7882 */ /* 0x000fca0000000000 */
[----:B------:R-:W3:Y:S08]  /*99c0*/  MUFU.TANH R158, R158 ;  /* 0x0000009e009e7308 */ /* 0x000ef00000002400 */
[----:B------:R-:W3:Y:S01]  /*99d0*/  MUFU.TANH R159, R159 ;  /* 0x0000009f009f7308 */ /* 0x000ee20000002400 */
[----:B------:R-:W-:Y:S02]  /*99e0*/  WARPGROUP.DEPBAR.LE gsb0, 0x0 ;  /* 0x00008000000079c5 */ /* 0x000fe40000010000 */
[----:B------:R-:W-:-:S10]  /*99f0*/  WARPGROUP.ARRIVE ;  /* 0x00000000000079c5 */ /* 0x000fd40000000000 */
        /* <DEDUP_REMOVED lines=8> */
[----:B------:R-:W-:Y:S01]  /*9a80*/  R2UR UR60, R16 ;  /* 0x00000000103c72ca */ /* 0x000fe200000e0000 */
[----:B------:R-:W-:Y:S01]  /*9a90*/  UMOV UR11, 0x40000040 ;  /* 0x40000040000b7882 */ /* 0x000fe20000000000 */
[----:B------:R-:W-:Y:S02]  /*9aa0*/  WARPGROUP.DEPBAR.LE gsb0, 0x0 ;  /* 0x00008000000079c5 */ /* 0x000fe40000010000 */
[----:B------:R-:W-:-:S15]  /*9ab0*/  WARPGROUP.ARRIVE ;  /* 0x00000000000079c5 */ /* 0x000fde0000000000 */
[----:B------:R-:W-:-:S07]  /*9ac0*/  NOP ;  /* 0x0000000000007918 */ /* 0x000fce0000000000 */
[----:B------:R-:W-:Y:S01]  /*9ad0*/  HGMMA.64x256x16.F32 R24, R192, gdesc[UR8].tnspB, R24, gsb0 ;  /* 0x43e00008c0187df0 */ /* 0x000fe20008000818 */
[----:B------:R-:W-:Y:S01]  /*9ae0*/  UMOV UR10, UR14 ;  /* 0x0000000e000a7c82 */ /* 0x000fe20008000000 */
[----:B------:R-:W-:Y:S01]  /*9af0*/  R2UR UR11, R15 ;  /* 0x000000000f0b72ca */ /* 0x000fe200000e0000 */
[----:B------:R-:W-:Y:S01]  /*9b00*/  FMUL.FTZ R15, R21, UR10 ;  /* 0x0000000a150f7c20 */ /* 0x000fe20008410000 */
[----:B----4-:R-:W-:Y:S02]  /*9b10*/  FMNMX.FTZ R21, R189, R2, !PT ;  /* 0x00000002bd157209 */ /* 0x010fe40007810000 */
[----:B------:R-:W-:Y:S01]  /*9b20*/  R2UR UR14, R18 ;  /* 0x00000000120e72ca */ /* 0x000fe200000e0000 */
[----:B------:R4:W-:Y:S01]  /*9b30*/  MUFU.EX2 R2, R15 ;  /* 0x0000000f00027308 */ /* 0x0009e20000000800 */
[----:B-----5:R-:W-:-:S04]  /*9b40*/  FMNMX.FTZ R21, R176, R21, !PT ;  /* 0x00000015b0157209 */ /* 0x020fc80007810000 */
[----:B-1----:R-:W-:Y:S01]  /*9b50*/  FMNMX.FTZ R21, R178, R21, !PT ;  /* 0x00000015b2157209 */ /* 0x002fe20007810000 */
[----:B----4-:R-:W-:-:S06]  /*9b60*/  FMUL.FTZ R15, R4, UR10 ;  /* 0x0000000a040f7c20 */ /* 0x010fcc0008410000 */
[----:B------:R-:W-:Y:S01]  /*9b70*/  UISETP.GT.AND UP0, UPT, UR11, UR14, UPT ;  /* 0x0000000e0b00728c */ /* 0x000fe2000bf04270 */
[--C-:B------:R-:W-:Y:S01]  /*9b80*/  FFMA.FTZ R208, R0, UR10, -R15.reuse ;  /* 0x0000000a00d07c23 */ /* 0x100fe2000801080f */
[----:B------:R-:W-:Y:S01]  /*9b90*/  FMNMX.FTZ R0, R179, R21, !PT ;  /* 0x00000015b3007209 */ /* 0x000fe20007810000 */
[--C-:B------:R-:W-:Y:S01]  /*9ba0*/  FFMA.FTZ R3, R3, UR10, -R15.reuse ;  /* 0x0000000a03037c23 */ /* 0x100fe2000801080f */
[--C-:B------:R-:W-:Y:S01]  /*9bb0*/  FFMA.FTZ R210, R187, UR10, -R15.reuse ;  /* 0x0000000abbd27c23 */ /* 0x100fe2000801080f */
[--C-:B------:R-:W-:Y:S01]  /*9bc0*/  FFMA.FTZ R183, R188, UR10, -R15.reuse ;  /* 0x0000000abcb77c23 */ /* 0x100fe2000801080f */
[----:B------:R-:W-:Y:S01]  /*9bd0*/  FMNMX.FTZ R0, R156, R0, !PT ;  /* 0x000000009c007209 */ /* 0x000fe20007810000 */
[----:B------:R1:W-:Y:S01]  /*9be0*/  MUFU.EX2 R21, R3 ;  /* 0x0000000300157308 */ /* 0x0003e20000000800 */
[--C-:B------:R-:W-:Y:S01]  /*9bf0*/  FFMA.FTZ R200, R168, UR10, -R15.reuse ;  /* 0x0000000aa8c87c23 */ /* 0x100fe2000801080f */
[--C-:B------:R-:W-:Y:S01]  /*9c00*/  FFMA.FTZ R196, R160, UR10, -R15.reuse ;  /* 0x0000000aa0c47c23 */ /* 0x100fe2000801080f */
[----:B------:R-:W-:Y:S01]  /*9c10*/  FMNMX.FTZ R0, R170, R0, !PT ;  /* 0x00000000aa007209 */ /* 0x000fe20007810000 */
[--C-:B------:R-:W-:Y:S01]  /*9c20*/  FFMA.FTZ R206, R180, UR10, -R15.reuse ;  /* 0x0000000ab4ce7c23 */ /* 0x100fe2000801080f */
[--C-:B------:R-:W-:Y:S01]  /*9c30*/  FFMA.FTZ R168, R169, UR10, -R15.reuse ;  /* 0x0000000aa9a87c23 */ /* 0x100fe2000801080f */
[--C-:B------:R-:W-:Y:S01]  /*9c40*/  FFMA.FTZ R160, R161, UR10, -R15.reuse ;  /* 0x0000000aa1a07c23 */ /* 0x100fe2000801080f */
[----:B0-----:R-:W-:Y:S01]  /*9c50*/  FMNMX.FTZ R0, R171, R0, !PT ;  /* 0x00000000ab007209 */ /* 0x001fe20007810000 */
[----:B------:R-:W0:Y:S01]  /*9c60*/  MUFU.EX2 R208, R208 ;  /* 0x000000d000d07308 */ /* 0x000e220000000800 */
[--C-:B------:R-:W-:Y:S01]  /*9c70*/  FFMA.FTZ R204, R190, UR10, -R15.reuse ;  /* 0x0000000abecc7c23 */ /* 0x100fe2000801080f */
[--C-:B------:R-:W-:Y:S01]  /*9c80*/  FFMA.FTZ R177, R177, UR10, -R15.reuse ;  /* 0x0000000ab1b17c23 */ /* 0x100fe2000801080f */
[----:B--2---:R-:W-:Y:S01]  /*9c90*/  FMNMX.FTZ R0, R174, R0, !PT ;  /* 0x00000000ae007209 */ /* 0x004fe20007810000 */
[--C-:B------:R-:W-:Y:S01]  /*9ca0*/  FFMA.FTZ R180, R181, UR10, -R15.reuse ;  /* 0x0000000ab5b47c23 */ /* 0x100fe2000801080f */
[--C-:B------:R-:W-:Y:S01]  /*9cb0*/  FFMA.FTZ R202, R172, UR10, -R15.reuse ;  /* 0x0000000aacca7c23 */ /* 0x100fe2000801080f */
[--C-:B------:R-:W-:Y:S01]  /*9cc0*/  FFMA.FTZ R169, R173, UR10, -R15.reuse ;  /* 0x0000000aada97c23 */ /* 0x100fe2000801080f */
[----:B---3--:R-:W-:Y:S01]  /*9cd0*/  FMNMX.FTZ R0, R175, R0, !PT ;  /* 0x00000000af007209 */ /* 0x008fe20007810000 */
[----:B------:R-:W-:Y:S01]  /*9ce0*/  MUFU.EX2 R210, R210 ;  /* 0x000000d200d27308 */ /* 0x000fe20000000800 */
[--C-:B------:R-:W-:Y:S01]  /*9cf0*/  FFMA.FTZ R198, R164, UR10, -R15.reuse ;  /* 0x0000000aa4c67c23 */ /* 0x100fe2000801080f */
[----:B------:R-:W-:Y:S01]  /*9d00*/  FFMA.FTZ R161, R165, UR10, -R15 ;  /* 0x0000000aa5a17c23 */ /* 0x000fe2000801080f */
[----:B------:R-:W-:-:S02]  /*9d10*/  FMNMX.FTZ R0, R162, R0, !PT ;  /* 0x00000000a2007209 */ /* 0x000fc40007810000 */
[----:B------:R-:W-:Y:S02]  /*9d20*/  PLOP3.LUT P2, PT, PT, PT, UP0, 0x80, 0x0 ;  /* 0x000000000000781c */ /* 0x000fe40003f4f008 */
[----:B------:R-:W-:Y:S01]  /*9d30*/  FMNMX.FTZ R0, R163, R0, !PT ;  /* 0x00000000a3007209 */ /* 0x000fe20007810000 */
[----:B------:R-:W-:Y:S03]  /*9d40*/  MUFU.EX2 R183, R183 ;  /* 0x000000b700b77308 */ /* 0x000fe60000000800 */
[----:B------:R-:W-:-:S04]  /*9d50*/  FMNMX.FTZ R0, R166, R0, !PT ;  /* 0x00000000a6007209 */ /* 0x000fc80007810000 */
[----:B------:R-:W-:Y:S01]  /*9d60*/  FMNMX.FTZ R0, R167, R0, !PT ;  /* 0x00000000a7007209 */ /* 0x000fe20007810000 */
[----:B------:R-:W-:Y:S03]  /*9d70*/  MUFU.EX2 R204, R204 ;  /* 0x000000cc00cc7308 */ /* 0x000fe60000000800 */
[----:B------:R-:W-:-:S04]  /*9d80*/  FMNMX.FTZ R0, R154, R0, !PT ;  /* 0x000000009a007209 */ /* 0x000fc80007810000 */
[----:B------:R-:W-:Y:S01]  /*9d90*/  FMNMX.FTZ R0, R155, R0, !PT ;  /* 0x000000009b007209 */ /* 0x000fe20007810000 */
[----:B------:R-:W-:Y:S03]  /*9da0*/  MUFU.EX2 R177, R177 ;  /* 0x000000b100b17308 */ /* 0x000fe60000000800 */
[----:B------:R-:W-:-:S04]  /*9db0*/  FMNMX.FTZ R0, R158, R0, !PT ;  /* 0x000000009e007209 */ /* 0x000fc80007810000 */
[----:B------:R-:W-:Y:S01]  /*9dc0*/  FMNMX.FTZ R0, R159, R0, !PT ;  /* 0x000000009f007209 */ /* 0x000fe20007810000 */
[----:B------:R-:W-:Y:S04]  /*9dd0*/  MUFU.EX2 R206, R206 ;  /* 0x000000ce00ce7308 */ /* 0x000fe80000000800 */
[----:B-1----:R-:W1:Y:S04]  /*9de0*/  SHFL.BFLY PT, R3, R0, 0x2, 0x1f ;  /* 0x0c401f0000037f89 */ /* 0x002e6800000e0000 */
[----:B------:R-:W-:Y:S08]  /*9df0*/  MUFU.EX2 R180, R180 ;  /* 0x000000b400b47308 */ /* 0x000ff00000000800 */
[----:B------:R-:W-:Y:S08]  /*9e00*/  MUFU.EX2 R200, R200 ;  /* 0x000000c800c87308 */ /* 0x000ff00000000800 */
[----:B------:R-:W-:Y:S01]  /*9e10*/  MUFU.EX2 R168, R168 ;  /* 0x000000a800a87308 */ /* 0x000fe20000000800 */
[----:B-1----:R-:W-:-:S07]  /*9e20*/  FMNMX.FTZ R0, R0, R3, !PT ;  /* 0x0000000300007209 */ /* 0x002fce0007810000 */
[----:B------:R-:W-:Y:S01]  /*9e30*/  MUFU.EX2 R202, R202 ;  /* 0x000000ca00ca7308 */ /* 0x000fe20000000800 */
[----:B------:R-:W1:Y:S07]  /*9e40*/  SHFL.BFLY PT, R3, R0, 0x1, 0x1f ;  /* 0x0c201f0000037f89 */ /* 0x000e6e00000e0000 */
[----:B------:R-:W-:Y:S08]  /*9e50*/  MUFU.EX2 R169, R169 ;  /* 0x000000a900a97308 */ /* 0x000ff00000000800 */
[----:B------:R-:W-:Y:S08]  /*9e60*/  MUFU.EX2 R196, R196 ;  /* 0x000000c400c47308 */ /* 0x000ff00000000800 */
[----:B------:R-:W-:Y:S01]  /*9e70*/  MUFU.EX2 R160, R160 ;  /* 0x000000a000a07308 */ /* 0x000fe20000000800 */
[----:B-1----:R-:W-:-:S05]  /*9e80*/  FMNMX.FTZ R3, R0, R3, !PT ;  /* 0x0000000300037209 */ /* 0x002fca0007810000 */
[----:B------:R-:W-:Y:S02]  /*9e90*/  FADD.FTZ R0, -R3, R20 ;  /* 0x0000001403007221 */ /* 0x000fe40000010100 */
[----:B------:R-:W-:Y:S02]  /*9ea0*/  MUFU.EX2 R198, R198 ;  /* 0x000000c600c67308 */ /* 0x000fe40000000800 */
[----:B------:R-:W-:-:S06]  /*9eb0*/  FMUL.FTZ R0, R0, UR10 ;  /* 0x0000000a00007c20 */ /* 0x000fcc0008410000 */
[----:B------:R-:W-:Y:S08]  /*9ec0*/  MUFU.EX2 R0, R0 ;  /* 0x0000000000007308 */ /* 0x000ff00000000800 */
[----:B------:R-:W-:Y:S01]  /*9ed0*/  MUFU.EX2 R161, R161 ;  /* 0x000000a100a17308 */ /* 0x000fe20000000800 */
[----:B------:R-:W-:Y:S02]  /*9ee0*/  WARPGROUP.DEPBAR.LE gsb0, 0x0 ;  /* 0x00008000000079c5 */ /* 0x000fe40000010000 */
[--C-:B------:R-:W-:Y:S01]  /*9ef0*/  FFMA.FTZ R194, R153, UR10, -R15.reuse ;  /* 0x0000000a99c27c23 */ /* 0x100fe2000801080f */
[----:B------:R-:W-:Y:S01]  /*9f00*/  FMUL.FTZ R153, R3, UR10 ;  /* 0x0000000a03997c20 */ /* 0x000fe20008410000 */
[--C-:B------:R-:W-:Y:S01]  /*9f10*/  FFMA.FTZ R192, R152, UR10, -R15.reuse ;  /* 0x0000000a98c07c23 */ /* 0x100fe2000801080f */
[--C-:B------:R-:W-:Y:S01]  /*9f20*/  FFMA.FTZ R152, R182, UR10, -R15.reuse ;  /* 0x0000000ab6987c23 */ /* 0x100fe2000801080f */
[----:B------:R-:W-:Y:S01]  /*9f30*/  FFMA.FTZ R15, R157, UR10, -R15 ;  /* 0x0000000a9d0f7c23 */ /* 0x000fe2000801080f */
[--C-:B------:R-:W-:Y:S01]  /*9f40*/  FFMA.FTZ R209, R184, UR10, -R153.reuse ;  /* 0x0000000ab8d17c23 */ /* 0x100fe20008010899 */
[--C-:B------:R-:W-:Y:S01]  /*9f50*/  FFMA.FTZ R20, R185, UR10, -R153.reuse ;  /* 0x0000000ab9147c23 */ /* 0x100fe20008010899 */
[--C-:B------:R-:W-:Y:S01]  /*9f60*/  FFMA.FTZ R211, R186, UR10, -R153.reuse ;  /* 0x0000000abad37c23 */ /* 0x100fe20008010899 */
[--C-:B------:R-:W-:Y:S01]  /*9f70*/  FFMA.FTZ R157, R189, UR10, -R153.reuse ;  /* 0x0000000abd9d7c23 */ /* 0x100fe20008010899 */
[--C-:B------:R-:W-:Y:S01]  /*9f80*/  FFMA.FTZ R205, R176, UR10, -R153.reuse ;  /* 0x0000000ab0cd7c23 */ /* 0x100fe20008010899 */
[--C-:B------:R-:W-:Y:S01]  /*9f90*/  FFMA.FTZ R164, R178, UR10, -R153.reuse ;  /* 0x0000000ab2a47c23 */ /* 0x100fe20008010899 */
[----:B------:R-:W1:Y:S01]  /*9fa0*/  MUFU.EX2 R209, R209 ;  /* 0x000000d100d17308 */ /* 0x000e620000000800 */
[--C-:B------:R-:W-:Y:S01]  /*9fb0*/  FFMA.FTZ R207, R179, UR10, -R153.reuse ;  /* 0x0000000ab3cf7c23 */ /* 0x100fe20008010899 */
[--C-:B------:R-:W-:Y:S01]  /*9fc0*/  FFMA.FTZ R156, R156, UR10, -R153.reuse ;  /* 0x0000000a9c9c7c23 */ /* 0x100fe20008010899 */
[--C-:B------:R-:W-:Y:S01]  /*9fd0*/  FFMA.FTZ R201, R170, UR10, -R153.reuse ;  /* 0x0000000aaac97c23 */ /* 0x100fe20008010899 */
[--C-:B------:R-:W-:Y:S01]  /*9fe0*/  FFMA.FTZ R165, R171, UR10, -R153.reuse ;  /* 0x0000000aaba57c23 */ /* 0x100fe20008010899 */
[--C-:B------:R-:W-:Y:S01]  /*9ff0*/  FFMA.FTZ R203, R174, UR10, -R153.reuse ;  /* 0x0000000aaecb7c23 */ /* 0x100fe20008010899 */
[--C-:B------:R-:W-:Y:S01]  /*a000*/  FFMA.FTZ R175, R175, UR10, -R153.reuse ;  /* 0x0000000aafaf7c23 */ /* 0x100fe20008010899 */
[--C-:B------:R-:W-:Y:S01]  /*a010*/  FFMA.FTZ R162, R162, UR10, -R153.reuse ;  /* 0x0000000aa2a27c23 */ /* 0x100fe20008010899 */
[----:B------:R-:W2:Y:S01]  /*a020*/  MUFU.EX2 R20, R20 ;  /* 0x0000001400147308 */ /* 0x000ea20000000800 */
[--C-:B------:R-:W-:Y:S01]  /*a030*/  FFMA.FTZ R163, R163, UR10, -R153.reuse ;  /* 0x0000000aa3a37c23 */ /* 0x100fe20008010899 */
[--C-:B------:R-:W-:Y:S01]  /*a040*/  FFMA.FTZ R166, R166, UR10, -R153.reuse ;  /* 0x0000000aa6a67c23 */ /* 0x100fe20008010899 */
[--C-:B------:R-:W-:Y:S01]  /*a050*/  FFMA.FTZ R167, R167, UR10, -R153.reuse ;  /* 0x0000000aa7a77c23 */ /* 0x100fe20008010899 */
[--C-:B------:R-:W-:Y:S01]  /*a060*/  FFMA.FTZ R154, R154, UR10, -R153.reuse ;  /* 0x0000000a9a9a7c23 */ /* 0x100fe20008010899 */
[--C-:B------:R-:W-:Y:S01]  /*a070*/  FFMA.FTZ R155, R155, UR10, -R153.reuse ;  /* 0x0000000a9b9b7c23 */ /* 0x100fe20008010899 */
[--C-:B------:R-:W-:Y:S01]  /*a080*/  FFMA.FTZ R158, R158, UR10, -R153.reuse ;  /* 0x0000000a9e9e7c23 */ /* 0x100fe20008010899 */
[----:B------:R-:W-:Y:S01]  /*a090*/  FFMA.FTZ R153, R159, UR10, -R153 ;  /* 0x0000000a9f997c23 */ /* 0x000fe20008010899 */
[----:B------:R-:W3:Y:S01]  /*a0a0*/  MUFU.EX2 R211, R211 ;  /* 0x000000d300d37308 */ /* 0x000ee20000000800 */
[----:B0-----:R-:W-:Y:S01]  /*a0b0*/  FFMA.FTZ R159, R2, R13, R208 ;  /* 0x0000000d029f7223 */ /* 0x001fe200000100d0 */
[----:B-1----:R-:W-:Y:S01]  /*a0c0*/  FFMA.FTZ R12, R0, R12, R209 ;  /* 0x0000000c000c7223 */ /* 0x002fe200000100d1 */
[C---:B------:R-:W-:Y:S01]  /*a0d0*/  F2FP.F16.F32.PACK_AB R208, R21.reuse, R208 ;  /* 0x000000d015d0723e */ /* 0x040fe200000000ff */
[----:B------:R-:W-:Y:S01]  /*a0e0*/  @!P1 SYNCS.ARRIVE.TRANS64.RED.A1T0 RZ, [UR61], RZ ;  /* 0x000000ffffff99a7 */ /* 0x000fe2000810043d */
[----:B------:R-:W-:-:S03]  /*a0f0*/  FADD.FTZ R159, R21, R159 ;  /* 0x0000009f159f7221 */ /* 0x000fc60000010000 */
[----:B------:R-:W0:Y:S01]  /*a100*/  MUFU.EX2 R157, R157 ;  /* 0x0000009d009d7308 */ /* 0x000e220000000800 */
[----:B--2---:R-:W-:Y:S01]  /*a110*/  FADD.FTZ R12, R20, R12 ;  /* 0x0000000c140c7221 */ /* 0x004fe20000010000 */
[----:B------:R-:W-:Y:S01]  /*a120*/  FADD.FTZ R21, R210, R159 ;  /* 0x0000009fd2157221 */ /* 0x000fe20000010000 */
[----:B------:R-:W-:Y:S01]  /*a130*/  F2FP.F16.F32.PACK_AB R209, R20, R209 ;  /* 0x000000d114d1723e */ /* 0x000fe200000000ff */
[----:B------:R-:W-:Y:S01]  /*a140*/  @!P1 SYNCS.ARRIVE.TRANS64.RED.A1T0 RZ, [UR6], RZ ;  /* 0x000000ffffff99a7 */ /* 0x000fe20008100406 */
[----:B------:R-:W-:Y:S01]  /*a150*/  UIADD3 UR6, UR11, -0x1, URZ ;  /* 0xffffffff0b067890 */ /* 0x000fe2000fffe03f */
[C---:B------:R-:W-:Y:S01]  /*a160*/  FADD.FTZ R21, R183.reuse, R21 ;  /* 0x00000015b7157221 */ /* 0x040fe20000010000 */
[----:B------:R-:W-:Y:S01]  /*a170*/  F2FP.F16.F32.PACK_AB R210, R183, R210 ;  /* 0x000000d2b7d2723e */ /* 0x000fe200000000ff */
[----:B------:R-:W1:Y:S01]  /*a180*/  MUFU.EX2 R205, R205 ;  /* 0x000000cd00cd7308 */ /* 0x000e620000000800 */
[----:B---3--:R-:W-:Y:S01]  /*a190*/  FADD.FTZ R12, R211, R12 ;  /* 0x0000000cd30c7221 */ /* 0x008fe20000010000 */
[----:B------:R-:W-:Y:S01]  /*a1a0*/  FADD.FTZ R21, R204, R21 ;  /* 0x00000015cc157221 */ /* 0x000fe20000010000 */
[----:B------:R-:W-:Y:S01]  /*a1b0*/  F2FP.F16.F32.PACK_AB R204, R177, R204 ;  /* 0x000000ccb1cc723e */ /* 0x000fe200000000ff */
[----:B------:R-:W-:-:S02]  /*a1c0*/  IMAD.MOV.U32 R20, RZ, RZ, R3 ;  /* 0x000000ffff147224 */ /* 0x000fc400078e0003 */
[----:B------:R-:W-:Y:S02]  /*a1d0*/  FADD.FTZ R21, R177, R21 ;  /* 0x00000015b1157221 */ /* 0x000fe40000010000 */
[----:B------:R-:W2:Y:S01]  /*a1e0*/  MUFU.EX2 R164, R164 ;  /* 0x000000a400a47308 */ /* 0x000ea20000000800 */
[C---:B0-----:R-:W-:Y:S01]  /*a1f0*/  FADD.FTZ R12, R157.reuse, R12 ;  /* 0x0000000c9d0c7221 */ /* 0x041fe20000010000 */
[----:B------:R-:W-:Y:S01]  /*a200*/  FADD.FTZ R21, R206, R21 ;  /* 0x00000015ce157221 */ /* 0x000fe20000010000 */
[----:B------:R-:W-:Y:S02]  /*a210*/  F2FP.F16.F32.PACK_AB R211, R157, R211 ;  /* 0x000000d39dd3723e */ /* 0x000fe400000000ff */
[C---:B------:R-:W-:Y:S01]  /*a220*/  F2FP.F16.F32.PACK_AB R206, R180.reuse, R206 ;  /* 0x000000ceb4ce723e */ /* 0x040fe200000000ff */
[----:B------:R-:W-:Y:S02]  /*a230*/  FADD.FTZ R21, R180, R21 ;  /* 0x00000015b4157221 */ /* 0x000fe40000010000 */
[----:B------:R-:W0:Y:S01]  /*a240*/  MUFU.EX2 R207, R207 ;  /* 0x000000cf00cf7308 */ /* 0x000e220000000800 */
[----:B-1----:R-:W-:Y:S01]  /*a250*/  FADD.FTZ R12, R205, R12 ;  /* 0x0000000ccd0c7221 */ /* 0x002fe20000010000 */
[----:B------:R-:W-:Y:S01]  /*a260*/  FADD.FTZ R21, R200, R21 ;  /* 0x00000015c8157221 */ /* 0x000fe20000010000 */
[----:B------:R-:W-:-:S03]  /*a270*/  F2FP.F16.F32.PACK_AB R200, R168, R200 ;  /* 0x000000c8a8c8723e */ /* 0x000fc600000000ff */
[----:B------:R-:W-:Y:S02]  /*a280*/  FADD.FTZ R21, R168, R21 ;  /* 0x00000015a8157221 */ /* 0x000fe40000010000 */
[----:B------:R-:W1:Y:S01]  /*a290*/  MUFU.EX2 R156, R156 ;  /* 0x0000009c009c7308 */ /* 0x000e620000000800 */
[----:B--2---:R-:W-:Y:S01]  /*a2a0*/  FADD.FTZ R12, R164, R12 ;  /* 0x0000000ca40c7221 */ /* 0x004fe20000010000 */
[----:B------:R-:W-:Y:S01]  /*a2b0*/  FADD.FTZ R21, R202, R21 ;  /* 0x00000015ca157221 */ /* 0x000fe20000010000 */
[----:B------:R-:W-:Y:S02]  /*a2c0*/  F2FP.F16.F32.PACK_AB R205, R164, R205 ;  /* 0x000000cda4cd723e */ /* 0x000fe400000000ff */
[C---:B------:R-:W-:Y:S01]  /*a2d0*/  F2FP.F16.F32.PACK_AB R202, R169.reuse, R202 ;  /* 0x000000caa9ca723e */ /* 0x040fe200000000ff */
[----:B------:R-:W-:Y:S02]  /*a2e0*/  FADD.FTZ R21, R169, R21 ;  /* 0x00000015a9157221 */ /* 0x000fe40000010000 */
[----:B------:R-:W2:Y:S01]  /*a2f0*/  MUFU.EX2 R201, R201 ;  /* 0x000000c900c97308 */ /* 0x000ea20000000800 */
[----:B0-----:R-:W-:Y:S01]  /*a300*/  FADD.FTZ R12, R207, R12 ;  /* 0x0000000ccf0c7221 */ /* 0x001fe20000010000 */
[----:B------:R-:W-:Y:S01]  /*a310*/  FADD.FTZ R21, R196, R21 ;  /* 0x00000015c4157221 */ /* 0x000fe20000010000 */
[----:B------:R-:W-:-:S03]  /*a320*/  F2FP.F16.F32.PACK_AB R196, R160, R196 ;  /* 0x000000c4a0c4723e */ /* 0x000fc600000000ff */
[----:B------:R-:W-:Y:S02]  /*a330*/  FADD.FTZ R21, R160, R21 ;  /* 0x00000015a0157221 */ /* 0x000fe40000010000 */
[----:B------:R-:W0:Y:S01]  /*a340*/  MUFU.EX2 R165, R165 ;  /* 0x000000a500a57308 */ /* 0x000e220000000800 */
[----:B-1----:R-:W-:Y:S01]  /*a350*/  FADD.FTZ R12, R156, R12 ;  /* 0x0000000c9c0c7221 */ /* 0x002fe20000010000 */
[----:B------:R-:W-:Y:S01]  /*a360*/  FADD.FTZ R21, R198, R21 ;  /* 0x00000015c6157221 */ /* 0x000fe20000010000 */
[----:B------:R-:W-:Y:S02]  /*a370*/  F2FP.F16.F32.PACK_AB R207, R156, R207 ;  /* 0x000000cf9ccf723e */ /* 0x000fe400000000ff */
[C---:B------:R-:W-:Y:S01]  /*a380*/  F2FP.F16.F32.PACK_AB R198, R161.reuse, R198 ;  /* 0x000000c6a1c6723e */ /* 0x040fe200000000ff */
[----:B------:R-:W-:Y:S02]  /*a390*/  FADD.FTZ R21, R161, R21 ;  /* 0x00000015a1157221 */ /* 0x000fe40000010000 */
[----:B------:R-:W1:Y:S01]  /*a3a0*/  MUFU.EX2 R203, R203 ;  /* 0x000000cb00cb7308 */ /* 0x000e620000000800 */
[----:B--2---:R-:W-:-:S07]  /*a3b0*/  FADD.FTZ R12, R201, R12 ;  /* 0x0000000cc90c7221 */ /* 0x004fce0000010000 */
[----:B------:R-:W2:Y:S01]  /*a3c0*/  MUFU.EX2 R13, R175 ;  /* 0x000000af000d7308 */ /* 0x000ea20000000800 */
[C---:B0-----:R-:W-:Y:S01]  /*a3d0*/  FADD.FTZ R12, R165.reuse, R12 ;  /* 0x0000000ca50c7221 */ /* 0x041fe20000010000 */
[----:B------:R-:W-:-:S06]  /*a3e0*/  F2FP.F16.F32.PACK_AB R201, R165, R201 ;  /* 0x000000c9a5c9723e */ /* 0x000fcc00000000ff */
[----:B------:R-:W0:Y:S01]  /*a3f0*/  MUFU.EX2 R162, R162 ;  /* 0x000000a200a27308 */ /* 0x000e220000000800 */
[----:B-1----:R-:W-:-:S07]  /*a400*/  FADD.FTZ R12, R203, R12 ;  /* 0x0000000ccb0c7221 */ /* 0x002fce0000010000 */
[----:B------:R-:W1:Y:S01]  /*a410*/  MUFU.EX2 R163, R163 ;  /* 0x000000a300a37308 */ /* 0x000e620000000800 */
[C---:B--2---:R-:W-:Y:S01]  /*a420*/  FADD.FTZ R12, R13.reuse, R12 ;  /* 0x0000000c0d0c7221 */ /* 0x044fe20000010000 */
[----:B------:R-:W-:-:S06]  /*a430*/  F2FP.F16.F32.PACK_AB R203, R13, R203 ;  /* 0x000000cb0dcb723e */ /* 0x000fcc00000000ff */
[----:B------:R-:W2:Y:S01]  /*a440*/  MUFU.EX2 R166, R166 ;  /* 0x000000a600a67308 */ /* 0x000ea20000000800 */
[----:B0-----:R-:W-:-:S07]  /*a450*/  FADD.FTZ R12, R162, R12 ;  /* 0x0000000ca20c7221 */ /* 0x001fce0000010000 */
[----:B------:R-:W0:Y:S01]  /*a460*/  MUFU.EX2 R192, R192 ;  /* 0x000000c000c07308 */ /* 0x000e220000000800 */
[C---:B-1----:R-:W-:Y:S01]  /*a470*/  FADD.FTZ R12, R163.reuse, R12 ;  /* 0x0000000ca30c7221 */ /* 0x042fe20000010000 */
[----:B------:R-:W-:-:S06]  /*a480*/  F2FP.F16.F32.PACK_AB R197, R163, R162 ;  /* 0x000000a2a3c5723e */ /* 0x000fcc00000000ff */
[----:B------:R-:W1:Y:S01]  /*a490*/  MUFU.EX2 R167, R167 ;  /* 0x000000a700a77308 */ /* 0x000e620000000800 */
[----:B--2---:R-:W-:-:S07]  /*a4a0*/  FADD.FTZ R12, R166, R12 ;  /* 0x0000000ca60c7221 */ /* 0x004fce0000010000 */
[----:B------:R-:W2:Y:S01]  /*a4b0*/  MUFU.EX2 R152, R152 ;  /* 0x0000009800987308 */ /* 0x000ea20000000800 */
[----:B0-----:R-:W-:-:S07]  /*a4c0*/  FADD.FTZ R21, R192, R21 ;  /* 0x00000015c0157221 */ /* 0x001fce0000010000 */
[----:B------:R-:W0:Y:S01]  /*a4d0*/  MUFU.EX2 R154, R154 ;  /* 0x0000009a009a7308 */ /* 0x000e220000000800 */
[C---:B-1----:R-:W-:Y:S01]  /*a4e0*/  FADD.FTZ R12, R167.reuse, R12 ;  /* 0x0000000ca70c7221 */ /* 0x042fe20000010000 */
[----:B------:R-:W-:-:S06]  /*a4f0*/  F2FP.F16.F32.PACK_AB R199, R167, R166 ;  /* 0x000000a6a7c7723e */ /* 0x000fcc00000000ff */
[----:B------:R-:W1:Y:S01]  /*a500*/  MUFU.EX2 R194, R194 ;  /* 0x000000c200c27308 */ /* 0x000e620000000800 */
[C---:B--2---:R-:W-:Y:S01]  /*a510*/  FADD.FTZ R21, R152.reuse, R21 ;  /* 0x0000001598157221 */ /* 0x044fe20000010000 */
[----:B------:R-:W-:-:S06]  /*a520*/  F2FP.F16.F32.PACK_AB R192, R152, R192 ;  /* 0x000000c098c0723e */ /* 0x000fcc00000000ff */
[----:B------:R-:W2:Y:S01]  /*a530*/  MUFU.EX2 R155, R155 ;  /* 0x0000009b009b7308 */ /* 0x000ea20000000800 */
[----:B0-----:R-:W-:-:S07]  /*a540*/  FADD.FTZ R12, R154, R12 ;  /* 0x0000000c9a0c7221 */ /* 0x001fce0000010000 */
[----:B------:R-:W0:Y:S01]  /*a550*/  MUFU.EX2 R15, R15 ;  /* 0x0000000f000f7308 */ /* 0x000e220000000800 */
[----:B-1----:R-:W-:-:S07]  /*a560*/  FADD.FTZ R21, R194, R21 ;  /* 0x00000015c2157221 */ /* 0x002fce0000010000 */
[----:B------:R-:W1:Y:S01]  /*a570*/  MUFU.EX2 R158, R158 ;  /* 0x0000009e009e7308 */ /* 0x000e620000000800 */
[C---:B--2---:R-:W-:Y:S01]  /*a580*/  FADD.FTZ R12, R155.reuse, R12 ;  /* 0x0000000c9b0c7221 */ /* 0x044fe20000010000 */
[----:B------:R-:W-:-:S06]  /*a590*/  F2FP.F16.F32.PACK_AB R193, R155, R154 ;  /* 0x0000009a9bc1723e */ /* 0x000fcc00000000ff */
[----:B------:R-:W2:Y:S01]  /*a5a0*/  MUFU.EX2 R153, R153 ;  /* 0x0000009900997308 */ /* 0x000ea20000000800 */
[C---:B0-----:R-:W-:Y:S01]  /*a5b0*/  FADD.FTZ R13, R15.reuse, R21 ;  /* 0x000000150f0d7221 */ /* 0x041fe20000010000 */
[----:B------:R-:W-:Y:S01]  /*a5c0*/  F2FP.F16.F32.PACK_AB R194, R15, R194 ;  /* 0x000000c20fc2723e */ /* 0x000fe200000000ff */
[----:B------:R-:W-:Y:S02]  /*a5d0*/  IMAD.U32 R15, RZ, RZ, UR6 ;  /* 0x00000006ff0f7e24 */ /* 0x000fe4000f8e00ff */
[----:B------:R-:W-:Y:S02]  /*a5e0*/  IMAD.MOV.U32 R21, RZ, RZ, R4 ;  /* 0x000000ffff157224 */ /* 0x000fe400078e0004 */
[----:B-1----:R-:W-:-:S04]  /*a5f0*/  FADD.FTZ R12, R158, R12 ;  /* 0x0000000c9e0c7221 */ /* 0x002fc80000010000 */
[C---:B--2---:R-:W-:Y:S01]  /*a600*/  FADD.FTZ R12, R153.reuse, R12 ;  /* 0x0000000c990c7221 */ /* 0x044fe20000010000 */
[----:B------:R-:W-:Y:S01]  /*a610*/  F2FP.F16.F32.PACK_AB R195, R153, R158 ;  /* 0x0000009e99c3723e */ /* 0x000fe200000000ff */
[----:B------:R-:W-:Y:S06]  /*a620*/  @P2 BRA `(.L_x_203) ;  /* 0xffffffc000482947 */ /* 0x000fec000383ffff */
.L_x_194:
        /* <DEDUP_REMOVED lines=131> */
.L_x_204:
[----:B------:R-:W-:Y:S01]  /*ae60*/  IMAD R0, R16, 0x8, R5 ;  /* 0x0000000810007824 */ /* 0x000fe200078e0205 */
[----:B------:R-:W-:-:S04]  /*ae70*/  SHF.L.U32 R7, R17, 0x1f, RZ ;  /* 0x0000001f11077819 */ /* 0x000fc800000006ff */
[----:B------:R0:W1:Y:S01]  /*ae80*/  SYNCS.PHASECHK.TRANS64.TRYWAIT P2, [R0+URZ+0x38850], R7 ;  /* 0x03885007000075a7 */ /* 0x000062000804017f */
[----:B------:R-:W-:Y:S05]  /*ae90*/  @!P0 BRA `(.L_x_205) ;  /* 0x0000000000048947 */ /* 0x000fea0003800000 */
[----:B------:R-:W-:Y:S01]  /*aea0*/  BPT.TRAP 0x1 ;  /* 0x000000040000795c */ /* 0x000fe20000300000 */
.L_x_205:
[----:B-1----:R-:W-:Y:S05]  /*aeb0*/  @P2 BRA `(.L_x_206) ;  /* 0x0000000000082947 */ /* 0x002fea0003800000 */
[----:B------:R-:W1:Y:S02]  /*aec0*/  SYNCS.PHASECHK.TRANS64.TRYWAIT P0, [R0+URZ+0x38850], R7 ;  /* 0x03885007000075a7 */ /* 0x000e64000800017f */
[----:B-1----:R-:W-:Y:S05]  /*aed0*/  @!P0 BRA `(.L_x_207) ;  /* 0x000000cc00c88947 */ /* 0x002fea0003800000 */
.L_x_206:
[----:B------:R-:W-:Y:S05]  /*aee0*/  WARPSYNC.ALL ;  /* 0x0000000000007948 */ /* 0x000fea0003800000 */
[----:B------:R-:W-:Y:S01]  /*aef0*/  VIADD R5, R5, 0x400 ;  /* 0x0000040005057836 */ /* 0x000fe20000000000 */
[----:B------:R-:W2:Y:S01]  /*af00*/  LDL.LU R15, [R1+0x18] ;  /* 0x00001800010f7983 */ /* 0x000ea20000300800 */
[----:B01----:R-:W-:Y:S01]  /*af10*/  IMAD.MOV.U32 R7, RZ, RZ, 0x40000040 ;  /* 0x40000040ff077424 */ /* 0x003fe200078e00ff */
[----:B------:R-:W-:Y:S01]  /*af20*/  WARPGROUP.ARRIVE ;  /* 0x00000000000079c5 */ /* 0x000fe20000000000 */
[----:B------:R-:W-:Y:S01]  /*af30*/  IMAD.MOV.U32 R9, RZ, RZ, 0x40000040 ;  /* 0x40000040ff097424 */ /* 0x000fe200078e00ff */
[----:B------:R-:W-:Y:S01]  /*af40*/  SHF.R.U32.HI R5, RZ, 0x4, R5 ;  /* 0x00000004ff057819 */ /* 0x000fe20000011605 */
[----:B------:R-:W0:Y:S01]  /*af50*/  SHFL.BFLY PT, R2, R13, 0x2, 0x1f ;  /* 0x0c401f000d027f89 */ /* 0x000e2200000e0000 */
[----:B------:R-:W-:Y:S01]  /*af60*/  R2UR UR7, R7 ;  /* 0x00000000070772ca */ /* 0x000fe200000e0000 */
[----:B------:R-:W-:Y:S01]  /*af70*/  IMAD.MOV.U32 R7, RZ, RZ, 0x40000040 ;  /* 0x40000040ff077424 */ /* 0x000fe200078e00ff */
[----:B------:R-:W-:Y:S01]  /*af80*/  LOP3.LUT R5, R5, 0x3fff, RZ, 0xc0, !PT ;  /* 0x00003fff05057812 */ /* 0x000fe200078ec0ff */
[----:B------:R-:W-:-:S02]  /*af90*/  @!P1 VIADD R11, R0, 0x38860 ;  /* 0x00038860000b9836 */ /* 0x000fc40000000000 */
[----:B------:R-:W-:Y:S01]  /*afa0*/  IMAD.MOV.U32 R0, RZ, RZ, -0x800000 ;  /* 0xff800000ff007424 */ /* 0x000fe200078e00ff */
[----:B------:R-:W-:Y:S02]  /*afb0*/  LOP3.LUT R5, R5, 0x2800000, RZ, 0xfc, !PT ;  /* 0x0280000005057812 */ /* 0x000fe400078efcff */
[----:B------:R-:W-:-:S03]  /*afc0*/  @!P1 PRMT R11, RZ, 0x654, R11 ;  /* 0x00000654ff0b9816 */ /* 0x000fc6000000000b */
[C---:B------:R-:W-:Y:S02]  /*afd0*/  IMAD R6, R16.reuse, 0xa00, R5 ;  /* 0x00000a0010067824 */ /* 0x040fe400078e0205 */
[----:B------:R-:W1:Y:S01]  /*afe0*/  SHFL.BFLY PT, R5, R12, 0x2, 0x1f ;  /* 0x0c401f000c057f89 */ /* 0x000e6200000e0000 */
[----:B------:R-:W-:Y:S02]  /*aff0*/  VIADD R16, R16, 0x1 ;  /* 0x0000000110107836 */ /* 0x000fe40000000000 */
[C---:B------:R-:W-:Y:S01]  /*b000*/  R2UR UR6, R6.reuse ;  /* 0x00000000060672ca */ /* 0x040fe200000e0000 */
[----:B------:R-:W-:Y:S02]  /*b010*/  VIADD R8, R6, 0x80 ;  /* 0x0000008006087836 */ /* 0x000fe40000000000 */
[----:B------:R-:W-:Y:S01]  /*b020*/  ISETP.NE.AND P2, PT, R16, 0x2, PT ;  /* 0x000000021000780c */ /* 0x000fe20003f45270 */
[----:B0-----:R-:W-:Y:S01]  /*b030*/  FADD.FTZ R2, R2, R13 ;  /* 0x0000000d02027221 */ /* 0x001fe20000010000 */
[----:B------:R-:W-:-:S02]  /*b040*/  IMAD.U32 R13, RZ, RZ, UR10 ;  /* 0x0000000aff0d7e24 */ /* 0x000fc4000f8e00ff */
[----:B------:R-:W-:-:S06]  /*b050*/  SEL R16, R16, RZ, P2 ;  /* 0x000000ff10107207 */ /* 0x000fcc0001000000 */
[----:B------:R-:W-:Y:S01]  /*b060*/  HGMMA.64x256x16.F32 R24, R208, gdesc[UR4].tnspB, R24, gsb0 ;  /* 0x43e00004d0187df0 */ /* 0x000fe20008000818 */
[----:B------:R-:W-:Y:S01]  /*b070*/  R2UR UR6, R8 ;  /* 0x00000000080672ca */ /* 0x000fe200000e0000 */
[----:B------:R-:W-:Y:S01]  /*b080*/  VIADD R8, R6, 0x100 ;  /* 0x0000010006087836 */ /* 0x000fe20000000000 */
[----:B------:R-:W-:Y:S01]  /*b090*/  R2UR UR7, R9 ;  /* 0x00000000090772ca */ /* 0x000fe200000e0000 */
[----:B------:R-:W-:Y:S02]  /*b0a0*/  IMAD.MOV.U32 R9, RZ, RZ, 0x40000040 ;  /* 0x40000040ff097424 */ /* 0x000fe400078e00ff */
[----:B--2---:R-:W-:Y:S01]  /*b0b0*/  VIADD R15, R15, 0x1 ;  /* 0x000000010f0f7836 */ /* 0x004fe20000000000 */
[----:B------:R-:W-:Y:S02]  /*b0c0*/  WARPGROUP.DEPBAR.LE gsb0, 0x0 ;  /* 0x00008000000079c5 */ /* 0x000fe40000010000 */
[----:B------:R-:W-:Y:S02]  /*b0d0*/  WARPGROUP.ARRIVE ;  /* 0x00000000000079c5 */ /* 0x000fe40000000000 */
[----:B------:R-:W-:-:S15]  /*b0e0*/  STL [R1+0x18], R15 ;  /* 0x0000180f01007387 */ /* 0x000fde0000100800 */
[----:B------:R-:W-:-:S02]  /*b0f0*/  NOP ;  /* 0x0000000000007918 */ /* 0x000fc40000000000 */
[----:B------:R-:W-:Y:S01]  /*b100*/  HGMMA.64x256x16.F32 R24, R204, gdesc[UR4].tnspB, R24, gsb0 ;  /* 0x43e00004cc187df0 */ /* 0x000fe20008000818 */
[----:B------:R-:W-:Y:S01]  /*b110*/  R2UR UR6, R8 ;  /* 0x00000000080672ca */ /* 0x000fe200000e0000 */
[C---:B------:R-:W-:Y:S01]  /*b120*/  VIADD R8, R6.reuse, 0x180 ;  /* 0x0000018006087836 */ /* 0x040fe20000000000 */
[----:B------:R-:W-:Y:S01]  /*b130*/  R2UR UR7, R9 ;  /* 0x00000000090772ca */ /* 0x000fe200000e0000 */
[----:B------:R-:W-:Y:S02]  /*b140*/  IMAD.MOV.U32 R9, RZ, RZ, 0x40000040 ;  /* 0x40000040ff097424 */ /* 0x000fe400078e00ff */
[----:B------:R-:W-:Y:S01]  /*b150*/  VIADD R6, R6, 0x200 ;  /* 0x0000020006067836 */ /* 0x000fe20000000000 */
[----:B------:R-:W-:Y:S02]  /*b160*/  WARPGROUP.DEPBAR.LE gsb0, 0x0 ;  /* 0x00008000000079c5 */ /* 0x000fe40000010000 */
[----:B------:R-:W-:-:S15]  /*b170*/  WARPGROUP.ARRIVE ;  /* 0x00000000000079c5 */ /* 0x000fde0000000000 */
[----:B------:R-:W-:-:S04]  /*b180*/  NOP ;  /* 0x0000000000007918 */ /* 0x000fc80000000000 */
[----:B------:R-:W-:Y:S01]  /*b190*/  HGMMA.64x256x16.F32 R24, R200, gdesc[UR4].tnspB, R24, gsb0 ;  /* 0x43e00004c8187df0 */ /* 0x000fe20008000818 */
[----:B------:R-:W-:Y:S02]  /*b1a0*/  R2UR UR6, R8 ;  /* 0x00000000080672ca */ /* 0x000fe400000e0000 */
[----:B------:R-:W-:Y:S01]  /*b1b0*/  R2UR UR7, R9 ;  /* 0x00000000090772ca */ /* 0x000fe200000e0000 */
[----:B------:R-:W-:Y:S02]  /*b1c0*/  WARPGROUP.DEPBAR.LE gsb0, 0x0 ;  /* 0x00008000000079c5 */ /* 0x000fe40000010000 */
[----:B------:R-:W-:-:S15]  /*b1d0*/  WARPGROUP.ARRIVE ;  /* 0x00000000000079c5 */ /* 0x000fde0000000000 */
[----:B------:R-:W-:-:S07]  /*b1e0*/  NOP ;  /* 0x0000000000007918 */ /* 0x000fce0000000000 */
[----:B------:R-:W-:Y:S01]  /*b1f0*/  HGMMA.64x256x16.F32 R24, R196, gdesc[UR4].tnspB, R24, gsb0 ;  /* 0x43e00004c4187df0 */ /* 0x000fe20008000818 */
[----:B------:R-:W-:Y:S02]  /*b200*/  R2UR UR6, R6 ;  /* 0x00000000060672ca */ /* 0x000fe400000e0000 */
[----:B------:R-:W-:Y:S01]  /*b210*/  R2UR UR7, R7 ;  /* 0x00000000070772ca */ /* 0x000fe200000e0000 */
[----:B-1----:R-:W-:Y:S02]  /*b220*/  FADD.FTZ R7, R5, R12 ;  /* 0x0000000c05077221 */ /* 0x002fe40000010000 */
[----:B------:R-:W0:Y:S04]  /*b230*/  SHFL.BFLY PT, R5, R2, 0x1, 0x1f ;  /* 0x0c201f0002057f89 */ /* 0x000e2800000e0000 */
[----:B------:R-:W1:Y:S01]  /*b240*/  SHFL.BFLY PT, R6, R7, 0x1, 0x1f ;  /* 0x0c201f0007067f89 */ /* 0x000e6200000e0000 */
[----:B0-----:R-:W-:Y:S01]  /*b250*/  FADD.FTZ R10, R2, R5 ;  /* 0x00000005020a7221 */ /* 0x001fe20000010000 */
[----:B------:R-:W-:Y:S01]  /*b260*/  IMAD.MOV.U32 R5, RZ, RZ, RZ ;  /* 0x000000ffff057224 */ /* 0x000fe200078e00ff */
[----:B------:R-:W-:Y:S01]  /*b270*/  SEL R2, RZ, 0x1, P2 ;  /* 0x00000001ff027807 */ /* 0x000fe20001000000 */
[----:B-1----:R-:W-:-:S02]  /*b280*/  FADD.FTZ R14, R7, R6 ;  /* 0x00000006070e7221 */ /* 0x002fc40000010000 */
[----:B------:R-:W-:Y:S01]  /*b290*/  FSETP.NE.FTZ.AND P0, PT, R10, RZ, PT ;  /* 0x000000ff0a00720b */ /* 0x000fe20003f15000 */
[----:B------:R-:W-:Y:S01]  /*b2a0*/  IMAD.MOV.U32 R6, RZ, RZ, RZ ;  /* 0x000000ffff067224 */ /* 0x000fe200078e00ff */
[----:B------:R-:W-:Y:S01]  /*b2b0*/  LOP3.LUT R17, R17, R2, RZ, 0x3c, !PT ;  /* 0x0000000211117212 */ /* 0x000fe200078e3cff */
[----:B------:R-:W-:Y:S01]  /*b2c0*/  IMAD.U32 R7, RZ, RZ, UR10 ;  /* 0x0000000aff077e24 */ /* 0x000fe2000f8e00ff */
[----:B------:R-:W-:Y:S01]  /*b2d0*/  FSETP.NE.FTZ.AND P3, PT, R14, RZ, PT ;  /* 0x000000ff0e00720b */ /* 0x000fe20003f75000 */
[----:B------:R-:W-:-:S08]  /*b2e0*/  IMAD.MOV.U32 R2, RZ, RZ, -0x800000 ;  /* 0xff800000ff027424 */ /* 0x000fd000078e00ff */
[----:B------:R-:W0:Y:S01]  /*b2f0*/  @P0 MUFU.LG2 R8, R10 ;  /* 0x0000000a00080308 */ /* 0x000e220000000c00 */
[----:B------:R-:W-:-:S03]  /*b300*/  @P0 FMUL.FTZ R7, R7, 0.69314718246459960938 ;  /* 0x3f31721807070820 */ /* 0x000fc60000410000 */
[----:B------:R-:W-:-:S04]  /*b310*/  @P3 FMUL.FTZ R13, R13, 0.69314718246459960938 ;  /* 0x3f3172180d0d3820 */ /* 0x000fc80000410000 */
[----:B------:R-:W1:Y:S08]  /*b320*/  @P3 MUFU.LG2 R9, R14 ;  /* 0x0000000e00093308 */ /* 0x000e700000000c00 */
[----:B------:R1:W2:Y:S01]  /*b330*/  @P0 MUFU.RCP R6, R10 ;  /* 0x0000000a00060308 */ /* 0x0002a20000001000 */
        /* <DEDUP_REMOVED lines=139> */
.L_x_186:
[----:B------:R-:W0:Y:S08]  /*bbf0*/  S2UR UR4, SR_CgaCtaId ;  /* 0x00000000000479c3 */ /* 0x000e300000008800 */
[----:B------:R-:W-:Y:S06]  /*bc00*/  BAR.SYNC.DEFER_BLOCKING 0x5, 0x180 ;  /* 0x0146000000007b1d */ /* 0x000fec0000010000 */
[----:B------:R-:W-:Y:S01]  /*bc10*/  UMOV UR8, 0x400 ;  /* 0x0000040000087882 */ /* 0x000fe20000000000 */
[----:B------:R-:W-:Y:S01]  /*bc20*/  BSSY B0, `(.L_x_208) ;  /* 0x00004bc000007945 */ /* 0x000fe20003800000 */
[----:B0-----:R-:W-:-:S09]  /*bc30*/  ULEA UR8, UR4, UR8, 0x18 ;  /* 0x0000000804087291 */ /* 0x001fd2000f8ec03f */
[----:B------:R-:W0:Y:S02]  /*bc40*/  LDS.128 R4, [UR8+0x388d0] ;  /* 0x0388d008ff047984 */ /* 0x000e240008000c00 */
[----:B0-----:R-:W-:Y:S02]  /*bc50*/  R2UR UR6, R5 ;  /* 0x00000000050672ca */ /* 0x001fe400000e0000 */
[----:B------:R-:W-:Y:S02]  /*bc60*/  R2UR UR5, R6 ;  /* 0x00000000060572ca */ /* 0x000fe400000e0000 */
[----:B------:R-:W-:Y:S01]  /*bc70*/  R2UR UR7, R7 ;  /* 0x00000000070772ca */ /* 0x000fe200000e0000 */
[----:B------:R-:W-:Y:S06]  /*bc80*/  BAR.ARV 0x4, 0x180 ;  /* 0x0106000000007b1d */ /* 0x000fec0000002000 */
[----:B------:R-:W-:Y:S08]  /*bc90*/  @P0 BRA `(.L_x_209) ;  /* 0x0000003800980947 */ /* 0x000ff00003800000 */
[----:B------:R-:W2:Y:S01]  /*bca0*/  LDL.LU R9, [R1+0x14] ;  /* 0x0000140001097983 */ /* 0x000ea20000300800 */
[----:B------:R-:W0:Y:S01]  /*bcb0*/  S2UR UR4, SR_SWINHI ;  /* 0x00000000000479c3 */ /* 0x000e220000002f00 */
[----:B------:R-:W-:Y:S01]  /*bcc0*/  IMAD.MOV.U32 R12, RZ, RZ, 0x2 ;  /* 0x00000002ff0c7424 */ /* 0x000fe200078e00ff */
[----:B------:R-:W-:Y:S01]  /*bcd0*/  F2FP.F16.F32.PACK_AB R6, R29, R28 ;  /* 0x0000001c1d06723e */ /* 0x000fe200000000ff */
[----:B------:R-:W3:Y:S01]  /*bce0*/  LDL.LU R8, [R1+0x1c] ;  /* 0x00001c0001087983 */ /* 0x000ee20000300800 */
[----:B------:R-:W-:Y:S01]  /*bcf0*/  F2FP.F16.F32.PACK_AB R7, R31, R30 ;  /* 0x0000001e1f07723e */ /* 0x000fe200000000ff */
[----:B------:R-:W-:Y:S01]  /*bd00*/  ULDC.64 UR14, c[0x0][0xc00] ;  /* 0x00030000000e7ab9 */ /* 0x000fe20000000a00 */
[----:B------:R-:W-:Y:S01]  /*bd10*/  R2UR UR22, R22 ;  /* 0x00000000161672ca */ /* 0x000fe200000e0000 */
[----:B------:R-:W4:Y:S01]  /*bd20*/  LDL R3, [R1+0x68] ;  /* 0x0000680001037983 */ /* 0x000f220000100800 */
[----:B------:R-:W-:Y:S01]  /*bd30*/  ULDC.64 UR26, c[0x0][0x208] ;  /* 0x00008200001a7ab9 */ /* 0x000fe20000000a00 */
[----:B------:R-:W-:-:S02]  /*bd40*/  ULDC UR20, c[0x0][0xbe8] ;  /* 0x0002fa0000147ab9 */ /* 0x000fc40000000800 */
[----:B------:R-:W5:Y:S01]  /*bd50*/  LDL R174, [R1+0x10] ;  /* 0x0000100001ae7983 */ /* 0x000f620000100800 */
[----:B------:R-:W-:Y:S02]  /*bd60*/  R2UR UR21, R212 ;  /* 0x00000000d41572ca */ /* 0x000fe400000e0000 */
[----:B------:R-:W-:Y:S01]  /*bd70*/  R2UR UR24, R213 ;  /* 0x00000000d51872ca */ /* 0x000fe200000e0000 */
[----:B------:R-:W5:Y:S01]  /*bd80*/  LDL R175, [R1+0x64] ;  /* 0x0000640001af7983 */ /* 0x000f620000100800 */
[----:B------:R-:W-:Y:S01]  /*bd90*/  UMOV UR10, UR8 ;  /* 0x00000008000a7c82 */ /* 0x000fe20008000000 */
[----:B0-----:R-:W-:Y:S01]  /*bda0*/  UMOV UR11, UR4 ;  /* 0x00000004000b7c82 */ /* 0x001fe20008000000 */
[----:B------:R-:W-:Y:S01]  /*bdb0*/  BAR.SYNC.DEFER_BLOCKING 0x1, 0x100 ;  /* 0x0044000000007b1d */ /* 0x000fe20000010000 */
[----:B--2---:R-:W-:Y:S02]  /*bdc0*/  R2UR UR19, R9 ;  /* 0x00000000091372ca */ /* 0x004fe400000e0000 */
[----:B---3--:R-:W-:Y:S01]  /*bdd0*/  R2UR UR17, R8 ;  /* 0x00000000081172ca */ /* 0x008fe200000e0000 */
[----:B----4-:R-:W-:Y:S01]  /*bde0*/  IMAD.WIDE R12, R3, R12, UR10 ;  /* 0x0000000a030c7e25 */ /* 0x010fe2000f8e020c */
[----:B-----5:R-:W-:-:S02]  /*bdf0*/  R2UR UR18, R174 ;  /* 0x00000000ae1272ca */ /* 0x020fc400000e0000 */
[----:B------:R-:W-:-:S04]  /*be00*/  IADD3 R15, P1, R12, 0x20, RZ ;  /* 0x000000200c0f7810 */ /* 0x000fc80007f3e0ff */
[----:B------:R-:W-:-:S04]  /*be10*/  LOP3.LUT R14, R15, 0x380, RZ, 0xc0, !PT ;  /* 0x000003800f0e7812 */ /* 0x000fc800078ec0ff */
[----:B------:R-:W-:Y:S02]  /*be20*/  SHF.R.U64 R14, R14, 0x3, RZ ;  /* 0x000000030e0e7819 */ /* 0x000fe400000012ff */
[----:B------:R-:W-:Y:S02]  /*be30*/  IADD3 R157, P0, R12, 0x40, RZ ;  /* 0x000000400c9d7810 */ /* 0x000fe40007f1e0ff */
[----:B------:R-:W-:Y:S01]  /*be40*/  LOP3.LUT R14, R14, R15, RZ, 0x3c, !PT ;  /* 0x0000000f0e0e7212 */ /* 0x000fe200078e3cff */
[----:B------:R-:W-:Y:S01]  /*be50*/  IMAD.X R15, RZ, RZ, R13, P1 ;  /* 0x000000ffff0f7224 */ /* 0x000fe200008e060d */
[C---:B------:R-:W-:Y:S02]  /*be60*/  IADD3 R159, P4, R12.reuse, 0x60, RZ ;  /* 0x000000600c9f7810 */ /* 0x040fe40007f9e0ff */
[C---:B------:R-:W-:Y:S02]  /*be70*/  IADD3 R161, P3, R12.reuse, 0x4000, RZ ;  /* 0x000040000ca17810 */ /* 0x040fe40007f7e0ff */
[----:B------:R-:W-:-:S02]  /*be80*/  IADD3 R163, P6, R12, 0x4020, RZ ;  /* 0x000040200ca37810 */ /* 0x000fc40007fde0ff */
[C---:B------:R-:W-:Y:S02]  /*be90*/  IADD3 R165, P5, R12.reuse, 0x4040, RZ ;  /* 0x000040400ca57810 */ /* 0x040fe40007fbe0ff */
[C---:B------:R-:W-:Y:S02]  /*bea0*/  IADD3 R167, P2, R12.reuse, 0x4060, RZ ;  /* 0x000040600ca77810 */ /* 0x040fe40007f5e0ff */
[C---:B------:R-:W-:Y:S02]  /*beb0*/  IADD3 R169, P1, R12.reuse, 0x8000, RZ ;  /* 0x000080000ca97810 */ /* 0x040fe40007f3e0ff */
[----:B------:R-:W-:Y:S02]  /*bec0*/  LOP3.LUT R5, R12, 0x380, RZ, 0xc0, !PT ;  /* 0x000003800c057812 */ /* 0x000fe400078ec0ff */
[----:B------:R-:W-:Y:S02]  /*bed0*/  LOP3.LUT R156, R157, 0x380, RZ, 0xc0, !PT ;  /* 0x000003809d9c7812 */ /* 0x000fe400078ec0ff */
[----:B------:R-:W-:-:S02]  /*bee0*/  LOP3.LUT R158, R159, 0x380, RZ, 0xc0, !PT ;  /* 0x000003809f9e7812 */ /* 0x000fc400078ec0ff */
[----:B------:R-:W-:Y:S02]  /*bef0*/  LOP3.LUT R160, R161, 0x380, RZ, 0xc0, !PT ;  /* 0x00000380a1a07812 */ /* 0x000fe400078ec0ff */
[----:B------:R-:W-:Y:S02]  /*bf00*/  LOP3.LUT R162, R163, 0x380, RZ, 0xc0, !PT ;  /* 0x00000380a3a27812 */ /* 0x000fe400078ec0ff */
[----:B------:R-:W-:Y:S02]  /*bf10*/  LOP3.LUT R164, R165, 0x380, RZ, 0xc0, !PT ;  /* 0x00000380a5a47812 */ /* 0x000fe400078ec0ff */
[----:B------:R-:W-:Y:S02]  /*bf20*/  LOP3.LUT R166, R167, 0x380, RZ, 0xc0, !PT ;  /* 0x00000380a7a67812 */ /* 0x000fe400078ec0ff */
[----:B------:R-:W-:Y:S02]  /*bf30*/  LOP3.LUT R168, R169, 0x380, RZ, 0xc0, !PT ;  /* 0x00000380a9a87812 */ /* 0x000fe400078ec0ff */
[----:B------:R-:W-:-:S02]  /*bf40*/  SHF.R.U64 R5, R5, 0x3, RZ ;  /* 0x0000000305057819 */ /* 0x000fc400000012ff */
[----:B------:R-:W-:Y:S02]  /*bf50*/  SHF.R.U64 R156, R156, 0x3, RZ ;  /* 0x000000039c9c7819 */ /* 0x000fe400000012ff */
[----:B------:R-:W-:Y:S02]  /*bf60*/  SHF.R.U64 R158, R158, 0x3, RZ ;  /* 0x000000039e9e7819 */ /* 0x000fe400000012ff */
[----:B------:R-:W-:Y:S02]  /*bf70*/  SHF.R.U64 R160, R160, 0x3, RZ ;  /* 0x00000003a0a07819 */ /* 0x000fe400000012ff */
[----:B------:R-:W-:Y:S02]  /*bf80*/  SHF.R.U64 R162, R162, 0x3, RZ ;  /* 0x00000003a2a27819 */ /* 0x000fe400000012ff */
[----:B------:R-:W-:Y:S02]  /*bf90*/  SHF.R.U64 R164, R164, 0x3, RZ ;  /* 0x00000003a4a47819 */ /* 0x000fe400000012ff */
[----:B------:R-:W-:-:S02]  /*bfa0*/  SHF.R.U64 R166, R166, 0x3, RZ ;  /* 0x00000003a6a67819 */ /* 0x000fc400000012ff */
[----:B------:R-:W-:Y:S02]  /*bfb0*/  SHF.R.U64 R168, R168, 0x3, RZ ;  /* 0x00000003a8a87819 */ /* 0x000fe400000012ff */
[----:B------:R-:W-:Y:S01]  /*bfc0*/  LOP3.LUT R4, R5, R12, RZ, 0x3c, !PT ;  /* 0x0000000c05047212 */ /* 0x000fe200078e3cff */
[--C-:B------:R-:W-:Y:S01]  /*bfd0*/  IMAD.MOV.U32 R5, RZ, RZ, R13.reuse ;  /* 0x000000ffff057224 */ /* 0x100fe200078e000d */
[----:B------:R-:W-:Y:S01]  /*bfe0*/  LOP3.LUT R156, R156, R157, RZ, 0x3c, !PT ;  /* 0x0000009d9c9c7212 */ /* 0x000fe200078e3cff */
[--C-:B------:R-:W-:Y:S01]  /*bff0*/  IMAD.X R157, RZ, RZ, R13.reuse, P0 ;  /* 0x000000ffff9d7224 */ /* 0x100fe200000e060d */
        /* <DEDUP_REMOVED lines=11> */
[----:B------:R-:W-:Y:S01]  /*c0b0*/  IMAD.X R169, RZ, RZ, R13, P1 ;  /* 0x000000ffffa97224 */ /* 0x000fe200008e060d */
[----:B------:R-:W-:-:S02]  /*c0c0*/  IADD3 R171, P0, R12, 0x8020, RZ ;  /* 0x000080200cab7810 */ /* 0x000fc40007f1e0ff */
[C---:B------:R-:W-:Y:S02]  /*c0d0*/  IADD3 R173, P4, R12.reuse, 0x8040, RZ ;  /* 0x000080400cad7810 */ /* 0x040fe40007f9e0ff */
[C---:B------:R-:W-:Y:S02]  /*c0e0*/  IADD3 R9, P3, R12.reuse, 0x8060, RZ ;  /* 0x000080600c097810 */ /* 0x040fe40007f7e0ff */
[C---:B------:R-:W-:Y:S02]  /*c0f0*/  IADD3 R11, P6, R12.reuse, 0xc000, RZ ;  /* 0x0000c0000c0b7810 */ /* 0x040fe40007fde0ff */
[C---:B------:R-:W-:Y:S02]  /*c100*/  IADD3 R153, P5, R12.reuse, 0xc020, RZ ;  /* 0x0000c0200c997810 */ /* 0x040fe40007fbe0ff */
[C---:B------:R-:W-:Y:S02]  /*c110*/  IADD3 R155, P2, R12.reuse, 0xc040, RZ ;  /* 0x0000c0400c9b7810 */ /* 0x040fe40007f5e0ff */
[----:B------:R-:W-:-:S02]  /*c120*/  IADD3 R21, P1, R12, 0xc060, RZ ;  /* 0x0000c0600c157810 */ /* 0x000fc40007f3e0ff */
[----:B------:R-:W-:Y:S02]  /*c130*/  MOV R3, R4 ;  /* 0x0000000400037202 */ /* 0x000fe40000000f00 */
[----:B------:R-:W-:Y:S02]  /*c140*/  F2FP.F16.F32.PACK_AB R4, R25, R24 ;  /* 0x000000181904723e */ /* 0x000fe400000000ff */
[----:B------:R-:W-:Y:S02]  /*c150*/  F2FP.F16.F32.PACK_AB R5, R27, R26 ;  /* 0x0000001a1b05723e */ /* 0x000fe400000000ff */
[----:B------:R-:W-:Y:S02]  /*c160*/  LOP3.LUT R170, R171, 0x380, RZ, 0xc0, !PT ;  /* 0x00000380abaa7812 */ /* 0x000fe400078ec0ff */
[----:B------:R-:W-:Y:S02]  /*c170*/  LOP3.LUT R172, R173, 0x380, RZ, 0xc0, !PT ;  /* 0x00000380adac7812 */ /* 0x000fe400078ec0ff */
[----:B------:R-:W-:-:S02]  /*c180*/  LOP3.LUT R8, R9, 0x380, RZ, 0xc0, !PT ;  /* 0x0000038009087812 */ /* 0x000fc400078ec0ff */
[----:B------:R-:W-:Y:S02]  /*c190*/  LOP3.LUT R10, R11, 0x380, RZ, 0xc0, !PT ;  /* 0x000003800b0a7812 */ /* 0x000fe400078ec0ff */
[----:B------:R-:W-:Y:S02]  /*c1a0*/  LOP3.LUT R152, R153, 0x380, RZ, 0xc0, !PT ;  /* 0x0000038099987812 */ /* 0x000fe400078ec0ff */
[----:B------:R-:W-:Y:S02]  /*c1b0*/  LOP3.LUT R154, R155, 0x380, RZ, 0xc0, !PT ;  /* 0x000003809b9a7812 */ /* 0x000fe400078ec0ff */
[----:B------:R-:W-:Y:S01]  /*c1c0*/  LOP3.LUT R20, R21, 0x380, RZ, 0xc0, !PT ;  /* 0x0000038015147812 */ /* 0x000fe200078ec0ff */
[----:B------:R0:W-:Y:S01]  /*c1d0*/  STSM.16.M88.4 [R3], R4 ;  /* 0x0000000403007844 */ /* 0x0001e20000000200 */
[----:B------:R-:W-:Y:S02]  /*c1e0*/  SHF.R.U64 R170, R170, 0x3, RZ ;  /* 0x00000003aaaa7819 */ /* 0x000fe400000012ff */
[----:B------:R-:W-:-:S02]  /*c1f0*/  SHF.R.U64 R172, R172, 0x3, RZ ;  /* 0x00000003acac7819 */ /* 0x000fc400000012ff */
[----:B------:R-:W-:Y:S02]  /*c200*/  SHF.R.U64 R8, R8, 0x3, RZ ;  /* 0x0000000308087819 */ /* 0x000fe400000012ff */
[----:B------:R-:W-:Y:S02]  /*c210*/  SHF.R.U64 R10, R10, 0x3, RZ ;  /* 0x000000030a0a7819 */ /* 0x000fe400000012ff */
[----:B------:R-:W-:Y:S02]  /*c220*/  SHF.R.U64 R152, R152, 0x3, RZ ;  /* 0x0000000398987819 */ /* 0x000fe400000012ff */
[----:B------:R-:W-:Y:S02]  /*c230*/  SHF.R.U64 R154, R154, 0x3, RZ ;  /* 0x000000039a9a7819 */ /* 0x000fe400000012ff */
[----:B------:R-:W-:Y:S02]  /*c240*/  SHF.R.U64 R20, R20, 0x3, RZ ;  /* 0x0000000314147819 */ /* 0x000fe400000012ff */
[----:B------:R-:W-:-:S02]  /*c250*/  MOV R14, R14 ;  /* 0x0000000e000e7202 */ /* 0x000fc40000000f00 */
[----:B0-----:R-:W-:Y:S02]  /*c260*/  F2FP.F16.F32.PACK_AB R4, R33, R32 ;  /* 0x000000202104723e */ /* 0x001fe400000000ff */
[----:B------:R-:W-:Y:S02]  /*c270*/  F2FP.F16.F32.PACK_AB R5, R35, R34 ;  /* 0x000000222305723e */ /* 0x000fe400000000ff */
[----:B------:R-:W-:Y:S02]  /*c280*/  F2FP.F16.F32.PACK_AB R6, R37, R36 ;  /* 0x000000242506723e */ /* 0x000fe400000000ff */
[----:B------:R-:W-:Y:S02]  /*c290*/  F2FP.F16.F32.PACK_AB R7, R39, R38 ;  /* 0x000000262707723e */ /* 0x000fe400000000ff */
        /* <DEDUP_REMOVED lines=14> */
[----:B------:R0:W-:Y:S01]  /*c380*/  STSM.16.M88.4 [R14], R4 ;  /* 0x000000040e007844 */ /* 0x0001e20000000200 */
[----:B------:R-:W-:-:S02]  /*c390*/  MOV R156, R156 ;  /* 0x0000009c009c7202 */ /* 0x000fc40000000f00 */
[----:B------:R-:W-:Y:S02]  /*c3a0*/  F2FP.F16.F32.PACK_AB R12, R41, R40 ;  /* 0x00000028290c723e */ /* 0x000fe400000000ff */
[----:B------:R-:W-:Y:S02]  /*c3b0*/  F2FP.F16.F32.PACK_AB R13, R43, R42 ;  /* 0x0000002a2b0d723e */ /* 0x000fe400000000ff */
[----:B------:R-:W-:Y:S02]  /*c3c0*/  F2FP.F16.F32.PACK_AB R15, R47, R46 ;  /* 0x0000002e2f0f723e */ /* 0x000fe400000000ff */
[----:B------:R-:W-:Y:S02]  /*c3d0*/  MOV R158, R158 ;  /* 0x0000009e009e7202 */ /* 0x000fe40000000f00 */
[----:B------:R-:W-:Y:S02]  /*c3e0*/  MOV R161, R160 ;  /* 0x000000a000a17202 */ /* 0x000fe40000000f00 */
[----:B0-----:R-:W-:-:S02]  /*c3f0*/  F2FP.F16.F32.PACK_AB R14, R45, R44 ;  /* 0x0000002c2d0e723e */ /* 0x001fc400000000ff */
[----:B------:R-:W-:Y:S02]  /*c400*/  F2FP.F16.F32.PACK_AB R4, R49, R48 ;  /* 0x000000303104723e */ /* 0x000fe400000000ff */
[----:B------:R-:W-:Y:S02]  /*c410*/  F2FP.F16.F32.PACK_AB R5, R51, R50 ;  /* 0x000000323305723e */ /* 0x000fe400000000ff */
[----:B------:R-:W-:Y:S02]  /*c420*/  F2FP.F16.F32.PACK_AB R6, R53, R52 ;  /* 0x000000343506723e */ /* 0x000fe400000000ff */
[----:B------:R-:W-:Y:S01]  /*c430*/  F2FP.F16.F32.PACK_AB R7, R55, R54 ;  /* 0x000000363707723e */ /* 0x000fe200000000ff */
[----:B------:R0:W-:Y:S01]  /*c440*/  STSM.16.M88.4 [R156], R12 ;  /* 0x0000000c9c007844 */ /* 0x0001e20000000200 */
[----:B------:R-:W-:Y:S02]  /*c450*/  MOV R160, R8 ;  /* 0x0000000800a07202 */ /* 0x000fe40000000f00 */
[----:B------:R-:W-:-:S02]  /*c460*/  MOV R3, R10 ;  /* 0x0000000a00037202 */ /* 0x000fc40000000f00 */
[----:B------:R-:W-:Y:S02]  /*c470*/  F2FP.F16.F32.PACK_AB R8, R57, R56 ;  /* 0x000000383908723e */ /* 0x000fe400000000ff */
[----:B------:R-:W-:Y:S02]  /*c480*/  F2FP.F16.F32.PACK_AB R9, R59, R58 ;  /* 0x0000003a3b09723e */ /* 0x000fe400000000ff */
[----:B------:R-:W-:Y:S02]  /*c490*/  F2FP.F16.F32.PACK_AB R10, R61, R60 ;  /* 0x0000003c3d0a723e */ /* 0x000fe400000000ff */
[----:B------:R-:W-:Y:S02]  /*c4a0*/  F2FP.F16.F32.PACK_AB R11, R63, R62 ;  /* 0x0000003e3f0b723e */ /* 0x000fe400000000ff */
[----:B------:R-:W-:Y:S01]  /*c4b0*/  MOV R162, R162 ;  /* 0x000000a200a27202 */ /* 0x000fe20000000f00 */
[----:B------:R1:W-:Y:S01]  /*c4c0*/  STSM.16.M88.4 [R158], R4 ;  /* 0x000000049e007844 */ /* 0x0003e20000000200 */
[----:B------:R-:W-:-:S02]  /*c4d0*/  MOV R18, R152 ;  /* 0x0000009800127202 */ /* 0x000fc40000000f00 */
[----:B0-----:R-:W-:Y:S02]  /*c4e0*/  F2FP.F16.F32.PACK_AB R12, R65, R64 ;  /* 0x00000040410c723e */ /* 0x001fe400000000ff */
[----:B------:R-:W-:Y:S02]  /*c4f0*/  F2FP.F16.F32.PACK_AB R13, R67, R66 ;  /* 0x00000042430d723e */ /* 0x000fe400000000ff */
[----:B------:R-:W-:Y:S02]  /*c500*/  F2FP.F16.F32.PACK_AB R14, R69, R68 ;  /* 0x00000044450e723e */ /* 0x000fe400000000ff */
[----:B------:R-:W-:Y:S02]  /*c510*/  F2FP.F16.F32.PACK_AB R15, R71, R70 ;  /* 0x00000046470f723e */ /* 0x000fe400000000ff */
[----:B------:R-:W-:Y:S02]  /*c520*/  MOV R22, R154 ;  /* 0x0000009a00167202 */ /* 0x000fe40000000f00 */
[----:B------:R-:W-:-:S02]  /*c530*/  MOV R164, R164 ;  /* 0x000000a400a47202 */ /* 0x000fc40000000f00 */
[----:B------:R-:W-:Y:S02]  /*c540*/  F2FP.F16.F32.PACK_AB R152, R73, R72 ;  /* 0x000000484998723e */ /* 0x000fe400000000ff */
[----:B------:R-:W-:Y:S02]  /*c550*/  F2FP.F16.F32.PACK_AB R153, R75, R74 ;  /* 0x0000004a4b99723e */ /* 0x000fe400000000ff */
[----:B------:R-:W-:Y:S02]  /*c560*/  F2FP.F16.F32.PACK_AB R154, R77, R76 ;  /* 0x0000004c4d9a723e */ /* 0x000fe400000000ff */
[----:B------:R-:W-:Y:S01]  /*c570*/  F2FP.F16.F32.PACK_AB R155, R79, R78 ;  /* 0x0000004e4f9b723e */ /* 0x000fe200000000ff */
[----:B------:R0:W-:Y:S01]  /*c580*/  STSM.16.M88.4 [R161], R8 ;  /* 0x00000008a1007844 */ /* 0x0001e20000000200 */
[----:B------:R-:W-:Y:S02]  /*c590*/  MOV R166, R166 ;  /* 0x000000a600a67202 */ /* 0x000fe40000000f00 */
[----:B------:R-:W-:-:S02]  /*c5a0*/  F2FP.F16.F32.PACK_AB R156, R81, R80 ;  /* 0x00000050519c723e */ /* 0x000fc400000000ff */
[----:B------:R-:W-:Y:S02]  /*c5b0*/  F2FP.F16.F32.PACK_AB R157, R83, R82 ;  /* 0x00000052539d723e */ /* 0x000fe400000000ff */
[----:B-1----:R-:W-:Y:S02]  /*c5c0*/  F2FP.F16.F32.PACK_AB R158, R85, R84 ;  /* 0x00000054559e723e */ /* 0x002fe400000000ff */
[----:B------:R-:W-:Y:S01]  /*c5d0*/  F2FP.F16.F32.PACK_AB R159, R87, R86 ;  /* 0x00000056579f723e */ /* 0x000fe200000000ff */
[----:B------:R1:W-:Y:S01]  /*c5e0*/  STSM.16.M88.4 [R162], R12 ;  /* 0x0000000ca2007844 */ /* 0x0003e20000000200 */
[----:B------:R-:W-:Y:S02]  /*c5f0*/  MOV R168, R168 ;  /* 0x000000a800a87202 */ /* 0x000fe40000000f00 */
[----:B------:R-:W-:Y:S02]  /*c600*/  F2FP.F16.F32.PACK_AB R4, R89, R88 ;  /* 0x000000585904723e */ /* 0x000fe400000000ff */
[----:B------:R-:W-:-:S02]  /*c610*/  F2FP.F16.F32.PACK_AB R5, R91, R90 ;  /* 0x0000005a5b05723e */ /* 0x000fc400000000ff */
[----:B------:R-:W-:Y:S02]  /*c620*/  F2FP.F16.F32.PACK_AB R6, R93, R92 ;  /* 0x0000005c5d06723e */ /* 0x000fe400000000ff */
[----:B------:R-:W-:Y:S02]  /*c630*/  F2FP.F16.F32.PACK_AB R7, R95, R94 ;  /* 0x0000005e5f07723e */ /* 0x000fe400000000ff */
[----:B------:R-:W-:Y:S02]  /*c640*/  MOV R170, R170 ;  /* 0x000000aa00aa7202 */ /* 0x000fe40000000f00 */
[----:B0-----:R-:W-:Y:S02]  /*c650*/  F2FP.F16.F32.PACK_AB R8, R97, R96 ;  /* 0x000000606108723e */ /* 0x001fe400000000ff */
[----:B------:R-:W-:Y:S02]  /*c660*/  F2FP.F16.F32.PACK_AB R9, R99, R98 ;  /* 0x000000626309723e */ /* 0x000fe400000000ff */
[----:B------:R-:W-:-:S02]  /*c670*/  F2FP.F16.F32.PACK_AB R10, R101, R100 ;  /* 0x00000064650a723e */ /* 0x000fc400000000ff */
[----:B------:R-:W-:Y:S01]  /*c680*/  F2FP.F16.F32.PACK_AB R11, R103, R102 ;  /* 0x00000066670b723e */ /* 0x000fe200000000ff */
[----:B------:R0:W-:Y:S01]  /*c690*/  STSM.16.M88.4 [R164], R152 ;  /* 0x00000098a4007844 */ /* 0x0001e20000000200 */
[----:B------:R-:W-:Y:S02]  /*c6a0*/  MOV R172, R172 ;  /* 0x000000ac00ac7202 */ /* 0x000fe40000000f00 */
[----:B-1----:R-:W-:Y:S02]  /*c6b0*/  F2FP.F16.F32.PACK_AB R12, R105, R104 ;  /* 0x00000068690c723e */ /* 0x002fe400000000ff */
[----:B------:R-:W-:Y:S02]  /*c6c0*/  F2FP.F16.F32.PACK_AB R13, R107, R106 ;  /* 0x0000006a6b0d723e */ /* 0x000fe400000000ff */
[----:B------:R-:W-:Y:S02]  /*c6d0*/  F2FP.F16.F32.PACK_AB R14, R109, R108 ;  /* 0x0000006c6d0e723e */ /* 0x000fe400000000ff */
[----:B------:R-:W-:Y:S01]  /*c6e0*/  F2FP.F16.F32.PACK_AB R15, R111, R110 ;  /* 0x0000006e6f0f723e */ /* 0x000fe200000000ff */
[----:B------:R1:W-:Y:S01]  /*c6f0*/  STSM.16.M88.4 [R166], R156 ;  /* 0x0000009ca6007844 */ /* 0x0003e20000000200 */
[----:B------:R-:W-:-:S03]  /*c700*/  MOV R161, R20 ;  /* 0x0000001400a17202 */ /* 0x000fc60000000f00 */
[----:B------:R2:W-:Y:S01]  /*c710*/  STSM.16.M88.4 [R168], R4 ;  /* 0x00000004a8007844 */ /* 0x0005e20000000200 */
[----:B0-----:R-:W-:Y:S02]  /*c720*/  F2FP.F16.F32.PACK_AB R152, R113, R112 ;  /* 0x000000707198723e */ /* 0x001fe400000000ff */
[----:B------:R-:W-:Y:S02]  /*c730*/  F2FP.F16.F32.PACK_AB R153, R115, R114 ;  /* 0x000000727399723e */ /* 0x000fe400000000ff */
[----:B------:R-:W-:Y:S02]  /*c740*/  F2FP.F16.F32.PACK_AB R154, R117, R116 ;  /* 0x00000074759a723e */ /* 0x000fe400000000ff */
[----:B------:R-:W-:Y:S01]  /*c750*/  F2FP.F16.F32.PACK_AB R155, R119, R118 ;  /* 0x00000076779b723e */ /* 0x000fe200000000ff */
[----:B------:R0:W-:Y:S01]  /*c760*/  STSM.16.M88.4 [R170], R8 ;  /* 0x00000008aa007844 */ /* 0x0001e20000000200 */
[----:B-1----:R-:W-:Y:S02]  /*c770*/  F2FP.F16.F32.PACK_AB R156, R121, R120 ;  /* 0x00000078799c723e */ /* 0x002fe400000000ff */
[----:B------:R-:W-:-:S02]  /*c780*/  F2FP.F16.F32.PACK_AB R157, R123, R122 ;  /* 0x0000007a7b9d723e */ /* 0x000fc400000000ff */
[----:B------:R-:W-:Y:S02]  /*c790*/  F2FP.F16.F32.PACK_AB R158, R125, R124 ;  /* 0x0000007c7d9e723e */ /* 0x000fe400000000ff */
[----:B------:R-:W-:Y:S01]  /*c7a0*/  F2FP.F16.F32.PACK_AB R159, R127, R126 ;  /* 0x0000007e7f9f723e */ /* 0x000fe200000000ff */
[----:B------:R1:W-:Y:S01]  /*c7b0*/  STSM.16.M88.4 [R172], R12 ;  /* 0x0000000cac007844 */ /* 0x0003e20000000200 */
[----:B--2---:R-:W-:Y:S02]  /*c7c0*/  F2FP.F16.F32.PACK_AB R4, R129, R128 ;  /* 0x000000808104723e */ /* 0x004fe400000000ff */
[----:B------:R-:W-:Y:S02]  /*c7d0*/  F2FP.F16.F32.PACK_AB R5, R131, R130 ;  /* 0x000000828305723e */ /* 0x000fe400000000ff */
[----:B------:R-:W-:Y:S02]  /*c7e0*/  F2FP.F16.F32.PACK_AB R6, R133, R132 ;  /* 0x000000848506723e */ /* 0x000fe400000000ff */
[----:B------:R-:W-:-:S02]  /*c7f0*/  F2FP.F16.F32.PACK_AB R7, R135, R134 ;  /* 0x000000868707723e */ /* 0x000fc400000000ff */
        /* <DEDUP_REMOVED lines=9> */
[----:B------:R-:W-:Y:S04]  /*c890*/  STSM.16.M88.4 [R3], R156 ;  /* 0x0000009c03007844 */ /* 0x000fe80000000200 */
[----:B------:R1:W-:Y:S04]  /*c8a0*/  STSM.16.M88.4 [R18], R4 ;  /* 0x0000000412007844 */ /* 0x0003e80000000200 */
[----:B------:R2:W-:Y:S04]  /*c8b0*/  STSM.16.M88.4 [R22], R8 ;  /* 0x0000000816007844 */ /* 0x0005e80000000200 */
[----:B------:R3:W-:Y:S01]  /*c8c0*/  STSM.16.M88.4 [R161], R12 ;  /* 0x0000000ca1007844 */ /* 0x0007e20000000200 */
[----:B------:R-:W-:Y:S01]  /*c8d0*/  USHF.L.U32 UR4, UR19, 0x2, URZ ;  /* 0x0000000213047899 */ /* 0x000fe2000800063f */
[----:B------:R-:W-:Y:S01]  /*c8e0*/  BAR.SYNC.DEFER_BLOCKING 0x1, 0x100 ;  /* 0x0044000000007b1d */ /* 0x000fe20000010000 */
[----:B------:R-:W-:Y:S01]  /*c8f0*/  ISETP.NE.U32.AND P0, PT, RZ, UR14, PT ;  /* 0x0000000eff007c0c */ /* 0x000fe2000bf05070 */
[----:B------:R-:W-:-:S02]  /*c900*/  USHF.L.U64.HI UR16, UR19, 0x2, UR17 ;  /* 0x0000000213107899 */ /* 0x000fc40008010211 */
[----:B------:R-:W-:Y:S01]  /*c910*/  UIADD3 UR9, UP0, UR4, UR14, URZ ;  /* 0x0000000e04097290 */ /* 0x000fe2000ff1e03f */
[----:B------:R-:W-:-:S03]  /*c920*/  ISETP.NE.AND.EX P0, PT, RZ, UR15, PT, P0 ;  /* 0x0000000fff007c0c */ /* 0x000fc6000bf05300 */
[----:B------:R-:W-:Y:S02]  /*c930*/  UIADD3.X UR12, UR16, UR15, URZ, UP0, !UPT ;  /* 0x0000000f100c7290 */ /* 0x000fe400087fe43f */
[----:B------:R-:W-:-:S04]  /*c940*/  IMAD.U32 R20, RZ, RZ, UR9 ;  /* 0x00000009ff147e24 */ /* 0x000fc8000f8e00ff */
[----:B------:R-:W-:Y:S01]  /*c950*/  IMAD.U32 R21, RZ, RZ, UR12 ;  /* 0x0000000cff157e24 */ /* 0x000fe2000f8e00ff */
[----:B------:R-:W-:-:S04]  /*c960*/  ULDC.64 UR12, c[0x0][0xc08] ;  /* 0x00030200000c7ab9 */ /* 0x000fc80000000a00 */
[----:B0-----:R-:W4:Y:S01]  /*c970*/  @P0 LDG.E R152, desc[UR26][R20.64] ;  /* 0x0000001a14980981 */ /* 0x001f22000c1e1900 */
[----:B------:R-:W-:-:S04]  /*c980*/  UISETP.NE.U32.AND UP0, UPT, UR12, URZ, UPT ;  /* 0x0000003f0c00728c */ /* 0x000fc8000bf05070 */
[----:B------:R-:W-:-:S06]  /*c990*/  UISETP.NE.AND.EX UP0, UPT, UR13, URZ, UPT, UP0 ;  /* 0x0000003f0d00728c */ /* 0x000fcc000bf05300 */
[----:B------:R-:W-:-:S05]  /*c9a0*/  PLOP3.LUT P4, PT, PT, PT, UP0, 0x80, 0x0 ;  /* 0x000000000000781c */ /* 0x000fca0003f8f008 */
[----:B------:R-:W-:-:S03]  /*c9b0*/  @UP0 UIADD3 UR12, UP1, UR4, UR12, URZ ;  /* 0x0000000c040c0290 */ /* 0x000fc6000ff3e03f */
[----:B------:R-:W-:Y:S01]  /*c9c0*/  ULDC UR4, c[0x0][0xad4] ;  /* 0x0002b50000047ab9 */ /* 0x000fe20000000800 */
[----:B------:R-:W-:Y:S02]  /*c9d0*/  @UP0 UIADD3.X UR13, UR16, UR13, URZ, UP1, !UPT ;  /* 0x0000000d100d0290 */ /* 0x000fe40008ffe43f */
[----:B-1----:R-:W-:-:S04]  /*c9e0*/  IMAD.U32 R4, RZ, RZ, UR12 ;  /* 0x0000000cff047e24 */ /* 0x002fc8000f8e00ff */
[----:B------:R-:W-:-:S05]  /*c9f0*/  IMAD.U32 R5, RZ, RZ, UR13 ;  /* 0x0000000dff057e24 */ /* 0x000fca000f8e00ff */
[----:B------:R0:W5:Y:S01]  /*ca00*/  @P4 LDG.E R3, desc[UR26][R4.64] ;  /* 0x0000001a04034981 */ /* 0x000162000c1e1900 */
[----:B------:R-:W-:Y:S02]  /*ca10*/  UISETP.NE.AND UP0, UPT, UR22, URZ, UPT ;  /* 0x0000003f1600728c */ /* 0x000fe4000bf05270 */
[----:B------:R-:W-:Y:S02]  /*ca20*/  UISETP.NE.AND UP1, UPT, UR20, 0x1, UPT ;  /* 0x000000011400788c */ /* 0x000fe4000bf25270 */
[----:B------:R-:W-:Y:S01]  /*ca30*/  USEL UR4, UR22, UR4, UP0 ;  /* 0x0000000416047287 */ /* 0x000fe20008000000 */
[----:B------:R-:W-:-:S03]  /*ca40*/  UMOV UR23, 0x9b8 ;  /* 0x000009b800177882 */ /* 0x000fc60000000000 */
[----:B------:R-:W-:Y:S01]  /*ca50*/  UISETP.GT.AND UP2, UPT, UR4, 0x1, UPT ;  /* 0x000000010400788c */ /* 0x000fe2000bf44270 */
[----:B------:R-:W-:Y:S01]  /*ca60*/  PLOP3.LUT P1, PT, PT, PT, UP1, 0x80, 0x0 ;  /* 0x000000000000781c */ /* 0x000fe20003f2f018 */
[----:B------:R-:W-:Y:S02]  /*ca70*/  UISETP.NE.U32.AND UP0, UPT, UR14, URZ, UPT ;  /* 0x0000003f0e00728c */ /* 0x000fe4000bf05070 */
[----:B------:R-:W-:Y:S01]  /*ca80*/  USEL UR23, UR23, 0x978, UP2 ;  /* 0x0000097817177887 */ /* 0x000fe20009000000 */
[----:B--2---:R-:W-:Y:S01]  /*ca90*/  IMAD.U32 R8, RZ, RZ, UR18 ;  /* 0x00000012ff087e24 */ /* 0x004fe2000f8e00ff */
[----:B------:R-:W-:Y:S01]  /*caa0*/  UISETP.NE.AND.EX UP0, UPT, UR15, URZ, UPT, UP0 ;  /* 0x0000003f0f00728c */ /* 0x000fe2000bf05300 */
[----:B------:R-:W-:Y:S02]  /*cab0*/  UMOV UR4, URZ ;  /* 0x0000003f00047c82 */ /* 0x000fe40008000000 */
[----:B------:R-:W-:Y:S01]  /*cac0*/  IMAD R8, R8, 0x80, R175 ;  /* 0x0000008008087824 */ /* 0x000fe200078e02af */
[----:B------:R-:W-:Y:S01]  /*cad0*/  USEL UR9, UR19, URZ, !UP0 ;  /* 0x0000003f13097287 */ /* 0x000fe2000c000000 */
[----:B------:R-:W-:Y:S01]  /*cae0*/  @UP1 ULDC UR25, c[0x0][0xbec] ;  /* 0x0002fb0000191ab9 */ /* 0x000fe20000000800 */
[----:B------:R-:W-:-:S02]  /*caf0*/  USEL UR22, UR17, URZ, !UP0 ;  /* 0x0000003f11167287 */ /* 0x000fc4000c000000 */
[----:B0-----:R-:W-:Y:S01]  /*cb00*/  @P1 IMAD.HI.U32 R4, R8, UR25, RZ ;  /* 0x0000001908041c27 */ /* 0x001fe2000f8e00ff */
[----:B------:R-:W-:Y:S01]  /*cb10*/  USEL UR21, UR21, URZ, UP2 ;  /* 0x0000003f15157287 */ /* 0x000fe20009000000 */
[----:B------:R-:W-:Y:S01]  /*cb20*/  ULDC.64 UR16, c[0x0][UR23+0x220] ;  /* 0x0000880017107abb */ /* 0x000fe20008000a00 */
[----:B------:R-:W-:Y:S01]  /*cb30*/  ULDC.64 UR14, c[0x0][UR23+0x218] ;  /* 0x00008600170e7abb */ /* 0x000fe20008000a00 */
[----:B------:R-:W-:Y:S01]  /*cb40*/  ULDC.64 UR18, c[0x0][UR23+0x228] ;  /* 0x00008a0017127abb */ /* 0x000fe20008000a00 */
[----:B------:R-:W-:Y:S02]  /*cb50*/  UIMAD UR17, UR17, UR9, URZ ;  /* 0x00000009111172a4 */ /* 0x000fe4000f8e023f */
[----:B------:R-:W-:Y:S01]  /*cb60*/  UIMAD.WIDE.U32 UR12, UR14, UR24, URZ ;  /* 0x000000180e0c72a5 */ /* 0x000fe2000f8e003f */
[----:B------:R-:W-:Y:S01]  /*cb70*/  IMAD.MOV.U32 R5, RZ, RZ, R8 ;  /* 0x000000ffff057224 */ /* 0x000fe200078e0008 */
[----:B------:R-:W-:Y:S01]  /*cb80*/  @UP1 ULDC UR28, c[0x0][0xbf0] ;  /* 0x0002fc00001c1ab9 */ /* 0x000fe20000000800 */
[----:B------:R-:W-:-:S02]  /*cb90*/  UIMAD UR24, UR15, UR24, URZ ;  /* 0x000000180f1872a4 */ /* 0x000fc4000f8e023f */
[----:B------:R-:W-:Y:S01]  /*cba0*/  UIMAD.WIDE.U32 UR26, UR18, UR21, URZ ;  /* 0x00000015121a72a5 */ /* 0x000fe2000f8e003f */
[----:B------:R-:W-:Y:S01]  /*cbb0*/  @P1 SHF.R.U32.HI R5, RZ, UR28, R4 ;  /* 0x0000001cff051c19 */ /* 0x000fe20008011604 */
[----:B------:R-:W-:Y:S02]  /*cbc0*/  UIMAD.WIDE.U32 UR14, UR16, UR9, URZ ;  /* 0x00000009100e72a5 */ /* 0x000fe4000f8e003f */
[----:B------:R-:W-:Y:S02]  /*cbd0*/  UIMAD UR18, UR19, UR21, URZ ;  /* 0x00000015131272a4 */ /* 0x000fe4000f8e023f */
[----:B------:R-:W-:Y:S01]  /*cbe0*/  UIMAD UR17, UR16, UR22, UR17 ;  /* 0x00000016101172a4 */ /* 0x000fe2000f8e0211 */
[----:B------:R-:W-:Y:S01]  /*cbf0*/  IMAD.U32 R4, RZ, RZ, UR26 ;  /* 0x0000001aff047e24 */ /* 0x000fe2000f8e00ff */
[----:B------:R-:W-:Y:S01]  /*cc00*/  UIADD3 UR18, UR27, UR18, URZ ;  /* 0x000000121b127290 */ /* 0x000fe2000fffe03f */
[----:B------:R-:W-:Y:S01]  /*cc10*/  IMAD.MOV R7, RZ, RZ, -R5 ;  /* 0x000000ffff077224 */ /* 0x000fe200078e0a05 */
[----:B------:R-:W-:-:S02]  /*cc20*/  UIADD3 UR24, UR13, UR24, URZ ;  /* 0x000000180d187290 */ /* 0x000fc4000fffe03f */
[----:B------:R-:W-:Y:S01]  /*cc30*/  UIADD3 UR17, UR15, UR17, URZ ;  /* 0x000000110f117290 */ /* 0x000fe2000fffe03f */
[----:B------:R-:W-:Y:S02]  /*cc40*/  IMAD R7, R7, UR20, R8 ;  /* 0x0000001407077c24 */ /* 0x000fe4000f8e0208 */
[----:B------:R-:W-:-:S03]  /*cc50*/  IMAD.U32 R10, RZ, RZ, UR18 ;  /* 0x00000012ff0a7e24 */ /* 0x000fc6000f8e00ff */
[----:B------:R-:W-:Y:S02]  /*cc60*/  SHF.R.S32.HI R6, RZ, 0x1f, R7 ;  /* 0x0000001fff067819 */ /* 0x000fe40000011407 */
[----:B----4-:R-:W-:-:S13]  /*cc70*/  @P0 R2UR UR4, R152 ;  /* 0x00000000980402ca */ /* 0x010fda00000e0000 */
[----:B------:R-:W-:Y:S02]  /*cc80*/  UIADD3 UR12, UP0, UP3, UR14, UR12, UR4 ;  /* 0x0000000c0e0c7290 */ /* 0x000fe4000fb1e004 */
[----:B------:R-:W-:-:S04]  /*cc90*/  USHF.R.S32.HI UR16, URZ, 0x1f, UR4 ;  /* 0x0000001f3f107899 */ /* 0x000fc80008011404 */
[----:B------:R-:W-:Y:S01]  /*cca0*/  UIADD3.X UR14, UR17, UR24, UR16, UP0, UP3 ;  /* 0x00000018110e7290 */ /* 0x000fe200087e6410 */
[----:B------:R-:W-:Y:S02]  /*ccb0*/  IADD3 R4, P2, P3, R5, UR12, R4 ;  /* 0x0000000c05047c10 */ /* 0x000fe4000fb5e004 */
[----:B------:R-:W-:Y:S01]  /*ccc0*/  SHF.R.S32.HI R5, RZ, 0x1f, R5 ;  /* 0x0000001fff057819 */ /* 0x000fe20000011405 */
[----:B------:R-:W-:Y:S02]  /*ccd0*/  ULDC.64 UR12, c[0x0][UR23+0x210] ;  /* 0x00008400170c7abb */ /* 0x000fe40008000a00 */
[----:B------:R-:W-:Y:S01]  /*cce0*/  IMAD R9, R7, UR13, RZ ;  /* 0x0000000d07097c24 */ /* 0x000fe2000f8e02ff */
[----:B------:R-:W-:Y:S01]  /*ccf0*/  IADD3.X R5, R5, UR14, R10, P2, P3 ;  /* 0x0000000e05057c10 */ /* 0x000fe200097e640a */
[----:B------:R-:W-:Y:S01]  /*cd00*/  ULDC.64 UR14, c[0x0][0xba8] ;  /* 0x0002ea00000e7ab9 */ /* 0x000fe20000000a00 */
[----:B------:R-:W-:Y:S01]  /*cd10*/  @!UP2 ULDC UR14, c[0x0][0xb50] ;  /* 0x0002d400000eaab9 */ /* 0x000fe20000000800 */
[----:B------:R-:W-:Y:S01]  /*cd20*/  IMAD R9, R6, UR12, R9 ;  /* 0x0000000c06097c24 */ /* 0x000fe2000f8e0209 */
[----:B------:R-:W-:Y:S01]  /*cd30*/  @!UP2 ULDC UR15, c[0x0][0xb54] ;  /* 0x0002d500000faab9 */ /* 0x000fe20000000800 */
[----:B------:R-:W-:-:S04]  /*cd40*/  IMAD.WIDE.U32 R4, R7, UR12, R4 ;  /* 0x0000000c07047c25 */ /* 0x000fc8000f8e0004 */
[----:B------:R-:W-:Y:S01]  /*cd50*/  IMAD.IADD R5, R5, 0x1, R9 ;  /* 0x0000000105057824 */ /* 0x000fe200078e0209 */
[C---:B------:R-:W-:Y:S01]  /*cd60*/  LEA R9, P2, R4.reuse, UR14, 0x2 ;  /* 0x0000000e04097c11 */ /* 0x040fe2000f8410ff */
[----:B------:R-:W-:Y:S01]  /*cd70*/  ULDC UR12, c[0x0][0xa88] ;  /* 0x0002a200000c7ab9 */ /* 0x000fe20000000800 */
[----:B-----5:R-:W-:Y:S02]  /*cd80*/  @P4 R2UR UR12, R3 ;  /* 0x00000000030c42ca */ /* 0x020fe400000e0000 */
[----:B------:R-:W-:Y:S01]  /*cd90*/  LEA.HI.X R11, R4, UR15, R5, 0x2, P2 ;  /* 0x0000000f040b7c11 */ /* 0x000fe200090f1405 */
[----:B---3--:R-:W-:-:S12]  /*cda0*/  @P4 BRA `(.L_x_210) ;  /* 0x00000000001c4947 */ /* 0x008fd80003800000 */
[----:B------:R-:W-:Y:S05]  /*cdb0*/  @!P0 BRA `(.L_x_210) ;  /* 0x0000000000188947 */ /* 0x000fea0003800000 */
[----:B------:R-:W-:Y:S02]  /*cdc0*/  ULDC.64 UR12, c[0x0][0x208] ;  /* 0x00008200000c7ab9 */ /* 0x000fe40000000a00 */
[----:B------:R-:W2:Y:S04]  /*cdd0*/  LDG.E R4, desc[UR12][R20.64] ;  /* 0x0000000c14047981 */ /* 0x000ea8000c1e1900 */
[----:B------:R-:W3:Y:S01]  /*cde0*/  LDG.E R3, desc[UR12][R20.64+0x4] ;  /* 0x0000040c14037981 */ /* 0x000ee2000c1e1900 */
[----:B--2---:R-:W-:Y:S02]  /*cdf0*/  R2UR UR13, R4 ;  /* 0x00000000040d72ca */ /* 0x004fe400000e0000 */
[----:B---3--:R-:W-:-:S13]  /*ce00*/  R2UR UR12, R3 ;  /* 0x00000000030c72ca */ /* 0x008fda00000e0000 */
[----:B------:R-:W-:-:S12]  /*ce10*/  UIADD3 UR12, -UR13, UR12, URZ ;  /* 0x0000000c0d0c7290 */ /* 0x000fd8000fffe13f */
.L_x_210:
[----:B------:R-:W2:Y:S04]  /*ce20*/  LDL R10, [R1+0x60] ;  /* 0x00006000010a7983 */ /* 0x000ea80000100800 */
[----:B------:R-:W3:Y:S01]  /*ce30*/  LDL R3, [R1+0x20] ;  /* 0x0000200001037983 */ /* 0x000ee20000100800 */
[----:B------:R-:W-:Y:S01]  /*ce40*/  R2UR UR13, R174 ;  /* 0x00000000ae0d72ca */ /* 0x000fe200000e0000 */
[----:B------:R-:W-:Y:S02]  /*ce50*/  UIMAD UR12, UR12, UR20, URZ ;  /* 0x000000140c0c72a4 */ /* 0x000fe4000f8e023f */
[----:B------:R-:W-:Y:S01]  /*ce60*/  SHFL.IDX PT, R4, R9, RZ, 0x1c1f ;  /* 0x001c1fff09047589 */ /* 0x000fe200000e0000 */
[----:B------:R-:W-:-:S03]  /*ce70*/  ULDC.64 UR14, c[0x0][0x208] ;  /* 0x00008200000e7ab9 */ /* 0x000fc60000000a00 */
[----:B------:R-:W0:Y:S04]  /*ce80*/  SHFL.IDX PT, R5, R11, RZ, 0x1c1f ;  /* 0x001c1fff0b057589 */ /* 0x000e2800000e0000 */
[----:B------:R-:W-:Y:S02]  /*ce90*/  SHFL.IDX PT, R6, R9, 0x1, 0x1c1f ;  /* 0x003c1f0009067f89 */ /* 0x000fe400000e0000 */
[----:B------:R-:W-:Y:S02]  /*cea0*/  IMAD.U32 R12, RZ, RZ, UR13 ;  /* 0x0000000dff0c7e24 */ /* 0x000fe4000f8e00ff */
[----:B------:R-:W1:Y:S02]  /*ceb0*/  SHFL.IDX PT, R7, R11, 0x1, 0x1c1f ;  /* 0x003c1f000b077f89 */ /* 0x000e6400000e0000 */
[----:B--2---:R-:W-:Y:S01]  /*cec0*/  IMAD R12, R12, 0x80, R10 ;  /* 0x000000800c0c7824 */ /* 0x004fe200078e020a */
[----:B---3--:R-:W-:-:S03]  /*ced0*/  LOP3.LUT P0, RZ, R3, 0x3, RZ, 0xc0, !PT ;  /* 0x0000000303ff7812 */ /* 0x008fc6000780c0ff */
[C---:B------:R-:W-:Y:S01]  /*cee0*/  VIADD R10, R12.reuse, 0x8 ;  /* 0x000000080c0a7836 */ /* 0x040fe20000000000 */
[----:B------:R-:W-:-:S04]  /*cef0*/  ISETP.GE.OR P2, PT, R12, UR12, P0 ;  /* 0x0000000c0c007c0c */ /* 0x000fc80008746670 */
[----:B------:R-:W-:-:S09]  /*cf00*/  ISETP.GE.OR P0, PT, R10, UR12, P0 ;  /* 0x0000000c0a007c0c */ /* 0x000fd20008706670 */
[----:B0-----:R0:W-:Y:S04]  /*cf10*/  @!P2 ST.E desc[UR14][R4.64], R2 ;  /* 0x000000020400a985 */ /* 0x0011e8000c10190e */
[----:B-1----:R0:W-:Y:S01]  /*cf20*/  @!P0 ST.E desc[UR14][R6.64], R0 ;  /* 0x0000000006008985 */ /* 0x0021e2000c10190e */
[----:B------:R-:W-:-:S13]  /*cf30*/  PLOP3.LUT P0, PT, PT, PT, UP2, 0x80, 0x0 ;  /* 0x000000000000781c */ /* 0x000fda0003f0f028 */
[----:B0-----:R-:W-:Y:S05]  /*cf40*/  @P0 BRA `(.L_x_211) ;  /* 0x0000001000300947 */ /* 0x001fea0003800000 */
[----:B------:R-:W0:Y:S01]  /*cf50*/  S2R R0, SR_TID.X ;  /* 0x0000000000007919 */ /* 0x000e220000002100 */
[----:B------:R-:W-:Y:S01]  /*cf60*/  ULDC.64 UR14, c[0x0][0x208] ;  /* 0x00008200000e7ab9 */ /* 0x000fe20000000a00 */
[----:B------:R-:W-:Y:S02]  /*cf70*/  R2UR UR18, R213 ;  /* 0x00000000d51272ca */ /* 0x000fe400000e0000 */
[----:B------:R-:W-:Y:S01]  /*cf80*/  R2UR UR17, R174 ;  /* 0x00000000ae1172ca */ /* 0x000fe200000e0000 */
[----:B0-----:R-:W-:-:S05]  /*cf90*/  VIADD R0, R0, 0xffffff80 ;  /* 0xffffff8000007836 */ /* 0x001fca0000000000 */
[----:B------:R-:W-:-:S04]  /*cfa0*/  SHF.R.S32.HI R3, RZ, 0x1f, R0 ;  /* 0x0000001fff037819 */ /* 0x000fc80000011400 */
[----:B------:R-:W-:-:S04]  /*cfb0*/  LEA.HI R3, R3, R0, RZ, 0x3 ;  /* 0x0000000003037211 */ /* 0x000fc800078f18ff */
[----:B------:R-:W-:Y:S02]  /*cfc0*/  LOP3.LUT R5, R3, 0xfffffff8, RZ, 0xc0, !PT ;  /* 0xfffffff803057812 */ /* 0x000fe400078ec0ff */
[----:B------:R-:W-:Y:S01]  /*cfd0*/  SHF.R.S32.HI R79, RZ, 0x3, R3 ;  /* 0x00000003ff4f7819 */ /* 0x000fe20000011403 */
[----:B------:R-:W-:Y:S02]  /*cfe0*/  IMAD.MOV.U32 R3, RZ, RZ, 0x2 ;  /* 0x00000002ff037424 */ /* 0x000fe400078e00ff */
[----:B------:R-:W-:-:S04]  /*cff0*/  IMAD.IADD R18, R0, 0x1, -R5 ;  /* 0x0000000100127824 */ /* 0x000fc800078e0a05 */
[----:B------:R-:W-:-:S04]  /*d000*/  IMAD.SHL.U32 R0, R18, 0x8, RZ ;  /* 0x0000000812007824 */ /* 0x000fc800078e00ff */
[----:B------:R-:W-:-:S04]  /*d010*/  IMAD R2, R79, 0x40, R0 ;  /* 0x000000404f027824 */ /* 0x000fc800078e0200 */
[----:B------:R-:W-:-:S03]  /*d020*/  IMAD.WIDE R2, R2, R3, UR10 ;  /* 0x0000000a02027e25 */ /* 0x000fc6000f8e0203 */
[C---:B------:R-:W-:Y:S02]  /*d030*/  IADD3 R9, P4, R2.reuse, 0x1000, RZ ;  /* 0x0000100002097810 */ /* 0x040fe40007f9e0ff */
[C---:B------:R-:W-:Y:S02]  /*d040*/  IADD3 R13, P3, R2.reuse, 0x2000, RZ ;  /* 0x00002000020d7810 */ /* 0x040fe40007f7e0ff */
[----:B------:R-:W-:Y:S02]  /*d050*/  IADD3 R25, P2, R2, 0x3000, RZ ;  /* 0x0000300002197810 */ /* 0x000fe40007f5e0ff */
[----:B------:R-:W-:Y:S02]  /*d060*/  LOP3.LUT R8, R9, 0x380, RZ, 0xc0, !PT ;  /* 0x0000038009087812 */ /* 0x000fe400078ec0ff */
[----:B------:R-:W-:Y:S02]  /*d070*/  LOP3.LUT R12, R13, 0x380, RZ, 0xc0, !PT ;  /* 0x000003800d0c7812 */ /* 0x000fe400078ec0ff */
[----:B------:R-:W-:-:S02]  /*d080*/  LOP3.LUT R24, R25, 0x380, RZ, 0xc0, !PT ;  /* 0x0000038019187812 */ /* 0x000fc400078ec0ff */
[----:B------:R-:W-:Y:S02]  /*d090*/  SHF.R.U64 R8, R8, 0x3, RZ ;  /* 0x0000000308087819 */ /* 0x000fe400000012ff */
[----:B------:R-:W-:Y:S02]  /*d0a0*/  SHF.R.U64 R12, R12, 0x3, RZ ;  /* 0x000000030c0c7819 */ /* 0x000fe400000012ff */
[----:B------:R-:W-:Y:S02]  /*d0b0*/  SHF.R.U64 R24, R24, 0x3, RZ ;  /* 0x0000000318187819 */ /* 0x000fe400000012ff */
[----:B------:R-:W-:Y:S01]  /*d0c0*/  LOP3.LUT R8, R8, R9, RZ, 0x3c, !PT ;  /* 0x0000000908087212 */ /* 0x000fe200078e3cff */
[--C-:B------:R-:W-:Y:S01]  /*d0d0*/  IMAD.X R9, RZ, RZ, R3.reuse, P4 ;  /* 0x000000ffff097224 */ /* 0x100fe200020e0603 */
[----:B------:R-:W-:Y:S01]  /*d0e0*/  LOP3.LUT R12, R12, R13, RZ, 0x3c, !PT ;  /* 0x0000000d0c0c7212 */ /* 0x000fe200078e3cff */
[--C-:B------:R-:W-:Y:S01]  /*d0f0*/  IMAD.X R13, RZ, RZ, R3.reuse, P3 ;  /* 0x000000ffff0d7224 */ /* 0x100fe200018e0603 */
[----:B------:R-:W-:Y:S01]  /*d100*/  LOP3.LUT R24, R24, R25, RZ, 0x3c, !PT ;  /* 0x0000001918187212 */ /* 0x000fe200078e3cff */
[----:B------:R-:W-:Y:S01]  /*d110*/  IMAD.X R25, RZ, RZ, R3, P2 ;  /* 0x000000ffff197224 */ /* 0x000fe200010e0603 */
[C---:B------:R-:W-:Y:S01]  /*d120*/  IADD3 R29, P0, R2.reuse, 0x4000, RZ ;  /* 0x00004000021d7810 */ /* 0x040fe20007f1e0ff */
[----:B------:R-:W5:Y:S01]  /*d130*/  LD.E.128 R8, desc[UR14][R8.64] ;  /* 0x0000000e08087980 */ /* 0x000f62000c101d00 */
[----:B------:R-:W-:-:S02]  /*d140*/  IADD3 R33, P6, R2, 0x5000, RZ ;  /* 0x0000500002217810 */ /* 0x000fc40007fde0ff */
[C---:B------:R-:W-:Y:S01]  /*d150*/  IADD3 R37, P5, R2.reuse, 0x6000, RZ ;  /* 0x0000600002257810 */ /* 0x040fe20007fbe0ff */
[----:B------:R-:W5:Y:S01]  /*d160*/  LD.E.128 R12, desc[UR14][R12.64] ;  /* 0x0000000e0c0c7980 */ /* 0x000f62000c101d00 */
[C---:B------:R-:W-:Y:S02]  /*d170*/  IADD3 R41, P4, R2.reuse, 0x7000, RZ ;  /* 0x0000700002297810 */ /* 0x040fe40007f9e0ff */
[C---:B------:R-:W-:Y:S01]  /*d180*/  IADD3 R45, P3, R2.reuse, 0x8000, RZ ;  /* 0x00008000022d7810 */ /* 0x040fe20007f7e0ff */
[----:B------:R-:W5:Y:S01]  /*d190*/  LD.E.128 R24, desc[UR14][R24.64] ;  /* 0x0000000e18187980 */ /* 0x000f62000c101d00 */
[----:B------:R-:W-:Y:S02]  /*d1a0*/  IADD3 R49, P2, R2, 0x9000, RZ ;  /* 0x0000900002317810 */ /* 0x000fe40007f5e0ff */
[----:B------:R-:W-:Y:S02]  /*d1b0*/  LOP3.LUT R28, R29, 0x380, RZ, 0xc0, !PT ;  /* 0x000003801d1c7812 */ /* 0x000fe400078ec0ff */
[----:B------:R-:W-:-:S02]  /*d1c0*/  LOP3.LUT R32, R33, 0x380, RZ, 0xc0, !PT ;  /* 0x0000038021207812 */ /* 0x000fc400078ec0ff */
[----:B------:R-:W-:Y:S02]  /*d1d0*/  LOP3.LUT R36, R37, 0x380, RZ, 0xc0, !PT ;  /* 0x0000038025247812 */ /* 0x000fe400078ec0ff */
[----:B------:R-:W-:Y:S02]  /*d1e0*/  LOP3.LUT R40, R41, 0x380, RZ, 0xc0, !PT ;  /* 0x0000038029287812 */ /* 0x000fe400078ec0ff */
[----:B------:R-:W-:Y:S02]  /*d1f0*/  LOP3.LUT R44, R45, 0x380, RZ, 0xc0, !PT ;  /* 0x000003802d2c7812 */ /* 0x000fe400078ec0ff */
[----:B------:R-:W-:Y:S02]  /*d200*/  LOP3.LUT R48, R49, 0x380, RZ, 0xc0, !PT ;  /* 0x0000038031307812 */ /* 0x000fe400078ec0ff */
[----:B------:R-:W-:Y:S02]  /*d210*/  SHF.R.U64 R28, R28, 0x3, RZ ;  /* 0x000000031c1c7819 */ /* 0x000fe400000012ff */
[----:B------:R-:W-:-:S02]  /*d220*/  SHF.R.U64 R32, R32, 0x3, RZ ;  /* 0x0000000320207819 */ /* 0x000fc400000012ff */
[----:B------:R-:W-:Y:S02]  /*d230*/  SHF.R.U64 R36, R36, 0x3, RZ ;  /* 0x0000000324247819 */ /* 0x000fe400000012ff */
        /* <DEDUP_REMOVED lines=24> */
[----:B------:R-:W-:Y:S01]  /*d3c0*/  LOP3.LUT R52, R53, 0x380, RZ, 0xc0, !PT ;  /* 0x0000038035347812 */ /* 0x000fe200078ec0ff */
[----:B------:R-:W5:Y:S01]  /*d3d0*/  LD.E.128 R40, desc[UR14][R40.64] ;  /* 0x0000000e28287980 */ /* 0x000f62000c101d00 */
[----:B------:R-:W-:Y:S01]  /*d3e0*/  LOP3.LUT R56, R57, 0x380, RZ, 0xc0, !PT ;  /* 0x0000038039387812 */ /* 0x000fe200078ec0ff */
[----:B------:R-:W-:Y:S01]  /*d3f0*/  IMAD.X R73, RZ, RZ, R3, P2 ;  /* 0x000000ffff497224 */ /* 0x000fe200010e0603 */
[----:B------:R-:W-:Y:S01]  /*d400*/  LOP3.LUT R60, R61, 0x380, RZ, 0xc0, !PT ;  /* 0x000003803d3c7812 */ /* 0x000fe200078ec0ff */
[----:B------:R-:W5:Y:S01]  /*d410*/  LD.E.128 R44, desc[UR14][R44.64] ;  /* 0x0000000e2c2c7980 */ /* 0x000f62000c101d00 */
[----:B------:R-:W-:-:S02]  /*d420*/  LOP3.LUT R64, R65, 0x380, RZ, 0xc0, !PT ;  /* 0x0000038041407812 */ /* 0x000fc400078ec0ff */
[----:B------:R-:W-:Y:S01]  /*d430*/  LOP3.LUT R68, R69, 0x380, RZ, 0xc0, !PT ;  /* 0x0000038045447812 */ /* 0x000fe200078ec0ff */
[----:B------:R-:W5:Y:S01]  /*d440*/  LD.E.128 R48, desc[UR14][R48.64] ;  /* 0x0000000e30307980 */ /* 0x000f62000c101d00 */
[----:B------:R-:W-:Y:S02]  /*d450*/  LOP3.LUT R4, R5, 0x380, RZ, 0xc0, !PT ;  /* 0x0000038005047812 */ /* 0x000fe400078ec0ff */
[----:B------:R-:W-:Y:S02]  /*d460*/  LOP3.LUT R7, R2, 0x380, RZ, 0xc0, !PT ;  /* 0x0000038002077812 */ /* 0x000fe400078ec0ff */
[----:B------:R-:W-:Y:S02]  /*d470*/  SHF.R.U64 R52, R52, 0x3, RZ ;  /* 0x0000000334347819 */ /* 0x000fe400000012ff */
        /* <DEDUP_REMOVED lines=16> */
[----:B------:R-:W-:Y:S01]  /*d580*/  LOP3.LUT R72, R4, R5, RZ, 0x3c, !PT ;  /* 0x0000000504487212 */ /* 0x000fe200078e3cff */
[----:B------:R-:W5:Y:S01]  /*d590*/  LD.E.128 R52, desc[UR14][R52.64] ;  /* 0x0000000e34347980 */ /* 0x000f62000c101d00 */
[----:B------:R-:W-:-:S03]  /*d5a0*/  LOP3.LUT R2, R7, R2, RZ, 0x3c, !PT ;  /* 0x0000000207027212 */ /* 0x000fc600078e3cff */
[----:B------:R-:W5:Y:S04]  /*d5b0*/  LD.E.128 R56, desc[UR14][R56.64] ;  /* 0x0000000e38387980 */ /* 0x000f68000c101d00 */
[----:B------:R0:W5:Y:S04]  /*d5c0*/  LD.E.128 R4, desc[UR14][R2.64] ;  /* 0x0000000e02047980 */ /* 0x000168000c101d00 */
[----:B------:R-:W5:Y:S04]  /*d5d0*/  LD.E.128 R60, desc[UR14][R60.64] ;  /* 0x0000000e3c3c7980 */ /* 0x000f68000c101d00 */
[----:B------:R-:W5:Y:S04]  /*d5e0*/  LD.E.128 R64, desc[UR14][R64.64] ;  /* 0x0000000e40407980 */ /* 0x000f68000c101d00 */
[----:B------:R-:W5:Y:S04]  /*d5f0*/  LD.E.128 R68, desc[UR14][R68.64] ;  /* 0x0000000e44447980 */ /* 0x000f68000c101d00 */
[----:B------:R-:W5:Y:S01]  /*d600*/  LD.E.128 R72, desc[UR14][R72.64] ;  /* 0x0000000e48487980 */ /* 0x000f62000c101d00 */
[----:B------:R-:W-:-:S02]  /*d610*/  ULDC.64 UR14, c[0x0][0xaa0] ;  /* 0x0002a800000e7ab9 */ /* 0x000fc40000000a00 */
[----:B------:R-:W-:Y:S01]  /*d620*/  UIMAD UR13, UR16, UR14, URZ ;  /* 0x0000000e100d72a4 */ /* 0x000fe2000f8e023f */
[----:B0-----:R-:W-:Y:S01]  /*d630*/  IMAD.U32 R3, RZ, RZ, UR17 ;  /* 0x00000011ff037e24 */ /* 0x001fe2000f8e00ff */
[----:B------:R-:W-:Y:S01]  /*d640*/  UIMAD.WIDE.U32 UR10, UR4, UR14, URZ ;  /* 0x0000000e040a72a5 */ /* 0x000fe2000f8e003f */
[----:B------:R-:W-:Y:S01]  /*d650*/  IMAD R2, R18, 0x20, R79 ;  /* 0x0000002012027824 */ /* 0x000fe200078e024f */
[----:B------:R-:W-:Y:S01]  /*d660*/  UIMAD UR13, UR4, UR15, UR13 ;  /* 0x0000000f040d72a4 */ /* 0x000fe2000f8e020d */
[----:B------:R-:W-:Y:S01]  /*d670*/  IMAD.U32 R80, RZ, RZ, UR17 ;  /* 0x00000011ff507e24 */ /* 0x000fe2000f8e00ff */
[----:B------:R-:W-:Y:S01]  /*d680*/  @!PT LDS RZ, [RZ] ;  /* 0x00000000fffff984 */ /* 0x000fe20000000800 */
[----:B------:R-:W-:Y:S01]  /*d690*/  @!PT LDS RZ, [RZ] ;  /* 0x00000000fffff984 */ /* 0x000fe20000000800 */
[----:B------:R-:W-:Y:S01]  /*d6a0*/  @!PT LDS RZ, [RZ] ;  /* 0x00000000fffff984 */ /* 0x000fe20000000800 */
[----:B------:R-:W-:Y:S01]  /*d6b0*/  @!PT LDS RZ, [RZ] ;  /* 0x00000000fffff984 */ /* 0x000fe20000000800 */
[----:B------:R0:W-:Y:S06]  /*d6c0*/  MEMBAR.ALL.CTA ;  /* 0x0000000000007992 */ /* 0x0001ec0000008000 */
[----:B0-----:R-:W0:Y:S01]  /*d6d0*/  FENCE.VIEW.ASYNC.S ;  /* 0x00000000000073c6 */ /* 0x001e220000000000 */
[----:B------:R-:W-:Y:S01]  /*d6e0*/  ULDC.64 UR14, c[0x0][0xae8] ;  /* 0x0002ba00000e7ab9 */ /* 0x000fe20000000a00 */
[----:B------:R-:W-:-:S02]  /*d6f0*/  UIADD3 UR11, UR11, UR13, URZ ;  /* 0x0000000d0b0b7290 */ /* 0x000fc4000fffe03f */
[----:B------:R-:W-:Y:S02]  /*d700*/  USHF.R.S32.HI UR4, URZ, 0x1f, UR9 ;  /* 0x0000001f3f047899 */ /* 0x000fe40008011409 */
[----:B------:R-:W-:Y:S01]  /*d710*/  UIMAD.WIDE.U32 UR10, UR18, UR14, UR10 ;  /* 0x0000000e120a72a5 */ /* 0x000fe2000f8e000a */
[----:B------:R-:W-:Y:S01]  /*d720*/  IMAD R20, R3, 0x80, R2 ;  /* 0x0000008003147824 */ /* 0x000fe200078e0202 */
[----:B------:R-:W-:Y:S02]  /*d730*/  @UP1 ULDC UR13, c[0x0][0xbec] ;  /* 0x0002fb00000d1ab9 */ /* 0x000fe40000000800 */
[----:B------:R-:W-:-:S03]  /*d740*/  UIMAD UR11, UR18, UR15, UR11 ;  /* 0x0000000f120b72a4 */ /* 0x000fc6000f8e020b */
[----:B------:R-:W-:Y:S02]  /*d750*/  ULDC.64 UR14, c[0x0][0xaf0] ;  /* 0x0002bc00000e7ab9 */ /* 0x000fe40000000a00 */
[----:B------:R-:W-:Y:S01]  /*d760*/  UIMAD UR4, UR4, UR14, URZ ;  /* 0x0000000e040472a4 */ /* 0x000fe2000f8e023f */
[----:B------:R-:W-:Y:S01]  /*d770*/  @P1 IMAD.HI.U32 R2, R20, UR13, RZ ;  /* 0x0000000d14021c27 */ /* 0x000fe2000f8e00ff */
[----:B------:R-:W-:Y:S02]  /*d780*/  UIMAD.WIDE.U32 UR10, UR9, UR14, UR10 ;  /* 0x0000000e090a72a5 */ /* 0x000fe4000f8e000a */
[----:B------:R-:W-:Y:S01]  /*d790*/  UIMAD UR4, UR9, UR15, UR4 ;  /* 0x0000000f090472a4 */ /* 0x000fe2000f8e0204 */
[----:B------:R-:W-:Y:S02]  /*d7a0*/  IMAD.MOV.U32 R21, RZ, RZ, R20 ;  /* 0x000000ffff157224 */ /* 0x000fe400078e0014 */
[----:B------:R-:W-:Y:S02]  /*d7b0*/  @UP1 ULDC UR9, c[0x0][0xbf0] ;  /* 0x0002fc0000091ab9 */ /* 0x000fe40000000800 */
[----:B------:R-:W-:Y:S01]  /*d7c0*/  @P1 SHF.R.U32.HI R21, RZ, UR9, R2 ;  /* 0x00000009ff151c19 */ /* 0x000fe20008011602 */
[----:B------:R-:W-:Y:S01]  /*d7d0*/  UIADD3 UR4, UR11, UR4, URZ ;  /* 0x000000040b047290 */ /* 0x000fe2000fffe03f */
[----:B------:R-:W-:-:S02]  /*d7e0*/  IMAD.U32 R2, RZ, RZ, UR10 ;  /* 0x0000000aff027e24 */ /* 0x000fc4000f8e00ff */
[--C-:B------:R-:W-:Y:S01]  /*d7f0*/  SHF.R.S32.HI R18, RZ, 0x1f, R21.reuse ;  /* 0x0000001fff127819 */ /* 0x100fe20000011415 */
[----:B------:R-:W-:Y:S02]  /*d800*/  IMAD.MOV R77, RZ, RZ, -R21 ;  /* 0x000000ffff4d7224 */ /* 0x000fe400078e0a15 */
[----:B------:R-:W-:Y:S01]  /*d810*/  IMAD.U32 R3, RZ, RZ, UR11 ;  /* 0x0000000bff037e24 */ /* 0x000fe2000f8e00ff */
[----:B------:R-:W-:Y:S01]  /*d820*/  ULDC.64 UR10, c[0x0][0xae0] ;  /* 0x0002b800000a7ab9 */ /* 0x000fe20000000a00 */
[----:B------:R-:W-:Y:S02]  /*d830*/  IMAD.U32 R3, RZ, RZ, UR4 ;  /* 0x00000004ff037e24 */ /* 0x000fe4000f8e00ff */
[----:B------:R-:W-:Y:S02]  /*d840*/  IMAD R18, R18, UR10, RZ ;  /* 0x0000000a12127c24 */ /* 0x000fe4000f8e02ff */
[----:B------:R-:W-:Y:S02]  /*d850*/  IMAD R77, R77, UR20, R20 ;  /* 0x000000144d4d7c24 */ /* 0x000fe4000f8e0214 */
[----:B------:R-:W-:-:S04]  /*d860*/  IMAD.WIDE.U32 R2, R21, UR10, R2 ;  /* 0x0000000a15027c25 */ /* 0x000fc8000f8e0002 */
[----:B------:R-:W-:Y:S01]  /*d870*/  IMAD R21, R21, UR11, R18 ;  /* 0x0000000b15157c24 */ /* 0x000fe2000f8e0212 */
[----:B------:R-:W-:Y:S01]  /*d880*/  SHF.R.S32.HI R18, RZ, 0x1f, R77 ;  /* 0x0000001fff127819 */ /* 0x000fe2000001144d */
[----:B------:R-:W-:Y:S02]  /*d890*/  ULDC.64 UR10, c[0x0][0xad8] ;  /* 0x0002b600000a7ab9 */ /* 0x000fe40000000a00 */
[----:B------:R-:W-:Y:S02]  /*d8a0*/  IMAD.IADD R3, R3, 0x1, R21 ;  /* 0x0000000103037824 */ /* 0x000fe400078e0215 */
[----:B------:R-:W-:Y:S02]  /*d8b0*/  IMAD R18, R18, UR10, RZ ;  /* 0x0000000a12127c24 */ /* 0x000fe4000f8e02ff */
[----:B------:R-:W-:Y:S02]  /*d8c0*/  IMAD R80, R80, 0x80, R79 ;  /* 0x0000008050507824 */ /* 0x000fe400078e024f */
[----:B------:R-:W-:-:S02]  /*d8d0*/  IMAD R21, R77, UR11, R18 ;  /* 0x0000000b4d157c24 */ /* 0x000fc4000f8e0212 */
[----:B------:R-:W-:Y:S01]  /*d8e0*/  IMAD.WIDE.U32 R2, R77, UR10, R2 ;  /* 0x0000000a4d027c25 */ /* 0x000fe2000f8e0002 */
[----:B------:R-:W-:-:S03]  /*d8f0*/  ULDC.64 UR10, c[0x0][0xa80] ;  /* 0x0002a000000a7ab9 */ /* 0x000fc60000000a00 */
[----:B------:R-:W-:Y:S01]  /*d900*/  VIADD R22, R80, 0x40 ;  /* 0x0000004050167836 */ /* 0x000fe20000000000 */
[----:B------:R-:W-:Y:S01]  /*d910*/  LEA R18, P2, R2, UR10, 0x1 ;  /* 0x0000000a02127c11 */ /* 0x000fe2000f8408ff */
[----:B------:R-:W-:Y:S01]  /*d920*/  IMAD.IADD R3, R3, 0x1, R21 ;  /* 0x0000000103037824 */ /* 0x000fe200078e0215 */
[----:B------:R-:W-:Y:S02]  /*d930*/  UIADD3 UR8, UR8, 0x38820, URZ ;  /* 0x0003882008087890 */ /* 0x000fe4000fffe03f */
[----:B------:R-:W-:Y:S02]  /*d940*/  ISETP.GE.AND P0, PT, R22, UR12, PT ;  /* 0x0000000c16007c0c */ /* 0x000fe4000bf06270 */
[----:B------:R-:W-:Y:S02]  /*d950*/  LEA.HI.X R22, R2, UR11, R3, 0x1, P2 ;  /* 0x0000000b02167c11 */ /* 0x000fe400090f0c03 */
[C---:B------:R-:W-:Y:S01]  /*d960*/  ISETP.GE.AND P2, PT, R80.reuse, UR12, PT ;  /* 0x0000000c50007c0c */ /* 0x040fe2000bf46270 */
[----:B------:R-:W-:Y:S01]  /*d970*/  UPRMT UR8, URZ, 0x654, UR8 ;  /* 0x000006543f087896 */ /* 0x000fe20008000008 */
[----:B------:R-:W-:-:S02]  /*d980*/  VIADD R20, R80, 0x20 ;  /* 0x0000002050147836 */ /* 0x000fc40000000000 */
[C---:B------:R-:W-:Y:S02]  /*d990*/  VIADD R82, R0.reuse, 0x40 ;  /* 0x0000004000527836 */ /* 0x040fe40000000000 */
[C---:B------:R-:W-:Y:S02]  /*d9a0*/  VIADD R84, R0.reuse, 0x80 ;  /* 0x0000008000547836 */ /* 0x040fe40000000000 */
[----:B------:R-:W-:Y:S01]  /*d9b0*/  VIADD R86, R0, 0xc0 ;  /* 0x000000c000567836 */ /* 0x000fe20000000000 */
[----:B0-----:R0:W1:Y:S01]  /*d9c0*/  SHFL.IDX PT, R81, R18, RZ, 0x181f ;  /* 0x00181fff12517589 */ /* 0x00106200000e0000 */
[----:B------:R-:W-:Y:S01]  /*d9d0*/  SYNCS.ARRIVE.TRANS64.RED.A1T0 RZ, [UR8], RZ ;  /* 0x000000ffffff79a7 */ /* 0x000fe20008100408 */
[----:B------:R-:W-:Y:S02]  /*d9e0*/  BSSY B1, `(.L_x_212) ;  /* 0x000001a000017945 */ /* 0x000fe40003800000 */
[----:B------:R0:W2:Y:S01]  /*d9f0*/  SHFL.IDX PT, R79, R22, RZ, 0x181f ;  /* 0x00181fff164f7589 */ /* 0x0000a200000e0000 */
[----:B------:R-:W-:-:S02]  /*da00*/  ISETP.GE.AND P1, PT, R20, UR12, PT ;  /* 0x0000000c14007c0c */ /* 0x000fc4000bf26270 */
[----:B------:R-:W-:Y:S02]  /*da10*/  SHF.R.S32.HI R88, RZ, 0x1f, R0 ;  /* 0x0000001fff587819 */ /* 0x000fe40000011400 */
[----:B------:R-:W-:Y:S02]  /*da20*/  SHF.R.S32.HI R83, RZ, 0x1f, R82 ;  /* 0x0000001fff537819 */ /* 0x000fe40000011452 */
[----:B------:R-:W-:Y:S02]  /*da30*/  SHF.R.S32.HI R85, RZ, 0x1f, R84 ;  /* 0x0000001fff557819 */ /* 0x000fe40000011454 */
[----:B------:R-:W-:Y:S01]  /*da40*/  SHF.R.S32.HI R87, RZ, 0x1f, R86 ;  /* 0x0000001fff577819 */ /* 0x000fe20000011456 */
[----:B0-----:R-:W-:Y:S06]  /*da50*/  @P2 BRA `(.L_x_213) ;  /* 0x0000000000482947 */ /* 0x001fec0003800000 */
[----:B------:R-:W-:Y:S01]  /*da60*/  ULDC UR4, c[0x0][0xac8] ;  /* 0x0002b20000047ab9 */ /* 0x000fe20000000800 */
[----:B------:R-:W-:Y:S01]  /*da70*/  ULDC.64 UR8, c[0x0][0x208] ;  /* 0x0000820000087ab9 */ /* 0x000fe20000000a00 */
[----:B------:R-:W-:Y:S02]  /*da80*/  ISETP.GE.AND P5, PT, R0, UR4, PT ;  /* 0x0000000400007c0c */ /* 0x000fe4000bfa6270 */
[----:B------:R-:W-:Y:S02]  /*da90*/  ISETP.GE.AND P4, PT, R82, UR4, PT ;  /* 0x0000000452007c0c */ /* 0x000fe4000bf86270 */
[----:B------:R-:W-:Y:S02]  /*daa0*/  ISETP.GE.AND P3, PT, R84, UR4, PT ;  /* 0x0000000454007c0c */ /* 0x000fe4000bf66270 */
[----:B------:R-:W-:-:S07]  /*dab0*/  ISETP.GE.AND P2, PT, R86, UR4, PT ;  /* 0x0000000456007c0c */ /* 0x000fce000bf46270 */
[----:B-1----:R-:W-:-:S04]  /*dac0*/  @!P5 LEA R2, P6, R0, R81, 0x1 ;  /* 0x000000510002d211 */ /* 0x002fc800078c08ff */
[----:B--2---:R-:W-:Y:S02]  /*dad0*/  @!P5 LEA.HI.X R3, R0, R79, R88, 0x1, P6 ;  /* 0x0000004f0003d211 */ /* 0x004fe400030f0c58 */
[----:B------:R-:W-:-:S03]  /*dae0*/  @!P4 LEA R20, P6, R82, R81, 0x1 ;  /* 0x000000515214c211 */ /* 0x000fc600078c08ff */
[----:B-----5:R0:W-:Y:S01]  /*daf0*/  @!P5 ST.E.128 desc[UR8][R2.64], R4 ;  /* 0x000000040200d985 */ /* 0x0201e2000c101d08 */
[----:B------:R-:W-:Y:S02]  /*db00*/  @!P4 LEA.HI.X R21, R82, R79, R83, 0x1, P6 ;  /* 0x0000004f5215c211 */ /* 0x000fe400030f0c53 */
[----:B------:R-:W-:-:S03]  /*db10*/  @!P3 LEA R76, P6, R84, R81, 0x1 ;  /* 0x00000051544cb211 */ /* 0x000fc600078c08ff */
[----:B------:R0:W-:Y:S01]  /*db20*/  @!P4 ST.E.128 desc[UR8][R20.64], R28 ;  /* 0x0000001c1400c985 */ /* 0x0001e2000c101d08 */
[----:B------:R-:W-:Y:S02]  /*db30*/  @!P3 LEA.HI.X R77, R84, R79, R85, 0x1, P6 ;  /* 0x0000004f544db211 */ /* 0x000fe400030f0c55 */
[----:B------:R-:W-:-:S03]  /*db40*/  @!P2 LEA R78, P6, R86, R81, 0x1 ;  /* 0x00000051564ea211 */ /* 0x000fc600078c08ff */
[----:B------:R0:W-:Y:S01]  /*db50*/  @!P3 ST.E.128 desc[UR8][R76.64], R44 ;  /* 0x0000002c4c00b985 */ /* 0x0001e2000c101d08 */
[----:B------:R-:W-:-:S05]  /*db60*/  @!P2 LEA.HI.X R79, R86, R79, R87, 0x1, P6 ;  /* 0x0000004f564fa211 */ /* 0x000fca00030f0c57 */
[----:B------:R0:W-:Y:S04]  /*db70*/  @!P2 ST.E.128 desc[UR8][R78.64], R60 ;  /* 0x0000003c4e00a985 */ /* 0x0001e8000c101d08 */
.L_x_213:
[----:B------:R-:W-:Y:S05]  /*db80*/  BSYNC B1 ;  /* 0x0000000000017941 */ /* 0x000fea0003800000 */
.L_x_212:
[----:B0-----:R0:W3:Y:S01]  /*db90*/  SHFL.IDX PT, R21, R22, 0x1, 0x181f ;  /* 0x00381f0016157f89 */ /* 0x0010e200000e0000 */
[----:B------:R-:W-:Y:S03]  /*dba0*/  BSSY B1, `(.L_x_214) ;  /* 0x0000015000017945 */ /* 0x000fe60003800000 */
[----:B-----5:R0:W4:Y:S01]  /*dbb0*/  SHFL.IDX PT, R7, R18, 0x1, 0x181f ;  /* 0x00381f0012077f89 */ /* 0x02012200000e0000 */
[----:B------:R-:W-:Y:S05]  /*dbc0*/  @P1 BRA `(.L_x_215) ;  /* 0x0000000000481947 */ /* 0x000fea0003800000 */
[----:B------:R-:W-:Y:S01]  /*dbd0*/  ULDC UR4, c[0x0][0xac8] ;  /* 0x0002b20000047ab9 */ /* 0x000fe20000000800 */
[----:B------:R-:W-:Y:S01]  /*dbe0*/  ULDC.64 UR8, c[0x0][0x208] ;  /* 0x0000820000087ab9 */ /* 0x000fe20000000a00 */
[----:B------:R-:W-:Y:S02]  /*dbf0*/  ISETP.GE.AND P4, PT, R0, UR4, PT ;  /* 0x0000000400007c0c */ /* 0x000fe4000bf86270 */
[----:B------:R-:W-:Y:S02]  /*dc00*/  ISETP.GE.AND P3, PT, R82, UR4, PT ;  /* 0x0000000452007c0c */ /* 0x000fe4000bf66270 */
[----:B------:R-:W-:Y:S02]  /*dc10*/  ISETP.GE.AND P2, PT, R84, UR4, PT ;  /* 0x0000000454007c0c */ /* 0x000fe4000bf46270 */
[----:B------:R-:W-:-:S07]  /*dc20*/  ISETP.GE.AND P1, PT, R86, UR4, PT ;  /* 0x0000000456007c0c */ /* 0x000fce000bf26270 */
[-C--:B----4-:R-:W-:Y:S02]  /*dc30*/  @!P4 LEA R2, P6, R0, R7.reuse, 0x1 ;  /* 0x000000070002c211 */ /* 0x090fe400078c08ff */
[----:B------:R-:W-:Y:S02]  /*dc40*/  @!P3 LEA R4, P5, R82, R7, 0x1 ;  /* 0x000000075204b211 */ /* 0x000fe400078a08ff */
[----:B---3--:R-:W-:Y:S02]  /*dc50*/  @!P4 LEA.HI.X R3, R0, R21, R88, 0x1, P6 ;  /* 0x000000150003c211 */ /* 0x008fe400030f0c58 */
[----:B------:R-:W-:Y:S02]  /*dc60*/  @!P2 LEA R6, P6, R84, R7, 0x1 ;  /* 0x000000075406a211 */ /* 0x000fe400078c08ff */
[----:B------:R-:W-:Y:S01]  /*dc70*/  @!P3 LEA.HI.X R5, R82, R21, R83, 0x1, P5 ;  /* 0x000000155205b211 */ /* 0x000fe200028f0c53 */
[----:B------:R3:W-:Y:S01]  /*dc80*/  @!P4 ST.E.128 desc[UR8][R2.64], R8 ;  /* 0x000000080200c985 */ /* 0x0007e2000c101d08 */
[----:B------:R-:W-:-:S02]  /*dc90*/  @!P1 LEA R20, P5, R86, R7, 0x1 ;  /* 0x0000000756149211 */ /* 0x000fc400078a08ff */
[-C--:B------:R-:W-:Y:S01]  /*dca0*/  @!P2 LEA.HI.X R7, R84, R21.reuse, R85, 0x1, P6 ;  /* 0x000000155407a211 */ /* 0x080fe200030f0c55 */
[----:B------:R3:W-:Y:S01]  /*dcb0*/  @!P3 ST.E.128 desc[UR8][R4.64], R32 ;  /* 0x000000200400b985 */ /* 0x0007e2000c101d08 */
[----:B------:R-:W-:-:S03]  /*dcc0*/  @!P1 LEA.HI.X R21, R86, R21, R87, 0x1, P5 ;  /* 0x0000001556159211 */ /* 0x000fc600028f0c57 */
[----:B------:R3:W-:Y:S04]  /*dcd0*/  @!P2 ST.E.128 desc[UR8][R6.64], R48 ;  /* 0x000000300600a985 */ /* 0x0007e8000c101d08 */
[----:B------:R3:W-:Y:S02]  /*dce0*/  @!P1 ST.E.128 desc[UR8][R20.64], R64 ;  /* 0x0000004014009985 */ /* 0x0007e4000c101d08 */
.L_x_215:
[----:B------:R-:W-:Y:S05]  /*dcf0*/  BSYNC B1 ;  /* 0x0000000000017941 */ /* 0x000fea0003800000 */
.L_x_214:
[----:B---3--:R3:W0:Y:S01]  /*dd00*/  SHFL.IDX PT, R9, R22, 0x2, 0x181f ;  /* 0x00581f0016097f89 */ /* 0x00862200000e0000 */
[----:B------:R-:W-:Y:S03]  /*dd10*/  BSSY B1, `(.L_x_216) ;  /* 0x0000015000017945 */ /* 0x000fe60003800000 */
[----:B------:R3:W0:Y:S01]  /*dd20*/  SHFL.IDX PT, R5, R18, 0x2, 0x181f ;  /* 0x00581f0012057f89 */ /* 0x00062200000e0000 */
[----:B------:R-:W-:Y:S05]  /*dd30*/  @P0 BRA `(.L_x_217) ;  /* 0x0000000000480947 */ /* 0x000fea0003800000 */
[----:B------:R-:W-:Y:S01]  /*dd40*/  ULDC UR4, c[0x0][0xac8] ;  /* 0x0002b20000047ab9 */ /* 0x000fe20000000800 */
[----:B------:R-:W-:Y:S01]  /*dd50*/  ULDC.64 UR8, c[0x0][0x208] ;  /* 0x0000820000087ab9 */ /* 0x000fe20000000a00 */
[----:B------:R-:W-:Y:S02]  /*dd60*/  ISETP.GE.AND P3, PT, R0, UR4, PT ;  /* 0x0000000400007c0c */ /* 0x000fe4000bf66270 */
[----:B------:R-:W-:Y:S02]  /*dd70*/  ISETP.GE.AND P2, PT, R82, UR4, PT ;  /* 0x0000000452007c0c */ /* 0x000fe4000bf46270 */
[----:B------:R-:W-:Y:S02]  /*dd80*/  ISETP.GE.AND P1, PT, R84, UR4, PT ;  /* 0x0000000454007c0c */ /* 0x000fe4000bf26270 */
[----:B------:R-:W-:-:S07]  /*dd90*/  ISETP.GE.AND P0, PT, R86, UR4, PT ;  /* 0x0000000456007c0c */ /* 0x000fce000bf06270 */
[-C--:B0-----:R-:W-:Y:S02]  /*dda0*/  @!P3 LEA R2, P6, R0, R5.reuse, 0x1 ;  /* 0x000000050002b211 */ /* 0x081fe400078c08ff */
[-C--:B------:R-:W-:Y:S02]  /*ddb0*/  @!P2 LEA R4, P5, R82, R5.reuse, 0x1 ;  /* 0x000000055204a211 */ /* 0x080fe400078a08ff */
[----:B------:R-:W-:Y:S02]  /*ddc0*/  @!P1 LEA R6, P4, R84, R5, 0x1 ;  /* 0x0000000554069211 */ /* 0x000fe400078808ff */
[----:B------:R-:W-:Y:S02]  /*ddd0*/  @!P3 LEA.HI.X R3, R0, R9, R88, 0x1, P6 ;  /* 0x000000090003b211 */ /* 0x000fe400030f0c58 */
[----:B------:R-:W-:Y:S02]  /*dde0*/  @!P0 LEA R8, P6, R86, R5, 0x1 ;  /* 0x0000000556088211 */ /* 0x000fe400078c08ff */
[-C--:B------:R-:W-:Y:S01]  /*ddf0*/  @!P2 LEA.HI.X R5, R82, R9.reuse, R83, 0x1, P5 ;  /* 0x000000095205a211 */ /* 0x080fe200028f0c53 */
[----:B------:R0:W-:Y:S01]  /*de00*/  @!P3 ST.E.128 desc[UR8][R2.64], R12 ;  /* 0x0000000c0200b985 */ /* 0x0001e2000c101d08 */
[----:B----4-:R-:W-:-:S02]  /*de10*/  @!P1 LEA.HI.X R7, R84, R9, R85, 0x1, P4 ;  /* 0x0000000954079211 */ /* 0x010fc400020f0c55 */
[----:B------:R-:W-:Y:S01]  /*de20*/  @!P0 LEA.HI.X R9, R86, R9, R87, 0x1, P6 ;  /* 0x0000000956098211 */ /* 0x000fe200030f0c57 */
[----:B------:R0:W-:Y:S04]  /*de30*/  @!P2 ST.E.128 desc[UR8][R4.64], R36 ;  /* 0x000000240400a985 */ /* 0x0001e8000c101d08 */
[----:B------:R0:W-:Y:S04]  /*de40*/  @!P1 ST.E.128 desc[UR8][R6.64], R52 ;  /* 0x0000003406009985 */ /* 0x0001e8000c101d08 */
[----:B------:R0:W-:Y:S02]  /*de50*/  @!P0 ST.E.128 desc[UR8][R8.64], R68 ;  /* 0x0000004408008985 */ /* 0x0001e4000c101d08 */
.L_x_217:
[----:B------:R-:W-:Y:S05]  /*de60*/  BSYNC B1 ;  /* 0x0000000000017941 */ /* 0x000fea0003800000 */
.L_x_216:
[----:B0-----:R-:W-:Y:S01]  /*de70*/  VIADD R2, R80, 0x60 ;  /* 0x0000006050027836 */ /* 0x001fe20000000000 */
[----:B------:R0:W0:Y:S04]  /*de80*/  SHFL.IDX PT, R9, R22, 0x3, 0x181f ;  /* 0x00781f0016097f89 */ /* 0x00002800000e0000 */
[----:B------:R-:W-:Y:S01]  /*de90*/  ISETP.GE.AND P0, PT, R2, UR12, PT ;  /* 0x0000000c02007c0c */ /* 0x000fe2000bf06270 */
[----:B------:R0:W0:-:S12]  /*dea0*/  SHFL.IDX PT, R11, R18, 0x3, 0x181f ;  /* 0x00781f00120b7f89 */ /* 0x00001800000e0000 */
[----:B------:R-:W-:Y:S05]  /*deb0*/  @P0 BRA `(.L_x_218) ;  /* 0x0000002800480947 */ /* 0x000fea0003800000 */
[----:B------:R-:W-:Y:S01]  /*dec0*/  ULDC UR4, c[0x0][0xac8] ;  /* 0x0002b20000047ab9 */ /* 0x000fe20000000800 */
[----:B------:R-:W-:Y:S01]  /*ded0*/  ULDC.64 UR8, c[0x0][0x208] ;  /* 0x0000820000087ab9 */ /* 0x000fe20000000a00 */
[----:B------:R-:W-:Y:S02]  /*dee0*/  ISETP.GE.AND P3, PT, R0, UR4, PT ;  /* 0x0000000400007c0c */ /* 0x000fe4000bf66270 */
[----:B------:R-:W-:Y:S02]  /*def0*/  ISETP.GE.AND P4, PT, R82, UR4, PT ;  /* 0x0000000452007c0c */ /* 0x000fe4000bf86270 */
[----:B------:R-:W-:-:S09]  /*df00*/  ISETP.GE.AND P5, PT, R84, UR4, PT ;  /* 0x0000000454007c0c */ /* 0x000fd2000bfa6270 */
[-C--:B0-----:R-:W-:Y:S02]  /*df10*/  @!P3 LEA R2, P0, R0, R11.reuse, 0x1 ;  /* 0x0000000b0002b211 */ /* 0x081fe400078008ff */
[----:B------:R-:W-:Y:S02]  /*df20*/  @!P4 LEA R4, P1, R82, R11, 0x1 ;  /* 0x0000000b5204c211 */ /* 0x000fe400078208ff */
[----:B------:R-:W-:Y:S02]  /*df30*/  @!P3 LEA.HI.X R3, R0, R9, R88, 0x1, P0 ;  /* 0x000000090003b211 */ /* 0x000fe400000f0c58 */
[----:B------:R-:W-:Y:S02]  /*df40*/  ISETP.GE.AND P0, PT, R86, UR4, PT ;  /* 0x0000000456007c0c */ /* 0x000fe4000bf06270 */
[----:B------:R-:W-:Y:S01]  /*df50*/  @!P5 LEA R6, P2, R84, R11, 0x1 ;  /* 0x0000000b5406d211 */ /* 0x000fe200078408ff */
[----:B------:R0:W-:Y:S01]  /*df60*/  @!P3 ST.E.128 desc[UR8][R2.64], R24 ;  /* 0x000000180200b985 */ /* 0x0001e2000c101d08 */
[----:B------:R-:W-:-:S02]  /*df70*/  @!P4 LEA.HI.X R5, R82, R9, R83, 0x1, P1 ;  /* 0x000000095205c211 */ /* 0x000fc400008f0c53 */
[----:B----4-:R-:W-:-:S03]  /*df80*/  @!P5 LEA.HI.X R7, R84, R9, R85, 0x1, P2 ;  /* 0x000000095407d211 */ /* 0x010fc600010f0c55 */
[----:B------:R0:W-:Y:S04]  /*df90*/  @!P4 ST.E.128 desc[UR8][R4.64], R40 ;  /* 0x000000280400c985 */ /* 0x0001e8000c101d08 */
[----:B------:R0:W-:Y:S01]  /*dfa0*/  @!P5 ST.E.128 desc[UR8][R6.64], R56 ;  /* 0x000000380600d985 */ /* 0x0001e2000c101d08 */
[----:B------:R-:W-:Y:S05]  /*dfb0*/  @P0 BRA `(.L_x_218) ;  /* 0x0000002800080947 */ /* 0x000fea0003800000 */
[----:B0-----:R-:W-:Y:S01]  /*dfc0*/  LEA R2, P0, R86, R11, 0x1 ;  /* 0x0000000b56027211 */ /* 0x001fe200078008ff */
[----:B------:R-:W-:-:S03]  /*dfd0*/  ULDC.64 UR8, c[0x0][0x208] ;  /* 0x0000820000087ab9 */ /* 0x000fc60000000a00 */
[----:B------:R-:W-:-:S05]  /*dfe0*/  LEA.HI.X R3, R86, R9, R87, 0x1, P0 ;  /* 0x0000000956037211 */ /* 0x000fca00000f0c57 */
[----:B------:R0:W-:Y:S01]  /*dff0*/  ST.E.128 desc[UR8][R2.64], R72 ;  /* 0x0000004802007985 */ /* 0x0001e2000c101d08 */
[----:B------:R-:W-:Y:S05]  /*e000*/  BRA `(.L_x_218) ;  /* 0x0000002400f47947 */ /* 0x000fea0003800000 */
.L_x_211:
[----:B------:R-:W-:Y:S01]  /*e010*/  ULDC.64 UR14, c[0x0][0xb08] ;  /* 0x0002c200000e7ab9 */ /* 0x000fe20000000a00 */
[----:B------:R-:W-:Y:S01]  /*e020*/  R2UR UR19, R213 ;  /* 0x00000000d51372ca */ /* 0x000fe200000e0000 */
[----:B------:R-:W-:Y:S01]  /*e030*/  UIMAD UR13, UR16, UR14, URZ ;  /* 0x0000000e100d72a4 */ /* 0x000fe2000f8e023f */
[----:B------:R-:W-:Y:S01]  /*e040*/  R2UR UR18, R212 ;  /* 0x00000000d41272ca */ /* 0x000fe200000e0000 */
[----:B------:R-:W-:Y:S01]  /*e050*/  UIMAD.WIDE.U32 UR10, UR4, UR14, URZ ;  /* 0x0000000e040a72a5 */ /* 0x000fe2000f8e003f */
[----:B------:R-:W-:Y:S01]  /*e060*/  IMAD.MOV.U32 R5, RZ, RZ, R8 ;  /* 0x000000ffff057224 */ /* 0x000fe200078e0008 */
[----:B------:R-:W-:Y:S01]  /*e070*/  UIMAD UR13, UR4, UR15, UR13 ;  /* 0x0000000f040d72a4 */ /* 0x000fe2000f8e020d */
[----:B------:R-:W-:Y:S01]  /*e080*/  ISETP.GE.AND P0, PT, R12, UR12, PT ;  /* 0x0000000c0c007c0c */ /* 0x000fe2000bf06270 */
[----:B------:R-:W-:Y:S01]  /*e090*/  USHF.R.S32.HI UR4, URZ, 0x1f, UR9 ;  /* 0x0000001f3f047899 */ /* 0x000fe20008011409 */
[C---:B------:R-:W-:Y:S01]  /*e0a0*/  VIADD R175, R19.reuse, 0x20 ;  /* 0x0000002013af7836 */ /* 0x040fe20000000000 */
[----:B------:R-:W-:Y:S01]  /*e0b0*/  UIADD3 UR11, UR11, UR13, URZ ;  /* 0x0000000d0b0b7290 */ /* 0x000fe2000fffe03f */
[C---:B------:R-:W-:Y:S01]  /*e0c0*/  VIADD R177, R19.reuse, 0x18 ;  /* 0x0000001813b17836 */ /* 0x040fe20000000000 */
[----:B------:R-:W-:Y:S01]  /*e0d0*/  ULDC.64 UR14, c[0x0][0xb38] ;  /* 0x0002ce00000e7ab9 */ /* 0x000fe20000000a00 */
[----:B------:R-:W-:Y:S01]  /*e0e0*/  ULDC.64 UR16, c[0x0][0xb40] ;  /* 0x0002d00000107ab9 */ /* 0x000fe20000000a00 */
[----:B------:R-:W-:Y:S01]  /*e0f0*/  UIMAD.WIDE.U32 UR10, UR19, UR14, UR10 ;  /* 0x0000000e130a72a5 */ /* 0x000fe2000f8e000a */
[C---:B------:R-:W-:Y:S01]  /*e100*/  VIADD R179, R19.reuse, 0x10 ;  /* 0x0000001013b37836 */ /* 0x040fe20000000000 */
[----:B------:R-:W-:Y:S01]  /*e110*/  UIMAD UR4, UR4, UR16, URZ ;  /* 0x00000010040472a4 */ /* 0x000fe2000f8e023f */
[----:B------:R-:W-:Y:S01]  /*e120*/  VIADD R181, R19, 0x8 ;  /* 0x0000000813b57836 */ /* 0x000fe20000000000 */
[----:B------:R-:W-:Y:S01]  /*e130*/  UIMAD UR11, UR19, UR15, UR11 ;  /* 0x0000000f130b72a4 */ /* 0x000fe2000f8e020b */
[----:B------:R-:W-:Y:S01]  /*e140*/  BSSY B1, `(.L_x_219) ;  /* 0x00000cc000017945 */ /* 0x000fe20003800000 */
[----:B------:R-:W-:Y:S01]  /*e150*/  UIMAD UR4, UR9, UR17, UR4 ;  /* 0x00000011090472a4 */ /* 0x000fe2000f8e0204 */
[----:B------:R-:W-:Y:S01]  /*e160*/  SHF.R.S32.HI R22, RZ, 0x1f, R214 ;  /* 0x0000001fff167819 */ /* 0x000fe200000114d6 */
[----:B------:R-:W-:Y:S01]  /*e170*/  UIMAD.WIDE.U32 UR10, UR9, UR16, UR10 ;  /* 0x00000010090a72a5 */ /* 0x000fe2000f8e000a */
[----:B------:R-:W-:Y:S01]  /*e180*/  SHF.R.S32.HI R152, RZ, 0x1f, R215 ;  /* 0x0000001fff987819 */ /* 0x000fe200000114d7 */
[----:B------:R-:W-:Y:S01]  /*e190*/  ULDC.64 UR14, c[0x0][0xb48] ;  /* 0x0002d200000e7ab9 */ /* 0x000fe20000000a00 */
[----:B------:R-:W-:Y:S01]  /*e1a0*/  @UP1 ULDC UR9, c[0x0][0xbec] ;  /* 0x0002fb0000091ab9 */ /* 0x000fe20000000800 */
[----:B------:R-:W-:Y:S01]  /*e1b0*/  UIADD3 UR11, UR11, UR4, URZ ;  /* 0x000000040b0b7290 */ /* 0x000fe2000fffe03f */
[----:B------:R-:W-:Y:S01]  /*e1c0*/  @P1 IMAD.HI.U32 R0, R8, UR9, RZ ;  /* 0x0000000908001c27 */ /* 0x000fe2000f8e00ff */
[----:B------:R-:W-:Y:S01]  /*e1d0*/  UIADD3 UR8, UR8, 0x38820, URZ ;  /* 0x0003882008087890 */ /* 0x000fe2000fffe03f */
[----:B------:R-:W-:Y:S01]  /*e1e0*/  SHF.R.S32.HI R153, RZ, 0x1f, R216 ;  /* 0x0000001fff997819 */ /* 0x000fe200000114d8 */
[----:B------:R-:W-:Y:S01]  /*e1f0*/  @UP1 ULDC UR4, c[0x0][0xbf0] ;  /* 0x0002fc0000041ab9 */ /* 0x000fe20000000800 */
[----:B------:R-:W-:Y:S01]  /*e200*/  UIMAD.WIDE.U32 UR10, UR18, UR14, UR10 ;  /* 0x0000000e120a72a5 */ /* 0x000fe2000f8e000a */
[----:B------:R-:W-:Y:S01]  /*e210*/  @P1 SHF.R.U32.HI R5, RZ, UR4, R0 ;  /* 0x00000004ff051c19 */ /* 0x000fe20008011600 */
[----:B------:R-:W-:Y:S01]  /*e220*/  UPRMT UR8, URZ, 0x654, UR8 ;  /* 0x000006543f087896 */ /* 0x000fe20008000008 */
[----:B------:R-:W-:Y:S01]  /*e230*/  SHF.R.S32.HI R154, RZ, 0x1f, R217 ;  /* 0x0000001fff9a7819 */ /* 0x000fe200000114d9 */
[----:B------:R-:W-:Y:S01]  /*e240*/  UIMAD UR4, UR18, UR15, UR11 ;  /* 0x0000000f120472a4 */ /* 0x000fe2000f8e020b */
[--C-:B------:R-:W-:Y:S01]  /*e250*/  SHF.R.S32.HI R0, RZ, 0x1f, R5.reuse ;  /* 0x0000001fff007819 */ /* 0x100fe20000011405 */
[----:B------:R-:W-:Y:S01]  /*e260*/  IMAD.MOV R7, RZ, RZ, -R5 ;  /* 0x000000ffff077224 */ /* 0x000fe200078e0a05 */
[----:B------:R-:W-:Y:S01]  /*e270*/  ULDC.64 UR14, c[0x0][0xb30] ;  /* 0x0002cc00000e7ab9 */ /* 0x000fe20000000a00 */
[----:B------:R-:W-:Y:S01]  /*e280*/  IMAD.U32 R3, RZ, RZ, UR11 ;  /* 0x0000000bff037e24 */ /* 0x000fe2000f8e00ff */
[----:B------:R-:W-:Y:S01]  /*e290*/  SHF.R.S32.HI R155, RZ, 0x1f, R218 ;  /* 0x0000001fff9b7819 */ /* 0x000fe200000114da */
[----:B------:R-:W-:Y:S01]  /*e2a0*/  IMAD R7, R7, UR20, R8 ;  /* 0x0000001407077c24 */ /* 0x000fe2000f8e0208 */
[----:B------:R-:W-:Y:S01]  /*e2b0*/  SYNCS.ARRIVE.TRANS64.RED.A1T0 RZ, [UR8], RZ ;  /* 0x000000ffffff79a7 */ /* 0x000fe20008100408 */
[----:B------:R-:W-:Y:S01]  /*e2c0*/  IMAD R0, R0, UR14, RZ ;  /* 0x0000000e00007c24 */ /* 0x000fe2000f8e02ff */
[----:B------:R-:W-:Y:S01]  /*e2d0*/  SHF.R.S32.HI R156, RZ, 0x1f, R219 ;  /* 0x0000001fff9c7819 */ /* 0x000fe200000114db */
[----:B------:R-:W-:Y:S01]  /*e2e0*/  IMAD.U32 R2, RZ, RZ, UR10 ;  /* 0x0000000aff027e24 */ /* 0x000fe2000f8e00ff */
[----:B------:R-:W-:Y:S01]  /*e2f0*/  ULDC.64 UR10, c[0x0][0xb28] ;  /* 0x0002ca00000a7ab9 */ /* 0x000fe20000000a00 */
[----:B------:R-:W-:Y:S01]  /*e300*/  IMAD.U32 R3, RZ, RZ, UR4 ;  /* 0x00000004ff037e24 */ /* 0x000fe2000f8e00ff */
[----:B------:R-:W-:Y:S01]  /*e310*/  SHF.R.S32.HI R157, RZ, 0x1f, R220 ;  /* 0x0000001fff9d7819 */ /* 0x000fe200000114dc */
[C---:B------:R-:W-:Y:S01]  /*e320*/  IMAD R9, R5.reuse, UR15, R0 ;  /* 0x0000000f05097c24 */ /* 0x040fe2000f8e0200 */
[----:B------:R-:W-:Y:S01]  /*e330*/  SHF.R.S32.HI R0, RZ, 0x1f, R7 ;  /* 0x0000001fff007819 */ /* 0x000fe20000011407 */
[----:B------:R-:W-:Y:S01]  /*e340*/  IMAD.WIDE.U32 R2, R5, UR14, R2 ;  /* 0x0000000e05027c25 */ /* 0x000fe2000f8e0002 */
[----:B------:R-:W-:-:S02]  /*e350*/  SHF.R.S32.HI R158, RZ, 0x1f, R221 ;  /* 0x0000001fff9e7819 */ /* 0x000fc400000114dd */
[----:B------:R-:W-:Y:S01]  /*e360*/  SHF.R.S32.HI R159, RZ, 0x1f, R222 ;  /* 0x0000001fff9f7819 */ /* 0x000fe200000114de */
[----:B------:R-:W-:Y:S01]  /*e370*/  IMAD R0, R0, UR10, RZ ;  /* 0x0000000a00007c24 */ /* 0x000fe2000f8e02ff */
[----:B------:R-:W-:Y:S01]  /*e380*/  SHF.R.S32.HI R160, RZ, 0x1f, R223 ;  /* 0x0000001fffa07819 */ /* 0x000fe200000114df */
[----:B------:R-:W-:Y:S01]  /*e390*/  IMAD.IADD R3, R3, 0x1, R9 ;  /* 0x0000000103037824 */ /* 0x000fe200078e0209 */
[----:B------:R-:W-:Y:S01]  /*e3a0*/  SHF.R.S32.HI R161, RZ, 0x1f, R224 ;  /* 0x0000001fffa17819 */ /* 0x000fe200000114e0 */
[C---:B------:R-:W-:Y:S01]  /*e3b0*/  IMAD R11, R7.reuse, UR11, R0 ;  /* 0x0000000b070b7c24 */ /* 0x040fe2000f8e0200 */
[----:B------:R-:W-:Y:S01]  /*e3c0*/  SHF.R.S32.HI R162, RZ, 0x1f, R225 ;  /* 0x0000001fffa27819 */ /* 0x000fe200000114e1 */
[----:B------:R-:W-:Y:S01]  /*e3d0*/  IMAD.WIDE.U32 R2, R7, UR10, R2 ;  /* 0x0000000a07027c25 */ /* 0x000fe2000f8e0002 */
[----:B------:R-:W-:Y:S01]  /*e3e0*/  ULDC.64 UR10, c[0x0][0xb00] ;  /* 0x0002c000000a7ab9 */ /* 0x000fe20000000a00 */
[----:B------:R-:W-:Y:S02]  /*e3f0*/  SHF.R.S32.HI R163, RZ, 0x1f, R226 ;  /* 0x0000001fffa37819 */ /* 0x000fe400000114e2 */
[----:B------:R-:W-:Y:S01]  /*e400*/  IMAD.IADD R11, R3, 0x1, R11 ;  /* 0x00000001030b7824 */ /* 0x000fe200078e020b */
[C---:B------:R-:W-:Y:S01]  /*e410*/  LEA R0, P1, R2.reuse, UR10, 0x2 ;  /* 0x0000000a02007c11 */ /* 0x040fe2000f8210ff */
[C---:B------:R-:W-:Y:S01]  /*e420*/  VIADD R174, R19.reuse, 0x20 ;  /* 0x0000002013ae7836 */ /* 0x040fe20000000000 */
[----:B------:R-:W-:Y:S01]  /*e430*/  SHF.R.S32.HI R164, RZ, 0x1f, R227 ;  /* 0x0000001fffa47819 */ /* 0x000fe200000114e3 */
[C---:B------:R-:W-:Y:S01]  /*e440*/  VIADD R176, R19.reuse, 0x18 ;  /* 0x0000001813b07836 */ /* 0x040fe20000000000 */
[----:B------:R-:W-:Y:S01]  /*e450*/  LEA.HI.X R11, R2, UR11, R11, 0x2, P1 ;  /* 0x0000000b020b7c11 */ /* 0x000fe200088f140b */
[C---:B------:R-:W-:Y:S01]  /*e460*/  VIADD R178, R19.reuse, 0x10 ;  /* 0x0000001013b27836 */ /* 0x040fe20000000000 */
[----:B------:R0:W1:Y:S01]  /*e470*/  SHFL.IDX PT, R2, R0, RZ, 0x1c1f ;  /* 0x001c1fff00027589 */ /* 0x00006200000e0000 */
[----:B------:R-:W-:Y:S01]  /*e480*/  SHF.R.S32.HI R165, RZ, 0x1f, R228 ;  /* 0x0000001fffa57819 */ /* 0x000fe200000114e4 */
[----:B------:R-:W-:Y:S01]  /*e490*/  VIADD R180, R19, 0x8 ;  /* 0x0000000813b47836 */ /* 0x000fe20000000000 */
[----:B------:R-:W-:Y:S01]  /*e4a0*/  SHF.R.S32.HI R166, RZ, 0x1f, R229 ;  /* 0x0000001fffa67819 */ /* 0x000fe200000114e5 */
[----:B------:R0:W2:Y:S01]  /*e4b0*/  SHFL.IDX PT, R3, R11, RZ, 0x1c1f ;  /* 0x001c1fff0b037589 */ /* 0x0000a200000e0000 */
[----:B------:R-:W-:-:S02]  /*e4c0*/  SHF.R.S32.HI R167, RZ, 0x1f, R230 ;  /* 0x0000001fffa77819 */ /* 0x000fc400000114e6 */
[----:B------:R-:W-:Y:S02]  /*e4d0*/  SHF.R.S32.HI R168, RZ, 0x1f, R231 ;  /* 0x0000001fffa87819 */ /* 0x000fe400000114e7 */
[----:B------:R-:W-:Y:S02]  /*e4e0*/  SHF.R.S32.HI R169, RZ, 0x1f, R232 ;  /* 0x0000001fffa97819 */ /* 0x000fe400000114e8 */
[----:B------:R-:W-:Y:S02]  /*e4f0*/  SHF.R.S32.HI R170, RZ, 0x1f, R233 ;  /* 0x0000001fffaa7819 */ /* 0x000fe400000114e9 */
[----:B------:R-:W-:Y:S02]  /*e500*/  SHF.R.S32.HI R171, RZ, 0x1f, R234 ;  /* 0x0000001fffab7819 */ /* 0x000fe400000114ea */
[----:B------:R-:W-:Y:S02]  /*e510*/  SHF.R.S32.HI R172, RZ, 0x1f, R235 ;  /* 0x0000001fffac7819 */ /* 0x000fe400000114eb */
[----:B------:R-:W-:-:S02]  /*e520*/  SHF.R.S32.HI R173, RZ, 0x1f, R236 ;  /* 0x0000001fffad7819 */ /* 0x000fc400000114ec */
[----:B------:R-:W-:Y:S02]  /*e530*/  SHF.R.S32.HI R175, RZ, 0x1f, R175 ;  /* 0x0000001fffaf7819 */ /* 0x000fe400000114af */
[----:B------:R-:W-:Y:S02]  /*e540*/  SHF.R.S32.HI R177, RZ, 0x1f, R177 ;  /* 0x0000001fffb17819 */ /* 0x000fe400000114b1 */
[----:B------:R-:W-:Y:S02]  /*e550*/  SHF.R.S32.HI R179, RZ, 0x1f, R179 ;  /* 0x0000001fffb37819 */ /* 0x000fe400000114b3 */
[----:B------:R-:W-:Y:S01]  /*e560*/  SHF.R.S32.HI R181, RZ, 0x1f, R181 ;  /* 0x0000001fffb57819 */ /* 0x000fe200000114b5 */
[----:B01----:R-:W-:Y:S06]  /*e570*/  @P0 BRA `(.L_x_220) ;  /* 0x0000000800200947 */ /* 0x003fec0003800000 */
[----:B------:R-:W-:Y:S01]  /*e580*/  ULDC UR4, c[0x0][0xac8] ;  /* 0x0002b20000047ab9 */ /* 0x000fe20000000800 */
[----:B------:R-:W-:Y:S01]  /*e590*/  ULDC.64 UR8, c[0x0][0x208] ;  /* 0x0000820000087ab9 */ /* 0x000fe20000000a00 */
[----:B------:R-:W-:Y:S02]  /*e5a0*/  ISETP.GE.AND P4, PT, R180, UR4, PT ;  /* 0x00000004b4007c0c */ /* 0x000fe4000bf86270 */
[----:B------:R-:W-:Y:S02]  /*e5b0*/  ISETP.GE.AND P3, PT, R178, UR4, PT ;  /* 0x00000004b2007c0c */ /* 0x000fe4000bf66270 */
[----:B------:R-:W-:Y:S02]  /*e5c0*/  ISETP.GE.AND P5, PT, R19, UR4, PT ;  /* 0x0000000413007c0c */ /* 0x000fe4000bfa6270 */
[----:B------:R-:W-:Y:S02]  /*e5d0*/  ISETP.GE.AND P1, PT, R174, UR4, PT ;  /* 0x00000004ae007c0c */ /* 0x000fe4000bf26270 */
[----:B------:R-:W-:-:S05]  /*e5e0*/  ISETP.GE.AND P0, PT, R176, UR4, PT ;  /* 0x00000004b0007c0c */ /* 0x000fca000bf06270 */
[-C--:B------:R-:W-:Y:S02]  /*e5f0*/  @!P4 LEA R4, P2, R180, R2.reuse, 0x2 ;  /* 0x00000002b404c211 */ /* 0x080fe400078410ff */
[----:B------:R-:W-:Y:S02]  /*e600*/  @!P3 LEA R6, P6, R178, R2, 0x2 ;  /* 0x00000002b206b211 */ /* 0x000fe400078c10ff */
[----:B--2---:R-:W-:Y:S01]  /*e610*/  @!P5 IMAD.WIDE R8, R19, 0x4, R2 ;  /* 0x000000041308d825 */ /* 0x004fe200078e0202 */
[-C--:B------:R-:W-:Y:S02]  /*e620*/  @!P4 LEA.HI.X R5, R180, R3.reuse, R181, 0x2, P2 ;  /* 0x00000003b405c211 */ /* 0x080fe400010f14b5 */
[----:B------:R-:W-:Y:S02]  /*e630*/  ISETP.GE.AND P2, PT, R236, UR4, PT ;  /* 0x00000004ec007c0c */ /* 0x000fe4000bf46270 */
[----:B------:R-:W-:Y:S01]  /*e640*/  @!P3 LEA.HI.X R7, R178, R3, R179, 0x2, P6 ;  /* 0x00000003b207b211 */ /* 0x000fe200030f14b3 */
[----:B------:R-:W-:Y:S04]  /*e650*/  @!P5 ST.E.64 desc[UR8][R8.64], R24 ;  /* 0x000000180800d985 */ /* 0x000fe8000c101b08 */
[----:B------:R0:W-:Y:S01]  /*e660*/  @!P4 ST.E.64 desc[UR8][R4.64], R28 ;  /* 0x0000001c0400c985 */ /* 0x0001e2000c101b08 */
[----:B------:R-:W-:-:S03]  /*e670*/  ISETP.GE.AND P4, PT, R234, UR4, PT ;  /* 0x00000004ea007c0c */ /* 0x000fc6000bf86270 */
[----:B------:R1:W-:Y:S01]  /*e680*/  @!P3 ST.E.64 desc[UR8][R6.64], R32 ;  /* 0x000000200600b985 */ /* 0x0003e2000c101b08 */
[----:B------:R-:W-:Y:S02]  /*e690*/  ISETP.GE.AND P3, PT, R235, UR4, PT ;  /* 0x00000004eb007c0c */ /* 0x000fe4000bf66270 */
[-C--:B0-----:R-:W-:Y:S02]  /*e6a0*/  @!P0 LEA R4, P6, R176, R2.reuse, 0x2 ;  /* 0x00000002b0048211 */ /* 0x081fe400078c10ff */
[-C--:B-1----:R-:W-:Y:S01]  /*e6b0*/  @!P1 LEA R6, P5, R174, R2.reuse, 0x2 ;  /* 0x00000002ae069211 */ /* 0x082fe200078a10ff */
[----:B------:R-:W-:Y:S01]  /*e6c0*/  VIADD R33, R19, 0xe8 ;  /* 0x000000e813217836 */ /* 0x000fe20000000000 */
[-C--:B------:R-:W-:Y:S02]  /*e6d0*/  @!P0 LEA.HI.X R5, R176, R3.reuse, R177, 0x2, P6 ;  /* 0x00000003b0058211 */ /* 0x080fe400030f14b1 */
[----:B------:R-:W-:Y:S02]  /*e6e0*/  @!P1 LEA.HI.X R7, R174, R3, R175, 0x2, P5 ;  /* 0x00000003ae079211 */ /* 0x000fe400028f14af */
[----:B------:R-:W-:Y:S01]  /*e6f0*/  ISETP.GE.AND P5, PT, R233, UR4, PT ;  /* 0x00000004e9007c0c */ /* 0x000fe2000bfa6270 */
[----:B------:R0:W-:Y:S01]  /*e700*/  @!P0 ST.E.64 desc[UR8][R4.64], R36 ;  /* 0x0000002404008985 */ /* 0x0001e2000c101b08 */
[----:B------:R-:W-:-:S02]  /*e710*/  @!P2 LEA R8, P6, R236, R2, 0x2 ;  /* 0x00000002ec08a211 */ /* 0x000fc400078c10ff */
[----:B------:R-:W-:Y:S01]  /*e720*/  ISETP.GE.AND P0, PT, R232, UR4, PT ;  /* 0x00000004e8007c0c */ /* 0x000fe2000bf06270 */
[----:B------:R1:W-:Y:S01]  /*e730*/  @!P1 ST.E.64 desc[UR8][R6.64], R40 ;  /* 0x0000002806009985 */ /* 0x0003e2000c101b08 */
[----:B------:R-:W-:Y:S02]  /*e740*/  @!P2 LEA.HI.X R9, R236, R3, R173, 0x2, P6 ;  /* 0x00000003ec09a211 */ /* 0x000fe400030f14ad */
[----:B------:R-:W-:-:S03]  /*e750*/  ISETP.GE.AND P1, PT, R231, UR4, PT ;  /* 0x00000004e7007c0c */ /* 0x000fc6000bf26270 */
[----:B------:R2:W-:Y:S01]  /*e760*/  @!P2 ST.E.64 desc[UR8][R8.64], R44 ;  /* 0x0000002c0800a985 */ /* 0x0005e2000c101b08 */
[CC--:B0-----:R-:W-:Y:S02]  /*e770*/  @!P3 LEA R4, P6, R235.reuse, R2.reuse, 0x2 ;  /* 0x00000002eb04b211 */ /* 0x0c1fe400078c10ff */
[CC--:B-1----:R-:W-:Y:S02]  /*e780*/  @!P4 LEA R6, P2, R234.reuse, R2.reuse, 0x2 ;  /* 0x00000002ea06c211 */ /* 0x0c2fe400078410ff */
[-C--:B------:R-:W-:Y:S02]  /*e790*/  @!P3 LEA.HI.X R5, R235, R3.reuse, R172, 0x2, P6 ;  /* 0x00000003eb05b211 */ /* 0x080fe400030f14ac */
[----:B------:R-:W-:Y:S02]  /*e7a0*/  @!P4 LEA.HI.X R7, R234, R3, R171, 0x2, P2 ;  /* 0x00000003ea07c211 */ /* 0x000fe400010f14ab */
[----:B--2---:R-:W-:Y:S01]  /*e7b0*/  @!P5 LEA R8, P6, R233, R2, 0x2 ;  /* 0x00000002e908d211 */ /* 0x004fe200078c10ff */
[----:B------:R0:W-:Y:S01]  /*e7c0*/  @!P3 ST.E.64 desc[UR8][R4.64], R48 ;  /* 0x000000300400b985 */ /* 0x0001e2000c101b08 */
[----:B------:R-:W-:-:S02]  /*e7d0*/  ISETP.GE.AND P2, PT, R230, UR4, PT ;  /* 0x00000004e6007c0c */ /* 0x000fc4000bf46270 */
[----:B------:R-:W-:Y:S01]  /*e7e0*/  @!P5 LEA.HI.X R9, R233, R3, R170, 0x2, P6 ;  /* 0x00000003e909d211 */ /* 0x000fe200030f14aa */
[----:B------:R1:W-:Y:S01]  /*e7f0*/  @!P4 ST.E.64 desc[UR8][R6.64], R52 ;  /* 0x000000340600c985 */ /* 0x0003e2000c101b08 */
[----:B------:R-:W-:-:S03]  /*e800*/  ISETP.GE.AND P3, PT, R229, UR4, PT ;  /* 0x00000004e5007c0c */ /* 0x000fc6000bf66270 */
[----:B------:R2:W-:Y:S01]  /*e810*/  @!P5 ST.E.64 desc[UR8][R8.64], R56 ;  /* 0x000000380800d985 */ /* 0x0005e2000c101b08 */
[CC--:B0-----:R-:W-:Y:S02]  /*e820*/  @!P0 LEA R4, P4, R232.reuse, R2.reuse, 0x2 ;  /* 0x00000002e8048211 */ /* 0x0c1fe400078810ff */
[C---:B-1----:R-:W-:Y:S02]  /*e830*/  @!P1 LEA R6, P5, R231.reuse, R2, 0x2 ;  /* 0x00000002e7069211 */ /* 0x042fe400078a10ff */
[-C--:B------:R-:W-:Y:S02]  /*e840*/  @!P0 LEA.HI.X R5, R232, R3.reuse, R169, 0x2, P4 ;  /* 0x00000003e8058211 */ /* 0x080fe400020f14a9 */
[----:B------:R-:W-:Y:S02]  /*e850*/  ISETP.GE.AND P4, PT, R228, UR4, PT ;  /* 0x00000004e4007c0c */ /* 0x000fe4000bf86270 */
[----:B------:R-:W-:Y:S01]  /*e860*/  @!P1 LEA.HI.X R7, R231, R3, R168, 0x2, P5 ;  /* 0x00000003e7079211 */ /* 0x000fe200028f14a8 */
[----:B------:R0:W-:Y:S01]  /*e870*/  @!P0 ST.E.64 desc[UR8][R4.64], R60 ;  /* 0x0000003c04008985 */ /* 0x0001e2000c101b08 */
[----:B------:R-:W-:-:S02]  /*e880*/  ISETP.GE.AND P5, PT, R227, UR4, PT ;  /* 0x00000004e3007c0c */ /* 0x000fc4000bfa6270 */
[C---:B--2---:R-:W-:Y:S01]  /*e890*/  @!P2 LEA R8, P6, R230.reuse, R2, 0x2 ;  /* 0x00000002e608a211 */ /* 0x044fe200078c10ff */
[----:B------:R1:W-:Y:S01]  /*e8a0*/  @!P1 ST.E.64 desc[UR8][R6.64], R64 ;  /* 0x0000004006009985 */ /* 0x0003e2000c101b08 */
[----:B------:R-:W-:Y:S02]  /*e8b0*/  ISETP.GE.AND P1, PT, R225, UR4, PT ;  /* 0x00000004e1007c0c */ /* 0x000fe4000bf26270 */
[----:B------:R-:W-:Y:S02]  /*e8c0*/  @!P2 LEA.HI.X R9, R230, R3, R167, 0x2, P6 ;  /* 0x00000003e609a211 */ /* 0x000fe400030f14a7 */
[----:B------:R-:W-:-:S03]  /*e8d0*/  ISETP.GE.AND P0, PT, R226, UR4, PT ;  /* 0x00000004e2007c0c */ /* 0x000fc6000bf06270 */
[----:B------:R2:W-:Y:S01]  /*e8e0*/  @!P2 ST.E.64 desc[UR8][R8.64], R68 ;  /* 0x000000440800a985 */ /* 0x0005e2000c101b08 */
[CC--:B0-----:R-:W-:Y:S02]  /*e8f0*/  @!P3 LEA R4, P6, R229.reuse, R2.reuse, 0x2 ;  /* 0x00000002e504b211 */ /* 0x0c1fe400078c10ff */
[CC--:B-1----:R-:W-:Y:S02]  /*e900*/  @!P4 LEA R6, P2, R228.reuse, R2.reuse, 0x2 ;  /* 0x00000002e406c211 */ /* 0x0c2fe400078410ff */
[-C--:B------:R-:W-:Y:S02]  /*e910*/  @!P3 LEA.HI.X R5, R229, R3.reuse, R166, 0x2, P6 ;  /* 0x00000003e505b211 */ /* 0x080fe400030f14a6 */
[----:B------:R-:W-:Y:S02]  /*e920*/  @!P4 LEA.HI.X R7, R228, R3, R165, 0x2, P2 ;  /* 0x00000003e407c211 */ /* 0x000fe400010f14a5 */
[----:B------:R-:W-:Y:S01]  /*e930*/  ISETP.GE.AND P2, PT, R224, UR4, PT ;  /* 0x00000004e0007c0c */ /* 0x000fe2000bf46270 */
[----:B------:R0:W-:Y:S01]  /*e940*/  @!P3 ST.E.64 desc[UR8][R4.64], R72 ;  /* 0x000000480400b985 */ /* 0x0001e2000c101b08 */
[----:B--2---:R-:W-:-:S03]  /*e950*/  @!P5 LEA R8, P6, R227, R2, 0x2 ;  /* 0x00000002e308d211 */ /* 0x004fc600078c10ff */
[----:B------:R1:W-:Y:S01]  /*e960*/  @!P4 ST.E.64 desc[UR8][R6.64], R76 ;  /* 0x0000004c0600c985 */ /* 0x0003e2000c101b08 */
[----:B------:R-:W-:Y:S02]  /*e970*/  @!P5 LEA.HI.X R9, R227, R3, R164, 0x2, P6 ;  /* 0x00000003e309d211 */ /* 0x000fe400030f14a4 */
[----:B------:R-:W-:-:S03]  /*e980*/  ISETP.GE.AND P4, PT, R222, UR4, PT ;  /* 0x00000004de007c0c */ /* 0x000fc6000bf86270 */
[----:B------:R2:W-:Y:S01]  /*e990*/  @!P5 ST.E.64 desc[UR8][R8.64], R80 ;  /* 0x000000500800d985 */ /* 0x0005e2000c101b08 */
[----:B------:R-:W-:Y:S02]  /*e9a0*/  ISETP.GE.AND P5, PT, R223, UR4, PT ;  /* 0x00000004df007c0c */ /* 0x000fe4000bfa6270 */
        /* <DEDUP_REMOVED lines=8> */
[----:B------:R-:W-:-:S05]  /*ea30*/  @!P2 LEA.HI.X R9, R224, R3, R161, 0x2, P6 ;  /* 0x00000003e009a211 */ /* 0x000fca00030f14a1 */
[----:B------:R2:W-:Y:S01]  /*ea40*/  @!P2 ST.E.64 desc[UR8][R8.64], R92 ;  /* 0x0000005c0800a985 */ /* 0x0005e2000c101b08 */
[----:B------:R-:W-:Y:S02]  /*ea50*/  ISETP.GE.AND P2, PT, R220, UR4, PT ;  /* 0x00000004dc007c0c */ /* 0x000fe4000bf46270 */
[CC--:B0-----:R-:W-:Y:S02]  /*ea60*/  @!P5 LEA R4, P1, R223.reuse, R2.reuse, 0x2 ;  /* 0x00000002df04d211 */ /* 0x0c1fe400078210ff */
[CC--:B-1----:R-:W-:Y:S02]  /*ea70*/  @!P4 LEA R6, P0, R222.reuse, R2.reuse, 0x2 ;  /* 0x00000002de06c211 */ /* 0x0c2fe400078010ff */
[-C--:B------:R-:W-:Y:S02]  /*ea80*/  @!P5 LEA.HI.X R5, R223, R3.reuse, R160, 0x2, P1 ;  /* 0x00000003df05d211 */ /* 0x080fe400008f14a0 */
[----:B------:R-:W-:Y:S02]  /*ea90*/  ISETP.GE.AND P1, PT, R219, UR4, PT ;  /* 0x00000004db007c0c */ /* 0x000fe4000bf26270 */
[----:B--2---:R-:W-:Y:S01]  /*eaa0*/  @!P3 LEA R8, P6, R221, R2, 0x2 ;  /* 0x00000002dd08b211 */ /* 0x004fe200078c10ff */
[----:B------:R-:W-:Y:S01]  /*eab0*/  @!P5 ST.E.64 desc[UR8][R4.64], R96 ;  /* 0x000000600400d985 */ /* 0x000fe2000c101b08 */
[----:B------:R-:W-:-:S02]  /*eac0*/  @!P4 LEA.HI.X R7, R222, R3, R159, 0x2, P0 ;  /* 0x00000003de07c211 */ /* 0x000fc400000f149f */
[----:B------:R-:W-:Y:S02]  /*ead0*/  @!P3 LEA.HI.X R9, R221, R3, R158, 0x2, P6 ;  /* 0x00000003dd09b211 */ /* 0x000fe400030f149e */
[----:B------:R-:W-:Y:S01]  /*eae0*/  ISETP.GE.AND P0, PT, R218, UR4, PT ;  /* 0x00000004da007c0c */ /* 0x000fe2000bf06270 */
[----:B------:R-:W-:Y:S01]  /*eaf0*/  @!P4 ST.E.64 desc[UR8][R6.64], R100 ;  /* 0x000000640600c985 */ /* 0x000fe2000c101b08 */
[-C--:B------:R-:W-:Y:S02]  /*eb00*/  @!P2 LEA R12, P6, R220, R2.reuse, 0x2 ;  /* 0x00000002dc0ca211 */ /* 0x080fe400078c10ff */
[----:B------:R-:W-:Y:S01]  /*eb10*/  ISETP.GE.AND P4, PT, R216, UR4, PT ;  /* 0x00000004d8007c0c */ /* 0x000fe2000bf86270 */
[----:B------:R0:W-:Y:S01]  /*eb20*/  @!P3 ST.E.64 desc[UR8][R8.64], R104 ;  /* 0x000000680800b985 */ /* 0x0001e2000c101b08 */
[----:B------:R-:W-:Y:S02]  /*eb30*/  ISETP.GE.AND P3, PT, R217, UR4, PT ;  /* 0x00000004d9007c0c */ /* 0x000fe4000bf66270 */
[----:B------:R-:W-:-:S02]  /*eb40*/  @!P1 LEA R14, P5, R219, R2, 0x2 ;  /* 0x00000002db0e9211 */ /* 0x000fc400078a10ff */
[-C--:B------:R-:W-:Y:S02]  /*eb50*/  @!P2 LEA.HI.X R13, R220, R3.reuse, R157, 0x2, P6 ;  /* 0x00000003dc0da211 */ /* 0x080fe400030f149d */
[-C--:B------:R-:W-:Y:S02]  /*eb60*/  @!P1 LEA.HI.X R15, R219, R3.reuse, R156, 0x2, P5 ;  /* 0x00000003db0f9211 */ /* 0x080fe400028f149c */
[CC--:B------:R-:W-:Y:S01]  /*eb70*/  @!P0 LEA R20, P6, R218.reuse, R2.reuse, 0x2 ;  /* 0x00000002da148211 */ /* 0x0c0fe200078c10ff */
[----:B------:R-:W-:Y:S01]  /*eb80*/  @!P2 ST.E.64 desc[UR8][R12.64], R108 ;  /* 0x0000006c0c00a985 */ /* 0x000fe2000c101b08 */
[----:B------:R-:W-:Y:S02]  /*eb90*/  ISETP.GE.AND P2, PT, R215, UR4, PT ;  /* 0x00000004d7007c0c */ /* 0x000fe4000bf46270 */
[----:B------:R-:W-:Y:S01]  /*eba0*/  @!P0 LEA.HI.X R21, R218, R3, R155, 0x2, P6 ;  /* 0x00000003da158211 */ /* 0x000fe200030f149b */
[----:B------:R1:W-:Y:S01]  /*ebb0*/  @!P1 ST.E.64 desc[UR8][R14.64], R112 ;  /* 0x000000700e009985 */ /* 0x0003e2000c101b08 */
[----:B------:R-:W-:-:S02]  /*ebc0*/  @!P3 LEA R24, P1, R217, R2, 0x2 ;  /* 0x00000002d918b211 */ /* 0x000fc400078210ff */
[-C--:B------:R-:W-:Y:S01]  /*ebd0*/  @!P4 LEA R28, P5, R216, R2.reuse, 0x2 ;  /* 0x00000002d81cc211 */ /* 0x080fe200078a10ff */
[----:B------:R2:W-:Y:S01]  /*ebe0*/  @!P0 ST.E.64 desc[UR8][R20.64], R116 ;  /* 0x0000007414008985 */ /* 0x0005e2000c101b08 */
[-C--:B------:R-:W-:Y:S02]  /*ebf0*/  @!P3 LEA.HI.X R25, R217, R3.reuse, R154, 0x2, P1 ;  /* 0x00000003d919b211 */ /* 0x080fe400008f149a */
[----:B------:R-:W-:Y:S02]  /*ec00*/  ISETP.GE.AND P1, PT, R214, UR4, PT ;  /* 0x00000004d6007c0c */ /* 0x000fe4000bf26270 */
[-C--:B------:R-:W-:Y:S01]  /*ec10*/  @!P4 LEA.HI.X R29, R216, R3.reuse, R153, 0x2, P5 ;  /* 0x00000003d81dc211 */ /* 0x080fe200028f1499 */
[----:B------:R3:W-:Y:S01]  /*ec20*/  @!P3 ST.E.64 desc[UR8][R24.64], R120 ;  /* 0x000000781800b985 */ /* 0x0007e2000c101b08 */
[----:B------:R-:W-:Y:S02]  /*ec30*/  ISETP.GE.AND P0, PT, R23, UR4, PT ;  /* 0x0000000417007c0c */ /* 0x000fe4000bf06270 */
[----:B0-----:R-:W-:Y:S01]  /*ec40*/  @!P2 LEA R8, P5, R215, R2, 0x2 ;  /* 0x00000002d708a211 */ /* 0x001fe200078a10ff */
[----:B------:R3:W-:Y:S01]  /*ec50*/  @!P4 ST.E.64 desc[UR8][R28.64], R124 ;  /* 0x0000007c1c00c985 */ /* 0x0007e2000c101b08 */
[----:B------:R-:W-:Y:S01]  /*ec60*/  ISETP.GE.AND P4, PT, R33, UR4, PT ;  /* 0x0000000421007c0c */ /* 0x000fe2000bf86270 */
[----:B-1----:R-:W-:Y:S01]  /*ec70*/  VIADD R15, R19, 0xf0 ;  /* 0x000000f0130f7836 */ /* 0x002fe20000000000 */
[----:B------:R-:W-:Y:S01]  /*ec80*/  @!P2 LEA.HI.X R9, R215, R3, R152, 0x2, P5 ;  /* 0x00000003d709a211 */ /* 0x000fe200028f1498 */
[----:B--2---:R-:W-:Y:S01]  /*ec90*/  VIADD R21, R19, 0xf8 ;  /* 0x000000f813157836 */ /* 0x004fe20000000000 */
[----:B------:R-:W-:-:S02]  /*eca0*/  SHF.R.S32.HI R5, RZ, 0x1f, R23 ;  /* 0x0000001fff057819 */ /* 0x000fc40000011417 */
[CC--:B------:R-:W-:Y:S01]  /*ecb0*/  @!P1 LEA R6, P6, R214.reuse, R2.reuse, 0x2 ;  /* 0x00000002d6069211 */ /* 0x0c0fe200078c10ff */
[----:B------:R3:W-:Y:S01]  /*ecc0*/  @!P2 ST.E.64 desc[UR8][R8.64], R128 ;  /* 0x000000800800a985 */ /* 0x0007e2000c101b08 */
[----:B------:R-:W-:Y:S02]  /*ecd0*/  ISETP.GE.AND P3, PT, R15, UR4, PT ;  /* 0x000000040f007c0c */ /* 0x000fe4000bf66270 */
[----:B------:R-:W-:Y:S02]  /*ece0*/  @!P0 LEA R4, P5, R23, R2, 0x2 ;  /* 0x0000000217048211 */ /* 0x000fe400078a10ff */
[-C--:B------:R-:W-:Y:S02]  /*ecf0*/  @!P1 LEA.HI.X R7, R214, R3.reuse, R22, 0x2, P6 ;  /* 0x00000003d6079211 */ /* 0x080fe400030f1416 */
[----:B------:R-:W-:Y:S02]  /*ed00*/  ISETP.GE.AND P6, PT, R21, UR4, PT ;  /* 0x0000000415007c0c */ /* 0x000fe4000bfc6270 */
[----:B------:R-:W-:Y:S01]  /*ed10*/  @!P0 LEA.HI.X R5, R23, R3, R5, 0x2, P5 ;  /* 0x0000000317058211 */ /* 0x000fe200028f1405 */
[----:B------:R3:W-:Y:S01]  /*ed20*/  @!P1 ST.E.64 desc[UR8][R6.64], R132 ;  /* 0x0000008406009985 */ /* 0x0007e2000c101b08 */
[----:B------:R-:W-:-:S02]  /*ed30*/  SHF.R.S32.HI R13, RZ, 0x1f, R33 ;  /* 0x0000001fff0d7819 */ /* 0x000fc40000011421 */
[CC--:B------:R-:W-:Y:S01]  /*ed40*/  @!P4 LEA R12, P5, R33.reuse, R2.reuse, 0x2 ;  /* 0x00000002210cc211 */ /* 0x0c0fe200078a10ff */
[----:B------:R3:W-:Y:S01]  /*ed50*/  @!P0 ST.E.64 desc[UR8][R4.64], R136 ;  /* 0x0000008804008985 */ /* 0x0007e2000c101b08 */
[----:B------:R-:W-:Y:S02]  /*ed60*/  SHF.R.S32.HI R18, RZ, 0x1f, R15 ;  /* 0x0000001fff127819 */ /* 0x000fe4000001140f */
[----:B------:R-:W-:Y:S02]  /*ed70*/  @!P4 LEA.HI.X R13, R33, R3, R13, 0x2, P5 ;  /* 0x00000003210dc211 */ /* 0x000fe400028f140d */
[----:B------:R-:W-:-:S03]  /*ed80*/  @!P3 LEA R14, P5, R15, R2, 0x2 ;  /* 0x000000020f0eb211 */ /* 0x000fc600078a10ff */
[----:B------:R3:W-:Y:S01]  /*ed90*/  @!P4 ST.E.64 desc[UR8][R12.64], R140 ;  /* 0x0000008c0c00c985 */ /* 0x0007e2000c101b08 */
[-C--:B------:R-:W-:Y:S02]  /*eda0*/  @!P3 LEA.HI.X R15, R15, R3.reuse, R18, 0x2, P5 ;  /* 0x000000030f0fb211 */ /* 0x080fe400028f1412 */
[----:B------:R-:W-:Y:S02]  /*edb0*/  SHF.R.S32.HI R18, RZ, 0x1f, R21 ;  /* 0x0000001fff127819 */ /* 0x000fe40000011415 */
[C---:B------:R-:W-:Y:S01]  /*edc0*/  @!P6 LEA R2, P5, R21.reuse, R2, 0x2 ;  /* 0x000000021502e211 */ /* 0x040fe200078a10ff */
[----:B------:R3:W-:Y:S03]  /*edd0*/  @!P3 ST.E.64 desc[UR8][R14.64], R144 ;  /* 0x000000900e00b985 */ /* 0x0007e6000c101b08 */
[----:B------:R-:W-:-:S05]  /*ede0*/  @!P6 LEA.HI.X R3, R21, R3, R18, 0x2, P5 ;  /* 0x000000031503e211 */ /* 0x000fca00028f1412 */
[----:B------:R3:W-:Y:S04]  /*edf0*/  @!P6 ST.E.64 desc[UR8][R2.64], R148 ;  /* 0x000000940200e985 */ /* 0x0007e8000c101b08 */
.L_x_220:
[----:B------:R-:W-:Y:S05]  /*ee00*/  BSYNC B1 ;  /* 0x0000000000017941 */ /* 0x000fea0003800000 */
.L_x_219:
[----:B------:R-:W-:Y:S01]  /*ee10*/  ISETP.GE.AND P0, PT, R10, UR12, PT ;  /* 0x0000000c0a007c0c */ /* 0x000fe2000bf06270 */
[----:B--23--:R0:W1:Y:S04]  /*ee20*/  SHFL.IDX PT, R3, R11, 0x1, 0x1c1f ;  /* 0x003c1f000b037f89 */ /* 0x00c06800000e0000 */
[----:B------:R0:W2:Y:S08]  /*ee30*/  SHFL.IDX PT, R2, R0, 0x1, 0x1c1f ;  /* 0x003c1f0000027f89 */ /* 0x0000b000000e0000 */
[----:B0-----:R-:W-:Y:S05]  /*ee40*/  @P0 BRA `(.L_x_218) ;  /* 0x0000001800640947 */ /* 0x001fea0003800000 */
[----:B------:R-:W-:Y:S01]  /*ee50*/  ULDC UR4, c[0x0][0xac8] ;  /* 0x0002b20000047ab9 */ /* 0x000fe20000000800 */
[----:B------:R-:W-:Y:S01]  /*ee60*/  ULDC.64 UR8, c[0x0][0x208] ;  /* 0x0000820000087ab9 */ /* 0x000fe20000000a00 */
[----:B------:R-:W-:Y:S01]  /*ee70*/  ISETP.GE.AND P5, PT, R180, UR4, PT ;  /* 0x00000004b4007c0c */ /* 0x000fe2000bfa6270 */
[C---:B------:R-:W-:Y:S01]  /*ee80*/  VIADD R25, R19.reuse, 0xe8 ;  /* 0x000000e813197836 */ /* 0x040fe20000000000 */
[C---:B------:R-:W-:Y:S01]  /*ee90*/  ISETP.GE.AND P4, PT, R19.reuse, UR4, PT ;  /* 0x0000000413007c0c */ /* 0x040fe2000bf86270 */
[----:B------:R-:W-:Y:S01]  /*eea0*/  VIADD R21, R19, 0xf0 ;  /* 0x000000f013157836 */ /* 0x000fe20000000000 */
[----:B------:R-:W-:Y:S02]  /*eeb0*/  ISETP.GE.AND P2, PT, R178, UR4, PT ;  /* 0x00000004b2007c0c */ /* 0x000fe4000bf46270 */
[----:B------:R-:W-:Y:S02]  /*eec0*/  ISETP.GE.AND P1, PT, R176, UR4, PT ;  /* 0x00000004b0007c0c */ /* 0x000fe4000bf26270 */
[----:B------:R-:W-:-:S02]  /*eed0*/  ISETP.GE.AND P0, PT, R174, UR4, PT ;  /* 0x00000004ae007c0c */ /* 0x000fc4000bf06270 */
[----:B------:R-:W-:-:S03]  /*eee0*/  SHF.R.S32.HI R0, RZ, 0x1f, R25 ;  /* 0x0000001fff007819 */ /* 0x000fc60000011419 */
[CC--:B--2---:R-:W-:Y:S02]  /*eef0*/  @!P5 LEA R6, P3, R180.reuse, R2.reuse, 0x2 ;  /* 0x00000002b406d211 */ /* 0x0c4fe400078610ff */
[----:B-1----:R-:W-:Y:S02]  /*ef00*/  @!P4 IMAD.WIDE R4, R19, 0x4, R2 ;  /* 0x000000041304c825 */ /* 0x002fe400078e0202 */
[-C--:B------:R-:W-:Y:S02]  /*ef10*/  @!P5 LEA.HI.X R7, R180, R3.reuse, R181, 0x2, P3 ;  /* 0x00000003b407d211 */ /* 0x080fe400018f14b5 */
[-C--:B------:R-:W-:Y:S01]  /*ef20*/  @!P2 LEA R8, P6, R178, R2.reuse, 0x2 ;  /* 0x00000002b208a211 */ /* 0x080fe200078c10ff */
[----:B------:R0:W-:Y:S01]  /*ef30*/  @!P4 ST.E.64 desc[UR8][R4.64], R26 ;  /* 0x0000001a0400c985 */ /* 0x0001e2000c101b08 */
[----:B------:R-:W-:Y:S02]  /*ef40*/  ISETP.GE.AND P3, PT, R236, UR4, PT ;  /* 0x00000004ec007c0c */ /* 0x000fe4000bf66270 */
[----:B------:R-:W-:Y:S01]  /*ef50*/  @!P2 LEA.HI.X R9, R178, R3, R179, 0x2, P6 ;  /* 0x00000003b209a211 */ /* 0x000fe200030f14b3 */
[----:B------:R1:W-:Y:S01]  /*ef60*/  @!P5 ST.E.64 desc[UR8][R6.64], R30 ;  /* 0x0000001e0600d985 */ /* 0x0003e2000c101b08 */
[----:B------:R-:W-:-:S02]  /*ef70*/  @!P1 LEA R10, P5, R176, R2, 0x2 ;  /* 0x00000002b00a9211 */ /* 0x000fc400078a10ff */
[----:B------:R-:W-:Y:S01]  /*ef80*/  ISETP.GE.AND P4, PT, R235, UR4, PT ;  /* 0x00000004eb007c0c */ /* 0x000fe2000bf86270 */
[----:B------:R2:W-:Y:S01]  /*ef90*/  @!P2 ST.E.64 desc[UR8][R8.64], R34 ;  /* 0x000000220800a985 */ /* 0x0005e2000c101b08 */
[-C--:B------:R-:W-:Y:S02]  /*efa0*/  @!P0 LEA R12, P6, R174, R2.reuse, 0x2 ;  /* 0x00000002ae0c8211 */ /* 0x080fe400078c10ff */
[-C--:B------:R-:W-:Y:S02]  /*efb0*/  @!P1 LEA.HI.X R11, R176, R3.reuse, R177, 0x2, P5 ;  /* 0x00000003b00b9211 */ /* 0x080fe400028f14b1 */
[----:B------:R-:W-:Y:S02]  /*efc0*/  ISETP.GE.AND P5, PT, R234, UR4, PT ;  /* 0x00000004ea007c0c */ /* 0x000fe4000bfa6270 */
[----:B------:R-:W-:Y:S01]  /*efd0*/  @!P0 LEA.HI.X R13, R174, R3, R175, 0x2, P6 ;  /* 0x00000003ae0d8211 */ /* 0x000fe200030f14af */
[----:B------:R3:W-:Y:S01]  /*efe0*/  @!P1 ST.E.64 desc[UR8][R10.64], R38 ;  /* 0x000000260a009985 */ /* 0x0007e2000c101b08 */
[----:B0-----:R-:W-:-:S02]  /*eff0*/  @!P3 LEA R4, P6, R236, R2, 0x2 ;  /* 0x00000002ec04b211 */ /* 0x001fc400078c10ff */
[----:B------:R-:W-:Y:S01]  /*f000*/  ISETP.GE.AND P1, PT, R232, UR4, PT ;  /* 0x00000004e8007c0c */ /* 0x000fe2000bf26270 */
[----:B------:R0:W-:Y:S01]  /*f010*/  @!P0 ST.E.64 desc[UR8][R12.64], R42 ;  /* 0x0000002a0c008985 */ /* 0x0001e2000c101b08 */
[----:B------:R-:W-:Y:S02]  /*f020*/  ISETP.GE.AND P0, PT, R233, UR4, PT ;  /* 0x00000004e9007c0c */ /* 0x000fe4000bf06270 */
[CC--:B-1----:R-:W-:Y:S02]  /*f030*/  @!P4 LEA R6, P2, R235.reuse, R2.reuse, 0x2 ;  /* 0x00000002eb06c211 */ /* 0x0c2fe400078410ff */
[-C--:B------:R-:W-:Y:S02]  /*f040*/  @!P3 LEA.HI.X R5, R236, R3.reuse, R173, 0x2, P6 ;  /* 0x00000003ec05b211 */ /* 0x080fe400030f14ad */
[----:B------:R-:W-:Y:S02]  /*f050*/  @!P5 LEA R14, P6, R234, R2, 0x2 ;  /* 0x00000002ea0ed211 */ /* 0x000fe400078c10ff */
[----:B------:R-:W-:Y:S01]  /*f060*/  @!P4 LEA.HI.X R7, R235, R3, R172, 0x2, P2 ;  /* 0x00000003eb07c211 */ /* 0x000fe200010f14ac */
[----:B------:R1:W-:Y:S01]  /*f070*/  @!P3 ST.E.64 desc[UR8][R4.64], R46 ;  /* 0x0000002e0400b985 */ /* 0x0003e2000c101b08 */
[----:B------:R-:W-:-:S02]  /*f080*/  ISETP.GE.AND P2, PT, R231, UR4, PT ;  /* 0x00000004e7007c0c */ /* 0x000fc4000bf46270 */
[-C--:B------:R-:W-:Y:S01]  /*f090*/  @!P5 LEA.HI.X R15, R234, R3.reuse, R171, 0x2, P6 ;  /* 0x00000003ea0fd211 */ /* 0x080fe200030f14ab */
[----:B------:R4:W-:Y:S01]  /*f0a0*/  @!P4 ST.E.64 desc[UR8][R6.64], R50 ;  /* 0x000000320600c985 */ /* 0x0009e2000c101b08 */
[CC--:B--2---:R-:W-:Y:S02]  /*f0b0*/  @!P0 LEA R8, P4, R233.reuse, R2.reuse, 0x2 ;  /* 0x00000002e9088211 */ /* 0x0c4fe400078810ff */
[----:B------:R-:W-:Y:S01]  /*f0c0*/  ISETP.GE.AND P3, PT, R230, UR4, PT ;  /* 0x00000004e6007c0c */ /* 0x000fe2000bf66270 */
[----:B------:R2:W-:Y:S01]  /*f0d0*/  @!P5 ST.E.64 desc[UR8][R14.64], R54 ;  /* 0x000000360e00d985 */ /* 0x0005e2000c101b08 */
[----:B---3--:R-:W-:Y:S02]  /*f0e0*/  @!P1 LEA R10, P5, R232, R2, 0x2 ;  /* 0x00000002e80a9211 */ /* 0x008fe400078a10ff */
[----:B------:R-:W-:Y:S02]  /*f0f0*/  @!P0 LEA.HI.X R9, R233, R3, R170, 0x2, P4 ;  /* 0x00000003e9098211 */ /* 0x000fe400020f14aa */
[----:B------:R-:W-:-:S02]  /*f100*/  ISETP.GE.AND P4, PT, R229, UR4, PT ;  /* 0x00000004e5007c0c */ /* 0x000fc4000bf86270 */
[-C--:B------:R-:W-:Y:S01]  /*f110*/  @!P1 LEA.HI.X R11, R232, R3.reuse, R169, 0x2, P5 ;  /* 0x00000003e80b9211 */ /* 0x080fe200028f14a9 */
[----:B------:R-:W-:Y:S01]  /*f120*/  @!P0 ST.E.64 desc[UR8][R8.64], R58 ;  /* 0x0000003a08008985 */ /* 0x000fe2000c101b08 */
[----:B------:R-:W-:Y:S02]  /*f130*/  ISETP.GE.AND P5, PT, R228, UR4, PT ;  /* 0x00000004e4007c0c */ /* 0x000fe4000bfa6270 */
[CC--:B0-----:R-:W-:Y:S01]  /*f140*/  @!P2 LEA R12, P6, R231.reuse, R2.reuse, 0x2 ;  /* 0x00000002e70ca211 */ /* 0x0c1fe200078c10ff */
[----:B------:R0:W-:Y:S01]  /*f150*/  @!P1 ST.E.64 desc[UR8][R10.64], R62 ;  /* 0x0000003e0a009985 */ /* 0x0001e2000c101b08 */
[----:B------:R-:W-:Y:S02]  /*f160*/  ISETP.GE.AND P1, PT, R226, UR4, PT ;  /* 0x00000004e2007c0c */ /* 0x000fe4000bf26270 */
[----:B------:R-:W-:Y:S02]  /*f170*/  @!P2 LEA.HI.X R13, R231, R3, R168, 0x2, P6 ;  /* 0x00000003e70da211 */ /* 0x000fe400030f14a8 */
[----:B-1----:R-:W-:-:S02]  /*f180*/  @!P3 LEA R4, P6, R230, R2, 0x2 ;  /* 0x00000002e604b211 */ /* 0x002fc400078c10ff */
[-C--:B----4-:R-:W-:Y:S01]  /*f190*/  @!P4 LEA R6, P0, R229, R2.reuse, 0x2 ;  /* 0x00000002e506c211 */ /* 0x090fe200078010ff */
[----:B------:R1:W-:Y:S01]  /*f1a0*/  @!P2 ST.E.64 desc[UR8][R12.64], R66 ;  /* 0x000000420c00a985 */ /* 0x0003e2000c101b08 */
[----:B------:R-:W-:Y:S02]  /*f1b0*/  ISETP.GE.AND P2, PT, R227, UR4, PT ;  /* 0x00000004e3007c0c */ /* 0x000fe4000bf46270 */
[-C--:B------:R-:W-:Y:S02]  /*f1c0*/  @!P3 LEA.HI.X R5, R230, R3.reuse, R167, 0x2, P6 ;  /* 0x00000003e605b211 */ /* 0x080fe400030f14a7 */
[----:B--2---:R-:W-:Y:S02]  /*f1d0*/  @!P5 LEA R14, P6, R228, R2, 0x2 ;  /* 0x00000002e40ed211 */ /* 0x004fe400078c10ff */
[----:B------:R-:W-:Y:S01]  /*f1e0*/  @!P4 LEA.HI.X R7, R229, R3, R166, 0x2, P0 ;  /* 0x00000003e507c211 */ /* 0x000fe200000f14a6 */
[----:B------:R2:W-:Y:S01]  /*f1f0*/  @!P3 ST.E.64 desc[UR8][R4.64], R70 ;  /* 0x000000460400b985 */ /* 0x0005e2000c101b08 */
[----:B------:R-:W-:-:S02]  /*f200*/  ISETP.GE.AND P0, PT, R225, UR4, PT ;  /* 0x00000004e1007c0c */ /* 0x000fc4000bf06270 */
[-C--:B------:R-:W-:Y:S01]  /*f210*/  @!P5 LEA.HI.X R15, R228, R3.reuse, R165, 0x2, P6 ;  /* 0x00000003e40fd211 */ /* 0x080fe200030f14a5 */
[----:B------:R3:W-:Y:S01]  /*f220*/  @!P4 ST.E.64 desc[UR8][R6.64], R74 ;  /* 0x0000004a0600c985 */ /* 0x0007e2000c101b08 */
[-C--:B0-----:R-:W-:Y:S02]  /*f230*/  @!P1 LEA R10, P3, R226, R2.reuse, 0x2 ;  /* 0x00000002e20a9211 */ /* 0x081fe400078610ff */
[----:B------:R-:W-:Y:S01]  /*f240*/  @!P2 LEA R8, P6, R227, R2, 0x2 ;  /* 0x00000002e308a211 */ /* 0x000fe200078c10ff */
[----:B------:R0:W-:Y:S01]  /*f250*/  @!P5 ST.E.64 desc[UR8][R14.64], R78 ;  /* 0x0000004e0e00d985 */ /* 0x0001e2000c101b08 */
[----:B------:R-:W-:Y:S02]  /*f260*/  ISETP.GE.AND P5, PT, R224, UR4, PT ;  /* 0x00000004e0007c0c */ /* 0x000fe4000bfa6270 */
[----:B------:R-:W-:Y:S02]  /*f270*/  ISETP.GE.AND P4, PT, R223, UR4, PT ;  /* 0x00000004df007c0c */ /* 0x000fe4000bf86270 */
[----:B------:R-:W-:-:S02]  /*f280*/  @!P2 LEA.HI.X R9, R227, R3, R164, 0x2, P6 ;  /* 0x00000003e309a211 */ /* 0x000fc400030f14a4 */
[CC--:B-1----:R-:W-:Y:S02]  /*f290*/  @!P0 LEA R12, P6, R225.reuse, R2.reuse, 0x2 ;  /* 0x00000002e10c8211 */ /* 0x0c2fe400078c10ff */
[-C--:B------:R-:W-:Y:S01]  /*f2a0*/  @!P1 LEA.HI.X R11, R226, R3.reuse, R163, 0x2, P3 ;  /* 0x00000003e20b9211 */ /* 0x080fe200018f14a3 */
[----:B------:R1:W-:Y:S01]  /*f2b0*/  @!P2 ST.E.64 desc[UR8][R8.64], R82 ;  /* 0x000000520800a985 */ /* 0x0003e2000c101b08 */
[----:B------:R-:W-:Y:S02]  /*f2c0*/  ISETP.GE.AND P3, PT, R222, UR4, PT ;  /* 0x00000004de007c0c */ /* 0x000fe4000bf66270 */
[----:B------:R-:W-:Y:S01]  /*f2d0*/  @!P0 LEA.HI.X R13, R225, R3, R162, 0x2, P6 ;  /* 0x00000003e10d8211 */ /* 0x000fe200030f14a2 */
[----:B------:R4:W-:Y:S01]  /*f2e0*/  @!P1 ST.E.64 desc[UR8][R10.64], R86 ;  /* 0x000000560a009985 */ /* 0x0009e2000c101b08 */
[-C--:B--2---:R-:W-:Y:S02]  /*f2f0*/  @!P5 LEA R4, P2, R224, R2.reuse, 0x2 ;  /* 0x00000002e004d211 */ /* 0x084fe400078410ff */
[----:B---3--:R-:W-:Y:S01]  /*f300*/  @!P4 LEA R6, P1, R223, R2, 0x2 ;  /* 0x00000002df06c211 */ /* 0x008fe200078210ff */
[----:B------:R2:W-:Y:S01]  /*f310*/  @!P0 ST.E.64 desc[UR8][R12.64], R90 ;  /* 0x0000005a0c008985 */ /* 0x0005e2000c101b08 */
[----:B------:R-:W-:-:S02]  /*f320*/  ISETP.GE.AND P0, PT, R221, UR4, PT ;  /* 0x00000004dd007c0c */ /* 0x000fc4000bf06270 */
[-C--:B------:R-:W-:Y:S02]  /*f330*/  @!P5 LEA.HI.X R5, R224, R3.reuse, R161, 0x2, P2 ;  /* 0x00000003e005d211 */ /* 0x080fe400010f14a1 */
[----:B------:R-:W-:Y:S02]  /*f340*/  ISETP.GE.AND P2, PT, R220, UR4, PT ;  /* 0x00000004dc007c0c */ /* 0x000fe4000bf46270 */
[-C--:B------:R-:W-:Y:S01]  /*f350*/  @!P4 LEA.HI.X R7, R223, R3.reuse, R160, 0x2, P1 ;  /* 0x00000003df07c211 */ /* 0x080fe200008f14a0 */
[----:B------:R3:W-:Y:S01]  /*f360*/  @!P5 ST.E.64 desc[UR8][R4.64], R94 ;  /* 0x0000005e0400d985 */ /* 0x0007e2000c101b08 */
[C---:B0-----:R-:W-:Y:S02]  /*f370*/  @!P3 LEA R14, P6, R222.reuse, R2, 0x2 ;  /* 0x00000002de0eb211 */ /* 0x041fe400078c10ff */
[----:B------:R-:W-:Y:S01]  /*f380*/  ISETP.GE.AND P1, PT, R219, UR4, PT ;  /* 0x00000004db007c0c */ /* 0x000fe2000bf26270 */
[----:B------:R0:W-:Y:S01]  /*f390*/  @!P4 ST.E.64 desc[UR8][R6.64], R98 ;  /* 0x000000620600c985 */ /* 0x0001e2000c101b08 */
[----:B------:R-:W-:-:S02]  /*f3a0*/  @!P3 LEA.HI.X R15, R222, R3, R159, 0x2, P6 ;  /* 0x00000003de0fb211 */ /* 0x000fc400030f149f */
[----:B------:R-:W-:Y:S02]  /*f3b0*/  ISETP.GE.AND P4, PT, R218, UR4, PT ;  /* 0x00000004da007c0c */ /* 0x000fe4000bf86270 */
[-C--:B-1----:R-:W-:Y:S01]  /*f3c0*/  @!P0 LEA R8, P6, R221, R2.reuse, 0x2 ;  /* 0x00000002dd088211 */ /* 0x082fe200078c10ff */
[----:B------:R1:W-:Y:S01]  /*f3d0*/  @!P3 ST.E.64 desc[UR8][R14.64], R102 ;  /* 0x000000660e00b985 */ /* 0x0003e2000c101b08 */
[C---:B----4-:R-:W-:Y:S02]  /*f3e0*/  @!P2 LEA R10, P3, R220.reuse, R2, 0x2 ;  /* 0x00000002dc0aa211 */ /* 0x050fe400078610ff */
[----:B------:R-:W-:Y:S02]  /*f3f0*/  ISETP.GE.AND P5, PT, R217, UR4, PT ;  /* 0x00000004d9007c0c */ /* 0x000fe4000bfa6270 */
[-C--:B------:R-:W-:Y:S02]  /*f400*/  @!P0 LEA.HI.X R9, R221, R3.reuse, R158, 0x2, P6 ;  /* 0x00000003dd098211 */ /* 0x080fe400030f149e */
[----:B------:R-:W-:-:S02]  /*f410*/  @!P2 LEA.HI.X R11, R220, R3, R157, 0x2, P3 ;  /* 0x00000003dc0ba211 */ /* 0x000fc400018f149d */
[----:B------:R-:W-:Y:S01]  /*f420*/  ISETP.GE.AND P3, PT, R216, UR4, PT ;  /* 0x00000004d8007c0c */ /* 0x000fe2000bf66270 */
[----:B------:R4:W-:Y:S01]  /*f430*/  @!P0 ST.E.64 desc[UR8][R8.64], R106 ;  /* 0x0000006a08008985 */ /* 0x0009e2000c101b08 */
[CC--:B--2---:R-:W-:Y:S02]  /*f440*/  @!P1 LEA R12, P6, R219.reuse, R2.reuse, 0x2 ;  /* 0x00000002db0c9211 */ /* 0x0c4fe400078c10ff */
[CC--:B---3--:R-:W-:Y:S01]  /*f450*/  @!P4 LEA R4, P0, R218.reuse, R2.reuse, 0x2 ;  /* 0x00000002da04c211 */ /* 0x0c8fe200078010ff */
[----:B------:R-:W-:Y:S01]  /*f460*/  @!P2 ST.E.64 desc[UR8][R10.64], R110 ;  /* 0x0000006e0a00a985 */ /* 0x000fe2000c101b08 */
[-C--:B------:R-:W-:Y:S02]  /*f470*/  @!P1 LEA.HI.X R13, R219, R3.reuse, R156, 0x2, P6 ;  /* 0x00000003db0d9211 */ /* 0x080fe400030f149c */
[----:B------:R-:W-:Y:S02]  /*f480*/  @!P4 LEA.HI.X R5, R218, R3, R155, 0x2, P0 ;  /* 0x00000003da05c211 */ /* 0x000fe400000f149b */
[----:B------:R-:W-:Y:S01]  /*f490*/  ISETP.GE.AND P0, PT, R215, UR4, PT ;  /* 0x00000004d7007c0c */ /* 0x000fe2000bf06270 */
[----:B------:R-:W-:Y:S01]  /*f4a0*/  @!P1 ST.E.64 desc[UR8][R12.64], R114 ;  /* 0x000000720c009985 */ /* 0x000fe2000c101b08 */
[----:B0-----:R-:W-:-:S02]  /*f4b0*/  @!P5 LEA R6, P6, R217, R2, 0x2 ;  /* 0x00000002d906d211 */ /* 0x001fc400078c10ff */
[----:B-1----:R-:W-:Y:S01]  /*f4c0*/  @!P3 LEA R14, P2, R216, R2, 0x2 ;  /* 0x00000002d80eb211 */ /* 0x002fe200078410ff */
[----:B------:R0:W-:Y:S01]  /*f4d0*/  @!P4 ST.E.64 desc[UR8][R4.64], R118 ;  /* 0x000000760400c985 */ /* 0x0001e2000c101b08 */
[-C--:B------:R-:W-:Y:S02]  /*f4e0*/  @!P5 LEA.HI.X R7, R217, R3.reuse, R154, 0x2, P6 ;  /* 0x00000003d907d211 */ /* 0x080fe400030f149a */
[----:B------:R-:W-:Y:S02]  /*f4f0*/  ISETP.GE.AND P4, PT, R214, UR4, PT ;  /* 0x00000004d6007c0c */ /* 0x000fe4000bf86270 */
[----:B------:R-:W-:Y:S01]  /*f500*/  ISETP.GE.AND P1, PT, R25, UR4, PT ;  /* 0x0000000419007c0c */ /* 0x000fe2000bf26270 */
[----:B------:R-:W-:Y:S01]  /*f510*/  @!P5 ST.E.64 desc[UR8][R6.64], R122 ;  /* 0x0000007a0600d985 */ /* 0x000fe2000c101b08 */
[----:B------:R-:W-:Y:S02]  /*f520*/  @!P3 LEA.HI.X R15, R216, R3, R153, 0x2, P2 ;  /* 0x00000003d80fb211 */ /* 0x000fe400010f1499 */
[----:B------:R-:W-:-:S02]  /*f530*/  ISETP.GE.AND P2, PT, R21, UR4, PT ;  /* 0x0000000415007c0c */ /* 0x000fc4000bf46270 */
[----:B------:R-:W-:Y:S01]  /*f540*/  ISETP.GE.AND P5, PT, R23, UR4, PT ;  /* 0x0000000417007c0c */ /* 0x000fe2000bfa6270 */
[----:B------:R1:W-:Y:S01]  /*f550*/  @!P3 ST.E.64 desc[UR8][R14.64], R126 ;  /* 0x0000007e0e00b985 */ /* 0x0003e2000c101b08 */
[----:B----4-:R-:W-:-:S04]  /*f560*/  @!P0 LEA R8, P6, R215, R2, 0x2 ;  /* 0x00000002d7088211 */ /* 0x010fc800078c10ff */
[-C--:B------:R-:W-:Y:S02]  /*f570*/  @!P0 LEA.HI.X R9, R215, R3.reuse, R152, 0x2, P6 ;  /* 0x00000003d7098211 */ /* 0x080fe400030f1498 */
[CC--:B0-----:R-:W-:Y:S02]  /*f580*/  @!P4 LEA R4, P6, R214.reuse, R2.reuse, 0x2 ;  /* 0x00000002d604c211 */ /* 0x0c1fe400078c10ff */
[CC--:B------:R-:W-:Y:S01]  /*f590*/  @!P1 LEA R10, P3, R25.reuse, R2.reuse, 0x2 ;  /* 0x00000002190a9211 */ /* 0x0c0fe200078610ff */
[----:B------:R0:W-:Y:S01]  /*f5a0*/  @!P0 ST.E.64 desc[UR8][R8.64], R130 ;  /* 0x0000008208008985 */ /* 0x0001e2000c101b08 */
[-C--:B------:R-:W-:Y:S02]  /*f5b0*/  @!P4 LEA.HI.X R5, R214, R3.reuse, R22, 0x2, P6 ;  /* 0x00000003d605c211 */ /* 0x080fe400030f1416 */
[----:B------:R-:W-:Y:S01]  /*f5c0*/  @!P1 LEA.HI.X R11, R25, R3, R0, 0x2, P3 ;  /* 0x00000003190b9211 */ /* 0x000fe200018f1400 */
[----:B-1----:R-:W-:Y:S01]  /*f5d0*/  VIADD R15, R19, 0xf8 ;  /* 0x000000f8130f7836 */ /* 0x002fe20000000000 */
[----:B------:R-:W-:Y:S01]  /*f5e0*/  SHF.R.S32.HI R7, RZ, 0x1f, R21 ;  /* 0x0000001fff077819 */ /* 0x000fe20000011415 */
[----:B------:R0:W-:Y:S01]  /*f5f0*/  @!P4 ST.E.64 desc[UR8][R4.64], R134 ;  /* 0x000000860400c985 */ /* 0x0001e2000c101b08 */
[----:B------:R-:W-:-:S02]  /*f600*/  @!P2 LEA R12, P6, R21, R2, 0x2 ;  /* 0x00000002150ca211 */ /* 0x000fc400078c10ff */
[----:B------:R-:W-:Y:S02]  /*f610*/  ISETP.GE.AND P0, PT, R15, UR4, PT ;  /* 0x000000040f007c0c */ /* 0x000fe4000bf06270 */
[----:B------:R-:W-:Y:S02]  /*f620*/  SHF.R.S32.HI R0, RZ, 0x1f, R23 ;  /* 0x0000001fff007819 */ /* 0x000fe40000011417 */
[----:B------:R-:W-:Y:S02]  /*f630*/  @!P5 LEA R6, P3, R23, R2, 0x2 ;  /* 0x000000021706d211 */ /* 0x000fe400078610ff */
[-C--:B------:R-:W-:Y:S02]  /*f640*/  @!P2 LEA.HI.X R13, R21, R3.reuse, R7, 0x2, P6 ;  /* 0x00000003150da211 */ /* 0x080fe400030f1407 */
[----:B------:R-:W-:-:S05]  /*f650*/  @!P5 LEA.HI.X R7, R23, R3, R0, 0x2, P3 ;  /* 0x000000031707d211 */ /* 0x000fca00018f1400 */
[----:B------:R0:W-:Y:S04]  /*f660*/  @!P5 ST.E.64 desc[UR8][R6.64], R138 ;  /* 0x0000008a0600d985 */ /* 0x0001e8000c101b08 */
[----:B------:R0:W-:Y:S04]  /*f670*/  @!P1 ST.E.64 desc[UR8][R10.64], R142 ;  /* 0x0000008e0a009985 */ /* 0x0001e8000c101b08 */
[----:B------:R0:W-:Y:S01]  /*f680*/  @!P2 ST.E.64 desc[UR8][R12.64], R146 ;  /* 0x000000920c00a985 */ /* 0x0001e2000c101b08 */
[----:B------:R-:W-:Y:S05]  /*f690*/  @P0 BRA `(.L_x_218) ;  /* 0x0000001000500947 */ /* 0x000fea0003800000 */
[----:B------:R-:W-:Y:S01]  /*f6a0*/  LEA R2, P0, R15, R2, 0x2 ;  /* 0x000000020f027211 */ /* 0x000fe200078010ff */
[----:B------:R-:W-:Y:S01]  /*f6b0*/  ULDC.64 UR8, c[0x0][0x208] ;  /* 0x0000820000087ab9 */ /* 0x000fe20000000a00 */
[----:B------:R-:W-:-:S04]  /*f6c0*/  SHF.R.S32.HI R0, RZ, 0x1f, R15 ;  /* 0x0000001fff007819 */ /* 0x000fc8000001140f */
[----:B------:R-:W-:-:S05]  /*f6d0*/  LEA.HI.X R3, R15, R3, R0, 0x2, P0 ;  /* 0x000000030f037211 */ /* 0x000fca00000f1400 */
[----:B------:R3:W-:Y:S01]  /*f6e0*/  ST.E.64 desc[UR8][R2.64], R150 ;  /* 0x0000009602007985 */ /* 0x0007e2000c101b08 */
[----:B------:R-:W-:Y:S05]  /*f6f0*/  BRA `(.L_x_218) ;  /* 0x0000001000387947 */ /* 0x000fea0003800000 */
.L_x_209:
[----:B------:R-:W2:Y:S01]  /*f700*/  LDL R8, [R1+0x14] ;  /* 0x0000140001087983 */ /* 0x000ea20000100800 */
[----:B------:R-:W-:Y:S01]  /*f710*/  ULDC.64 UR8, c[0x0][0xc00] ;  /* 0x0003000000087ab9 */ /* 0x000fe20000000a00 */
[----:B------:R-:W-:Y:S01]  /*f720*/  ULDC.64 UR12, c[0x0][0x208] ;  /* 0x00008200000c7ab9 */ /* 0x000fe20000000a00 */
[----:B------:R-:W-:Y:S01]  /*f730*/  UISETP.NE.U32.AND UP0, UPT, UR8, URZ, UPT ;  /* 0x0000003f0800728c */ /* 0x000fe2000bf05070 */
[----:B------:R-:W-:-:S03]  /*f740*/  R2UR UR10, R22 ;  /* 0x00000000160a72ca */ /* 0x000fc600000e0000 */
[----:B------:R-:W-:-:S03]  /*f750*/  UISETP.NE.AND.EX UP0, UPT, UR9, URZ, UPT, UP0 ;  /* 0x0000003f0900728c */ /* 0x000fc6000bf05300 */
[----:B------:R-:W-:-:S03]  /*f760*/  ULDC.64 UR8, c[0x0][0xc00] ;  /* 0x0003000000087ab9 */ /* 0x000fc60000000a00 */
[----:B------:R-:W-:Y:S02]  /*f770*/  PLOP3.LUT P1, PT, PT, PT, UP0, 0x80, 0x0 ;  /* 0x000000000000781c */ /* 0x000fe40003f2f008 */
[----:B--2---:R-:W-:-:S13]  /*f780*/  R2UR UR4, R8 ;  /* 0x00000000080472ca */ /* 0x004fda00000e0000 */
[----:B------:R-:W-:-:S06]  /*f790*/  UIMAD.WIDE UR8, UR4, 0x4, UR8 ;  /* 0x00000004040878a5 */ /* 0x000fcc000f8e0208 */
[----:B------:R-:W-:Y:S02]  /*f7a0*/  IMAD.U32 R2, RZ, RZ, UR8 ;  /* 0x00000008ff027e24 */ /* 0x000fe4000f8e00ff */
[----:B------:R-:W-:Y:S01]  /*f7b0*/  IMAD.U32 R3, RZ, RZ, UR9 ;  /* 0x00000009ff037e24 */ /* 0x000fe2000f8e00ff */
[----:B------:R-:W-:-:S04]  /*f7c0*/  ULDC.64 UR8, c[0x0][0xc08] ;  /* 0x0003020000087ab9 */ /* 0x000fc80000000a00 */
[----:B------:R-:W2:Y:S01]  /*f7d0*/  @P1 LDG.E R7, desc[UR12][R2.64] ;  /* 0x0000000c02071981 */ /* 0x000ea2000c1e1900 */
[----:B------:R-:W-:Y:S01]  /*f7e0*/  UISETP.NE.U32.AND UP1, UPT, UR8, URZ, UPT ;  /* 0x0000003f0800728c */ /* 0x000fe2000bf25070 */
[----:B------:R-:W0:Y:S03]  /*f7f0*/  S2R R6, SR_TID.X ;  /* 0x0000000000067919 */ /* 0x000e260000002100 */
[----:B------:R-:W-:-:S06]  /*f800*/  UISETP.NE.AND.EX UP1, UPT, UR9, URZ, UPT, UP1 ;  /* 0x0000003f0900728c */ /* 0x000fcc000bf25310 */
[----:B------:R-:W-:-:S05]  /*f810*/  PLOP3.LUT P2, PT, PT, PT, UP1, 0x80, 0x0 ;  /* 0x000000000000781c */ /* 0x000fca0003f4f018 */
[----:B------:R-:W-:Y:S02]  /*f820*/  @UP1 ULDC.64 UR8, c[0x0][0xc08] ;  /* 0x0003020000081ab9 */ /* 0x000fe40000000a00 */
[----:B------:R-:W-:-:S03]  /*f830*/  @UP1 UIMAD.WIDE UR8, UR4, 0x4, UR8 ;  /* 0x00000004040818a5 */ /* 0x000fc6000f8e0208 */
[----:B------:R-:W-:Y:S02]  /*f840*/  ULDC UR4, c[0x0][0xa88] ;  /* 0x0002a20000047ab9 */ /* 0x000fe40000000800 */
[----:B------:R-:W-:Y:S01]  /*f850*/  IMAD.U32 R0, RZ, RZ, UR4 ;  /* 0x00000004ff007e24 */ /* 0x000fe2000f8e00ff */
[----:B------:R-:W-:Y:S01]  /*f860*/  UMOV UR4, URZ ;  /* 0x0000003f00047c82 */ /* 0x000fe20008000000 */
[----:B------:R-:W-:Y:S01]  /*f870*/  UISETP.NE.AND UP1, UPT, UR10, URZ, UPT ;  /* 0x0000003f0a00728c */ /* 0x000fe2000bf25270 */
[----:B------:R-:W-:Y:S02]  /*f880*/  IMAD.U32 R4, RZ, RZ, UR8 ;  /* 0x00000008ff047e24 */ /* 0x000fe4000f8e00ff */
[----:B------:R-:W-:-:S05]  /*f890*/  IMAD.U32 R5, RZ, RZ, UR9 ;  /* 0x00000009ff057e24 */ /* 0x000fca000f8e00ff */
[----:B------:R1:W5:Y:S01]  /*f8a0*/  @P2 LDG.E R0, desc[UR12][R4.64] ;  /* 0x0000000c04002981 */ /* 0x000362000c1e1900 */
[----:B0-----:R-:W-:Y:S02]  /*f8b0*/  VIADD R6, R6, 0xffffff80 ;  /* 0xffffff8006067836 */ /* 0x001fe40000000000 */
[----:B------:R-:W-:Y:S02]  /*f8c0*/  @!UP1 ULDC UR10, c[0x0][0xad4] ;  /* 0x0002b500000a9ab9 */ /* 0x000fe40000000800 */
[----:B------:R-:W-:Y:S01]  /*f8d0*/  IMAD.U32 R22, RZ, RZ, UR10 ;  /* 0x0000000aff167e24 */ /* 0x000fe2000f8e00ff */
[----:B------:R-:W-:Y:S02]  /*f8e0*/  ISETP.GT.AND P0, PT, R6, 0x7f, PT ;  /* 0x0000007f0600780c */ /* 0x000fe40003f04270 */
[----:B--2---:R-:W-:-:S13]  /*f8f0*/  @P1 R2UR UR4, R7 ;  /* 0x00000000070412ca */ /* 0x004fda00000e0000 */
[----:B------:R-:W-:Y:S01]  /*f900*/  USHF.R.S32.HI UR21, URZ, 0x1f, UR4 ;  /* 0x0000001f3f157899 */ /* 0x000fe20008011404 */
[----:B-1----:R-:W-:Y:S11]  /*f910*/  @P2 BRA `(.L_x_221) ;  /* 0x0000000000142947 */ /* 0x002ff60003800000 */
[----:B------:R-:W-:Y:S05]  /*f920*/  @!P1 BRA `(.L_x_221) ;  /* 0x0000000000109947 */ /* 0x000fea0003800000 */
[----:B------:R-:W-:Y:S02]  /*f930*/  ULDC.64 UR8, c[0x0][0x208] ;  /* 0x0000820000087ab9 */ /* 0x000fe40000000a00 */
[----:B------:R-:W2:Y:S04]  /*f940*/  LDG.E R5, desc[UR8][R2.64] ;  /* 0x0000000802057981 */ /* 0x000ea8000c1e1900 */
[----:B-----5:R-:W2:Y:S02]  /*f950*/  LDG.E R0, desc[UR8][R2.64+0x4] ;  /* 0x0000040802007981 */ /* 0x020ea4000c1e1900 */
[----:B--2---:R-:W-:-:S07]  /*f960*/  IMAD.IADD R0, R0, 0x1, -R5 ;  /* 0x0000000100007824 */ /* 0x004fce00078e0a05 */
.L_x_221:
[----:B------:R-:W2:Y:S01]  /*f970*/  LDL.LU R2, [R1+0x1c] ;  /* 0x00001c0001027983 */ /* 0x000ea20000300800 */
[----:B------:R-:W-:Y:S01]  /*f980*/  R2UR UR8, R8 ;  /* 0x00000000080872ca */ /* 0x000fe200000e0000 */
[----:B------:R-:W-:-:S12]  /*f990*/  BSSY B1, `(.L_x_222) ;  /* 0x0000041000017945 */ /* 0x000fd80003800000 */
[----:B------:R-:W-:Y:S01]  /*f9a0*/  USEL UR8, UR8, URZ, !UP0 ;  /* 0x0000003f08087287 */ /* 0x000fe2000c000000 */
[----:B--2---:R-:W-:-:S13]  /*f9b0*/  R2UR UR9, R2 ;  /* 0x00000000020972ca */ /* 0x004fda00000e0000 */
[----:B------:R-:W-:Y:S01]  /*f9c0*/  USEL UR9, UR9, URZ, !UP0 ;  /* 0x0000003f09097287 */ /* 0x000fe2000c000000 */
[----:B------:R-:W-:Y:S11]  /*f9d0*/  @P0 BRA `(.L_x_223) ;  /* 0x0000000000f00947 */ /* 0x000ff60003800000 */
[----:B------:R-:W2:Y:S01]  /*f9e0*/  LDL R2, [R1+0x10] ;  /* 0x0000100001027983 */ /* 0x000ea20000100800 */
[----:B------:R-:W0:Y:S01]  /*f9f0*/  LDC R9, c[0x0][0xbe8] ;  /* 0x0002fa00ff097b82 */ /* 0x000e220000000800 */
[----:B--2---:R-:W-:Y:S02]  /*fa00*/  R2UR UR10, R2 ;  /* 0x00000000020a72ca */ /* 0x004fe400000e0000 */
[----:B------:R-:W1:Y:S11]  /*fa10*/  S2R R2, SR_TID.X ;  /* 0x0000000000027919 */ /* 0x000e760000002100 */
[----:B------:R-:W-:-:S04]  /*fa20*/  IMAD.U32 R3, RZ, RZ, UR10 ;  /* 0x0000000aff037e24 */ /* 0x000fc8000f8e00ff */
[----:B-1----:R-:W-:Y:S02]  /*fa30*/  IMAD R2, R3, 0x80, R2 ;  /* 0x0000008003027824 */ /* 0x002fe400078e0202 */
[----:B0----5:R-:W-:Y:S02]  /*fa40*/  IMAD R3, R0, R9, RZ ;  /* 0x0000000900037224 */ /* 0x021fe400078e02ff */
[----:B------:R-:W-:-:S05]  /*fa50*/  VIADD R4, R2, 0xffffff80 ;  /* 0xffffff8002047836 */ /* 0x000fca0000000000 */
[----:B------:R-:W-:-:S13]  /*fa60*/  ISETP.GE.AND P0, PT, R4, R3, PT ;  /* 0x000000030400720c */ /* 0x000fda0003f06270 */
[----:B------:R-:W-:Y:S05]  /*fa70*/  @P0 BRA `(.L_x_223) ;  /* 0x0000000000c80947 */ /* 0x000fea0003800000 */
[----:B------:R-:W-:Y:S01]  /*fa80*/  ISETP.NE.AND P0, PT, R9, 0x1, PT ;  /* 0x000000010900780c */ /* 0x000fe20003f05270 */
[----:B------:R-:W-:Y:S01]  /*fa90*/  UMOV UR19, 0x9b8 ;  /* 0x000009b800137882 */ /* 0x000fe20000000000 */
[----:B------:R-:W-:Y:S01]  /*faa0*/  R2UR UR11, R22 ;  /* 0x00000000160b72ca */ /* 0x000fe200000e0000 */
[----:B------:R-:W-:Y:S01]  /*fab0*/  IMAD.MOV.U32 R5, RZ, RZ, R4 ;  /* 0x000000ffff057224 */ /* 0x000fe200078e0004 */
[----:B------:R-:W-:Y:S01]  /*fac0*/  R2UR UR10, R212 ;  /* 0x00000000d40a72ca */ /* 0x000fe200000e0000 */
[----:B------:R-:W-:Y:S01]  /*fad0*/  ULDC.64 UR24, c[0x0][0x208] ;  /* 0x0000820000187ab9 */ /* 0x000fe20000000a00 */
[----:B------:R-:W-:-:S07]  /*fae0*/  R2UR UR20, R213 ;  /* 0x00000000d51472ca */ /* 0x000fce00000e0000 */
[----:B------:R-:W0:Y:S02]  /*faf0*/  @P0 LDC R3, c[0x0][0xbec] ;  /* 0x0002fb00ff030b82 */ /* 0x000e240000000800 */
[----:B------:R-:W-:-:S04]  /*fb00*/  UISETP.GT.AND UP0, UPT, UR11, 0x1, UPT ;  /* 0x000000010b00788c */ /* 0x000fc8000bf04270 */
[----:B------:R-:W-:Y:S02]  /*fb10*/  USEL UR19, UR19, 0x978, UP0 ;  /* 0x0000097813137887 */ /* 0x000fe40008000000 */
[----:B------:R-:W1:Y:S01]  /*fb20*/  @P0 LDC R7, c[0x0][0xbf0] ;  /* 0x0002fc00ff070b82 */ /* 0x000e620000000800 */
[----:B------:R-:W-:-:S09]  /*fb30*/  USEL UR18, UR10, URZ, UP0 ;  /* 0x0000003f0a127287 */ /* 0x000fd20008000000 */
[----:B------:R-:W-:Y:S01]  /*fb40*/  ULDC.64 UR12, c[0x0][UR19+0x220] ;  /* 0x00008800130c7abb */ /* 0x000fe20008000a00 */
[----:B------:R-:W-:Y:S01]  /*fb50*/  ULDC.64 UR10, c[0x0][UR19+0x218] ;  /* 0x00008600130a7abb */ /* 0x000fe20008000a00 */
[----:B------:R-:W-:Y:S01]  /*fb60*/  ULDC.64 UR14, c[0x0][UR19+0x228] ;  /* 0x00008a00130e7abb */ /* 0x000fe20008000a00 */
[----:B------:R-:W-:Y:S02]  /*fb70*/  UIMAD UR13, UR13, UR8, URZ ;  /* 0x000000080d0d72a4 */ /* 0x000fe4000f8e023f */
[----:B------:R-:W-:Y:S01]  /*fb80*/  UIMAD.WIDE.U32 UR16, UR10, UR20, URZ ;  /* 0x000000140a1072a5 */ /* 0x000fe2000f8e003f */
[----:B0-----:R-:W-:Y:S01]  /*fb90*/  @P0 IMAD.HI.U32 R2, R4, R3, RZ ;  /* 0x0000000304020227 */ /* 0x001fe200078e00ff */
[----:B------:R-:W-:Y:S02]  /*fba0*/  UIMAD UR20, UR11, UR20, URZ ;  /* 0x000000140b1472a4 */ /* 0x000fe4000f8e023f */
[----:B------:R-:W-:Y:S02]  /*fbb0*/  UIMAD.WIDE.U32 UR22, UR14, UR18, URZ ;  /* 0x000000120e1672a5 */ /* 0x000fe4000f8e003f */
[----:B------:R-:W-:-:S02]  /*fbc0*/  UIMAD.WIDE.U32 UR10, UR12, UR8, URZ ;  /* 0x000000080c0a72a5 */ /* 0x000fc4000f8e003f */
[----:B------:R-:W-:Y:S01]  /*fbd0*/  UIMAD UR14, UR15, UR18, URZ ;  /* 0x000000120f0e72a4 */ /* 0x000fe2000f8e023f */
[----:B-1----:R-:W-:Y:S01]  /*fbe0*/  @P0 SHF.R.U32.HI R5, RZ, R7, R2 ;  /* 0x00000007ff050219 */ /* 0x002fe20000011602 */
[----:B------:R-:W-:Y:S01]  /*fbf0*/  UIMAD UR13, UR12, UR9, UR13 ;  /* 0x000000090c0d72a4 */ /* 0x000fe2000f8e020d */
[----:B------:R-:W-:Y:S01]  /*fc00*/  IMAD.U32 R2, RZ, RZ, UR22 ;  /* 0x00000016ff027e24 */ /* 0x000fe2000f8e00ff */
[----:B------:R-:W-:Y:S01]  /*fc10*/  UIADD3 UR16, UP1, UP2, UR10, UR16, UR4 ;  /* 0x000000100a107290 */ /* 0x000fe2000fa3e004 */
[----:B------:R-:W-:Y:S01]  /*fc20*/  IMAD.U32 R3, RZ, RZ, UR23 ;  /* 0x00000017ff037e24 */ /* 0x000fe2000f8e00ff */
[----:B------:R-:W-:Y:S01]  /*fc30*/  UIADD3 UR14, UR23, UR14, URZ ;  /* 0x0000000e170e7290 */ /* 0x000fe2000fffe03f */
[--C-:B------:R-:W-:Y:S01]  /*fc40*/  IMAD.MOV R7, RZ, RZ, -R5.reuse ;  /* 0x000000ffff077224 */ /* 0x100fe200078e0a05 */
[----:B------:R-:W-:Y:S02]  /*fc50*/  UIADD3 UR20, UR17, UR20, URZ ;  /* 0x0000001411147290 */ /* 0x000fe4000fffe03f */
[----:B------:R-:W-:Y:S01]  /*fc60*/  UIADD3 UR12, UR11, UR13, URZ ;  /* 0x0000000d0b0c7290 */ /* 0x000fe2000fffe03f */
[----:B------:R-:W-:Y:S01]  /*fc70*/  IMAD R7, R9, R7, R4 ;  /* 0x0000000709077224 */ /* 0x000fe200078e0204 */
[----:B------:R-:W-:Y:S01]  /*fc80*/  IADD3 R2, P0, P1, R5, UR16, R2 ;  /* 0x0000001005027c10 */ /* 0x000fe2000f91e002 */
[----:B------:R-:W-:Y:S01]  /*fc90*/  IMAD.U32 R8, RZ, RZ, UR14 ;  /* 0x0000000eff087e24 */ /* 0x000fe2000f8e00ff */
[----:B------:R-:W-:Y:S01]  /*fca0*/  UIADD3.X UR12, UR12, UR20, UR21, UP1, UP2 ;  /* 0x000000140c0c7290 */ /* 0x000fe20008fe4415 */
[----:B------:R-:W-:Y:S01]  /*fcb0*/  SHF.R.S32.HI R5, RZ, 0x1f, R5 ;  /* 0x0000001fff057819 */ /* 0x000fe20000011405 */
[----:B------:R-:W-:Y:S01]  /*fcc0*/  ULDC.64 UR10, c[0x0][UR19+0x210] ;  /* 0x00008400130a7abb */ /* 0x000fe20008000a00 */
[----:B------:R-:W-:Y:S01]  /*fcd0*/  SHF.R.S32.HI R4, RZ, 0x1f, R7 ;  /* 0x0000001fff047819 */ /* 0x000fe20000011407 */
[----:B------:R-:W-:-:S02]  /*fce0*/  IMAD R9, R7, UR11, RZ ;  /* 0x0000000b07097c24 */ /* 0x000fc4000f8e02ff */
[----:B------:R-:W-:Y:S01]  /*fcf0*/  IADD3.X R3, R5, UR12, R8, P0, P1 ;  /* 0x0000000c05037c10 */ /* 0x000fe200087e2408 */
[----:B------:R-:W-:Y:S01]  /*fd00*/  ULDC.64 UR12, c[0x0][0xba8] ;  /* 0x0002ea00000c7ab9 */ /* 0x000fe20000000a00 */
[----:B------:R-:W-:Y:S01]  /*fd10*/  IMAD R9, R4, UR10, R9 ;  /* 0x0000000a04097c24 */ /* 0x000fe2000f8e0209 */
[----:B------:R-:W-:Y:S01]  /*fd20*/  @!UP0 ULDC UR12, c[0x0][0xb50] ;  /* 0x0002d400000c8ab9 */ /* 0x000fe20000000800 */
[----:B------:R-:W-:Y:S01]  /*fd30*/  @!UP0 ULDC UR13, c[0x0][0xb54] ;  /* 0x0002d500000d8ab9 */ /* 0x000fe20000000800 */
[----:B------:R-:W-:-:S04]  /*fd40*/  IMAD.WIDE.U32 R2, R7, UR10, R2 ;  /* 0x0000000a07027c25 */ /* 0x000fc8000f8e0002 */
[----:B------:R-:W-:Y:S01]  /*fd50*/  IMAD.IADD R3, R3, 0x1, R9 ;  /* 0x0000000103037824 */ /* 0x000fe200078e0209 */
[----:B------:R-:W-:-:S04]  /*fd60*/  LEA R4, P0, R2, UR12, 0x2 ;  /* 0x0000000c02047c11 */ /* 0x000fc8000f8010ff */
[----:B------:R-:W-:Y:S01]  /*fd70*/  LEA.HI.X R5, R2, UR13, R3, 0x2, P0 ;  /* 0x0000000d02057c11 */ /* 0x000fe200080f1403 */
[----:B------:R-:W-:-:S05]  /*fd80*/  IMAD.MOV.U32 R3, RZ, RZ, -0x800000 ;  /* 0xff800000ff037424 */ /* 0x000fca00078e00ff */
[----:B------:R0:W-:Y:S03]  /*fd90*/  STG.E desc[UR24][R4.64], R3 ;  /* 0x0000000304007986 */ /* 0x0001e6000c101918 */
.L_x_223:
[----:B------:R-:W-:Y:S05]  /*fda0*/  BSYNC B1 ;  /* 0x0000000000017941 */ /* 0x000fea0003800000 */
.L_x_222:
[----:B------:R-:W-:-:S13]  /*fdb0*/  R2UR UR10, R22 ;  /* 0x00000000160a72ca */ /* 0x000fda00000e0000 */
[----:B------:R-:W-:-:S06]  /*fdc0*/  UISETP.GT.AND UP0, UPT, UR10, 0x1, UPT ;  /* 0x000000010a00788c */ /* 0x000fcc000bf04270 */
[----:B------:R-:W-:-:S13]  /*fdd0*/  PLOP3.LUT P0, PT, PT, PT, UP0, 0x80, 0x0 ;  /* 0x000000000000781c */ /* 0x000fda0003f0f008 */
[----:B------:R-:W-:Y:S05]  /*fde0*/  @P0 BRA `(.L_x_218) ;  /* 0x00000008007c0947 */ /* 0x000fea0003800000 */
[----:B------:R-:W2:Y:S01]  /*fdf0*/  LDL.LU R2, [R1+0x10] ;  /* 0x0000100001027983 */ /* 0x000ea20000300800 */
[----:B------:R-:W1:Y:S01]  /*fe00*/  LDC R11, c[0x0][0xbe8] ;  /* 0x0002fa00ff0b7b82 */ /* 0x000e620000000800 */
[----:B0-----:R-:W-:Y:S01]  /*fe10*/  SHF.R.S32.HI R3, RZ, 0x1f, R6 ;  /* 0x0000001fff037819 */ /* 0x001fe20000011406 */
[----:B------:R-:W-:Y:S01]  /*fe20*/  ULDC.64 UR12, c[0x0][0xaa0] ;  /* 0x0002a800000c7ab9 */ /* 0x000fe20000000a00 */
[----:B------:R-:W-:Y:S01]  /*fe30*/  R2UR UR15, R213 ;  /* 0x00000000d50f72ca */ /* 0x000fe200000e0000 */
[----:B------:R-:W-:Y:S01]  /*fe40*/  UIMAD.WIDE.U32 UR10, UR4, UR12, URZ ;  /* 0x0000000c040a72a5 */ /* 0x000fe2000f8e003f */
[----:B------:R-:W-:Y:S01]  /*fe50*/  BSSY B1, `(.L_x_224) ;  /* 0x0000053000017945 */ /* 0x000fe20003800000 */
[----:B------:R-:W-:-:S04]  /*fe60*/  UIMAD UR12, UR21, UR12, URZ ;  /* 0x0000000c150c72a4 */ /* 0x000fc8000f8e023f */
[----:B------:R-:W-:-:S04]  /*fe70*/  UIMAD UR12, UR4, UR13, UR12 ;  /* 0x0000000d040c72a4 */ /* 0x000fc8000f8e020c */
[----:B------:R-:W-:-:S03]  /*fe80*/  UIADD3 UR11, UR11, UR12, URZ ;  /* 0x0000000c0b0b7290 */ /* 0x000fc6000fffe03f */
[----:B------:R-:W-:Y:S02]  /*fe90*/  ULDC.64 UR12, c[0x0][0xae8] ;  /* 0x0002ba00000c7ab9 */ /* 0x000fe40000000a00 */
[----:B------:R-:W-:-:S04]  /*fea0*/  UIMAD.WIDE.U32 UR10, UR15, UR12, UR10 ;  /* 0x0000000c0f0a72a5 */ /* 0x000fc8000f8e000a */
[----:B------:R-:W-:Y:S01]  /*feb0*/  UIMAD UR11, UR15, UR13, UR11 ;  /* 0x0000000d0f0b72a4 */ /* 0x000fe2000f8e020b */
[----:B-1----:R-:W-:Y:S02]  /*fec0*/  ISETP.NE.AND P0, PT, R11, 0x1, PT ;  /* 0x000000010b00780c */ /* 0x002fe40003f05270 */
[----:B------:R-:W-:Y:S02]  /*fed0*/  ULDC.64 UR12, c[0x0][0xaf0] ;  /* 0x0002bc00000c7ab9 */ /* 0x000fe40000000a00 */
[----:B------:R-:W-:-:S04]  /*fee0*/  UIMAD UR9, UR9, UR12, URZ ;  /* 0x0000000c090972a4 */ /* 0x000fc8000f8e023f */
[----:B------:R-:W-:Y:S02]  /*fef0*/  UIMAD UR4, UR8, UR13, UR9 ;  /* 0x0000000d080472a4 */ /* 0x000fe4000f8e0209 */
[----:B------:R-:W-:-:S03]  /*ff00*/  UIMAD.WIDE.U32 UR8, UR8, UR12, UR10 ;  /* 0x0000000c080872a5 */ /* 0x000fc6000f8e000a */
[----:B------:R-:W0:Y:S01]  /*ff10*/  @P0 LDC R7, c[0x0][0xbf0] ;  /* 0x0002fc00ff070b82 */ /* 0x000e220000000800 */
[----:B------:R-:W-:Y:S01]  /*ff20*/  UIADD3 UR4, UR9, UR4, URZ ;  /* 0x0000000409047290 */ /* 0x000fe2000fffe03f */
[----:B------:R-:W-:Y:S01]  /*ff30*/  ULDC.64 UR10, c[0x0][0xae0] ;  /* 0x0002b800000a7ab9 */ /* 0x000fe20000000a00 */
[----:B--2---:R-:W-:Y:S02]  /*ff40*/  R2UR UR14, R2 ;  /* 0x00000000020e72ca */ /* 0x004fe400000e0000 */
[----:B------:R-:W-:-:S03]  /*ff50*/  LEA.HI R2, R3, R6, RZ, 0x3 ;  /* 0x0000000603027211 */ /* 0x000fc600078f18ff */
[----:B------:R-:W1:Y:S01]  /*ff60*/  @P0 LDC R3, c[0x0][0xbec] ;  /* 0x0002fb00ff030b82 */ /* 0x000e620000000800 */
[----:B------:R-:W-:Y:S02]  /*ff70*/  LOP3.LUT R5, R2, 0xfffffff8, RZ, 0xc0, !PT ;  /* 0xfffffff802057812 */ /* 0x000fe400078ec0ff */
[----:B------:R-:W-:-:S03]  /*ff80*/  SHF.R.S32.HI R13, RZ, 0x3, R2 ;  /* 0x00000003ff0d7819 */ /* 0x000fc60000011402 */
[----:B------:R-:W-:Y:S02]  /*ff90*/  IMAD.IADD R8, R6, 0x1, -R5 ;  /* 0x0000000106087824 */ /* 0x000fe400078e0a05 */
[----:B------:R-:W-:Y:S02]  /*ffa0*/  IMAD.U32 R5, RZ, RZ, UR14 ;  /* 0x0000000eff057e24 */ /* 0x000fe4000f8e00ff */
[----:B------:R-:W-:-:S04]  /*ffb0*/  IMAD R2, R8, 0x20, R13 ;  /* 0x0000002008027824 */ /* 0x000fc800078e020d */
[----:B------:R-:W-:-:S04]  /*ffc0*/  IMAD R6, R5, 0x80, R2 ;  /* 0x0000008005067824 */ /* 0x000fc800078e0202 */
[----:B------:R-:W-:Y:S02]  /*ffd0*/  IMAD.MOV.U32 R5, RZ, RZ, R6 ;  /* 0x000000ffff057224 */ /* 0x000fe400078e0006 */
[----:B-1----:R-:W-:-:S04]  /*ffe0*/  @P0 IMAD.HI.U32 R2, R6, R3, RZ ;  /* 0x0000000306020227 */ /* 0x002fc800078e00ff */
[----:B------:R-:W-:Y:S01]  /*fff0*/  IMAD.U32 R3, RZ, RZ, UR9 ;  /* 0x00000009ff037e24 */ /* 0x000fe2000f8e00ff */
[----:B0-----:R-:W-:Y:S01]  /*10000*/  @P0 SHF.R.U32.HI R5, RZ, R7, R2 ;  /* 0x00000007ff050219 */ /* 0x001fe20000011602 */
[----:B------:R-:W-:Y:S01]  /*10010*/  IMAD.U32 R2, RZ, RZ, UR8 ;  /* 0x00000008ff027e24 */ /* 0x000fe2000f8e00ff */
[----:B------:R-:W-:Y:S01]  /*10020*/  ULDC.64 UR8, c[0x0][0xad8] ;  /* 0x0002b60000087ab9 */ /* 0x000fe20000000a00 */
[----:B------:R-:W-:Y:S01]  /*10030*/  IMAD.U32 R3, RZ, RZ, UR4 ;  /* 0x00000004ff037e24 */ /* 0x000fe2000f8e00ff */
[--C-:B------:R-:W-:Y:S01]  /*10040*/  SHF.R.S32.HI R4, RZ, 0x1f, R5.reuse ;  /* 0x0000001fff047819 */ /* 0x100fe20000011405 */
[----:B------:R-:W-:Y:S02]  /*10050*/  IMAD.MOV R7, RZ, RZ, -R5 ;  /* 0x000000ffff077224 */ /* 0x000fe400078e0a05 */
[----:B------:R-:W-:-:S04]  /*10060*/  IMAD.WIDE.U32 R2, R5, UR10, R2 ;  /* 0x0000000a05027c25 */ /* 0x000fc8000f8e0002 */
[----:B------:R-:W-:Y:S02]  /*10070*/  IMAD R7, R11, R7, R6 ;  /* 0x000000070b077224 */ /* 0x000fe400078e0206 */
[----:B------:R-:W-:Y:S02]  /*10080*/  IMAD R4, R4, UR10, RZ ;  /* 0x0000000a04047c24 */ /* 0x000fe4000f8e02ff */
[----:B------:R-:W-:Y:S02]  /*10090*/  IMAD.U32 R6, RZ, RZ, UR14 ;  /* 0x0000000eff067e24 */ /* 0x000fe4000f8e00ff */
[----:B------:R-:W-:Y:S01]  /*100a0*/  IMAD R9, R5, UR11, R4 ;  /* 0x0000000b05097c24 */ /* 0x000fe2000f8e0204 */
[----:B------:R-:W-:Y:S01]  /*100b0*/  SHF.R.S32.HI R4, RZ, 0x1f, R7 ;  /* 0x0000001fff047819 */ /* 0x000fe20000011407 */
[----:B------:R-:W-:Y:S02]  /*100c0*/  IMAD R6, R6, 0x80, R13 ;  /* 0x0000008006067824 */ /* 0x000fe400078e020d */
[----:B------:R-:W-:-:S02]  /*100d0*/  IMAD.IADD R3, R3, 0x1, R9 ;  /* 0x0000000103037824 */ /* 0x000fc400078e0209 */
[----:B------:R-:W-:Y:S02]  /*100e0*/  IMAD R4, R4, UR8, RZ ;  /* 0x0000000804047c24 */ /* 0x000fe4000f8e02ff */
[----:B------:R-:W-:-:S04]  /*100f0*/  IMAD.WIDE.U32 R2, R7, UR8, R2 ;  /* 0x0000000807027c25 */ /* 0x000fc8000f8e0002 */
[----:B------:R-:W-:Y:S01]  /*10100*/  IMAD R5, R7, UR9, R4 ;  /* 0x0000000907057c24 */ /* 0x000fe2000f8e0204 */
[----:B------:R-:W-:Y:S01]  /*10110*/  ULDC.64 UR8, c[0x0][0xa80] ;  /* 0x0002a00000087ab9 */ /* 0x000fe20000000a00 */
[----:B-----5:R-:W-:Y:S02]  /*10120*/  IMAD R11, R0, R11, RZ ;  /* 0x0000000b000b7224 */ /* 0x020fe400078e02ff */
[----:B------:R-:W-:Y:S02]  /*10130*/  VIADD R4, R6, 0x40 ;  /* 0x0000004006047836 */ /* 0x000fe40000000000 */
[----:B------:R-:W-:Y:S01]  /*10140*/  IMAD.IADD R3, R3, 0x1, R5 ;  /* 0x0000000103037824 */ /* 0x000fe200078e0205 */
[----:B------:R-:W-:Y:S01]  /*10150*/  LEA R5, P2, R2, UR8, 0x1 ;  /* 0x0000000802057c11 */ /* 0x000fe2000f8408ff */
[----:B------:R-:W-:Y:S01]  /*10160*/  VIADD R0, R6, 0x20 ;  /* 0x0000002006007836 */ /* 0x000fe20000000000 */
[----:B------:R-:W-:Y:S01]  /*10170*/  ISETP.GE.AND P0, PT, R4, R11, PT ;  /* 0x0000000b0400720c */ /* 0x000fe20003f06270 */
[----:B------:R-:W-:Y:S01]  /*10180*/  IMAD.SHL.U32 R7, R8, 0x8, RZ ;  /* 0x0000000808077824 */ /* 0x000fe200078e00ff */
[----:B------:R-:W-:-:S02]  /*10190*/  LEA.HI.X R4, R2, UR9, R3, 0x1, P2 ;  /* 0x0000000902047c11 */ /* 0x000fc400090f0c03 */
[-C--:B------:R-:W-:Y:S01]  /*101a0*/  ISETP.GE.AND P2, PT, R6, R11.reuse, PT ;  /* 0x0000000b0600720c */ /* 0x080fe20003f46270 */
[C---:B------:R-:W-:Y:S01]  /*101b0*/  VIADD R15, R7.reuse, 0x80 ;  /* 0x00000080070f7836 */ /* 0x040fe20000000000 */
[----:B------:R-:W-:Y:S01]  /*101c0*/  ISETP.GE.AND P1, PT, R0, R11, PT ;  /* 0x0000000b0000720c */ /* 0x000fe20003f26270 */
[C---:B------:R-:W-:Y:S01]  /*101d0*/  VIADD R13, R7.reuse, 0x40 ;  /* 0x00000040070d7836 */ /* 0x040fe20000000000 */
[----:B------:R0:W1:Y:S01]  /*101e0*/  SHFL.IDX PT, R2, R5, RZ, 0x181f ;  /* 0x00181fff05027589 */ /* 0x00006200000e0000 */
[----:B------:R-:W-:Y:S01]  /*101f0*/  VIADD R9, R7, 0xc0 ;  /* 0x000000c007097836 */ /* 0x000fe20000000000 */
[----:B------:R-:W-:Y:S02]  /*10200*/  SHF.R.S32.HI R8, RZ, 0x1f, R7 ;  /* 0x0000001fff087819 */ /* 0x000fe40000011407 */
[----:B------:R0:W2:Y:S01]  /*10210*/  SHFL.IDX PT, R0, R4, RZ, 0x181f ;  /* 0x00181fff04007589 */ /* 0x0000a200000e0000 */
[----:B------:R-:W-:Y:S02]  /*10220*/  SHF.R.S32.HI R10, RZ, 0x1f, R15 ;  /* 0x0000001fff0a7819 */ /* 0x000fe4000001140f */
[----:B------:R-:W-:-:S02]  /*10230*/  SHF.R.S32.HI R12, RZ, 0x1f, R13 ;  /* 0x0000001fff0c7819 */ /* 0x000fc4000001140d */
[----:B------:R-:W-:Y:S01]  /*10240*/  SHF.R.S32.HI R14, RZ, 0x1f, R9 ;  /* 0x0000001fff0e7819 */ /* 0x000fe20000011409 */
[----:B------:R-:W-:Y:S06]  /*10250*/  @P2 BRA `(.L_x_225) ;  /* 0x0000000000482947 */ /* 0x000fec0003800000 */
        /* <DEDUP_REMOVED lines=9> */
[----:B------:R3:W-:Y:S01]  /*102f0*/  @!P5 ST.E.128 desc[UR8][R20.64], RZ ;  /* 0x000000ff1400d985 */ /* 0x0007e2000c101d08 */
[----:B------:R-:W-:Y:S02]  /*10300*/  @!P4 LEA.HI.X R25, R13, R0, R12, 0x1, P6 ;  /* 0x000000000d19c211 */ /* 0x000fe400030f0c0c */
[----:B------:R-:W-:-:S03]  /*10310*/  @!P3 LEA R26, P6, R15, R2, 0x1 ;  /* 0x000000020f1ab211 */ /* 0x000fc600078c08ff */
[----:B------:R3:W-:Y:S01]  /*10320*/  @!P4 ST.E.128 desc[UR8][R24.64], RZ ;  /* 0x000000ff1800c985 */ /* 0x0007e2000c101d08 */
[----:B------:R-:W-:Y:S02]  /*10330*/  @!P3 LEA.HI.X R27, R15, R0, R10, 0x1, P6 ;  /* 0x000000000f1bb211 */ /* 0x000fe400030f0c0a */
[----:B------:R-:W-:-:S03]  /*10340*/  @!P2 LEA R2, P6, R9, R2, 0x1 ;  /* 0x000000020902a211 */ /* 0x000fc600078c08ff */
[----:B------:R3:W-:Y:S01]  /*10350*/  @!P3 ST.E.128 desc[UR8][R26.64], RZ ;  /* 0x000000ff1a00b985 */ /* 0x0007e2000c101d08 */
[----:B------:R-:W-:-:S05]  /*10360*/  @!P2 LEA.HI.X R3, R9, R0, R14, 0x1, P6 ;  /* 0x000000000903a211 */ /* 0x000fca00030f0c0e */
[----:B------:R3:W-:Y:S04]  /*10370*/  @!P2 ST.E.128 desc[UR8][R2.64], RZ ;  /* 0x000000ff0200a985 */ /* 0x0007e8000c101d08 */
.L_x_225:
[----:B------:R-:W-:Y:S05]  /*10380*/  BSYNC B1 ;  /* 0x0000000000017941 */ /* 0x000fea0003800000 */
.L_x_224:
[----:B--2---:R2:W4:Y:S01]  /*10390*/  SHFL.IDX PT, R0, R4, 0x1, 0x181f ;  /* 0x00381f0004007f89 */ /* 0x00452200000e0000 */
[----:B------:R-:W-:Y:S03]  /*103a0*/  BSSY B1, `(.L_x_226) ;  /* 0x0000015000017945 */ /* 0x000fe60003800000 */
[----:B-1-3--:R2:W1:Y:S01]  /*103b0*/  SHFL.IDX PT, R2, R5, 0x1, 0x181f ;  /* 0x00381f0005027f89 */ /* 0x00a46200000e0000 */
[----:B------:R-:W-:Y:S05]  /*103c0*/  @P1 BRA `(.L_x_227) ;  /* 0x0000000000481947 */ /* 0x000fea0003800000 */
[----:B------:R-:W-:Y:S01]  /*103d0*/  ULDC UR4, c[0x0][0xac8] ;  /* 0x0002b20000047ab9 */ /* 0x000fe20000000800 */
[----:B------:R-:W-:Y:S01]  /*103e0*/  ULDC.64 UR8, c[0x0][0x208] ;  /* 0x0000820000087ab9 */ /* 0x000fe20000000a00 */
[----:B------:R-:W-:Y:S02]  /*103f0*/  ISETP.GE.AND P4, PT, R7, UR4, PT ;  /* 0x0000000407007c0c */ /* 0x000fe4000bf86270 */
[----:B------:R-:W-:Y:S02]  /*10400*/  ISETP.GE.AND P3, PT, R13, UR4, PT ;  /* 0x000000040d007c0c */ /* 0x000fe4000bf66270 */
[----:B------:R-:W-:Y:S02]  /*10410*/  ISETP.GE.AND P2, PT, R15, UR4, PT ;  /* 0x000000040f007c0c */ /* 0x000fe4000bf46270 */
[----:B------:R-:W-:-:S07]  /*10420*/  ISETP.GE.AND P1, PT, R9, UR4, PT ;  /* 0x0000000409007c0c */ /* 0x000fce000bf26270 */
[-C--:B-1----:R-:W-:Y:S02]  /*10430*/  @!P4 LEA R20, P6, R7, R2.reuse, 0x1 ;  /* 0x000000020714c211 */ /* 0x082fe400078c08ff */
[----:B------:R-:W-:Y:S02]  /*10440*/  @!P3 LEA R24, P5, R13, R2, 0x1 ;  /* 0x000000020d18b211 */ /* 0x000fe400078a08ff */
[----:B----4-:R-:W-:Y:S02]  /*10450*/  @!P4 LEA.HI.X R21, R7, R0, R8, 0x1, P6 ;  /* 0x000000000715c211 */ /* 0x010fe400030f0c08 */
[----:B------:R-:W-:Y:S02]  /*10460*/  @!P2 LEA R26, P6, R15, R2, 0x1 ;  /* 0x000000020f1aa211 */ /* 0x000fe400078c08ff */
[----:B------:R-:W-:Y:S01]  /*10470*/  @!P3 LEA.HI.X R25, R13, R0, R12, 0x1, P5 ;  /* 0x000000000d19b211 */ /* 0x000fe200028f0c0c */
[----:B------:R3:W-:Y:S01]  /*10480*/  @!P4 ST.E.128 desc[UR8][R20.64], RZ ;  /* 0x000000ff1400c985 */ /* 0x0007e2000c101d08 */
[----:B------:R-:W-:-:S02]  /*10490*/  @!P1 LEA R2, P5, R9, R2, 0x1 ;  /* 0x0000000209029211 */ /* 0x000fc400078a08ff */
[-C--:B------:R-:W-:Y:S01]  /*104a0*/  @!P2 LEA.HI.X R27, R15, R0.reuse, R10, 0x1, P6 ;  /* 0x000000000f1ba211 */ /* 0x080fe200030f0c0a */
[----:B------:R3:W-:Y:S01]  /*104b0*/  @!P3 ST.E.128 desc[UR8][R24.64], RZ ;  /* 0x000000ff1800b985 */ /* 0x0007e2000c101d08 */
[----:B------:R-:W-:-:S03]  /*104c0*/  @!P1 LEA.HI.X R3, R9, R0, R14, 0x1, P5 ;  /* 0x0000000009039211 */ /* 0x000fc600028f0c0e */
[----:B------:R3:W-:Y:S04]  /*104d0*/  @!P2 ST.E.128 desc[UR8][R26.64], RZ ;  /* 0x000000ff1a00a985 */ /* 0x0007e8000c101d08 */
[----:B------:R3:W-:Y:S02]  /*104e0*/  @!P1 ST.E.128 desc[UR8][R2.64], RZ ;  /* 0x000000ff02009985 */ /* 0x0007e4000c101d08 */
.L_x_227:
[----:B------:R-:W-:Y:S05]  /*104f0*/  BSYNC B1 ;  /* 0x0000000000017941 */ /* 0x000fea0003800000 */
.L_x_226:
[----:B----4-:R4:W0:Y:S01]  /*10500*/  SHFL.IDX PT, R0, R4, 0x2, 0x181f ;  /* 0x00581f0004007f89 */ /* 0x01082200000e0000 */
        /* <DEDUP_REMOVED lines=10> */
[-C--:B------:R-:W-:Y:S02]  /*105b0*/  @!P2 LEA R24, P5, R13, R2.reuse, 0x1 ;  /* 0x000000020d18a211 */ /* 0x080fe400078a08ff */
[----:B------:R-:W-:Y:S02]  /*105c0*/  @!P1 LEA R26, P4, R15, R2, 0x1 ;  /* 0x000000020f1a9211 */ /* 0x000fe400078808ff */
[----:B0-----:R-:W-:Y:S02]  /*105d0*/  @!P3 LEA.HI.X R21, R7, R0, R8, 0x1, P6 ;  /* 0x000000000715b211 */ /* 0x001fe400030f0c08 */
[----:B------:R-:W-:Y:S02]  /*105e0*/  @!P0 LEA R2, P6, R9, R2, 0x1 ;  /* 0x0000000209028211 */ /* 0x000fe400078c08ff */
[-C--:B------:R-:W-:Y:S01]  /*105f0*/  @!P2 LEA.HI.X R25, R13, R0.reuse, R12, 0x1, P5 ;  /* 0x000000000d19a211 */ /* 0x080fe200028f0c0c */
[----:B------:R3:W-:Y:S01]  /*10600*/  @!P3 ST.E.128 desc[UR8][R20.64], RZ ;  /* 0x000000ff1400b985 */ /* 0x0007e2000c101d08 */
[----:B------:R-:W-:-:S02]  /*10610*/  @!P1 LEA.HI.X R27, R15, R0, R10, 0x1, P4 ;  /* 0x000000000f1b9211 */ /* 0x000fc400020f0c0a */
[----:B------:R-:W-:Y:S01]  /*10620*/  @!P0 LEA.HI.X R3, R9, R0, R14, 0x1, P6 ;  /* 0x0000000009038211 */ /* 0x000fe200030f0c0e */
[----:B------:R3:W-:Y:S04]  /*10630*/  @!P2 ST.E.128 desc[UR8][R24.64], RZ ;  /* 0x000000ff1800a985 */ /* 0x0007e8000c101d08 */
[----:B------:R3:W-:Y:S04]  /*10640*/  @!P1 ST.E.128 desc[UR8][R26.64], RZ ;  /* 0x000000ff1a009985 */ /* 0x0007e8000c101d08 */
[----:B------:R3:W-:Y:S02]  /*10650*/  @!P0 ST.E.128 desc[UR8][R2.64], RZ ;  /* 0x000000ff02008985 */ /* 0x0007e4000c101d08 */
.L_x_229:
[----:B------:R-:W-:Y:S05]  /*10660*/  BSYNC B1 ;  /* 0x0000000000017941 */ /* 0x000fea0003800000 */
.L_x_228:
[----:B0-----:R-:W-:Y:S01]  /*10670*/  VIADD R0, R6, 0x60 ;  /* 0x0000006006007836 */ /* 0x001fe20000000000 */
[----:B--2-4-:R-:W0:Y:S04]  /*10680*/  SHFL.IDX PT, R4, R4, 0x3, 0x181f ;  /* 0x00781f0004047f89 */ /* 0x014e2800000e0000 */
[----:B------:R-:W-:Y:S01]  /*10690*/  ISETP.GE.AND P0, PT, R0, R11, PT ;  /* 0x0000000b0000720c */ /* 0x000fe20003f06270 */
[----:B-1-3--:R1:W2:-:S12]  /*106a0*/  SHFL.IDX PT, R2, R5, 0x3, 0x181f ;  /* 0x00781f0005027f89 */ /* 0x00a29800000e0000 */
[----:B-1----:R-:W-:Y:S05]  /*106b0*/  @P0 BRA `(.L_x_218) ;  /* 0x0000000000480947 */ /* 0x002fea0003800000 */
[----:B------:R-:W-:Y:S01]  /*106c0*/  ULDC UR4, c[0x0][0xac8] ;  /* 0x0002b20000047ab9 */ /* 0x000fe20000000800 */
[----:B------:R-:W-:Y:S01]  /*106d0*/  ULDC.64 UR8, c[0x0][0x208] ;  /* 0x0000820000087ab9 */ /* 0x000fe20000000a00 */
[----:B------:R-:W-:Y:S02]  /*106e0*/  ISETP.GE.AND P3, PT, R7, UR4, PT ;  /* 0x0000000407007c0c */ /* 0x000fe4000bf66270 */
[----:B------:R-:W-:Y:S02]  /*106f0*/  ISETP.GE.AND P2, PT, R13, UR4, PT ;  /* 0x000000040d007c0c */ /* 0x000fe4000bf46270 */
[----:B------:R-:W-:Y:S02]  /*10700*/  ISETP.GE.AND P1, PT, R15, UR4, PT ;  /* 0x000000040f007c0c */ /* 0x000fe4000bf26270 */
[----:B------:R-:W-:-:S07]  /*10710*/  ISETP.GE.AND P0, PT, R9, UR4, PT ;  /* 0x0000000409007c0c */ /* 0x000fce000bf06270 */
[----:B--2---:R-:W-:-:S04]  /*10720*/  @!P3 LEA R6, P4, R7, R2, 0x1 ;  /* 0x000000020706b211 */ /* 0x004fc800078808ff */
[----:B0-----:R-:W-:Y:S02]  /*10730*/  @!P3 LEA.HI.X R7, R7, R4, R8, 0x1, P4 ;  /* 0x000000040707b211 */ /* 0x001fe400020f0c08 */
[-C--:B------:R-:W-:Y:S02]  /*10740*/  @!P2 LEA R20, P4, R13, R2.reuse, 0x1 ;  /* 0x000000020d14a211 */ /* 0x080fe400078808ff */
[-C--:B------:R-:W-:Y:S01]  /*10750*/  @!P1 LEA R24, P5, R15, R2.reuse, 0x1 ;  /* 0x000000020f189211 */ /* 0x080fe200078a08ff */
[----:B------:R0:W-:Y:S01]  /*10760*/  @!P3 ST.E.128 desc[UR8][R6.64], RZ ;  /* 0x000000ff0600b985 */ /* 0x0001e2000c101d08 */
[----:B------:R-:W-:Y:S02]  /*10770*/  @!P0 LEA R2, P6, R9, R2, 0x1 ;  /* 0x0000000209028211 */ /* 0x000fe400078c08ff */
[-C--:B------:R-:W-:Y:S02]  /*10780*/  @!P2 LEA.HI.X R21, R13, R4.reuse, R12, 0x1, P4 ;  /* 0x000000040d15a211 */ /* 0x080fe400020f0c0c */
[----:B------:R-:W-:-:S02]  /*10790*/  @!P1 LEA.HI.X R25, R15, R4, R10, 0x1, P5 ;  /* 0x000000040f199211 */ /* 0x000fc400028f0c0a */
[----:B------:R-:W-:Y:S01]  /*107a0*/  @!P0 LEA.HI.X R3, R9, R4, R14, 0x1, P6 ;  /* 0x0000000409038211 */ /* 0x000fe200030f0c0e */
[----:B------:R0:W-:Y:S04]  /*107b0*/  @!P2 ST.E.128 desc[UR8][R20.64], RZ ;  /* 0x000000ff1400a985 */ /* 0x0001e8000c101d08 */
[----:B------:R0:W-:Y:S04]  /*107c0*/  @!P1 ST.E.128 desc[UR8][R24.64], RZ ;  /* 0x000000ff18009985 */ /* 0x0001e8000c101d08 */
[----:B------:R0:W-:Y:S02]  /*107d0*/  @!P0 ST.E.128 desc[UR8][R2.64], RZ ;  /* 0x000000ff02008985 */ /* 0x0001e4000c101d08 */
.L_x_218:
[----:B------:R-:W-:Y:S05]  /*107e0*/  BSYNC B0 ;  /* 0x0000000000007941 */ /* 0x000fea0003800000 */
.L_x_208:
[----:B------:R-:W-:Y:S02]  /*107f0*/  ULDC UR4, c[0x0][0xc3c] ;  /* 0x00030f0000047ab9 */ /* 0x000fe40000000800 */
[----:B------:R-:W-:-:S06]  /*10800*/  UISETP.GE.AND UP0, UPT, UR7, UR4, UPT ;  /* 0x000000040700728c */ /* 0x000fcc000bf06270 */
[----:B------:R-:W-:-:S13]  /*10810*/  PLOP3.LUT P0, PT, PT, PT, UP0, 0x80, 0x0 ;  /* 0x000000000000781c */ /* 0x000fda0003f0f008 */
[----:B------:R-:W-:Y:S05]  /*10820*/  @!P0 BRA `(.L_x_230) ;  /* 0xffffff0800488947 */ /* 0x000fea000383ffff */
[----:B------:R-:W-:Y:S05]  /*10830*/  EXIT ;  /* 0x000000000000794d */ /* 0x000fea0003800000 */
.L_x_182:
[----:B------:R-:W-:-:S08]  /*10840*/  NOP ;  /* 0x0000000000007918 */ /* 0x000fd00000000000 */
[----:B0-----:R-:W0:-:S00]  /*10850*/  USETMAXREG.DEALLOC.CTAPOOL 0x18 ;  /* 0x00000018000079c8 */ /* 0x001e0000080e0500 */
[----:B0-----:R-:W-:Y:S01]  /*10860*/  LOP3.LUT R0, R0, 0x3, RZ, 0xc0, !PT ;  /* 0x0000000300007812 */ /* 0x001fe200078ec0ff */
[----:B------:R-:W-:-:S05]  /*10870*/  IMAD.MOV.U32 R7, RZ, RZ, RZ ;  /* 0x000000ffff077224 */ /* 0x000fca00078e00ff */
[----:B------:R-:W0:Y:S02]  /*10880*/  SHFL.IDX PT, R0, R0, RZ, 0x1f ;  /* 0x00001fff00007589 */ /* 0x000e2400000e0000 */
[----:B0-----:R-:W-:-:S04]  /*10890*/  ISETP.NE.AND P0, PT, R0, RZ, PT ;  /* 0x000000ff0000720c */ /* 0x001fc80003f05270 */
[----:B------:R-:W-:-:S05]  /*108a0*/  P2R R0, PR, RZ, 0x1 ;  /* 0x00000001ff007803 */ /* 0x000fca0000000000 */
[----:B------:R0:W-:Y:S04]  /*108b0*/  STL [R1+0x5c], R0 ;  /* 0x00005c0001007387 */ /* 0x0001e80000100800 */
[----:B------:R-:W-:Y:S05]  /*108c0*/  @!P0 BRA `(.L_x_231) ;  /* 0x0000000000248947 */ /* 0x000fea0003800000 */
[----:B------:R-:W1:Y:S08]  /*108d0*/  S2UR UR5, SR_CgaCtaId ;  /* 0x00000000000579c3 */ /* 0x000e700000008800 */
[----:B------:R-:W-:Y:S06]  /*108e0*/  BAR.SYNC.DEFER_BLOCKING 0x5, 0x180 ;  /* 0x0146000000007b1d */ /* 0x000fec0000010000 */
[----:B------:R-:W-:-:S02]  /*108f0*/  UMOV UR4, 0x400 ;  /* 0x0000040000047882 */ /* 0x000fc40000000000 */
[----:B-1----:R-:W-:-:S09]  /*10900*/  ULEA UR4, UR5, UR4, 0x18 ;  /* 0x0000000405047291 */ /* 0x002fd2000f8ec03f */
[----:B------:R-:W1:Y:S04]  /*10910*/  LDS.128 R8, [UR4+0x388d0] ;  /* 0x0388d004ff087984 */ /* 0x000e680008000c00 */
[----:B-1----:R2:W-:Y:S04]  /*10920*/  STL.64 [R1], R8 ;  /* 0x0000000801007387 */ /* 0x0025e80000100a00 */
[----:B------:R2:W-:Y:S01]  /*10930*/  STL.64 [R1+0x8], R10 ;  /* 0x0000080a01007387 */ /* 0x0005e20000100a00 */
[----:B------:R-:W-:Y:S06]  /*10940*/  BAR.ARV 0x4, 0x180 ;  /* 0x0106000000007b1d */ /* 0x000fec0000002000 */
[----:B------:R-:W-:Y:S05]  /*10950*/  BRA `(.L_x_232) ;  /* 0x0000000800ac7947 */ /* 0x000fea0003800000 */
.L_x_231:
[----:B0-----:R-:W-:Y:S01]  /*10960*/  LOP3.LUT R0, R6, 0x1f, RZ, 0xc0, !PT ;  /* 0x0000001f06007812 */ /* 0x001fe200078ec0ff */
[----:B------:R-:W-:Y:S01]  /*10970*/  ULDC UR4, c[0x0][0xc3c] ;  /* 0x00030f0000047ab9 */ /* 0x000fe20000000800 */
[----:B------:R-:W-:Y:S01]  /*10980*/  ULDC.64 UR6, c[0x0][0x208] ;  /* 0x0000820000067ab9 */ /* 0x000fe20000000a00 */
[----:B------:R-:W-:Y:S01]  /*10990*/  IMAD.MOV.U32 R10, RZ, RZ, RZ ;  /* 0x000000ffff0a7224 */ /* 0x000fe200078e00ff */
[----:B------:R-:W-:Y:S01]  /*109a0*/  ISETP.NE.AND P0, PT, R0, 0x1f, PT ;  /* 0x0000001f0000780c */ /* 0x000fe20003f05270 */
[----:B------:R-:W-:-:S03]  /*109b0*/  ULDC UR5, c[0x0][0xc38] ;  /* 0x00030e0000057ab9 */ /* 0x000fc60000000800 */
[----:B------:R-:W-:-:S13]  /*109c0*/  ISETP.GE.OR P1, PT, R0, UR4, !P0 ;  /* 0x0000000400007c0c */ /* 0x000fda000c726670 */
[----:B------:R-:W0:Y:S08]  /*109d0*/  @!P1 LDC.64 R2, c[0x0][0xc80] ;  /* 0x00032000ff029b82 */ /* 0x000e300000000a00 */
[----:B------:R-:W1:Y:S01]  /*109e0*/  @!P1 LDC.64 R4, c[0x0][0xc78] ;  /* 0x00031e00ff049b82 */ /* 0x000e620000000a00 */
[----:B0-----:R-:W-:-:S05]  /*109f0*/  @!P1 IMAD.WIDE.U32 R2, R0, 0x4, R2 ;  /* 0x0000000400029825 */ /* 0x001fca00078e0002 */
[----:B------:R1:W2:Y:S02]  /*10a00*/  @!P1 LDG.E R7, desc[UR6][R2.64] ;  /* 0x0000000602079981 */ /* 0x0002a4000c1e1900 */
[----:B-1----:R-:W-:-:S05]  /*10a10*/  @!P1 IMAD.WIDE.U32 R2, R0, 0x4, R4 ;  /* 0x0000000400029825 */ /* 0x002fca00078e0004 */
[----:B------:R-:W2:Y:S01]  /*10a20*/  @!P1 LDG.E R10, desc[UR6][R2.64] ;  /* 0x00000006020a9981 */ /* 0x000ea2000c1e1900 */
[C---:B------:R-:W-:Y:S01]  /*10a30*/  ISETP.NE.AND P1, PT, R0.reuse, RZ, PT ;  /* 0x000000ff0000720c */ /* 0x040fe20003f25270 */
[----:B------:R-:W0:Y:S01]  /*10a40*/  S2UR UR6, SR_CTAID.X ;  /* 0x00000000000679c3 */ /* 0x000e220000002500 */
[C---:B------:R-:W-:Y:S01]  /*10a50*/  ISETP.GE.U32.AND P2, PT, R0.reuse, 0x2, PT ;  /* 0x000000020000780c */ /* 0x040fe20003f46070 */
[----:B------:R-:W-:Y:S01]  /*10a60*/  UMOV UR4, URZ ;  /* 0x0000003f00047c82 */ /* 0x000fe20008000000 */
[C---:B------:R-:W-:Y:S02]  /*10a70*/  ISETP.GE.U32.AND P3, PT, R0.reuse, 0x4, PT ;  /* 0x000000040000780c */ /* 0x040fe40003f66070 */
[C---:B------:R-:W-:Y:S02]  /*10a80*/  ISETP.GE.U32.AND P4, PT, R0.reuse, 0x8, PT ;  /* 0x000000080000780c */ /* 0x040fe40003f86070 */
[----:B------:R-:W-:Y:S01]  /*10a90*/  ISETP.GE.U32.AND P5, PT, R0, 0x10, PT ;  /* 0x000000100000780c */ /* 0x000fe20003fa6070 */
[----:B--2---:R-:W-:-:S05]  /*10aa0*/  IMAD R4, R7, R10, RZ ;  /* 0x0000000a07047224 */ /* 0x004fca00078e02ff */
[----:B------:R-:W1:Y:S02]  /*10ab0*/  SHFL.UP PT, R5, R4, 0x1, RZ ;  /* 0x0420000004057989 */ /* 0x000e6400000e00ff */
[----:B-1----:R-:W-:-:S05]  /*10ac0*/  SEL R5, R5, RZ, P1 ;  /* 0x000000ff05057207 */ /* 0x002fca0000800000 */
[----:B------:R-:W-:-:S05]  /*10ad0*/  IMAD.IADD R5, R4, 0x1, R5 ;  /* 0x0000000104057824 */ /* 0x000fca00078e0205 */
        /* <DEDUP_REMOVED lines=12> */
[----:B------:R-:W1:Y:S02]  /*10ba0*/  SHFL.IDX PT, R8, R2, 0x1f, 0x1f ;  /* 0x03e01f0002087f89 */ /* 0x000e6400000e0000 */
[----:B-1----:R-:W-:-:S04]  /*10bb0*/  IMAD R8, R8, UR5, RZ ;  /* 0x0000000508087c24 */ /* 0x002fc8000f8e02ff */
[----:B------:R-:W-:Y:S01]  /*10bc0*/  IMAD.MOV.U32 R11, RZ, RZ, R8 ;  /* 0x000000ffff0b7224 */ /* 0x000fe200078e0008 */
[----:B0-----:R-:W-:-:S13]  /*10bd0*/  ISETP.GT.AND P6, PT, R8, UR6, PT ;  /* 0x0000000608007c0c */ /* 0x001fda000bfc4270 */
[----:B------:R-:W-:Y:S05]  /*10be0*/  @P6 BRA `(.L_x_233) ;  /* 0x0000000000a86947 */ /* 0x000fea0003800000 */
[----:B------:R-:W-:Y:S01]  /*10bf0*/  IMAD.MOV.U32 R8, RZ, RZ, R11 ;  /* 0x000000ffff087224 */ /* 0x000fe200078e000b */
[----:B------:R-:W-:Y:S01]  /*10c00*/  UMOV UR4, URZ ;  /* 0x0000003f00047c82 */ /* 0x000fe20008000000 */
[----:B------:R-:W-:-:S05]  /*10c10*/  ULDC UR5, c[0x0][0xc38] ;  /* 0x00030e0000057ab9 */ /* 0x000fca0000000800 */
.L_x_235:
[----:B------:R-:W0:Y:S01]  /*10c20*/  LDC R2, c[0x0][0xc3c] ;  /* 0x00030f00ff027b82 */ /* 0x000e220000000800 */
[----:B------:R-:W-:Y:S01]  /*10c30*/  ULDC UR7, c[0x0][0xc3c] ;  /* 0x00030f0000077ab9 */ /* 0x000fe20000000800 */
[----:B------:R-:W-:Y:S01]  /*10c40*/  UIADD3 UR4, UR4, 0x1f, URZ ;  /* 0x0000001f04047890 */ /* 0x000fe2000fffe03f */
[----:B------:R-:W-:-:S05]  /*10c50*/  IMAD.U32 R3, RZ, RZ, UR7 ;  /* 0x00000007ff037e24 */ /* 0x000fca000f8e00ff */
[----:B------:R1:W-:Y:S01]  /*10c60*/  STL [R1+0xc], R3 ;  /* 0x00000c0301007387 */ /* 0x0003e20000100800 */
[----:B0-----:R-:W-:-:S13]  /*10c70*/  ISETP.LE.AND P6, PT, R2, UR4, PT ;  /* 0x0000000402007c0c */ /* 0x001fda000bfc3270 */
[----:B-1----:R-:W-:Y:S05]  /*10c80*/  @P6 BRA `(.L_x_234) ;  /* 0x0000000400a86947 */ /* 0x002fea0003800000 */
[----:B------:R-:W-:Y:S01]  /*10c90*/  VIADD R9, R0, UR4 ;  /* 0x0000000400097c36 */ /* 0x000fe20008000000 */
[----:B------:R-:W-:Y:S01]  /*10ca0*/  ULDC.64 UR8, c[0x0][0x208] ;  /* 0x0000820000087ab9 */ /* 0x000fe20000000a00 */
[----:B------:R-:W-:-:S03]  /*10cb0*/  IMAD.MOV.U32 R7, RZ, RZ, RZ ;  /* 0x000000ffff077224 */ /* 0x000fc600078e00ff */
[----:B------:R-:W-:-:S13]  /*10cc0*/  ISETP.GE.OR P6, PT, R9, R2, !P0 ;  /* 0x000000020900720c */ /* 0x000fda00047c6670 */
[----:B------:R-:W0:Y:S08]  /*10cd0*/  @!P6 LDC.64 R2, c[0x0][0xc80] ;  /* 0x00032000ff02eb82 */ /* 0x000e300000000a00 */
[----:B------:R-:W1:Y:S01]  /*10ce0*/  @!P6 LDC.64 R4, c[0x0][0xc78] ;  /* 0x00031e00ff04eb82 */ /* 0x000e620000000a00 */
[----:B------:R-:W-:Y:S02]  /*10cf0*/  IMAD.MOV.U32 R10, RZ, RZ, RZ ;  /* 0x000000ffff0a7224 */ /* 0x000fe400078e00ff */
[----:B0-----:R-:W-:-:S05]  /*10d00*/  @!P6 IMAD.WIDE R2, R9, 0x4, R2 ;  /* 0x000000040902e825 */ /* 0x001fca00078e0202 */
[----:B------:R1:W2:Y:S02]  /*10d10*/  @!P6 LDG.E R7, desc[UR8][R2.64] ;  /* 0x000000080207e981 */ /* 0x0002a4000c1e1900 */
[----:B-1----:R-:W-:-:S05]  /*10d20*/  @!P6 IMAD.WIDE R2, R9, 0x4, R4 ;  /* 0x000000040902e825 */ /* 0x002fca00078e0204 */
[----:B------:R-:W2:Y:S02]  /*10d30*/  @!P6 LDG.E R10, desc[UR8][R2.64] ;  /* 0x00000008020ae981 */ /* 0x000ea4000c1e1900 */
[----:B--2---:R-:W-:-:S05]  /*10d40*/  IMAD R11, R7, R10, RZ ;  /* 0x0000000a070b7224 */ /* 0x004fca00078e02ff */
[----:B------:R-:W0:Y:S02]  /*10d50*/  SHFL.UP PT, R4, R11, 0x1, RZ ;  /* 0x042000000b047989 */ /* 0x000e2400000e00ff */
[----:B0-----:R-:W-:-:S05]  /*10d60*/  SEL R4, R4, RZ, P1 ;  /* 0x000000ff04047207 */ /* 0x001fca0000800000 */
[----:B------:R-:W-:-:S05]  /*10d70*/  IMAD.IADD R4, R11, 0x1, R4 ;  /* 0x000000010b047824 */ /* 0x000fca00078e0204 */
        /* <DEDUP_REMOVED lines=12> */
[----:B------:R-:W0:Y:S02]  /*10e40*/  SHFL.IDX PT, R4, R2, 0x1f, 0x1f ;  /* 0x03e01f0002047f89 */ /* 0x000e2400000e0000 */
[----:B0-----:R-:W-:-:S04]  /*10e50*/  IMAD R11, R4, UR5, RZ ;  /* 0x00000005040b7c24 */ /* 0x001fc8000f8e02ff */
[----:B------:R-:W-:-:S05]  /*10e60*/  IMAD.IADD R8, R11, 0x1, R8 ;  /* 0x000000010b087824 */ /* 0x000fca00078e0208 */
[----:B------:R-:W-:-:S13]  /*10e70*/  ISETP.GT.AND P6, PT, R8, UR6, PT ;  /* 0x0000000608007c0c */ /* 0x000fda000bfc4270 */
[----:B------:R-:W-:Y:S05]  /*10e80*/  @!P6 BRA `(.L_x_235) ;  /* 0xfffffffc0064e947 */ /* 0x000fea000383ffff */
.L_x_233:
[----:B------:R-:W-:Y:S02]  /*10e90*/  IMAD.IADD R11, R8, 0x1, -R11 ;  /* 0x00000001080b7824 */ /* 0x000fe400078e0a0b */
[----:B------:R-:W-:Y:S02]  /*10ea0*/  IMAD.MOV.U32 R14, RZ, RZ, RZ ;  /* 0x000000ffff0e7224 */ /* 0x000fe400078e00ff */
[----:B------:R-:W-:-:S05]  /*10eb0*/  IMAD R3, R2, UR5, R11 ;  /* 0x0000000502037c24 */ /* 0x000fca000f8e020b */
[----:B------:R-:W-:-:S13]  /*10ec0*/  ISETP.GT.AND P0, PT, R3, UR6, PT ;  /* 0x0000000603007c0c */ /* 0x000fda000bf04270 */
[----:B------:R-:W-:-:S04]  /*10ed0*/  VOTE.ANY R12, PT, !P0 ;  /* 0x00000000000c7806 */ /* 0x000fc800040e0100 */
[----:B------:R-:W0:Y:S01]  /*10ee0*/  POPC R4, R12 ;  /* 0x0000000c00047309 */ /* 0x000e220000000000 */
[----:B------:R-:W-:Y:S01]  /*10ef0*/  ISETP.NE.AND P0, PT, R12, RZ, PT ;  /* 0x000000ff0c00720c */ /* 0x000fe20003f05270 */
[----:B0-----:R-:W0:Y:S04]  /*10f00*/  SHFL.IDX PT, R7, R7, R4, 0x1f ;  /* 0x00001f0407077589 */ /* 0x001e2800000e0000 */
[----:B------:R-:W1:Y:S01]  /*10f10*/  SHFL.IDX PT, R9, R10, R4, 0x1f ;  /* 0x00001f040a097589 */ /* 0x000e6200000e0000 */
[----:B0-----:R-:W-:-:S04]  /*10f20*/  IABS R5, R7 ;  /* 0x0000000700057213 */ /* 0x001fc80000000000 */
[----:B------:R-:W0:Y:S01]  /*10f30*/  I2F.RP R13, R5 ;  /* 0x00000005000d7306 */ /* 0x000e220000209400 */
[----:B-1----:R-:W-:-:S07]  /*10f40*/  IABS R8, R9 ;  /* 0x0000000900087213 */ /* 0x002fce0000000000 */
[----:B------:R-:W-:Y:S08]  /*10f50*/  I2F.RP R12, R8 ;  /* 0x00000008000c7306 */ /* 0x000ff00000209400 */
[----:B0-----:R-:W0:Y:S02]  /*10f60*/  MUFU.RCP R13, R13 ;  /* 0x0000000d000d7308 */ /* 0x001e240000001000 */
[----:B0-----:R-:W-:-:S06]  /*10f70*/  VIADD R3, R13, 0xffffffe ;  /* 0x0ffffffe0d037836 */ /* 0x001fcc0000000000 */
[----:B------:R-:W0:Y:S02]  /*10f80*/  F2I.FTZ.U32.TRUNC.NTZ R3, R3 ;  /* 0x0000000300037305 */ /* 0x000e24000021f000 */
[----:B0-----:R-:W-:Y:S01]  /*10f90*/  IMAD.MOV R16, RZ, RZ, -R3 ;  /* 0x000000ffff107224 */ /* 0x001fe200078e0a03 */
[----:B------:R-:W-:Y:S06]  /*10fa0*/  @!P0 BRA `(.L_x_236) ;  /* 0x0000000000088947 */ /* 0x000fec0003800000 */
[----:B------:R-:W-:-:S05]  /*10fb0*/  VIADD R13, R4, 0xffffffff ;  /* 0xffffffff040d7836 */ /* 0x000fca0000000000 */
[----:B------:R0:W1:Y:S02]  /*10fc0*/  SHFL.IDX PT, R14, R2, R13, 0x1f ;  /* 0x00001f0d020e7589 */ /* 0x00006400000e0000 */
.L_x_236:
[----:B-1----:R-:W-:Y:S01]  /*10fd0*/  IMAD R10, R14, UR5, R11 ;  /* 0x000000050e0a7c24 */ /* 0x002fe2000f8e020b */
[----:B------:R-:W1:Y:S01]  /*10fe0*/  MUFU.RCP R12, R12 ;  /* 0x0000000c000c7308 */ /* 0x000e620000001000 */
[----:B------:R-:W-:Y:S02]  /*10ff0*/  IMAD R11, R16, R5, RZ ;  /* 0x00000005100b7224 */ /* 0x000fe400078e02ff */
[----:B0-----:R-:W-:Y:S01]  /*11000*/  IMAD.MOV.U32 R2, RZ, RZ, RZ ;  /* 0x000000ffff027224 */ /* 0x001fe200078e00ff */
[----:B------:R0:W-:Y:S03]  /*11010*/  STL [R1], R10 ;  /* 0x0000000a01007387 */ /* 0x0001e60000100800 */
[----:B------:R-:W-:Y:S01]  /*11020*/  IMAD.HI.U32 R2, R3, R11, R2 ;  /* 0x0000000b03027227 */ /* 0x000fe200078e0002 */
[----:B------:R-:W-:-:S05]  /*11030*/  IABS R11, R7 ;  /* 0x00000007000b7213 */ /* 0x000fca0000000000 */
[----:B------:R-:W-:Y:S01]  /*11040*/  IMAD.MOV R14, RZ, RZ, -R11 ;  /* 0x000000ffff0e7224 */ /* 0x000fe200078e0a0b */
[----:B0-----:R-:W-:-:S04]  /*11050*/  IADD3 R10, -R10, UR6, RZ ;  /* 0x000000060a0a7c10 */ /* 0x001fc8000fffe1ff */
[----:B------:R-:W-:-:S05]  /*11060*/  IABS R3, R10 ;  /* 0x0000000a00037213 */ /* 0x000fca0000000000 */
[----:B------:R-:W-:-:S04]  /*11070*/  IMAD.HI.U32 R11, R2, R3, RZ ;  /* 0x00000003020b7227 */ /* 0x000fc800078e00ff */
[----:B------:R-:W-:Y:S02]  /*11080*/  IMAD R2, R11, R14, R3 ;  /* 0x0000000e0b027224 */ /* 0x000fe400078e0203 */
[----:B-1----:R-:W-:-:S03]  /*11090*/  VIADD R3, R12, 0xffffffe ;  /* 0x0ffffffe0c037836 */ /* 0x002fc60000000000 */
[----:B------:R-:W-:-:S03]  /*110a0*/  ISETP.GT.U32.AND P1, PT, R5, R2, PT ;  /* 0x000000020500720c */ /* 0x000fc60003f24070 */
[----:B------:R-:W0:Y:S10]  /*110b0*/  F2I.FTZ.U32.TRUNC.NTZ R3, R3 ;  /* 0x0000000300037305 */ /* 0x000e34000021f000 */
[----:B------:R-:W-:-:S02]  /*110c0*/  @!P1 IMAD.IADD R2, R2, 0x1, -R5 ;  /* 0x0000000102029824 */ /* 0x000fc400078e0a05 */
[----:B------:R-:W-:Y:S01]  /*110d0*/  @!P1 VIADD R11, R11, 0x1 ;  /* 0x000000010b0b9836 */ /* 0x000fe20000000000 */
[----:B------:R-:W-:Y:S02]  /*110e0*/  ISETP.NE.AND P1, PT, R7, RZ, PT ;  /* 0x000000ff0700720c */ /* 0x000fe40003f25270 */
[----:B------:R-:W-:Y:S01]  /*110f0*/  ISETP.GE.U32.AND P0, PT, R2, R5, PT ;  /* 0x000000050200720c */ /* 0x000fe20003f06070 */
[----:B0-----:R-:W-:Y:S02]  /*11100*/  IMAD.MOV R5, RZ, RZ, -R3 ;  /* 0x000000ffff057224 */ /* 0x001fe400078e0a03 */
[----:B------:R-:W-:Y:S02]  /*11110*/  IMAD.MOV.U32 R2, RZ, RZ, RZ ;  /* 0x000000ffff027224 */ /* 0x000fe400078e00ff */
[----:B------:R-:W-:-:S04]  /*11120*/  IMAD R5, R5, R8, RZ ;  /* 0x0000000805057224 */ /* 0x000fc800078e02ff */
[----:B------:R-:W-:Y:S01]  /*11130*/  IMAD.HI.U32 R5, R3, R5, R2 ;  /* 0x0000000503057227 */ /* 0x000fe200078e0002 */
[----:B------:R-:W-:Y:S02]  /*11140*/  LOP3.LUT R2, R10, R7, RZ, 0x3c, !PT ;  /* 0x000000070a027212 */ /* 0x000fe400078e3cff */
[----:B------:R-:W-:Y:S01]  /*11150*/  IABS R3, R9 ;  /* 0x0000000900037213 */ /* 0x000fe20000000000 */
[----:B------:R-:W-:Y:S01]  /*11160*/  @P0 VIADD R11, R11, 0x1 ;  /* 0x000000010b0b0836 */ /* 0x000fe20000000000 */
[----:B------:R-:W-:-:S03]  /*11170*/  ISETP.GE.AND P2, PT, R2, RZ, PT ;  /* 0x000000ff0200720c */ /* 0x000fc60003f46270 */
[----:B------:R-:W-:-:S10]  /*11180*/  IMAD.MOV R3, RZ, RZ, -R3 ;  /* 0x000000ffff037224 */ /* 0x000fd400078e0a03 */
[----:B------:R-:W-:Y:S01]  /*11190*/  @!P2 IMAD.MOV R11, RZ, RZ, -R11 ;  /* 0x000000ffff0ba224 */ /* 0x000fe200078e0a0b */
[----:B------:R-:W-:-:S04]  /*111a0*/  @!P1 LOP3.LUT R11, RZ, R7, RZ, 0x33, !PT ;  /* 0x00000007ff0b9212 */ /* 0x000fc800078e33ff */
[-C--:B------:R-:W-:Y:S01]  /*111b0*/  IABS R2, R11.reuse ;  /* 0x0000000b00027213 */ /* 0x080fe20000000000 */
[----:B------:R-:W-:-:S04]  /*111c0*/  IMAD R7, R7, R11, RZ ;  /* 0x0000000b07077224 */ /* 0x000fc800078e02ff */
[----:B------:R-:W-:-:S04]  /*111d0*/  IMAD.HI.U32 R5, R5, R2, RZ ;  /* 0x0000000205057227 */ /* 0x000fc800078e00ff */
[----:B------:R-:W-:Y:S01]  /*111e0*/  IMAD R3, R5, R3, R2 ;  /* 0x0000000305037224 */ /* 0x000fe200078e0202 */
[----:B------:R-:W-:-:S04]  /*111f0*/  LOP3.LUT R2, R11, R9, RZ, 0x3c, !PT ;  /* 0x000000090b027212 */ /* 0x000fc800078e3cff */
[----:B------:R-:W-:Y:S02]  /*11200*/  ISETP.GT.U32.AND P1, PT, R8, R3, PT ;  /* 0x000000030800720c */ /* 0x000fe40003f24070 */
[----:B------:R-:W-:-:S11]  /*11210*/  ISETP.GE.AND P2, PT, R2, RZ, PT ;  /* 0x000000ff0200720c */ /* 0x000fd60003f46270 */
[----:B------:R-:W-:Y:S02]  /*11220*/  @!P1 IMAD.IADD R3, R3, 0x1, -R8 ;  /* 0x0000000103039824 */ /* 0x000fe400078e0a08 */
[----:B------:R-:W-:Y:S01]  /*11230*/  @!P1 VIADD R5, R5, 0x1 ;  /* 0x0000000105059836 */ /* 0x000fe20000000000 */
[----:B------:R-:W-:Y:S02]  /*11240*/  ISETP.NE.AND P1, PT, R9, RZ, PT ;  /* 0x000000ff0900720c */ /* 0x000fe40003f25270 */
[----:B------:R-:W-:-:S13]  /*11250*/  ISETP.GE.U32.AND P0, PT, R3, R8, PT ;  /* 0x000000080300720c */ /* 0x000fda0003f06070 */
[----:B------:R-:W-:-:S04]  /*11260*/  @P0 VIADD R5, R5, 0x1 ;  /* 0x0000000105050836 */ /* 0x000fc80000000000 */
[----:B------:R-:W-:Y:S01]  /*11270*/  @!P2 IMAD.MOV R5, RZ, RZ, -R5 ;  /* 0x000000ffff05a224 */ /* 0x000fe200078e0a05 */
[----:B------:R-:W-:-:S05]  /*11280*/  @!P1 LOP3.LUT R5, RZ, R9, RZ, 0x33, !PT ;  /* 0x00000009ff059212 */ /* 0x000fca00078e33ff */
[----:B------:R-:W-:-:S04]  /*11290*/  IMAD.MOV R2, RZ, RZ, -R5 ;  /* 0x000000ffff027224 */ /* 0x000fc800078e0a05 */
[C---:B------:R-:W-:Y:S02]  /*112a0*/  IMAD R11, R9.reuse, R2, R11 ;  /* 0x00000002090b7224 */ /* 0x040fe400078e020b */
[----:B------:R-:W-:Y:S02]  /*112b0*/  IMAD R2, R9, 0x1000000, R5 ;  /* 0x0100000009027824 */ /* 0x000fe400078e0205 */
[----:B------:R-:W-:Y:S02]  /*112c0*/  IMAD.IADD R5, R10, 0x1, -R7 ;  /* 0x000000010a057824 */ /* 0x000fe400078e0a07 */
[----:B------:R-:W-:Y:S02]  /*112d0*/  IMAD R3, R11, 0x10000, R2 ;  /* 0x000100000b037824 */ /* 0x000fe400078e0202 */
[----:B------:R-:W-:Y:S01]  /*112e0*/  VIADD R2, R4, UR4 ;  /* 0x0000000404027c36 */ /* 0x000fe20008000000 */
[----:B------:R1:W-:Y:S04]  /*112f0*/  STL [R1+0x4], R5 ;  /* 0x0000040501007387 */ /* 0x0003e80000100800 */
[----:B------:R1:W-:Y:S04]  /*11300*/  STL [R1+0xc], R2 ;  /* 0x00000c0201007387 */ /* 0x0003e80000100800 */
[----:B------:R1:W-:Y:S01]  /*11310*/  STL [R1+0x8], R3 ;  /* 0x0000080301007387 */ /* 0x0003e20000100800 */
[----:B------:R-:W-:Y:S05]  /*11320*/  BRA `(.L_x_237) ;  /* 0x0000000000107947 */ /* 0x000fea0003800000 */
.L_x_234:
[----:B------:R-:W-:Y:S01]  /*11330*/  IMAD.U32 R2, RZ, RZ, UR6 ;  /* 0x00000006ff027e24 */ /* 0x000fe2000f8e00ff */
[----:B------:R0:W-:Y:S04]  /*11340*/  STL [R1+0x4], RZ ;  /* 0x000004ff01007387 */ /* 0x0001e80000100800 */
[----:B------:R0:W-:Y:S04]  /*11350*/  STL [R1+0x8], RZ ;  /* 0x000008ff01007387 */ /* 0x0001e80000100800 */
[----:B------:R0:W-:Y:S02]  /*11360*/  STL [R1], R2 ;  /* 0x0000000201007387 */ /* 0x0001e40000100800 */
.L_x_237:
[----:B------:R-:W2:Y:S04]  /*11370*/  LDL R8, [R1] ;  /* 0x0000000001087983 */ /* 0x000ea80000100800 */
[----:B------:R-:W2:Y:S04]  /*11380*/  LDL R9, [R1+0x4] ;  /* 0x0000040001097983 */ /* 0x000ea80000100800 */
[----:B------:R-:W2:Y:S04]  /*11390*/  LDL R10, [R1+0x8] ;  /* 0x00000800010a7983 */ /* 0x000ea80000100800 */
[----:B------:R-:W2:Y:S01]  /*113a0*/  LDL R11, [R1+0xc] ;  /* 0x00000c00010b7983 */ /* 0x000ea20000100800 */
[----:B------:R-:W-:-:S13]  /*113b0*/  ISETP.NE.AND P0, PT, R0, RZ, PT ;  /* 0x000000ff0000720c */ /* 0x000fda0003f05270 */
[----:B-1----:R-:W1:Y:S01]  /*113c0*/  @!P0 S2R R3, SR_CgaCtaId ;  /* 0x0000000000038919 */ /* 0x002e620000008800 */
[----:B------:R-:W-:-:S04]  /*113d0*/  @!P0 MOV R0, 0x400 ;  /* 0x0000040000008802 */ /* 0x000fc80000000f00 */
[----:B-1----:R-:W-:-:S05]  /*113e0*/  @!P0 LEA R0, R3, R0, 0x18 ;  /* 0x0000000003008211 */ /* 0x002fca00078ec0ff */
[----:B--2---:R1:W-:Y:S01]  /*113f0*/  @!P0 STS.128 [R0+0x388d0], R8 ;  /* 0x0388d00800008388 */ /* 0x0043e20000000c00 */
[----:B------:R-:W-:Y:S06]  /*11400*/  BAR.ARV 0x5, 0x180 ;  /* 0x0146000000007b1d */ /* 0x000fec0000002000 */
.L_x_232:
[----:B01----:R-:W3:Y:S01]  /*11410*/  LDL R0, [R1+0xc] ;  /* 0x00000c0001007983 */ /* 0x003ee20000100800 */
[----:B------:R-:W-:Y:S01]  /*11420*/  ULDC UR4, c[0x0][0xc3c] ;  /* 0x00030f0000047ab9 */ /* 0x000fe20000000800 */
[----:B------:R-:W-:Y:S02]  /*11430*/  IMAD.MOV.U32 R19, RZ, RZ, RZ ;  /* 0x000000ffff137224 */ /* 0x000fe400078e00ff */
[----:B------:R0:W-:Y:S01]  /*11440*/  STL [R1+0x48], RZ ;  /* 0x000048ff01007387 */ /* 0x0001e20000100800 */
[----:B---3--:R-:W-:Y:S01]  /*11450*/  ISETP.GE.AND P0, PT, R0, UR4, PT ;  /* 0x0000000400007c0c */ /* 0x008fe2000bf06270 */
[----:B------:R-:W-:-:S05]  /*11460*/  IMAD.MOV.U32 R0, RZ, RZ, 0x1 ;  /* 0x00000001ff007424 */ /* 0x000fca00078e00ff */
[----:B------:R0:W-:Y:S07]  /*11470*/  STL [R1+0x14], R0 ;  /* 0x0000140001007387 */ /* 0x0001ee0000100800 */
[----:B------:R-:W-:Y:S05]  /*11480*/  @P0 BRA `(.L_x_238) ;  /* 0x0000006400100947 */ /* 0x000fea0003800000 */
[----:B------:R-:W1:Y:S01]  /*11490*/  S2UR UR5, SR_CgaCtaId ;  /* 0x00000000000579c3 */ /* 0x000e620000008800 */
[C---:B0-----:R-:W-:Y:S01]  /*114a0*/  IMAD.SHL.U32 R0, R6.reuse, 0x8, RZ ;  /* 0x0000000806007824 */ /* 0x041fe200078e00ff */
[----:B------:R-:W-:Y:S01]  /*114b0*/  LOP3.LUT R4, R6, 0x7f, RZ, 0xc0, !PT ;  /* 0x0000007f06047812 */ /* 0x000fe200078ec0ff */
[----:B------:R-:W-:Y:S01]  /*114c0*/  UMOV UR4, 0x400 ;  /* 0x0000040000047882 */ /* 0x000fe20000000000 */
[----:B------:R-:W-:Y:S01]  /*114d0*/  BSSY B8, `(.L_x_238) ;  /* 0x000063f000087945 */ /* 0x000fe20003800000 */
[----:B------:R-:W-:Y:S01]  /*114e0*/  IMAD.MOV.U32 R19, RZ, RZ, RZ ;  /* 0x000000ffff137224 */ /* 0x000fe200078e00ff */
[----:B------:R-:W-:Y:S01]  /*114f0*/  LOP3.LUT R3, R0, 0x1f8, RZ, 0xc0, !PT ;  /* 0x000001f800037812 */ /* 0x000fe200078ec0ff */
[----:B------:R-:W-:Y:S01]  /*11500*/  IMAD.SHL.U32 R2, R4, 0x8, RZ ;  /* 0x0000000804027824 */ /* 0x000fe200078e00ff */
[----:B------:R-:W-:Y:S01]  /*11510*/  LOP3.LUT R0, R0, 0x38, RZ, 0xc0, !PT ;  /* 0x0000003800007812 */ /* 0x000fe200078ec0ff */
[----:B------:R-:W-:Y:S01]  /*11520*/  ULDC UR38, c[0x0][0xc] ;  /* 0x0000030000267ab9 */ /* 0x000fe20000000800 */
[----:B------:R-:W-:Y:S01]  /*11530*/  LOP3.LUT R3, R3, 0x38, R6, 0x78, !PT ;  /* 0x0000003803037812 */ /* 0x000fe200078e7806 */
[----:B------:R-:W-:Y:S01]  /*11540*/  IMAD.SHL.U32 R6, R6, 0x10, RZ ;  /* 0x0000001006067824 */ /* 0x000fe200078e00ff */
[----:B------:R-:W-:-:S02]  /*11550*/  ULDC.64 UR36, c[0x0][0x198] ;  /* 0x0000660000247ab9 */ /* 0x000fc40000000a00 */
[----:B------:R-:W-:Y:S02]  /*11560*/  LOP3.LUT R3, R3, 0x200, R2, 0xf8, !PT ;  /* 0x0000020003037812 */ /* 0x000fe400078ef802 */
[----:B------:R-:W-:-:S04]  /*11570*/  SHF.R.U32.HI R2, RZ, 0x3, R4 ;  /* 0x00000003ff027819 */ /* 0x000fc80000011604 */
[----:B------:R-:W-:Y:S01]  /*11580*/  LOP3.LUT R4, R2, 0x70, R6, 0xf8, !PT ;  /* 0x0000007002047812 */ /* 0x000fe200078ef806 */
[----:B------:R-:W-:Y:S01]  /*11590*/  IMAD.MOV.U32 R2, RZ, RZ, 0x1 ;  /* 0x00000001ff027424 */ /* 0x000fe200078e00ff */
[----:B-1----:R-:W-:-:S06]  /*115a0*/  ULEA UR4, UR5, UR4, 0x18 ;  /* 0x0000000405047291 */ /* 0x002fcc000f8ec03f */
[----:B------:R-:W-:-:S04]  /*115b0*/  IMAD.U32 R18, RZ, RZ, UR4 ;  /* 0x00000004ff127e24 */ /* 0x000fc8000f8e00ff */
[----:B------:R-:W-:-:S05]  /*115c0*/  IMAD R3, R3, 0x2, R18 ;  /* 0x0000000203037824 */ /* 0x000fca00078e0212 */
[----:B------:R0:W-:Y:S04]  /*115d0*/  STL [R1+0x24], R3 ;  /* 0x0000240301007387 */ /* 0x0001e80000100800 */
[----:B------:R1:W-:Y:S04]  /*115e0*/  STL [R1+0x14], R2 ;  /* 0x0000140201007387 */ /* 0x0003e80000100800 */
[----:B------:R3:W-:Y:S01]  /*115f0*/  STL [R1+0x48], RZ ;  /* 0x000048ff01007387 */ /* 0x0007e20000100800 */
[C---:B0-----:R-:W-:Y:S02]  /*11600*/  LOP3.LUT R3, R0.reuse, 0x40, RZ, 0xfc, !PT ;  /* 0x0000004000037812 */ /* 0x041fe400078efcff */
[----:B-1----:R-:W-:-:S02]  /*11610*/  LOP3.LUT R2, R0, 0x80, RZ, 0xfc, !PT ;  /* 0x0000008000027812 */ /* 0x002fc400078efcff */
[----:B---3--:R-:W-:-:S07]  /*11620*/  LOP3.LUT R0, R0, 0xc0, RZ, 0xfc, !PT ;  /* 0x000000c000007812 */ /* 0x008fce00078efcff */
.L_x_351:
[----:B------:R-:W3:Y:S01]  /*11630*/  LDL R0, [R1+0xc] ;  /* 0x00000c0001007983 */ /* 0x000ee20000100800 */
[----:B------:R-:W3:Y:S01]  /*11640*/  LDC.64 R2, c[0x0][0xc88] ;  /* 0x00032200ff027b82 */ /* 0x000ee20000000a00 */
[----:B------:R-:W-:Y:S01]  /*11650*/  ULDC.64 UR4, c[0x0][0x208] ;  /* 0x0000820000047ab9 */ /* 0x000fe20000000a00 */
[----:B---3--:R-:W-:-:S05]  /*11660*/  IMAD.WIDE R2, R0, 0x4, R2 ;  /* 0x0000000400027825 */ /* 0x008fca00078e0202 */
[----:B--2---:R-:W2:Y:S01]  /*11670*/  LDG.E R10, desc[UR4][R2.64] ;  /* 0x00000004020a7981 */ /* 0x004ea2000c1e1900 */
[----:B------:R-:W-:Y:S05]  /*11680*/  YIELD ;  /* 0x0000000000007946 */ /* 0x000fea0003800000 */
[----:B------:R-:W-:Y:S01]  /*11690*/  ULDC.64 UR4, c[0x0][0xa28] ;  /* 0x00028a0000047ab9 */ /* 0x000fe20000000a00 */
[----:B------:R-:W-:Y:S01]  /*116a0*/  IMAD.MOV.U32 R0, RZ, RZ, RZ ;  /* 0x000000ffff007224 */ /* 0x000fe200078e00ff */
[----:B------:R-:W-:Y:S01]  /*116b0*/  ISETP.NE.U32.AND P0, PT, RZ, UR4, PT ;  /* 0x00000004ff007c0c */ /* 0x000fe2000bf05070 */
[----:B------:R-:W-:Y:S01]  /*116c0*/  ULDC.64 UR10, c[0x0][0x208] ;  /* 0x00008200000a7ab9 */ /* 0x000fe20000000a00 */
[----:B-1----:R-:W-:Y:S01]  /*116d0*/  IMAD.MOV.U32 R6, RZ, RZ, RZ ;  /* 0x000000ffff067224 */ /* 0x002fe200078e00ff */
[----:B------:R-:W-:Y:S01]  /*116e0*/  ULDC.64 UR6, c[0x0][0xa18] ;  /* 0x0002860000067ab9 */ /* 0x000fe20000000a00 */
[----:B------:R-:W-:Y:S01]  /*116f0*/  ISETP.NE.AND.EX P0, PT, RZ, UR5, PT, P0 ;  /* 0x00000005ff007c0c */ /* 0x000fe2000bf05300 */
[----:B------:R-:W-:Y:S01]  /*11700*/  ULDC.64 UR8, c[0x0][0xa08] ;  /* 0x0002820000087ab9 */ /* 0x000fe20000000a00 */
[----:B--2---:R-:W-:Y:S01]  /*11710*/  SHF.R.S32.HI R4, RZ, 0x1f, R10 ;  /* 0x0000001fff047819 */ /* 0x004fe2000001140a */
[----:B------:R-:W-:-:S10]  /*11720*/  IMAD.SHL.U32 R17, R10, 0x4, RZ ;  /* 0x000000040a117824 */ /* 0x000fd400078e00ff */
[C---:B------:R-:W-:Y:S01]  /*11730*/  @P0 LEA R2, P1, R10.reuse, UR4, 0x2 ;  /* 0x000000040a020c11 */ /* 0x040fe2000f8210ff */
[----:B------:R-:W-:Y:S03]  /*11740*/  STL [R1+0x2c], R10 ;  /* 0x00002c0a01007387 */ /* 0x000fe60000100800 */
[C-C-:B------:R-:W-:Y:S01]  /*11750*/  @P0 LEA.HI.X R3, R10.reuse, UR5, R4.reuse, 0x2, P1 ;  /* 0x000000050a030c11 */ /* 0x140fe200088f1404 */
[----:B------:R-:W-:Y:S01]  /*11760*/  ULDC.64 UR4, c[0x0][0xa00] ;  /* 0x0002800000047ab9 */ /* 0x000fe20000000a00 */
[----:B------:R-:W-:Y:S01]  /*11770*/  SHF.L.U64.HI R9, R10, 0x2, R4 ;  /* 0x000000020a097819 */ /* 0x000fe20000010204 */
[----:B0-----:R0:W-:Y:S01]  /*11780*/  STL [R1+0x3c], R4 ;  /* 0x00003c0401007387 */ /* 0x0011e20000100800 */
[----:B------:R-:W-:-:S03]  /*11790*/  ISETP.NE.U32.AND P1, PT, RZ, UR4, PT ;  /* 0x00000004ff007c0c */ /* 0x000fc6000bf25070 */
[----:B------:R1:W5:Y:S01]  /*117a0*/  @P0 LDG.E R0, desc[UR10][R2.64] ;  /* 0x0000000a02000981 */ /* 0x000362000c1e1900 */
[----:B------:R-:W-:Y:S01]  /*117b0*/  ISETP.NE.AND.EX P1, PT, RZ, UR5, PT, P1 ;  /* 0x00000005ff007c0c */ /* 0x000fe2000bf25310 */
[----:B------:R-:W-:Y:S01]  /*117c0*/  IMAD.MOV.U32 R8, RZ, RZ, RZ ;  /* 0x000000ffff087224 */ /* 0x000fe200078e00ff */
[----:B------:R-:W-:Y:S01]  /*117d0*/  ISETP.NE.U32.AND P2, PT, RZ, UR6, PT ;  /* 0x00000006ff007c0c */ /* 0x000fe2000bf45070 */
[----:B------:R-:W-:Y:S01]  /*117e0*/  STL [R1+0x1c], R9 ;  /* 0x00001c0901007387 */ /* 0x000fe20000100800 */
[----:B------:R-:W-:Y:S02]  /*117f0*/  ISETP.NE.U32.AND P0, PT, RZ, UR8, PT ;  /* 0x00000008ff007c0c */ /* 0x000fe4000bf05070 */
[C---:B0-----:R-:W-:Y:S02]  /*11800*/  IADD3 R4, P4, R17.reuse, UR8, RZ ;  /* 0x0000000811047c10 */ /* 0x041fe4000ff9e0ff */
[----:B-1----:R-:W-:Y:S02]  /*11810*/  IADD3 R2, P3, R17, UR4, RZ ;  /* 0x0000000411027c10 */ /* 0x002fe4000ff7e0ff */
[----:B------:R-:W-:-:S02]  /*11820*/  ISETP.NE.AND.EX P2, PT, RZ, UR7, PT, P2 ;  /* 0x00000007ff007c0c */ /* 0x000fc4000bf45320 */
[C---:B------:R-:W-:Y:S02]  /*11830*/  IADD3.X R3, R9.reuse, UR5, RZ, P3, !PT ;  /* 0x0000000509037c10 */ /* 0x040fe40009ffe4ff */
[----:B------:R-:W-:Y:S02]  /*11840*/  ISETP.NE.AND.EX P0, PT, RZ, UR9, PT, P0 ;  /* 0x00000009ff007c0c */ /* 0x000fe4000bf05300 */
[----:B------:R-:W-:Y:S01]  /*11850*/  IADD3.X R5, R9, UR9, RZ, P4, !PT ;  /* 0x0000000909057c10 */ /* 0x000fe2000a7fe4ff */
[----:B------:R-:W2:Y:S01]  /*11860*/  @P1 LDG.E R6, desc[UR10][R2.64] ;  /* 0x0000000a02061981 */ /* 0x000ea2000c1e1900 */
[----:B------:R-:W-:Y:S02]  /*11870*/  ULDC UR4, c[0x0][0x288] ;  /* 0x0000a20000047ab9 */ /* 0x000fe40000000800 */
[----:B------:R-:W-:Y:S01]  /*11880*/  IMAD.U32 R11, RZ, RZ, UR4 ;  /* 0x00000004ff0b7e24 */ /* 0x000fe2000f8e00ff */
[----:B------:R-:W-:-:S06]  /*11890*/  ULDC.64 UR4, c[0x0][0x418] ;  /* 0x0001060000047ab9 */ /* 0x000fcc0000000a00 */
[----:B------:R-:W5:Y:S04]  /*118a0*/  @P0 LDG.E R8, desc[UR10][R4.64] ;  /* 0x0000000a04080981 */ /* 0x000f68000c1e1900 */
[----:B--2---:R0:W-:Y:S02]  /*118b0*/  STL [R1+0x30], R6 ;  /* 0x0000300601007387 */ /* 0x0041e40000100800 */
[----:B0-----:R-:W-:-:S04]  /*118c0*/  @P2 IADD3 R6, P3, R17, UR6, RZ ;  /* 0x0000000611062c10 */ /* 0x001fc8000ff7e0ff */
[----:B------:R-:W-:-:S05]  /*118d0*/  @P2 IADD3.X R7, R9, UR7, RZ, P3, !PT ;  /* 0x0000000709072c10 */ /* 0x000fca0009ffe4ff */
[----:B------:R0:W2:Y:S01]  /*118e0*/  @P2 LDG.E R11, desc[UR10][R6.64] ;  /* 0x0000000a060b2981 */ /* 0x0000a2000c1e1900 */
[----:B------:R-:W-:-:S03]  /*118f0*/  UISETP.NE.U32.AND UP0, UPT, UR4, URZ, UPT ;  /* 0x0000003f0400728c */ /* 0x000fc6000bf05070 */
[----:B------:R-:W-:Y:S01]  /*11900*/  ULDC UR4, c[0x0][0x424] ;  /* 0x0001090000047ab9 */ /* 0x000fe20000000800 */
[----:B------:R-:W-:-:S03]  /*11910*/  UISETP.NE.AND.EX UP0, UPT, UR5, URZ, UPT, UP0 ;  /* 0x0000003f0500728c */ /* 0x000fc6000bf05300 */
[----:B------:R-:W-:Y:S01]  /*11920*/  ULDC UR5, c[0x0][0x2f0] ;  /* 0x0000bc0000057ab9 */ /* 0x000fe20000000800 */
[----:B------:R-:W-:-:S04]  /*11930*/  USEL UR4, UR4, 0x1, UP0 ;  /* 0x0000000104047887 */ /* 0x000fc80008000000 */
[----:B------:R-:W-:-:S06]  /*11940*/  UIMAD UR4, UR4, UR5, URZ ;  /* 0x00000005040472a4 */ /* 0x000fcc000f8e023f */
[----:B0-----:R-:W-:Y:S01]  /*11950*/  IMAD.U32 R6, RZ, RZ, UR4 ;  /* 0x00000004ff067e24 */ /* 0x001fe2000f8e00ff */
[----:B--2---:R0:W-:Y:S01]  /*11960*/  STL [R1+0x40], R11 ;  /* 0x0000400b01007387 */ /* 0x0041e20000100800 */
[----:B------:R-:W-:Y:S05]  /*11970*/  @P2 BRA `(.L_x_239) ;  /* 0x0000000000182947 */ /* 0x000fea0003800000 */
[----:B------:R-:W-:Y:S05]  /*11980*/  @!P1 BRA `(.L_x_239) ;  /* 0x0000000000149947 */ /* 0x000fea0003800000 */
[----:B------:R-:W-:Y:S02]  /*11990*/  ULDC.64 UR4, c[0x0][0x208] ;  /* 0x0000820000047ab9 */ /* 0x000fe40000000a00 */
[----:B------:R-:W2:Y:S04]  /*119a0*/  LDG.E R7, desc[UR4][R2.64] ;  /* 0x0000000402077981 */ /* 0x000ea8000c1e1900 */
[----:B------:R-:W2:Y:S02]  /*119b0*/  LDG.E R2, desc[UR4][R2.64+0x4] ;  /* 0x0000040402027981 */ /* 0x000ea4000c1e1900 */
[----:B--2---:R-:W-:-:S05]  /*119c0*/  IMAD.IADD R2, R2, 0x1, -R7 ;  /* 0x0000000102027824 */ /* 0x004fca00078e0a07 */
[----:B------:R1:W-:Y:S02]  /*119d0*/  STL [R1+0x40], R2 ;  /* 0x0000400201007387 */ /* 0x0003e40000100800 */
.L_x_239:
[----:B------:R-:W1:Y:S01]  /*119e0*/  LDL.LU R7, [R1+0x8] ;  /* 0x0000080001077983 */ /* 0x000e620000300800 */
[----:B------:R-:W-:Y:S02]  /*119f0*/  ULDC.64 UR4, c[0x0][0xa20] ;  /* 0x0002880000047ab9 */ /* 0x000fe40000000a00 */
[----:B------:R-:W-:-:S04]  /*11a00*/  ISETP.NE.U32.AND P1, PT, RZ, UR4, PT ;  /* 0x00000004ff007c0c */ /* 0x000fc8000bf25070 */
[----:B------:R-:W-:Y:S02]  /*11a10*/  ISETP.NE.AND.EX P1, PT, RZ, UR5, PT, P1 ;  /* 0x00000005ff007c0c */ /* 0x000fe4000bf25310 */
[C---:B-1----:R-:W-:Y:S02]  /*11a20*/  LOP3.LUT R2, R7.reuse, 0xff000000, RZ, 0xc0, !PT ;  /* 0xff00000007027812 */ /* 0x042fe400078ec0ff */
[C---:B------:R-:W-:Y:S02]  /*11a30*/  LOP3.LUT R3, R7.reuse, 0xff0000, RZ, 0xc0, !PT ;  /* 0x00ff000007037812 */ /* 0x040fe400078ec0ff */
[----:B------:R-:W-:Y:S02]  /*11a40*/  SHF.R.U32.HI R2, RZ, 0x8, R2 ;  /* 0x00000008ff027819 */ /* 0x000fe40000011602 */
[----:B------:R-:W-:Y:S01]  /*11a50*/  LOP3.LUT R16, R7, 0xffff, RZ, 0xc0, !PT ;  /* 0x0000ffff07107812 */ /* 0x000fe200078ec0ff */
[----:B-----5:R-:W-:Y:S01]  /*11a60*/  IMAD.IADD R7, R8, 0x1, R0 ;  /* 0x0000000108077824 */ /* 0x020fe200078e0200 */
[----:B------:R-:W-:Y:S01]  /*11a70*/  LEA.HI R2, R3, R2, RZ, 0x10 ;  /* 0x0000000203027211 */ /* 0x000fe200078f80ff */
[----:B------:R-:W-:-:S05]  /*11a80*/  IMAD.MOV.U32 R3, RZ, RZ, R10 ;  /* 0x000000ffff037224 */ /* 0x000fca00078e000a */
[----:B------:R1:W-:Y:S04]  /*11a90*/  STL [R1+0x10], R3 ;  /* 0x0000100301007387 */ /* 0x0003e80000100800 */
[----:B------:R1:W-:Y:S01]  /*11aa0*/  STL [R1+0x18], R7 ;  /* 0x0000180701007387 */ /* 0x0003e20000100800 */
[----:B------:R-:W-:Y:S05]  /*11ab0*/  @!P1 BRA `(.L_x_240) ;  /* 0x0000000000149947 */ /* 0x000fea0003800000 */
[----:B------:R-:W-:Y:S01]  /*11ac0*/  IADD3 R6, P0, R17, UR4, RZ ;  /* 0x0000000411067c10 */ /* 0x000fe2000ff1e0ff */
[----:B------:R-:W-:-:S03]  /*11ad0*/  ULDC.64 UR6, c[0x0][0x208] ;  /* 0x0000820000067ab9 */ /* 0x000fc60000000a00 */
[----:B-1----:R-:W-:-:S05]  /*11ae0*/  IADD3.X R7, R9, UR5, RZ, P0, !PT ;  /* 0x0000000509077c10 */ /* 0x002fca00087fe4ff */
[----:B------:R2:W5:Y:S01]  /*11af0*/  LDG.E R6, desc[UR6][R6.64] ;  /* 0x0000000606067981 */ /* 0x000562000c1e1900 */
[----:B------:R-:W-:Y:S05]  /*11b00*/  BRA `(.L_x_241) ;  /* 0x0000000000147947 */ /* 0x000fea0003800000 */
.L_x_240:
[----:B------:R-:W-:Y:S05]  /*11b10*/  @!P0 BRA `(.L_x_241) ;  /* 0x0000000000108947 */ /* 0x000fea0003800000 */
[----:B------:R-:W-:Y:S02]  /*11b20*/  ULDC.64 UR4, c[0x0][0x208] ;  /* 0x0000820000047ab9 */ /* 0x000fe40000000a00 */
[----:B------:R-:W2:Y:S04]  /*11b30*/  LDG.E R6, desc[UR4][R4.64] ;  /* 0x0000000404067981 */ /* 0x000ea8000c1e1900 */
[----:B------:R-:W2:Y:S02]  /*11b40*/  LDG.E R4, desc[UR4][R4.64+0x4] ;  /* 0x0000040404047981 */ /* 0x000ea4000c1e1900 */
[----:B--2---:R-:W-:-:S07]  /*11b50*/  IMAD.IADD R6, R4, 0x1, -R6 ;  /* 0x0000000104067824 */ /* 0x004fce00078e0a06 */
.L_x_241:
[----:B-----5:R-:W-:Y:S01]  /*11b60*/  IMAD.IADD R6, R6, 0x1, -R0 ;  /* 0x0000000106067824 */ /* 0x020fe200078e0a00 */
[----:B------:R-:W-:Y:S01]  /*11b70*/  LOP3.LUT R9, R2, 0xff, RZ, 0xc0, !PT ;  /* 0x000000ff02097812 */ /* 0x000fe200078ec0ff */
[----:B------:R-:W-:Y:S01]  /*11b80*/  IMAD.MOV.U32 R4, RZ, RZ, RZ ;  /* 0x000000ffff047224 */ /* 0x000fe200078e00ff */
[----:B------:R-:W-:Y:S01]  /*11b90*/  BSSY B0, `(.L_x_242) ;  /* 0x000002a000007945 */ /* 0x000fe20003800000 */
[C---:B------:R-:W-:Y:S01]  /*11ba0*/  VIADD R0, R6.reuse, 0x4f ;  /* 0x0000004f06007836 */ /* 0x040fe20000000000 */
[----:B------:R-:W-:Y:S01]  /*11bb0*/  ISETP.GE.AND P0, PT, R6, 0x1, PT ;  /* 0x000000010600780c */ /* 0x000fe20003f06270 */
[----:B------:R-:W-:Y:S01]  /*11bc0*/  IMAD.MOV.U32 R10, RZ, RZ, R4 ;  /* 0x000000ffff0a7224 */ /* 0x000fe200078e0004 */
[----:B------:R3:W-:Y:S01]  /*11bd0*/  STL [R1+0x34], R4 ;  /* 0x0000340401007387 */ /* 0x0007e20000100800 */
[----:B------:R-:W-:-:S05]  /*11be0*/  IMAD.HI R0, R0, 0x66666667, RZ ;  /* 0x6666666700007827 */ /* 0x000fca00078e02ff */
[----:B-1----:R-:W-:-:S04]  /*11bf0*/  SHF.R.U32.HI R3, RZ, 0x1f, R0 ;  /* 0x0000001fff037819 */ /* 0x002fc80000011600 */
[----:B------:R-:W-:-:S05]  /*11c00*/  LEA.HI.SX32 R8, R0, R3, 0x1b ;  /* 0x0000000300087211 */ /* 0x000fca00078fdaff */
[----:B------:R3:W-:Y:S04]  /*11c10*/  STL [R1+0x44], R8 ;  /* 0x0000440801007387 */ /* 0x0007e80000100800 */
[----:B------:R3:W-:Y:S01]  /*11c20*/  STL [R1+0x58], R9 ;  /* 0x0000580901007387 */ /* 0x0007e20000100800 */
[----:B------:R-:W-:Y:S05]  /*11c30*/  @!P0 BRA `(.L_x_243) ;  /* 0x00000000007c8947 */ /* 0x000fea0003800000 */
[----:B------:R-:W-:-:S04]  /*11c40*/  SHF.R.U32.HI R0, RZ, 0x10, R2 ;  /* 0x00000010ff007819 */ /* 0x000fc80000011602 */
[----:B------:R-:W-:-:S13]  /*11c50*/  ISETP.NE.AND P0, PT, R0, RZ, PT ;  /* 0x000000ff0000720c */ /* 0x000fda0003f05270 */
[----:B------:R-:W3:Y:S02]  /*11c60*/  @!P0 LDC R0, c[0x0][0x9f0] ;  /* 0x00027c00ff008b82 */ /* 0x000ee40000000800 */
[----:B---3--:R-:W-:-:S04]  /*11c70*/  IABS R4, R0 ;  /* 0x0000000000047213 */ /* 0x008fc80000000000 */
[----:B------:R-:W1:Y:S08]  /*11c80*/  I2F.RP R2, R4 ;  /* 0x0000000400027306 */ /* 0x000e700000209400 */
[----:B-1----:R-:W1:Y:S02]  /*11c90*/  MUFU.RCP R2, R2 ;  /* 0x0000000200027308 */ /* 0x002e640000001000 */
[----:B-1----:R-:W-:-:S06]  /*11ca0*/  VIADD R2, R2, 0xffffffe ;  /* 0x0ffffffe02027836 */ /* 0x002fcc0000000000 */
[----:B------:R-:W1:Y:S02]  /*11cb0*/  F2I.FTZ.U32.TRUNC.NTZ R3, R2 ;  /* 0x0000000200037305 */ /* 0x000e64000021f000 */
[----:B-1----:R-:W-:-:S04]  /*11cc0*/  IMAD.MOV R2, RZ, RZ, -R3 ;  /* 0x000000ffff027224 */ /* 0x002fc800078e0a03 */
[----:B------:R-:W-:Y:S02]  /*11cd0*/  IMAD R5, R2, R4, RZ ;  /* 0x0000000402057224 */ /* 0x000fe400078e02ff */
[----:B------:R-:W-:-:S04]  /*11ce0*/  IMAD.MOV.U32 R2, RZ, RZ, RZ ;  /* 0x000000ffff027224 */ /* 0x000fc800078e00ff */
[----:B--2---:R-:W-:Y:S01]  /*11cf0*/  IMAD.HI.U32 R7, R3, R5, R2 ;  /* 0x0000000503077227 */ /* 0x004fe200078e0002 */
[----:B------:R-:W-:Y:S02]  /*11d00*/  IABS R2, R0 ;  /* 0x0000000000027213 */ /* 0x000fe40000000000 */
[----:B------:R-:W-:-:S03]  /*11d10*/  IADD3 R5, R0, -0x1, R8 ;  /* 0xffffffff00057810 */ /* 0x000fc60007ffe008 */
[----:B------:R-:W-:Y:S01]  /*11d20*/  IMAD.MOV R2, RZ, RZ, -R2 ;  /* 0x000000ffff027224 */ /* 0x000fe200078e0a02 */
[----:B------:R-:W-:Y:S02]  /*11d30*/  IABS R3, R5 ;  /* 0x0000000500037213 */ /* 0x000fe40000000000 */
[----:B------:R-:W-:Y:S01]  /*11d40*/  LOP3.LUT R5, R5, R0, RZ, 0x3c, !PT ;  /* 0x0000000005057212 */ /* 0x000fe200078e3cff */
[----:B------:R-:W-:Y:S02]  /*11d50*/  IMAD.MOV.U32 R6, RZ, RZ, R2 ;  /* 0x000000ffff067224 */ /* 0x000fe400078e0002 */
[----:B------:R-:W-:Y:S01]  /*11d60*/  IMAD.HI.U32 R2, R7, R3, RZ ;  /* 0x0000000307027227 */ /* 0x000fe200078e00ff */
[----:B------:R-:W-:-:S03]  /*11d70*/  ISETP.GE.AND P2, PT, R5, RZ, PT ;  /* 0x000000ff0500720c */ /* 0x000fc60003f46270 */
[----:B------:R-:W-:-:S05]  /*11d80*/  IMAD R3, R2, R6, R3 ;  /* 0x0000000602037224 */ /* 0x000fca00078e0203 */
[----:B------:R-:W-:-:S13]  /*11d90*/  ISETP.GT.U32.AND P1, PT, R4, R3, PT ;  /* 0x000000030400720c */ /* 0x000fda0003f24070 */
[----:B------:R-:W-:Y:S02]  /*11da0*/  @!P1 IMAD.IADD R3, R3, 0x1, -R4 ;  /* 0x0000000103039824 */ /* 0x000fe400078e0a04 */
[----:B------:R-:W-:Y:S01]  /*11db0*/  @!P1 VIADD R2, R2, 0x1 ;  /* 0x0000000102029836 */ /* 0x000fe20000000000 */
[----:B------:R-:W-:Y:S02]  /*11dc0*/  ISETP.NE.AND P1, PT, R0, RZ, PT ;  /* 0x000000ff0000720c */ /* 0x000fe40003f25270 */
[----:B------:R-:W-:-:S13]  /*11dd0*/  ISETP.GE.U32.AND P0, PT, R3, R4, PT ;  /* 0x000000040300720c */ /* 0x000fda0003f06070 */
[----:B------:R-:W-:-:S04]  /*11de0*/  @P0 VIADD R2, R2, 0x1 ;  /* 0x0000000102020836 */ /* 0x000fc80000000000 */
[----:B------:R-:W-:Y:S01]  /*11df0*/  @!P2 IMAD.MOV R2, RZ, RZ, -R2 ;  /* 0x000000ffff02a224 */ /* 0x000fe200078e0a02 */
[----:B------:R-:W-:-:S05]  /*11e00*/  @!P1 LOP3.LUT R2, RZ, R0, RZ, 0x33, !PT ;  /* 0x00000000ff029212 */ /* 0x000fca00078e33ff */
[----:B------:R-:W-:-:S05]  /*11e10*/  IMAD.MOV.U32 R10, RZ, RZ, R2 ;  /* 0x000000ffff0a7224 */ /* 0x000fca00078e0002 */
[----:B------:R1:W-:Y:S02]  /*11e20*/  STL [R1+0x34], R10 ;  /* 0x0000340a01007387 */ /* 0x0003e40000100800 */
.L_x_243:
[----:B------:R-:W-:Y:S05]  /*11e30*/  BSYNC B0 ;  /* 0x0000000000007941 */ /* 0x000fea0003800000 */
.L_x_242:
[----:B------:R-:W-:Y:S01]  /*11e40*/  IMAD.MOV.U32 R0, RZ, RZ, R10 ;  /* 0x000000ffff007224 */ /* 0x000fe200078e000a */
[----:B------:R-:W-:Y:S03]  /*11e50*/  BSSY B7, `(.L_x_244) ;  /* 0x00004ca000077945 */ /* 0x000fe60003800000 */
[----:B------:R-:W-:-:S05]  /*11e60*/  IMAD R2, R9, R0, RZ ;  /* 0x0000000009027224 */ /* 0x000fca00078e02ff */
[----:B------:R-:W-:Y:S01]  /*11e70*/  VIADDMNMX R0, R2, R0, R8, PT ;  /* 0x0000000002007246 */ /* 0x000fe20003800108 */
[----:B------:R4:W-:Y:S03]  /*11e80*/  STL [R1+0x28], R2 ;  /* 0x0000280201007387 */ /* 0x0009e60000100800 */
[----:B------:R-:W-:Y:S01]  /*11e90*/  ISETP.GT.AND P0, PT, R0, R2, PT ;  /* 0x000000020000720c */ /* 0x000fe20003f04270 */
[----:B------:R4:W-:-:S12]  /*11ea0*/  STL [R1+0x38], R0 ;  /* 0x0000380001007387 */ /* 0x0009d80000100800 */
[----:B----4-:R-:W-:Y:S05]  /*11eb0*/  @P0 BRA `(.L_x_245) ;  /* 0x00000000004c0947 */ /* 0x010fea0003800000 */
[----:B------:R-:W4:Y:S02]  /*11ec0*/  S2R R0, SR_TID.X ;  /* 0x0000000000007919 */ /* 0x000f240000002100 */
[----:B----4-:R-:W-:-:S04]  /*11ed0*/  LOP3.LUT R0, R0, 0x7f, RZ, 0xc0, !PT ;  /* 0x0000007f00007812 */ /* 0x010fc800078ec0ff */
[----:B------:R-:W-:-:S13]  /*11ee0*/  ISETP.NE.AND P0, PT, R0, RZ, PT ;  /* 0x000000ff0000720c */ /* 0x000fda0003f05270 */
[----:B------:R-:W-:Y:S05]  /*11ef0*/  @P0 BRA `(.L_x_246) ;  /* 0x0000004800fc0947 */ /* 0x000fea0003800000 */
[----:B------:R-:W4:Y:S01]  /*11f00*/  S2R R3, SR_LANEID ;  /* 0x0000000000037919 */ /* 0x000f220000000000 */
[----:B------:R-:W-:Y:S01]  /*11f10*/  VOTEU.ANY UR4, UPT, PT ;  /* 0x0000000000047886 */ /* 0x000fe200038e0100 */
[----:B------:R-:W-:Y:S01]  /*11f20*/  ULDC.64 UR6, c[0x0][0x208] ;  /* 0x0000820000067ab9 */ /* 0x000fe20000000a00 */
[----:B------:R-:W4:Y:S08]  /*11f30*/  FLO.U32 R0, UR4 ;  /* 0x0000000400007d00 */ /* 0x000f3000080e0000 */
[----:B------:R-:W5:Y:S01]  /*11f40*/  POPC R5, UR4 ;  /* 0x0000000400057d09 */ /* 0x000f620008000000 */
[----:B----4-:R-:W-:-:S02]  /*11f50*/  ISETP.EQ.U32.AND P0, PT, R0, R3, PT ;  /* 0x000000030000720c */ /* 0x010fc40003f02070 */
[----:B------:R-:W5:Y:S11]  /*11f60*/  LDC.64 R2, c[0x0][0xc60] ;  /* 0x00031800ff027b82 */ /* 0x000f760000000a00 */
[----:B-----5:R-:W4:Y:S01]  /*11f70*/  @P0 ATOMG.E.ADD.STRONG.GPU PT, R3, desc[UR6][R2.64], R5 ;  /* 0x00000005020309a8 */ /* 0x020f2200081ee1c6 */
[----:B---3--:R-:W3:Y:S02]  /*11f80*/  S2R R4, SR_LTMASK ;  /* 0x0000000000047919 */ /* 0x008ee40000003900 */
[----:B---3--:R-:W-:-:S04]  /*11f90*/  LOP3.LUT R4, R4, UR4, RZ, 0xc0, !PT ;  /* 0x0000000404047c12 */ /* 0x008fc8000f8ec0ff */
[----:B--2---:R-:W2:Y:S01]  /*11fa0*/  POPC R7, R4 ;  /* 0x0000000400077309 */ /* 0x004ea20000000000 */
[----:B----4-:R-:W2:Y:S02]  /*11fb0*/  SHFL.IDX PT, R0, R3, R0, 0x1f ;  /* 0x00001f0003007589 */ /* 0x010ea400000e0000 */
[----:B--2---:R-:W-:-:S05]  /*11fc0*/  IADD3 R0, R0, UR38, R7 ;  /* 0x0000002600007c10 */ /* 0x004fca000fffe007 */
[----:B------:R4:W-:Y:S01]  /*11fd0*/  STL [R1], R0 ;  /* 0x0000000001007387 */ /* 0x0009e20000100800 */
[----:B------:R-:W-:Y:S05]  /*11fe0*/  BRA `(.L_x_246) ;  /* 0x0000004800c07947 */ /* 0x000fea0003800000 */
.L_x_245:
[----:B------:R-:W-:Y:S01]  /*11ff0*/  VIADD R0, R18, 0x24400 ;  /* 0x0002440012007836 */ /* 0x000fe20000000000 */
[----:B------:R-:W-:Y:S04]  /*12000*/  BSSY B6, `(.L_x_247) ;  /* 0x0000013000067945 */ /* 0x000fe80003800000 */
[----:B------:R-:W-:-:S13]  /*12010*/  LOP3.LUT P0, RZ, R0, 0x3ff, RZ, 0xc0, !PT ;  /* 0x000003ff00ff7812 */ /* 0x000fda000780c0ff */
[----:B------:R-:W-:Y:S05]  /*12020*/  @!P0 BRA `(.L_x_248) ;  /* 0x0000000000408947 */ /* 0x000fea0003800000 */
[----:B------:R-:W-:Y:S01]  /*12030*/  MOV R2, 0x0 ;  /* 0x0000000000027802 */ /* 0x000fe20000000f00 */
[----:B------:R-:W-:Y:S01]  /*12040*/  ULDC.64 UR6, c[0x4][0xa8] ;  /* 0x01002a0000067ab9 */ /* 0x000fe20000000a00 */
[----:B------:R-:W-:Y:S01]  /*12050*/  ULDC.64 UR8, c[0x4][0xb0] ;  /* 0x01002c0000087ab9 */ /* 0x000fe20000000a00 */
[----:B------:R-:W-:Y:S01]  /*12060*/  ULDC.64 UR4, c[0x4][0x8] ;  /* 0x0100020000047ab9 */ /* 0x000fe20000000a00 */
[----:B---3--:R-:W-:Y:S02]  /*12070*/  IMAD.U32 R4, RZ, RZ, UR6 ;  /* 0x00000006ff047e24 */ /* 0x008fe4000f8e00ff */
[----:B------:R-:W3:Y:S01]  /*12080*/  LDC.64 R2, c[0x4][R2] ;  /* 0x0100000002027b82 */ /* 0x000ee20000000a00 */
[----:B------:R-:W-:Y:S02]  /*12090*/  IMAD.U32 R5, RZ, RZ, UR7 ;  /* 0x00000007ff057e24 */ /* 0x000fe4000f8e00ff */
[----:B------:R-:W-:Y:S02]  /*120a0*/  IMAD.U32 R6, RZ, RZ, UR8 ;  /* 0x00000008ff067e24 */ /* 0x000fe4000f8e00ff */
[----:B--2---:R-:W-:-:S02]  /*120b0*/  IMAD.U32 R7, RZ, RZ, UR9 ;  /* 0x00000009ff077e24 */ /* 0x004fc4000f8e00ff */
[----:B-1----:R-:W-:Y:S02]  /*120c0*/  IMAD.U32 R10, RZ, RZ, UR4 ;  /* 0x00000004ff0a7e24 */ /* 0x002fe4000f8e00ff */
[----:B0-----:R-:W-:Y:S02]  /*120d0*/  IMAD.U32 R11, RZ, RZ, UR5 ;  /* 0x00000005ff0b7e24 */ /* 0x001fe4000f8e00ff */
[----:B------:R-:W-:Y:S02]  /*120e0*/  IMAD.MOV.U32 R8, RZ, RZ, 0x70 ;  /* 0x00000070ff087424 */ /* 0x000fe400078e00ff */
[----:B------:R-:W-:Y:S02]  /*120f0*/  IMAD.MOV.U32 R12, RZ, RZ, 0x1 ;  /* 0x00000001ff0c7424 */ /* 0x000fe400078e00ff */
[----:B------:R-:W-:-:S07]  /*12100*/  IMAD.MOV.U32 R13, RZ, RZ, RZ ;  /* 0x000000ffff0d7224 */ /* 0x000fce00078e00ff */
[----:B------:R-:W-:-:S07]  /*12110*/  LEPC R20, `(.L_x_248) ;  /* 0x000000001014794e */ /* 0x000fce0000000000 */
[----:B---3--:R-:W-:Y:S05]  /*12120*/  CALL.ABS.NOINC R2 ;  /* 0x0000000002007343 */ /* 0x008fea0003c00000 */
.L_x_248:
[----:B------:R-:W-:Y:S05]  /*12130*/  BSYNC B6 ;  /* 0x0000000000067941 */ /* 0x000fea0003800000 */
.L_x_247:
        /* <DEDUP_REMOVED lines=8> */
[----:B------:R4:W4:Y:S01]  /*121c0*/  LDC.64 R2, c[0x4][R0] ;  /* 0x0100000000027b82 */ /* 0x0009220000000a00 */
[----:B---3--:R-:W-:Y:S02]  /*121d0*/  IMAD.U32 R4, RZ, RZ, UR6 ;  /* 0x00000006ff047e24 */ /* 0x008fe4000f8e00ff */
        /* <DEDUP_REMOVED lines=9> */
[----:B----4-:R-:W-:Y:S05]  /*12270*/  CALL.ABS.NOINC R2 ;  /* 0x0000000002007343 */ /* 0x010fea0003c00000 */
.L_x_251:
[----:B------:R-:W-:Y:S01]  /*12280*/  MOV R2, 0x0 ;  /* 0x0000000000027802 */ /* 0x000fe20000000f00 */
[----:B------:R-:W-:Y:S01]  /*12290*/  ULDC.64 UR6, c[0x4][0xa8] ;  /* 0x01002a0000067ab9 */ /* 0x000fe20000000a00 */
[----:B------:R-:W-:Y:S01]  /*122a0*/  ULDC.64 UR8, c[0x4][0xb0] ;  /* 0x01002c0000087ab9 */ /* 0x000fe20000000a00 */
[----:B------:R-:W-:Y:S01]  /*122b0*/  ULDC.64 UR4, c[0x4][0x18] ;  /* 0x0100060000047ab9 */ /* 0x000fe20000000a00 */
[----:B------:R-:W-:Y:S02]  /*122c0*/  IMAD.U32 R4, RZ, RZ, UR6 ;  /* 0x00000006ff047e24 */ /* 0x000fe4000f8e00ff */
[----:B------:R-:W0:Y:S01]  /*122d0*/  LDC.64 R2, c[0x4][R2] ;  /* 0x0100000002027b82 */ /* 0x000e220000000a00 */
[----:B------:R-:W-:Y:S02]  /*122e0*/  IMAD.U32 R5, RZ, RZ, UR7 ;  /* 0x00000007ff057e24 */ /* 0x000fe4000f8e00ff */
[----:B------:R-:W-:Y:S02]  /*122f0*/  IMAD.U32 R6, RZ, RZ, UR8 ;  /* 0x00000008ff067e24 */ /* 0x000fe4000f8e00ff */
[----:B------:R-:W-:-:S02]  /*12300*/  IMAD.U32 R7, RZ, RZ, UR9 ;  /* 0x00000009ff077e24 */ /* 0x000fc4000f8e00ff */
[----:B------:R-:W-:Y:S02]  /*12310*/  IMAD.U32 R10, RZ, RZ, UR4 ;  /* 0x00000004ff0a7e24 */ /* 0x000fe4000f8e00ff */
[----:B------:R-:W-:Y:S02]  /*12320*/  IMAD.U32 R11, RZ, RZ, UR5 ;  /* 0x00000005ff0b7e24 */ /* 0x000fe4000f8e00ff */
[----:B------:R-:W-:Y:S02]  /*12330*/  IMAD.MOV.U32 R8, RZ, RZ, 0x70 ;  /* 0x00000070ff087424 */ /* 0x000fe400078e00ff */
[----:B------:R-:W-:Y:S02]  /*12340*/  IMAD.MOV.U32 R12, RZ, RZ, 0x1 ;  /* 0x00000001ff0c7424 */ /* 0x000fe400078e00ff */
[----:B------:R-:W-:-:S07]  /*12350*/  IMAD.MOV.U32 R13, RZ, RZ, RZ ;  /* 0x000000ffff0d7224 */ /* 0x000fce00078e00ff */
[----:B------:R-:W-:-:S07]  /*12360*/  LEPC R20, `(.L_x_250) ;  /* 0x000000001014794e */ /* 0x000fce0000000000 */
[----:B0-----:R-:W-:Y:S05]  /*12370*/  CALL.ABS.NOINC R2 ;  /* 0x0000000002007343 */ /* 0x001fea0003c00000 */
.L_x_250:
[----:B------:R-:W-:Y:S05]  /*12380*/  BSYNC B6 ;  /* 0x0000000000067941 */ /* 0x000fea0003800000 */
.L_x_249:
[----:B---3--:R-:W3:Y:S01]  /*12390*/  LDL.LU R4, [R1+0x1c] ;  /* 0x00001c0001047983 */ /* 0x008ee20000300800 */
[----:B------:R-:W-:-:S03]  /*123a0*/  ULDC.64 UR4, c[0x0][0x9f8] ;  /* 0x00027e0000047ab9 */ /* 0x000fc60000000a00 */
[----:B--2---:R-:W2:Y:S01]  /*123b0*/  LDL R7, [R1+0x10] ;  /* 0x0000100001077983 */ /* 0x004ea20000100800 */
[----:B------:R-:W-:Y:S01]  /*123c0*/  ISETP.NE.U32.AND P0, PT, RZ, UR4, PT ;  /* 0x00000004ff007c0c */ /* 0x000fe2000bf05070 */
[----:B------:R-:W-:Y:S02]  /*123d0*/  ULDC.64 UR6, c[0x0][0x208] ;  /* 0x0000820000067ab9 */ /* 0x000fe40000000a00 */
[----:B------:R-:W4:Y:S01]  /*123e0*/  LDL R0, [R1+0x38] ;  /* 0x0000380001007983 */ /* 0x000f220000100800 */
[----:B------:R-:W-:-:S13]  /*123f0*/  ISETP.NE.AND.EX P0, PT, RZ, UR5, PT, P0 ;  /* 0x00000005ff007c0c */ /* 0x000fda000bf05300 */
[----:B------:R-:W-:-:S04]  /*12400*/  @P0 IADD3 R2, P1, R17, UR4, RZ ;  /* 0x0000000411020c10 */ /* 0x000fc8000ff3e0ff */
[----:B---3--:R-:W-:Y:S01]  /*12410*/  @P0 IADD3.X R3, R4, UR5, RZ, P1, !PT ;  /* 0x0000000504030c10 */ /* 0x008fe20008ffe4ff */
[----:B------:R-:W-:-:S04]  /*12420*/  ULDC.64 UR4, c[0x0][0xa08] ;  /* 0x0002820000047ab9 */ /* 0x000fc80000000a00 */
[----:B--2---:R2:W3:Y:S02]  /*12430*/  @P0 LDG.E R7, desc[UR6][R2.64] ;  /* 0x0000000602070981 */ /* 0x0044e4000c1e1900 */
[----:B--2---:R-:W2:Y:S01]  /*12440*/  LDC.64 R2, c[0x0][0x418] ;  /* 0x00010600ff027b82 */ /* 0x004ea20000000a00 */
[----:B----4-:R-:W-:Y:S01]  /*12450*/  VIADD R0, R0, 0xffffffff ;  /* 0xffffffff00007836 */ /* 0x010fe20000000000 */
[----:B---3--:R-:W-:Y:S01]  /*12460*/  SHF.R.S32.HI R8, RZ, 0x1f, R7 ;  /* 0x0000001fff087819 */ /* 0x008fe20000011407 */
[----:B------:R3:W-:Y:S04]  /*12470*/  @P0 STL [R1+0x10], R7 ;  /* 0x0000100701000387 */ /* 0x0007e80000100800 */
[----:B------:R3:W-:Y:S01]  /*12480*/  STL [R1+0x1c], R8 ;  /* 0x00001c0801007387 */ /* 0x0007e20000100800 */
[----:B--2---:R-:W-:Y:S01]  /*12490*/  LOP3.LUT P0, RZ, R2, UR4, RZ, 0xfc, !PT ;  /* 0x0000000402ff7c12 */ /* 0x004fe2000f80fcff */
[----:B------:R-:W-:-:S03]  /*124a0*/  UMOV UR4, 0xffffffff ;  /* 0xffffffff00047882 */ /* 0x000fc60000000000 */
[----:B------:R-:W-:-:S04]  /*124b0*/  LOP3.LUT P0, RZ, R3, UR5, RZ, 0xfc, P0 ;  /* 0x0000000503ff7c12 */ /* 0x000fc8000800fcff */
[----:B------:R-:W-:Y:S01]  /*124c0*/  SEL R17, R7, RZ, !P0 ;  /* 0x000000ff07117207 */ /* 0x000fe20004000000 */
[----:B---3--:R-:W-:Y:S08]  /*124d0*/  BRA.DIV UR4, `(.L_x_252) ;  /* 0x0000005a045c7947 */ /* 0x008ff0000b800000 */
[----:B------:R-:W2:Y:S02]  /*124e0*/  S2R R4, SR_TID.X ;  /* 0x0000000000047919 */ /* 0x000ea40000002100 */
[----:B--2---:R-:W-:-:S04]  /*124f0*/  SHF.R.U32.HI R4, RZ, 0x5, R4 ;  /* 0x00000005ff047819 */ /* 0x004fc80000011604 */
[----:B------:R-:W-:-:S05]  /*12500*/  LOP3.LUT R4, R4, 0x3, RZ, 0xc0, !PT ;  /* 0x0000000304047812 */ /* 0x000fca00078ec0ff */
[----:B------:R2:W3:Y:S02]  /*12510*/  SHFL.IDX PT, R14, R4, RZ, 0x1f ;  /* 0x00001fff040e7589 */ /* 0x0004e400000e0000 */
.L_x_367:
[----:B------:R-:W-:Y:S01]  /*12520*/  PLOP3.LUT P1, PT, PT, PT, PT, 0x8, 0x0 ;  /* 0x000000000000781c */ /* 0x000fe20003f2e170 */
[----:B------:R4:W-:Y:S01]  /*12530*/  STL [R1+0x8], R0 ;  /* 0x0000080001007387 */ /* 0x0009e20000100800 */
[----:B---3--:R-:W-:Y:S02]  /*12540*/  ISETP.NE.AND P0, PT, R14, RZ, PT ;  /* 0x000000ff0e00720c */ /* 0x008fe40003f05270 */
[----:B--2---:R-:W-:-:S05]  /*12550*/  P2R R4, PR, RZ, 0x2 ;  /* 0x00000002ff047803 */ /* 0x004fca0000000000 */
[----:B------:R4:W-:Y:S06]  /*12560*/  STL [R1+0x20], R4 ;  /* 0x0000200401007387 */ /* 0x0009ec0000100800 */
[----:B------:R-:W-:Y:S05]  /*12570*/  @P0 BRA `(.L_x_253) ;  /* 0x0000000400440947 */ /* 0x000fea0003800000 */
[----:B------:R-:W-:-:S03]  /*12580*/  UMOV UR4, 0xffffffff ;  /* 0xffffffff00047882 */ /* 0x000fc60000000000 */
[----:B------:R-:W-:Y:S05]  /*12590*/  BRA.DIV UR4, `(.L_x_254) ;  /* 0x0000005a04607947 */ /* 0x000fea000b800000 */
[----:B------:R-:W-:-:S13]  /*125a0*/  ELECT P6, URZ, PT ;  /* 0x00000000003f782f */ /* 0x000fda00038c0000 */
.L_x_370:
[----:B------:R-:W-:Y:S05]  /*125b0*/  @!P6 BRA `(.L_x_253) ;  /* 0x000000040034e947 */ /* 0x000fea0003800000 */
[----:B------:R-:W-:-:S04]  /*125c0*/  ISETP.NE.U32.AND P0, PT, R2, RZ, PT ;  /* 0x000000ff0200720c */ /* 0x000fc80003f05070 */
[----:B------:R-:W-:-:S13]  /*125d0*/  ISETP.NE.AND.EX P0, PT, R3, RZ, PT, P0 ;  /* 0x000000ff0300720c */ /* 0x000fda0003f05300 */
[----:B------:R-:W-:Y:S05]  /*125e0*/  @!P0 BRA `(.L_x_255) ;  /* 0x0000000000548947 */ /* 0x000fea0003800000 */
[----:B------:R-:W2:Y:S01]  /*125f0*/  LDC R6, c[0x0][0x43c] ;  /* 0x00010f00ff067b82 */ /* 0x000ea20000000800 */
[----:B------:R-:W-:Y:S01]  /*12600*/  IMAD.MOV.U32 R9, RZ, RZ, R0 ;  /* 0x000000ffff097224 */ /* 0x000fe200078e0000 */
[----:B------:R-:W-:Y:S01]  /*12610*/  ULDC.64 UR4, c[0x0][0x428] ;  /* 0x00010a0000047ab9 */ /* 0x000fe20000000a00 */
[----:B------:R-:W-:Y:S02]  /*12620*/  ULDC.64 UR6, c[0x0][0x208] ;  /* 0x0000820000067ab9 */ /* 0x000fe40000000a00 */
[----:B----4-:R-:W-:Y:S01]  /*12630*/  IMAD.MOV.U32 R0, RZ, RZ, R9 ;  /* 0x000000ffff007224 */ /* 0x010fe200078e0009 */
[----:B--2---:R-:W-:-:S13]  /*12640*/  ISETP.NE.AND P0, PT, R6, 0x1, PT ;  /* 0x000000010600780c */ /* 0x004fda0003f05270 */
[----:B------:R-:W2:Y:S02]  /*12650*/  @P0 LDC.64 R4, c[0x0][0x440] ;  /* 0x00011000ff040b82 */ /* 0x000ea40000000a00 */
[----:B--2---:R-:W-:-:S05]  /*12660*/  @P0 IMAD.HI.U32 R4, R9, R4, RZ ;  /* 0x0000000409040227 */ /* 0x004fca00078e00ff */
[----:B------:R-:W-:-:S04]  /*12670*/  @P0 SHF.R.U32.HI R0, RZ, R5, R4 ;  /* 0x00000005ff000219 */ /* 0x000fc80000011604 */
[--C-:B------:R-:W-:Y:S01]  /*12680*/  SHF.R.S32.HI R5, RZ, 0x1f, R0.reuse ;  /* 0x0000001fff057819 */ /* 0x100fe20000011400 */
[----:B------:R-:W-:-:S04]  /*12690*/  IMAD.MOV R4, RZ, RZ, -R0 ;  /* 0x000000ffff047224 */ /* 0x000fc800078e0a00 */
[----:B------:R-:W-:Y:S02]  /*126a0*/  IMAD R9, R6, R4, R9 ;  /* 0x0000000406097224 */ /* 0x000fe400078e0209 */
[----:B------:R-:W-:Y:S02]  /*126b0*/  IMAD R6, R8, UR4, RZ ;  /* 0x0000000408067c24 */ /* 0x000fe4000f8e02ff */
[----:B------:R-:W-:Y:S01]  /*126c0*/  IMAD.MOV.U32 R4, RZ, RZ, R0 ;  /* 0x000000ffff047224 */ /* 0x000fe200078e0000 */
[----:B------:R2:W-:Y:S01]  /*126d0*/  STL [R1+0x8], R9 ;  /* 0x0000080901007387 */ /* 0x0005e20000100800 */
[C---:B------:R-:W-:Y:S02]  /*126e0*/  IMAD R0, R7.reuse, UR5, R6 ;  /* 0x0000000507007c24 */ /* 0x040fe4000f8e0206 */
[----:B------:R-:W-:-:S04]  /*126f0*/  IMAD.WIDE.U32 R4, R7, UR4, R4 ;  /* 0x0000000407047c25 */ /* 0x000fc8000f8e0004 */
[----:B------:R-:W-:Y:S01]  /*12700*/  IMAD.IADD R0, R5, 0x1, R0 ;  /* 0x0000000105007824 */ /* 0x000fe200078e0200 */
[----:B------:R-:W-:-:S04]  /*12710*/  LEA R2, P0, R4, R2, 0x2 ;  /* 0x0000000204027211 */ /* 0x000fc800078010ff */
[----:B------:R-:W-:-:S05]  /*12720*/  LEA.HI.X R3, R4, R3, R0, 0x2, P0 ;  /* 0x0000000304037211 */ /* 0x000fca00000f1400 */
[----:B------:R2:W5:Y:S04]  /*12730*/  LDG.E R17, desc[UR6][R2.64] ;  /* 0x0000000602117981 */ /* 0x000568000c1e1900 */
.L_x_255:
[----:B--2---:R-:W2:Y:S01]  /*12740*/  LDL R2, [R1+0x14] ;  /* 0x0000140001027983 */ /* 0x004ea20000100800 */
[----:B----4-:R-:W-:Y:S01]  /*12750*/  IMAD R0, R19, 0x8, R18 ;  /* 0x0000000813007824 */ /* 0x010fe200078e0212 */
[----:B--2---:R-:W-:-:S04]  /*12760*/  SHF.L.U32 R2, R2, 0x1f, RZ ;  /* 0x0000001f02027819 */ /* 0x004fc800000006ff */
[----:B------:R-:W2:Y:S02]  /*12770*/  SYNCS.PHASECHK.TRANS64.TRYWAIT P0, [R0+URZ+0x38840], R2 ;  /* 0x03884002000075a7 */ /* 0x000ea4000800017f */
[----:B--2---:R-:W-:Y:S05]  /*12780*/  @!P0 BRA `(.L_x_256) ;  /* 0x0000005800048947 */ /* 0x004fea0003800000 */
.L_x_371:
[----:B------:R-:W3:Y:S02]  /*12790*/  S2R R3, SR_TID.X ;  /* 0x0000000000037919 */ /* 0x000ee40000002100 */
[----:B---3--:R-:W-:-:S04]  /*127a0*/  LOP3.LUT R3, R3, 0x7f, RZ, 0xc0, !PT ;  /* 0x0000007f03037812 */ /* 0x008fc800078ec0ff */
[----:B------:R-:W-:-:S13]  /*127b0*/  ISETP.NE.AND P0, PT, R3, RZ, PT ;  /* 0x000000ff0300720c */ /* 0x000fda0003f05270 */
[----:B------:R-:W-:Y:S05]  /*127c0*/  @P0 BRA `(.L_x_257) ;  /* 0x00000000001c0947 */ /* 0x000fea0003800000 */
[----:B------:R-:W3:Y:S01]  /*127d0*/  S2R R3, SR_TID.X ;  /* 0x0000000000037919 */ /* 0x000ee20000002100 */
[----:B--2---:R-:W-:-:S04]  /*127e0*/  IMAD.MOV.U32 R2, RZ, RZ, 0xa000 ;  /* 0x0000a000ff027424 */ /* 0x004fc800078e00ff */
[----:B------:R4:W-:Y:S01]  /*127f0*/  SYNCS.ARRIVE.TRANS64 RZ, [R0+URZ+0x38830], R2 ;  /* 0x0388300200ff79a7 */ /* 0x0009e2000800003f */
[----:B---3--:R-:W-:-:S04]  /*12800*/  LOP3.LUT R3, R3, 0x1f, RZ, 0xc0, !PT ;  /* 0x0000001f03037812 */ /* 0x008fc800078ec0ff */
[----:B------:R-:W-:-:S13]  /*12810*/  ISETP.NE.AND P0, PT, R3, RZ, PT ;  /* 0x000000ff0300720c */ /* 0x000fda0003f05270 */
[----:B----4-:R-:W-:Y:S05]  /*12820*/  @!P0 BRA `(.L_x_257) ;  /* 0x0000000000048947 */ /* 0x010fea0003800000 */
[----:B------:R-:W-:Y:S01]  /*12830*/  BPT.TRAP 0x1 ;  /* 0x000000040000795c */ /* 0x000fe20000300000 */
.L_x_257:
[----:B------:R-:W3:Y:S04]  /*12840*/  LDL R3, [R1+0x8] ;  /* 0x0000080001037983 */ /* 0x000ee80000100800 */
[----:B--2---:R-:W2:Y:S01]  /*12850*/  LDL R2, [R1+0x18] ;  /* 0x0000180001027983 */ /* 0x004ea20000100800 */
[----:B------:R-:W-:Y:S01]  /*12860*/  R2UR UR9, R0 ;  /* 0x00000000000972ca */ /* 0x000fe200000e0000 */
[----:B------:R-:W-:Y:S01]  /*12870*/  IMAD R0, R19, 0xa000, R18 ;  /* 0x0000a00013007824 */ /* 0x000fe200078e0212 */
[----:B------:R-:W-:Y:S01]  /*12880*/  UIADD3 UR4, UP0, UR36, 0x370, URZ ;  /* 0x0000037024047890 */ /* 0x000fe2000ff1e03f */
[----:B------:R-:W-:Y:S01]  /*12890*/  R2UR UR12, R16 ;  /* 0x00000000100c72ca */ /* 0x000fe200000e0000 */
[----:B------:R-:W-:Y:S01]  /*128a0*/  UMOV UR10, URZ ;  /* 0x0000003f000a7c82 */ /* 0x000fe20008000000 */
[----:B-----5:R-:W-:Y:S01]  /*128b0*/  R2UR UR13, R17 ;  /* 0x00000000110d72ca */ /* 0x020fe200000e0000 */
[----:B------:R-:W-:Y:S01]  /*128c0*/  UMOV UR6, 0x0 ;  /* 0x0000000000067882 */ /* 0x000fe20000000000 */
[----:B------:R-:W-:Y:S01]  /*128d0*/  R2UR UR14, R0 ;  /* 0x00000000000e72ca */ /* 0x000fe200000e0000 */
[----:B------:R-:W-:Y:S01]  /*128e0*/  UMOV UR7, 0x14f00000 ;  /* 0x14f0000000077882 */ /* 0x000fe20000000000 */
[----:B------:R-:W-:Y:S01]  /*128f0*/  UMOV UR16, 0x40 ;  /* 0x0000004000107882 */ /* 0x000fe20000000000 */
[----:B------:R-:W-:-:S03]  /*12900*/  PLOP3.LUT P0, PT, PT, PT, PT, 0x80, 0x0 ;  /* 0x000000000000781c */ /* 0x000fc60003f0f070 */
[----:B------:R-:W-:Y:S01]  /*12910*/  UIADD3 UR9, UR9, 0x38830, URZ ;  /* 0x0003883009097890 */ /* 0x000fe2000fffe03f */
[----:B------:R-:W-:-:S05]  /*12920*/  P2R R0, PR, RZ, 0x1 ;  /* 0x00000001ff007803 */ /* 0x000fca0000000000 */
[----:B------:R4:W-:Y:S01]  /*12930*/  STL [R1+0x20], R0 ;  /* 0x0000200001007387 */ /* 0x0009e20000100800 */
[----:B------:R-:W-:Y:S02]  /*12940*/  UIADD3 UR8, UR14, 0x24400, URZ ;  /* 0x000244000e087890 */ /* 0x000fe4000fffe03f */
[----:B------:R-:W-:Y:S02]  /*12950*/  UIADD3 UR15, UR14, 0x26c00, URZ ;  /* 0x00026c000e0f7890 */ /* 0x000fe4000fffe03f */
[----:B------:R-:W-:Y:S02]  /*12960*/  UIADD3 UR17, UR14, 0x29400, URZ ;  /* 0x000294000e117890 */ /* 0x000fe4000fffe03f */
[----:B------:R-:W-:-:S03]  /*12970*/  UIADD3 UR18, UR14, 0x2bc00, URZ ;  /* 0x0002bc000e127890 */ /* 0x000fc6000fffe03f */
[----:B------:R-:W-:Y:S01]  /*12980*/  UMOV UR14, 0x80 ;  /* 0x00000080000e7882 */ /* 0x000fe20000000000 */
[----:B---3--:R-:W-:Y:S02]  /*12990*/  R2UR UR11, R3 ;  /* 0x00000000030b72ca */ /* 0x008fe400000e0000 */
[----:B--2---:R-:W-:-:S13]  /*129a0*/  R2UR UR5, R2 ;  /* 0x00000000020572ca */ /* 0x004fda00000e0000 */
[----:B------:R-:W-:Y:S02]  /*129b0*/  UIMAD UR11, UR11, 0x50, UR5 ;  /* 0x000000500b0b78a4 */ /* 0x000fe4000f8e0205 */
[----:B------:R-:W-:-:S09]  /*129c0*/  UIADD3.X UR5, URZ, UR37, URZ, UP0, !UPT ;  /* 0x000000253f057290 */ /* 0x000fd200087fe43f */
[----:B------:R2:W-:Y:S02]  /*129d0*/  UTMALDG.4D [UR8], [UR4], desc[UR6] ;  /* 0x00000608040075b4 */ /* 0x0005e40008019000 */
[----:B--2---:R-:W-:Y:S01]  /*129e0*/  UMOV UR8, UR15 ;  /* 0x0000000f00087c82 */ /* 0x004fe20008000000 */
[----:B------:R-:W-:Y:S02]  /*129f0*/  UMOV UR10, UR16 ;  /* 0x00000010000a7c82 */ /* 0x000fe40008000000 */
[----:B------:R2:W-:Y:S02]  /*12a00*/  UTMALDG.4D [UR8], [UR4], desc[UR6] ;  /* 0x00000608040075b4 */ /* 0x0005e40008019000 */
[----:B--2---:R-:W-:Y:S01]  /*12a10*/  UMOV UR8, UR17 ;  /* 0x0000001100087c82 */ /* 0x004fe20008000000 */
[----:B------:R-:W-:Y:S01]  /*12a20*/  UMOV UR10, UR14 ;  /* 0x0000000e000a7c82 */ /* 0x000fe20008000000 */
[----:B------:R-:W-:Y:S01]  /*12a30*/  UMOV UR14, 0xc0 ;  /* 0x000000c0000e7882 */ /* 0x000fe20000000000 */
[----:B------:R2:W-:Y:S02]  /*12a40*/  UTMALDG.4D [UR8], [UR4], desc[UR6] ;  /* 0x00000608040075b4 */ /* 0x0005e40008019000 */
[----:B--2---:R-:W-:Y:S01]  /*12a50*/  UMOV UR8, UR18 ;  /* 0x0000001200087c82 */ /* 0x004fe20008000000 */
[----:B------:R-:W-:-:S02]  /*12a60*/  UMOV UR10, UR14 ;  /* 0x0000000e000a7c82 */ /* 0x000fc40008000000 */
[----:B------:R4:W-:Y:S02]  /*12a70*/  UTMALDG.4D [UR8], [UR4], desc[UR6] ;  /* 0x00000608040075b4 */ /* 0x0009e40008019000 */
[----:B----4-:R-:W-:Y:S01]  /*12a80*/  NOP ;  /* 0x0000000000007918 */ /* 0x010fe20000000000 */
.L_x_253:
[----:B------:R-:W2:Y:S04]  /*12a90*/  LDL.LU R3, [R1+0x30] ;  /* 0x0000300001037983 */ /* 0x000ea80000300800 */
[----:B------:R-:W3:Y:S04]  /*12aa0*/  LDL.LU R5, [R1+0x2c] ;  /* 0x00002c0001057983 */ /* 0x000ee80000300800 */
[----:B----4-:R-:W4:Y:S01]  /*12ab0*/  LDL.LU R4, [R1+0x3c] ;  /* 0x00003c0001047983 */ /* 0x010f220000300800 */
[----:B------:R-:W-:Y:S05]  /*12ac0*/  WARPSYNC.ALL ;  /* 0x0000000000007948 */ /* 0x000fea0003800000 */
[----:B------:R-:W-:Y:S01]  /*12ad0*/  ULDC.64 UR6, c[0x0][0xa00] ;  /* 0x0002800000067ab9 */ /* 0x000fe20000000a00 */
[----:B------:R-:W-:Y:S01]  /*12ae0*/  ULDC.64 UR4, c[0x0][0x298] ;  /* 0x0000a60000047ab9 */ /* 0x000fe20000000a00 */
[----:B------:R-:W-:Y:S01]  /*12af0*/  BAR.SYNC.DEFER_BLOCKING 0x8, 0x180 ;  /* 0x0206000000007b1d */ /* 0x000fe20000010000 */
[----:B------:R-:W-:Y:S01]  /*12b00*/  ISETP.NE.U32.AND P0, PT, RZ, UR6, PT ;  /* 0x00000006ff007c0c */ /* 0x000fe2000bf05070 */
[----:B------:R-:W-:-:S03]  /*12b10*/  VIADD R2, R18, 0x14400 ;  /* 0x0001440012027836 */ /* 0x000fc60000000000 */
[----:B------:R-:W-:Y:S01]  /*12b20*/  ISETP.NE.AND.EX P0, PT, RZ, UR7, PT, P0 ;  /* 0x00000007ff007c0c */ /* 0x000fe2000bf05300 */
[----:B------:R-:W-:Y:S01]  /*12b30*/  BSSY B6, `(.L_x_258) ;  /* 0x000001e000067945 */ /* 0x000fe20003800000 */
[----:B------:R-:W-:Y:S02]  /*12b40*/  LOP3.LUT P1, RZ, R2, 0x3ff, RZ, 0xc0, !PT ;  /* 0x000003ff02ff7812 */ /* 0x000fe4000782c0ff */
[----:B--2---:R-:W-:Y:S02]  /*12b50*/  SHF.R.S32.HI R0, RZ, 0x1f, R3 ;  /* 0x0000001fff007819 */ /* 0x004fe40000011403 */
[----:B---3--:R-:W-:-:S03]  /*12b60*/  SEL R5, R5, RZ, !P0 ;  /* 0x000000ff05057207 */ /* 0x008fc60004000000 */
[----:B------:R-:W-:Y:S01]  /*12b70*/  IMAD R0, R0, UR4, RZ ;  /* 0x0000000400007c24 */ /* 0x000fe2000f8e02ff */
[----:B----4-:R-:W-:-:S03]  /*12b80*/  SEL R4, R4, RZ, !P0 ;  /* 0x000000ff04047207 */ /* 0x010fc60004000000 */
[C---:B------:R-:W-:Y:S02]  /*12b90*/  IMAD R0, R3.reuse, UR5, R0 ;  /* 0x0000000503007c24 */ /* 0x040fe4000f8e0200 */
[----:B------:R-:W-:-:S04]  /*12ba0*/  IMAD.WIDE.U32 R2, R3, UR4, RZ ;  /* 0x0000000403027c25 */ /* 0x000fc8000f8e00ff */
[----:B------:R-:W-:Y:S01]  /*12bb0*/  IMAD.IADD R0, R3, 0x1, R0 ;  /* 0x0000000103007824 */ /* 0x000fe200078e0200 */
[----:B------:R2:W-:Y:S04]  /*12bc0*/  STL.64 [R1+0x50], R2 ;  /* 0x0000500201007387 */ /* 0x0005e80000100a00 */
[----:B------:R2:W-:Y:S04]  /*12bd0*/  STL [R1+0x2c], R5 ;  /* 0x00002c0501007387 */ /* 0x0005e80000100800 */
[----:B------:R2:W-:Y:S04]  /*12be0*/  STL [R1+0x3c], R4 ;  /* 0x00003c0401007387 */ /* 0x0005e80000100800 */
[----:B------:R2:W-:Y:S01]  /*12bf0*/  STL [R1+0x30], R0 ;  /* 0x0000300001007387 */ /* 0x0005e20000100800 */
[----:B------:R-:W-:Y:S05]  /*12c00*/  @!P1 BRA `(.L_x_259) ;  /* 0x0000000000409947 */ /* 0x000fea0003800000 */
[----:B--2---:R-:W-:Y:S01]  /*12c10*/  MOV R2, 0x0 ;  /* 0x0000000000027802 */ /* 0x004fe20000000f00 */
[----:B------:R-:W-:Y:S01]  /*12c20*/  ULDC.64 UR6, c[0x4][0xa8] ;  /* 0x01002a0000067ab9 */ /* 0x000fe20000000a00 */
[----:B------:R-:W-:Y:S01]  /*12c30*/  ULDC.64 UR8, c[0x4][0xb0] ;  /* 0x01002c0000087ab9 */ /* 0x000fe20000000a00 */
[----:B------:R-:W-:Y:S01]  /*12c40*/  ULDC.64 UR4, c[0x4][0x20] ;  /* 0x0100080000047ab9 */ /* 0x000fe20000000a00 */
[----:B------:R-:W-:Y:S02]  /*12c50*/  IMAD.U32 R4, RZ, RZ, UR6 ;  /* 0x00000006ff047e24 */ /* 0x000fe4000f8e00ff */
[----:B------:R-:W2:Y:S01]  /*12c60*/  LDC.64 R2, c[0x4][R2] ;  /* 0x0100000002027b82 */ /* 0x000ea20000000a00 */
[----:B------:R-:W-:Y:S02]  /*12c70*/  IMAD.U32 R5, RZ, RZ, UR7 ;  /* 0x00000007ff057e24 */ /* 0x000fe4000f8e00ff */
[----:B------:R-:W-:Y:S02]  /*12c80*/  IMAD.U32 R6, RZ, RZ, UR8 ;  /* 0x00000008ff067e24 */ /* 0x000fe4000f8e00ff */
[----:B------:R-:W-:-:S02]  /*12c90*/  IMAD.U32 R7, RZ, RZ, UR9 ;  /* 0x00000009ff077e24 */ /* 0x000fc4000f8e00ff */
[----:B-1----:R-:W-:Y:S02]  /*12ca0*/  IMAD.U32 R10, RZ, RZ, UR4 ;  /* 0x00000004ff0a7e24 */ /* 0x002fe4000f8e00ff */
[----:B0-----:R-:W-:Y:S02]  /*12cb0*/  IMAD.U32 R11, RZ, RZ, UR5 ;  /* 0x00000005ff0b7e24 */ /* 0x001fe4000f8e00ff */
[----:B------:R-:W-:Y:S02]  /*12cc0*/  IMAD.MOV.U32 R8, RZ, RZ, 0x70 ;  /* 0x00000070ff087424 */ /* 0x000fe400078e00ff */
[----:B------:R-:W-:Y:S02]  /*12cd0*/  IMAD.MOV.U32 R12, RZ, RZ, 0x1 ;  /* 0x00000001ff0c7424 */ /* 0x000fe400078e00ff */
[----:B------:R-:W-:-:S07]  /*12ce0*/  IMAD.MOV.U32 R13, RZ, RZ, RZ ;  /* 0x000000ffff0d7224 */ /* 0x000fce00078e00ff */
[----:B------:R-:W-:-:S07]  /*12cf0*/  LEPC R20, `(.L_x_259) ;  /* 0x000000001014794e */ /* 0x000fce0000000000 */
[----:B--2---:R-:W-:Y:S05]  /*12d00*/  CALL.ABS.NOINC R2 ;  /* 0x0000000002007343 */ /* 0x004fea0003c00000 */
.L_x_259:
[----:B------:R-:W-:Y:S05]  /*12d10*/  BSYNC B6 ;  /* 0x0000000000067941 */ /* 0x000fea0003800000 */
.L_x_258:
[----:B--2---:R-:W2:Y:S01]  /*12d20*/  LDL.LU R0, [R1+0x3c] ;  /* 0x00003c0001007983 */ /* 0x004ea20000300800 */
[----:B------:R-:W-:Y:S01]  /*12d30*/  ULDC.64 UR4, c[0x0][0x2d8] ;  /* 0x0000b60000047ab9 */ /* 0x000fe20000000a00 */
[----:B------:R-:W3:Y:S01]  /*12d40*/  LDC R8, c[0x0][0x448] ;  /* 0x00011200ff087b82 */ /* 0x000ee20000000800 */
[----:B------:R-:W-:Y:S01]  /*12d50*/  ULDC.64 UR6, c[0x0][0x280] ;  /* 0x0000a00000067ab9 */ /* 0x000fe20000000a00 */
[----:B------:R-:W4:Y:S04]  /*12d60*/  LDL.LU R5, [R1+0x30] ;  /* 0x0000300001057983 */ /* 0x000f280000300800 */
[----:B------:R-:W4:Y:S04]  /*12d70*/  LDL.LU.64 R2, [R1+0x50] ;  /* 0x0000500001027983 */ /* 0x000f280000300a00 */
[----:B------:R-:W2:Y:S01]  /*12d80*/  LDL.LU R4, [R1+0x2c] ;  /* 0x00002c0001047983 */ /* 0x000ea20000300800 */
[----:B---3--:R-:W-:Y:S01]  /*12d90*/  ISETP.NE.AND P0, PT, R8, 0x1, PT ;  /* 0x000000010800780c */ /* 0x008fe20003f05270 */
[----:B------:R-:W3:-:S12]  /*12da0*/  S2R R9, SR_TID.X ;  /* 0x0000000000097919 */ /* 0x000ed80000002100 */
[----:B------:R-:W0:Y:S01]  /*12db0*/  @P0 LDC R7, c[0x0][0x450] ;  /* 0x00011400ff070b82 */ /* 0x000e220000000800 */
[----:B----4-:R-:W-:Y:S02]  /*12dc0*/  IMAD.MOV.U32 R3, RZ, RZ, R5 ;  /* 0x000000ffff037224 */ /* 0x010fe400078e0005 */
[----:B------:R-:W4:Y:S01]  /*12dd0*/  LDL.LU R5, [R1+0x4] ;  /* 0x0000040001057983 */ /* 0x000f220000300800 */
[----:B---3--:R-:W-:Y:S02]  /*12de0*/  IMAD.SHL.U32 R9, R9, 0x8, RZ ;  /* 0x0000000809097824 */ /* 0x008fe400078e00ff */
[C---:B------:R-:W-:Y:S01]  /*12df0*/  IMAD.WIDE.U32 R2, R16.reuse, UR4, R2 ;  /* 0x0000000410027c25 */ /* 0x040fe2000f8e0002 */
[----:B-1----:R-:W1:Y:S02]  /*12e00*/  S2R R10, SR_TID.X ;  /* 0x00000000000a7919 */ /* 0x002e640000002100 */
[----:B------:R-:W-:Y:S01]  /*12e10*/  LOP3.LUT R9, R9, 0x38, RZ, 0xc0, !PT ;  /* 0x0000003809097812 */ /* 0x000fe200078ec0ff */
[----:B------:R-:W-:Y:S01]  /*12e20*/  IMAD R3, R16, UR5, R3 ;  /* 0x0000000510037c24 */ /* 0x000fe2000f8e0203 */
[----:B------:R-:W-:-:S02]  /*12e30*/  ULDC.64 UR4, c[0x0][0x2e0] ;  /* 0x0000b80000047ab9 */ /* 0x000fc40000000a00 */
[----:B--2---:R-:W-:Y:S01]  /*12e40*/  IMAD R0, R0, UR4, RZ ;  /* 0x0000000400007c24 */ /* 0x004fe2000f8e02ff */
[C---:B------:R-:W-:Y:S01]  /*12e50*/  LOP3.LUT R12, R9.reuse, 0x40, RZ, 0xfc, !PT ;  /* 0x00000040090c7812 */ /* 0x040fe200078efcff */
[C---:B------:R-:W-:Y:S01]  /*12e60*/  IMAD.WIDE.U32 R2, R4.reuse, UR4, R2 ;  /* 0x0000000404027c25 */ /* 0x040fe2000f8e0002 */
[C---:B0-----:R-:W-:Y:S02]  /*12e70*/  LOP3.LUT R11, R9.reuse, 0x80, RZ, 0xfc, !PT ;  /* 0x00000080090b7812 */ /* 0x041fe400078efcff */
[----:B------:R-:W-:Y:S01]  /*12e80*/  LOP3.LUT R9, R9, 0xc0, RZ, 0xfc, !PT ;  /* 0x000000c009097812 */ /* 0x000fe200078efcff */
[----:B------:R-:W-:Y:S01]  /*12e90*/  IMAD R0, R4, UR5, R0 ;  /* 0x0000000504007c24 */ /* 0x000fe2000f8e0200 */
[----:B------:R-:W-:Y:S01]  /*12ea0*/  ULDC.64 UR4, c[0x0][0x2d0] ;  /* 0x0000b40000047ab9 */ /* 0x000fe20000000a00 */
[----:B------:R-:W0:Y:S02]  /*12eb0*/  S2R R4, SR_TID.X ;  /* 0x0000000000047919 */ /* 0x000e240000002100 */
[----:B------:R-:W-:-:S02]  /*12ec0*/  IMAD.IADD R3, R3, 0x1, R0 ;  /* 0x0000000103037824 */ /* 0x000fc400078e0200 */
[----:B-1----:R-:W-:-:S05]  /*12ed0*/  IMAD.SHL.U32 R10, R10, 0x8, RZ ;  /* 0x000000080a0a7824 */ /* 0x002fca00078e00ff */
[----:B------:R-:W-:Y:S02]  /*12ee0*/  LOP3.LUT R10, R10, 0x38, RZ, 0xc0, !PT ;  /* 0x000000380a0a7812 */ /* 0x000fe400078ec0ff */
[----:B0-----:R-:W-:-:S04]  /*12ef0*/  LOP3.LUT R4, R4, 0x7f, RZ, 0xc0, !PT ;  /* 0x0000007f04047812 */ /* 0x001fc800078ec0ff */
[----:B------:R-:W-:Y:S02]  /*12f00*/  SHF.R.U32.HI R6, RZ, 0x3, R4 ;  /* 0x00000003ff067819 */ /* 0x000fe40000011604 */
[----:B------:R-:W0:Y:S02]  /*12f10*/  S2R R4, SR_TID.X ;  /* 0x0000000000047919 */ /* 0x000e240000002100 */
[----:B0-----:R-:W-:-:S05]  /*12f20*/  IMAD.SHL.U32 R4, R4, 0x10, RZ ;  /* 0x0000001004047824 */ /* 0x001fca00078e00ff */
[----:B------:R-:W-:Y:S02]  /*12f30*/  LOP3.LUT R4, R6, 0x70, R4, 0xf8, !PT ;  /* 0x0000007006047812 */ /* 0x000fe400078ef804 */
[----:B------:R-:W0:Y:S01]  /*12f40*/  @P0 LDC R6, c[0x0][0x44c] ;  /* 0x00011300ff060b82 */ /* 0x000e220000000800 */
[----:B----4-:R-:W-:-:S05]  /*12f50*/  IMAD.SHL.U32 R5, R5, 0x80, RZ ;  /* 0x0000008005057824 */ /* 0x010fca00078e00ff */
[----:B------:R-:W-:-:S05]  /*12f60*/  LOP3.LUT R0, R4, R5, RZ, 0xfc, !PT ;  /* 0x0000000504007212 */ /* 0x000fca00078efcff */
[----:B0-----:R-:W-:-:S04]  /*12f70*/  @P0 IMAD.HI.U32 R6, R0, R6, RZ ;  /* 0x0000000600060227 */ /* 0x001fc800078e00ff */
[----:B------:R-:W-:Y:S01]  /*12f80*/  IMAD.MOV.U32 R4, RZ, RZ, R0 ;  /* 0x000000ffff047224 */ /* 0x000fe200078e0000 */
[----:B------:R-:W-:-:S05]  /*12f90*/  @P0 SHF.R.U32.HI R4, RZ, R7, R6 ;  /* 0x00000007ff040219 */ /* 0x000fca0000011606 */
[----:B------:R-:W-:Y:S02]  /*12fa0*/  IMAD.MOV R6, RZ, RZ, -R4 ;  /* 0x000000ffff067224 */ /* 0x000fe400078e0a04 */
[----:B------:R-:W-:-:S04]  /*12fb0*/  IMAD.WIDE.U32 R2, R4, UR4, R2 ;  /* 0x0000000404027c25 */ /* 0x000fc8000f8e0002 */
[----:B------:R-:W-:Y:S01]  /*12fc0*/  IMAD R0, R8, R6, R0 ;  /* 0x0000000608007224 */ /* 0x000fe200078e0200 */
[----:B------:R-:W-:-:S05]  /*12fd0*/  SHF.R.S32.HI R6, RZ, 0x1f, R4 ;  /* 0x0000001fff067819 */ /* 0x000fca0000011404 */
[----:B------:R-:W-:-:S04]  /*12fe0*/  IMAD R6, R6, UR4, RZ ;  /* 0x0000000406067c24 */ /* 0x000fc8000f8e02ff */
[----:B------:R-:W-:Y:S01]  /*12ff0*/  IMAD R4, R4, UR5, R6 ;  /* 0x0000000504047c24 */ /* 0x000fe2000f8e0206 */
[----:B------:R-:W-:-:S03]  /*13000*/  ULDC.64 UR4, c[0x0][0x2c8] ;  /* 0x0000b20000047ab9 */ /* 0x000fc60000000a00 */
[----:B------:R-:W-:Y:S01]  /*13010*/  IMAD.IADD R3, R3, 0x1, R4 ;  /* 0x0000000103037824 */ /* 0x000fe200078e0204 */
[----:B------:R-:W-:Y:S01]  /*13020*/  SHF.R.S32.HI R4, RZ, 0x1f, R0 ;  /* 0x0000001fff047819 */ /* 0x000fe20000011400 */
[----:B------:R-:W-:-:S04]  /*13030*/  IMAD.WIDE.U32 R2, R0, UR4, R2 ;  /* 0x0000000400027c25 */ /* 0x000fc8000f8e0002 */
[----:B------:R-:W-:Y:S01]  /*13040*/  IMAD R4, R4, UR4, RZ ;  /* 0x0000000404047c24 */ /* 0x000fe2000f8e02ff */
[----:B------:R-:W-:Y:S02]  /*13050*/  ULDC UR4, c[0x0][0x2b8] ;  /* 0x0000ae0000047ab9 */ /* 0x000fe40000000800 */
[----:B------:R-:W-:Y:S01]  /*13060*/  ISETP.GE.AND P3, PT, R9, UR4, PT ;  /* 0x0000000409007c0c */ /* 0x000fe2000bf66270 */
[----:B------:R-:W-:Y:S01]  /*13070*/  IMAD R0, R0, UR5, R4 ;  /* 0x0000000500007c24 */ /* 0x000fe2000f8e0204 */
[----:B------:R0:W5:Y:S01]  /*13080*/  LDL R9, [R1+0x24] ;  /* 0x0000240001097983 */ /* 0x0001620000100800 */
[----:B------:R-:W-:Y:S02]  /*13090*/  LEA R4, P4, R2, UR6, 0x1 ;  /* 0x0000000602047c11 */ /* 0x000fe4000f8808ff */
[----:B------:R-:W-:Y:S01]  /*130a0*/  IMAD.IADD R0, R3, 0x1, R0 ;  /* 0x0000000103007824 */ /* 0x000fe200078e0200 */
[----:B------:R-:W-:Y:S02]  /*130b0*/  ISETP.GE.AND P0, PT, R10, UR4, PT ;  /* 0x000000040a007c0c */ /* 0x000fe4000bf06270 */
[----:B------:R-:W-:-:S02]  /*130c0*/  ISETP.GE.AND P1, PT, R12, UR4, PT ;  /* 0x000000040c007c0c */ /* 0x000fc4000bf26270 */
[----:B------:R-:W-:Y:S01]  /*130d0*/  ISETP.GE.AND P2, PT, R11, UR4, PT ;  /* 0x000000040b007c0c */ /* 0x000fe2000bf46270 */
[----:B------:R-:W-:Y:S01]  /*130e0*/  UMOV UR4, 0xffffffff ;  /* 0xffffffff00047882 */ /* 0x000fe20000000000 */
[----:B------:R-:W-:Y:S02]  /*130f0*/  LEA.HI.X R3, R2, UR7, R0, 0x1, P4 ;  /* 0x0000000702037c11 */ /* 0x000fe4000a0f0c00 */
[----:B0-----:R-:W-:Y:S09]  /*13100*/  BRA.DIV UR4, `(.L_x_260) ;  /* 0x0000004e04b87947 */ /* 0x001ff2000b800000 */
[----:B------:R-:W2:Y:S01]  /*13110*/  LDL.LU R6, [R1+0x40] ;  /* 0x0000400001067983 */ /* 0x000ea20000300800 */
[----:B------:R-:W0:Y:S02]  /*13120*/  S2R R7, SR_TID.X ;  /* 0x0000000000077919 */ /* 0x000e240000002100 */
[----:B0-----:R-:W-:-:S04]  /*13130*/  LOP3.LUT R7, R7, 0x7f, RZ, 0xc0, !PT ;  /* 0x0000007f07077812 */ /* 0x001fc800078ec0ff */
[----:B------:R-:W-:Y:S02]  /*13140*/  SHF.R.U32.HI R11, RZ, 0x3, R7 ;  /* 0x00000003ff0b7819 */ /* 0x000fe40000011607 */
[----:B------:R-:W0:Y:S03]  /*13150*/  SHFL.IDX PT, R7, R4, RZ, 0x181f ;  /* 0x00181fff04077589 */ /* 0x000e2600000e0000 */
[----:B------:R-:W-:Y:S01]  /*13160*/  IMAD.IADD R0, R11, 0x1, R5 ;  /* 0x000000010b007824 */ /* 0x000fe200078e0205 */
[----:B------:R-:W-:-:S03]  /*13170*/  ULDC.64 UR4, c[0x0][0x208] ;  /* 0x0000820000047ab9 */ /* 0x000fc60000000a00 */
[----:B------:R-:W-:Y:S02]  /*13180*/  VIADD R5, R0, 0x10 ;  /* 0x0000001000057836 */ /* 0x000fe40000000000 */
[----:B--2---:R-:W-:Y:S02]  /*13190*/  IMAD R2, R6, R8, RZ ;  /* 0x0000000806027224 */ /* 0x004fe400078e02ff */
[----:B------:R-:W1:Y:S03]  /*131a0*/  SHFL.IDX PT, R6, R3, RZ, 0x181f ;  /* 0x00181fff03067589 */ /* 0x000e6600000e0000 */
[----:B------:R-:W-:-:S13]  /*131b0*/  ISETP.GE.AND P5, PT, R0, R2, PT ;  /* 0x000000020000720c */ /* 0x000fda0003fa6270 */
[----:B0-----:R-:W-:-:S05]  /*131c0*/  @!P5 LEA R7, P4, R10, R7, 0x1 ;  /* 0x000000070a07d211 */ /* 0x001fca00078808ff */
[----:B-1----:R-:W-:-:S05]  /*131d0*/  @!P5 IMAD.X R6, RZ, RZ, R6, P4 ;  /* 0x000000ffff06d224 */ /* 0x002fca00020e0606 */
[----:B------:R-:W-:-:S04]  /*131e0*/  @!P5 LOP3.LUT R7, R7, R6, RZ, 0x3c, !PT ;  /* 0x000000060707d212 */ /* 0x000fc800078e3cff */
[----:B------:R-:W-:-:S04]  /*131f0*/  @!P5 LOP3.LUT R6, R7, R6, RZ, 0x3c, !PT ;  /* 0x000000060706d212 */ /* 0x000fc800078e3cff */
[----:B------:R-:W-:-:S05]  /*13200*/  @!P5 LOP3.LUT R7, R7, R6, RZ, 0x3c, !PT ;  /* 0x000000060707d212 */ /* 0x000fca00078e3cff */
[----:B------:R-:W-:Y:S01]  /*13210*/  @!PT LDS RZ, [RZ] ;  /* 0x00000000fffff984 */ /* 0x000fe20000000800 */
[----:B-----5:R-:W-:Y:S04]  /*13220*/  @!P5 LDGSTS.E.BYPASS.LTC128B.128 [R9+0x14400], desc[UR4][R6.64], !P0 ;  /* 0x144000000609dfae */ /* 0x020fe8000c101d44 */
[----:B------:R-:W-:Y:S04]  /*13230*/  @!P5 LDGSTS.E.BYPASS.LTC128B.128 [R9+0x18400], desc[UR4][R6.64+0x80], !P1 ;  /* 0x184000800609dfae */ /* 0x000fe8000c901d44 */
[----:B------:R-:W-:Y:S04]  /*13240*/  @!P5 LDGSTS.E.BYPASS.LTC128B.128 [R9+0x1c400], desc[UR4][R6.64+0x100], !P2 ;  /* 0x1c4001000609dfae */ /* 0x000fe8000d101d44 */
[----:B------:R0:W-:Y:S01]  /*13250*/  @!P5 LDGSTS.E.BYPASS.LTC128B.128 [R9+0x20400], desc[UR4][R6.64+0x180], !P3 ;  /* 0x204001800609dfae */ /* 0x0001e2000d901d44 */
[----:B------:R-:W-:-:S03]  /*13260*/  ISETP.GE.AND P5, PT, R5, R2, PT ;  /* 0x000000020500720c */ /* 0x000fc60003fa6270 */
[----:B------:R-:W1:Y:S04]  /*13270*/  SHFL.IDX PT, R5, R4, 0x1, 0x181f ;  /* 0x00381f0004057f89 */ /* 0x000e6800000e0000 */
[----:B0-----:R-:W0:Y:S06]  /*13280*/  SHFL.IDX PT, R6, R3, 0x1, 0x181f ;  /* 0x00381f0003067f89 */ /* 0x001e2c00000e0000 */
[----:B-1----:R-:W-:-:S05]  /*13290*/  @!P5 LEA R5, P4, R10, R5, 0x1 ;  /* 0x000000050a05d211 */ /* 0x002fca00078808ff */
[----:B0-----:R-:W-:-:S04]  /*132a0*/  @!P5 IMAD.X R6, RZ, RZ, R6, P4 ;  /* 0x000000ffff06d224 */ /* 0x001fc800020e0606 */
[----:B------:R-:W-:Y:S02]  /*132b0*/  @!P5 IMAD.MOV.U32 R7, RZ, RZ, R6 ;  /* 0x000000ffff07d224 */ /* 0x000fe400078e0006 */
[----:B------:R-:W-:Y:S02]  /*132c0*/  @!P5 IMAD.MOV.U32 R6, RZ, RZ, R5 ;  /* 0x000000ffff06d224 */ /* 0x000fe400078e0005 */
[----:B------:R-:W-:-:S03]  /*132d0*/  VIADD R5, R0, 0x20 ;  /* 0x0000002000057836 */ /* 0x000fc60000000000 */
[----:B------:R-:W-:Y:S04]  /*132e0*/  @!P5 LDGSTS.E.BYPASS.LTC128B.128 [R9+0x14c00], desc[UR4][R6.64], !P0 ;  /* 0x14c000000609dfae */ /* 0x000fe8000c101d44 */
        /* <DEDUP_REMOVED lines=53> */
[----:B------:R-:W0:Y:S06]  /*13640*/  SHFL.IDX PT, R8, R3, 0x6, 0x181f ;  /* 0x00d81f0003087f89 */ /* 0x000e2c00000e0000 */
[----:B-1----:R-:W-:-:S05]  /*13650*/  @!P5 LEA R5, P4, R10, R5, 0x1 ;  /* 0x000000050a05d211 */ /* 0x002fca00078808ff */
[----:B0-----:R-:W-:-:S04]  /*13660*/  @!P5 IMAD.X R6, RZ, RZ, R8, P4 ;  /* 0x000000ffff06d224 */ /* 0x001fc800020e0608 */
[----:B------:R-:W-:Y:S02]  /*13670*/  @!P5 IMAD.MOV.U32 R7, RZ, RZ, R6 ;  /* 0x000000ffff07d224 */ /* 0x000fe400078e0006 */
[----:B------:R-:W-:Y:S02]  /*13680*/  @!P5 IMAD.MOV.U32 R6, RZ, RZ, R5 ;  /* 0x000000ffff06d224 */ /* 0x000fe400078e0005 */
[----:B------:R0:W1:Y:S04]  /*13690*/  SHFL.IDX PT, R5, R3, 0x7, 0x181f ;  /* 0x00f81f0003057f89 */ /* 0x00006800000e0000 */
[----:B------:R0:W-:Y:S04]  /*136a0*/  @!P5 LDGSTS.E.BYPASS.LTC128B.128 [R9+0x17400], desc[UR4][R6.64], !P0 ;  /* 0x174000000609dfae */ /* 0x0001e8000c101d44 */
[----:B------:R0:W-:Y:S04]  /*136b0*/  @!P5 LDGSTS.E.BYPASS.LTC128B.128 [R9+0x1b400], desc[UR4][R6.64+0x80], !P1 ;  /* 0x1b4000800609dfae */ /* 0x0001e8000c901d44 */
[----:B------:R0:W-:Y:S04]  /*136c0*/  @!P5 LDGSTS.E.BYPASS.LTC128B.128 [R9+0x1f400], desc[UR4][R6.64+0x100], !P2 ;  /* 0x1f4001000609dfae */ /* 0x0001e8000d101d44 */
[----:B------:R0:W-:Y:S04]  /*136d0*/  @!P5 LDGSTS.E.BYPASS.LTC128B.128 [R9+0x23400], desc[UR4][R6.64+0x180], !P3 ;  /* 0x234001800609dfae */ /* 0x0001e8000d901d44 */
[----:B------:R0:W2:Y:S02]  /*136e0*/  SHFL.IDX PT, R3, R4, 0x7, 0x181f ;  /* 0x00f81f0004037f89 */ /* 0x0000a400000e0000 */
.L_x_388:
[----:B------:R-:W-:Y:S01]  /*136f0*/  VIADD R0, R0, 0x70 ;  /* 0x0000007000007836 */ /* 0x000fe20000000000 */
[----:B------:R-:W-:Y:S04]  /*13700*/  BSSY B0, `(.L_x_261) ;  /* 0x000000d000007945 */ /* 0x000fe80003800000 */
[----:B------:R-:W-:-:S13]  /*13710*/  ISETP.GE.AND P4, PT, R0, R2, PT ;  /* 0x000000020000720c */ /* 0x000fda0003f86270 */
[----:B------:R-:W-:Y:S05]  /*13720*/  @P4 BRA `(.L_x_262) ;  /* 0x0000000000284947 */ /* 0x000fea0003800000 */
[----:B--2---:R-:W-:Y:S01]  /*13730*/  LEA R2, P4, R10, R3, 0x1 ;  /* 0x000000030a027211 */ /* 0x004fe200078808ff */
[----:B------:R-:W-:-:S04]  /*13740*/  ULDC.64 UR4, c[0x0][0x208] ;  /* 0x0000820000047ab9 */ /* 0x000fc80000000a00 */
[----:B01----:R-:W-:-:S05]  /*13750*/  IMAD.X R3, RZ, RZ, R5, P4 ;  /* 0x000000ffff037224 */ /* 0x003fca00020e0605 */
[----:B------:R-:W-:Y:S01]  /*13760*/  @!PT LDS RZ, [RZ] ;  /* 0x00000000fffff984 */ /* 0x000fe20000000800 */
[----:B------:R-:W-:Y:S01]  /*13770*/  @!PT LDS RZ, [RZ] ;  /* 0x00000000fffff984 */ /* 0x000fe20000000800 */
[----:B------:R-:W-:Y:S01]  /*13780*/  @!PT LDS RZ, [RZ] ;  /* 0x00000000fffff984 */ /* 0x000fe20000000800 */
[----:B------:R3:W-:Y:S04]  /*13790*/  LDGSTS.E.BYPASS.LTC128B.128 [R9+0x17c00], desc[UR4][R2.64], !P0 ;  /* 0x17c0000002097fae */ /* 0x0007e8000c101d44 */
[----:B------:R3:W-:Y:S04]  /*137a0*/  LDGSTS.E.BYPASS.LTC128B.128 [R9+0x1bc00], desc[UR4][R2.64+0x80], !P1 ;  /* 0x1bc0008002097fae */ /* 0x0007e8000c901d44 */
[----:B------:R3:W-:Y:S04]  /*137b0*/  LDGSTS.E.BYPASS.LTC128B.128 [R9+0x1fc00], desc[UR4][R2.64+0x100], !P2 ;  /* 0x1fc0010002097fae */ /* 0x0007e8000d101d44 */
[----:B------:R3:W-:Y:S02]  /*137c0*/  LDGSTS.E.BYPASS.LTC128B.128 [R9+0x23c00], desc[UR4][R2.64+0x180], !P3 ;  /* 0x23c0018002097fae */ /* 0x0007e4000d901d44 */
.L_x_262:
[----:B------:R-:W-:Y:S05]  /*137d0*/  BSYNC B0 ;  /* 0x0000000000007941 */ /* 0x000fea0003800000 */
.L_x_261:
[----:B------:R-:W-:Y:S01]  /*137e0*/  NOP ;  /* 0x0000000000007918 */ /* 0x000fe20000000000 */
[----:B------:R-:W-:Y:S01]  /*137f0*/  PLOP3.LUT P0, PT, PT, PT, PT, 0x80, 0x0 ;  /* 0x000000000000781c */ /* 0x000fe20003f0f070 */
[----:B0-----:R-:W-:-:S12]  /*13800*/  VIADD R6, R18, 0x38800 ;  /* 0x0003880012067836 */ /* 0x001fd80000000000 */
.L_x_263:
[----:B------:R-:W-:Y:S02]  /*13810*/  PLOP3.LUT P1, PT, P1, P0, PT, 0xa2, 0x0 ;  /* 0x000000000000781c */ /* 0x000fe40000f21472 */
[----:B------:R-:W-:-:S08]  /*13820*/  @P0 R2UR P1, UR4, R18 ;  /* 0x00000000120402ca */ /* 0x000fd00000020000 */
[----:B------:R-:W-:-:S05]  /*13830*/  @P0 PLOP3.LUT P0, PT, P1, PT, PT, 0x80, 0x0 ;  /* 0x000000000000081c */ /* 0x000fca0000f0f070 */
[----:B------:R-:W-:Y:S01]  /*13840*/  @!P1 SYNCS.ARRIVE.TRANS64.RED.A0T1 RZ, [UR4+0x38800], RZ ;  /* 0x038800ffffff99a7 */ /* 0x000fe20008200404 */
[----:B------:R-:W-:Y:S07]  /*13850*/  @!P1 ARRIVES.LDGSTSBAR.64.TRANSCNT [UR4+0x38800] ;  /* 0x03880000ff0099b0 */ /* 0x000fee0008000a84 */
[----:B------:R-:W-:Y:S05]  /*13860*/  @P0 BRA.U.ANY `(.L_x_263) ;  /* 0xfffffffd00e80947 */ /* 0x000fea000393ffff */
[----:B---3--:R-:W3:Y:S02]  /*13870*/  LDL.LU R2, [R1+0x48] ;  /* 0x0000480001027983 */ /* 0x008ee40000300800 */
[----:B---3--:R-:W-:-:S05]  /*13880*/  VIADD R2, R2, 0x1 ;  /* 0x0000000102027836 */ /* 0x008fca0000000000 */
[----:B------:R0:W-:Y:S01]  /*13890*/  STL [R1+0x48], R2 ;  /* 0x0000480201007387 */ /* 0x0001e20000100800 */
[----:B------:R-:W-:-:S04]  /*138a0*/  LEA.HI R0, R2, R2, RZ, 0x1 ;  /* 0x0000000202007211 */ /* 0x000fc800078f08ff */
[----:B------:R-:W-:-:S05]  /*138b0*/  LOP3.LUT R0, R0, 0xfffffffe, RZ, 0xc0, !PT ;  /* 0xfffffffe00007812 */ /* 0x000fca00078ec0ff */
[----:B------:R-:W-:-:S05]  /*138c0*/  IMAD.IADD R0, R2, 0x1, -R0 ;  /* 0x0000000102007824 */ /* 0x000fca00078e0a00 */
[----:B------:R-:W-:Y:S01]  /*138d0*/  SHF.L.U32 R0, R0, 0x1f, RZ ;  /* 0x0000001f00007819 */ /* 0x000fe200000006ff */
[----:B------:R-:W-:Y:S01]  /*138e0*/  NOP ;  /* 0x0000000000007918 */ /* 0x000fe20000000000 */
[----:B------:R0:W-:Y:S01]  /*138f0*/  SYNCS.ARRIVE.TRANS64.A1T0 RZ, [R18+URZ+0x38800], RZ ;  /* 0x038800ff12ff79a7 */ /* 0x0001e2000810003f */
[----:B------:R-:W-:Y:S01]  /*13900*/  BSSY B0, `(.L_x_264) ;  /* 0x0000003000007945 */ /* 0x000fe20003800000 */
[----:B------:R-:W3:Y:S03]  /*13910*/  SYNCS.PHASECHK.TRANS64.TRYWAIT P0, [R18+URZ+0x38820], R0 ;  /* 0x03882000120075a7 */ /* 0x000ee6000800017f */
[----:B0--3--:R-:W-:Y:S05]  /*13920*/  @!P0 BRA `(.L_x_265) ;  /* 0x0000005000bc8947 */ /* 0x009fea0003800000 */
.L_x_389:
[----:B------:R-:W-:Y:S05]  /*13930*/  BSYNC B0 ;  /* 0x0000000000007941 */ /* 0x000fea0003800000 */
.L_x_264:
[----:B------:R-:W0:Y:S04]  /*13940*/  LDL R2, [R1+0x38] ;  /* 0x0000380001027983 */ /* 0x000e280000100800 */
[----:B--2---:R-:W2:Y:S01]  /*13950*/  LDL R3, [R1+0x28] ;  /* 0x0000280001037983 */ /* 0x004ea20000100800 */
[----:B------:R-:W-:Y:S01]  /*13960*/  BSSY B0, `(.L_x_266) ;  /* 0x00002a3000007945 */ /* 0x000fe20003800000 */
[----:B0-----:R-:W-:-:S05]  /*13970*/  VIADD R0, R2, 0xfffffffe ;  /* 0xfffffffe02007836 */ /* 0x001fca0000000000 */
[----:B--2---:R-:W-:-:S13]  /*13980*/  ISETP.GE.AND P0, PT, R0, R3, PT ;  /* 0x000000030000720c */ /* 0x004fda0003f06270 */
[----:B------:R-:W-:Y:S05]  /*13990*/  @!P0 BRA `(.L_x_267) ;  /* 0x00000028007c8947 */ /* 0x000fea0003800000 */
[----:B------:R-:W2:Y:S04]  /*139a0*/  LDL.LU R2, [R1+0x58] ;  /* 0x0000580001027983 */ /* 0x000ea80000300800 */
[----:B-1----:R-:W3:Y:S04]  /*139b0*/  LDL.LU R5, [R1+0x34] ;  /* 0x0000340001057983 */ /* 0x002ee80000300800 */
[----:B------:R-:W4:Y:S01]  /*139c0*/  LDL.LU R4, [R1+0x44] ;  /* 0x0000440001047983 */ /* 0x000f220000300800 */
[----:B------:R-:W-:Y:S01]  /*139d0*/  LOP3.LUT R10, RZ, R3, RZ, 0x33, !PT ;  /* 0x00000003ff0a7212 */ /* 0x000fe200078e33ff */
[----:B------:R-:W-:Y:S01]  /*139e0*/  BSSY B2, `(.L_x_268) ;  /* 0x00000e5000027945 */ /* 0x000fe20003800000 */
[----:B--2---:R-:W-:-:S04]  /*139f0*/  VIADD R2, R2, 0x1 ;  /* 0x0000000102027836 */ /* 0x004fc80000000000 */
[----:B---3--:R-:W-:-:S05]  /*13a00*/  IMAD R2, R2, R5, RZ ;  /* 0x0000000502027224 */ /* 0x008fca00078e02ff */
[----:B----4-:R-:W-:-:S05]  /*13a10*/  VIMNMX R8, R4, R2, PT ;  /* 0x0000000204087248 */ /* 0x010fca0003fe0100 */
[----:B------:R-:W-:-:S05]  /*13a20*/  IMAD.MOV R2, RZ, RZ, -R8 ;  /* 0x000000ffff027224 */ /* 0x000fca00078e0a08 */
[----:B------:R-:W-:-:S05]  /*13a30*/  VIADDMNMX R10, R2, 0x1, R10, !PT ;  /* 0x00000001020a7846 */ /* 0x000fca000780010a */
[----:B------:R-:W-:-:S05]  /*13a40*/  IMAD.IADD R2, R8, 0x1, R10 ;  /* 0x0000000108027824 */ /* 0x000fca00078e020a */
[----:B------:R-:W-:-:S04]  /*13a50*/  LOP3.LUT R2, R2, 0x1, RZ, 0xc0, !PT ;  /* 0x0000000102027812 */ /* 0x000fc800078ec0ff */
[----:B------:R-:W-:-:S13]  /*13a60*/  ISETP.NE.U32.AND P0, PT, R2, 0x1, PT ;  /* 0x000000010200780c */ /* 0x000fda0003f05070 */
[----:B------:R-:W-:Y:S05]  /*13a70*/  @P0 BRA `(.L_x_269) ;  /* 0x0000000c006c0947 */ /* 0x000fea0003800000 */
[----:B------:R-:W2:Y:S04]  /*13a80*/  LDL R4, [R1+0x20] ;  /* 0x0000200001047983 */ /* 0x000ea80000100800 */
[----:B------:R-:W3:Y:S01]  /*13a90*/  LDL R3, [R1+0x14] ;  /* 0x0000140001037983 */ /* 0x000ee20000100800 */
[----:B------:R-:W-:Y:S01]  /*13aa0*/  VIADD R9, R19, 0x1 ;  /* 0x0000000113097836 */ /* 0x000fe20000000000 */
[----:B------:R-:W-:Y:S04]  /*13ab0*/  BSSY B1, `(.L_x_270) ;  /* 0x00000d3000017945 */ /* 0x000fe80003800000 */
[----:B------:R-:W-:-:S04]  /*13ac0*/  ISETP.NE.AND P0, PT, R9, 0x2, PT ;  /* 0x000000020900780c */ /* 0x000fc80003f05270 */
[----:B------:R-:W-:Y:S02]  /*13ad0*/  SEL R11, RZ, 0x1, P0 ;  /* 0x00000001ff0b7807 */ /* 0x000fe40000000000 */
[----:B------:R-:W-:Y:S02]  /*13ae0*/  SEL R9, R9, RZ, P0 ;  /* 0x000000ff09097207 */ /* 0x000fe40000000000 */
[----:B--2---:R-:W-:Y:S02]  /*13af0*/  ISETP.NE.AND P1, PT, R4, RZ, PT ;  /* 0x000000ff0400720c */ /* 0x004fe40003f25270 */
[----:B---3--:R-:W-:-:S11]  /*13b00*/  LOP3.LUT R11, R3, R11, RZ, 0x3c, !PT ;  /* 0x0000000b030b7212 */ /* 0x008fd600078e3cff */
[----:B------:R-:W-:Y:S05]  /*13b10*/  @!P1 BRA `(.L_x_271) ;  /* 0x0000000c00309947 */ /* 0x000fea0003800000 */
[----:B------:R-:W-:Y:S01]  /*13b20*/  ULDC.64 UR4, c[0x0][0x418] ;  /* 0x0001060000047ab9 */ /* 0x000fe20000000a00 */
[----:B------:R-:W-:Y:S01]  /*13b30*/  IMAD.MOV.U32 R5, RZ, RZ, R17 ;  /* 0x000000ffff057224 */ /* 0x000fe200078e0011 */
[----:B------:R-:W-:-:S04]  /*13b40*/  ISETP.NE.U32.AND P0, PT, RZ, UR4, PT ;  /* 0x00000004ff007c0c */ /* 0x000fc8000bf05070 */
[----:B------:R-:W-:-:S13]  /*13b50*/  ISETP.NE.AND.EX P0, PT, RZ, UR5, PT, P0 ;  /* 0x00000005ff007c0c */ /* 0x000fda000bf05300 */
[----:B------:R-:W-:Y:S05]  /*13b60*/  @!P0 BRA `(.L_x_272) ;  /* 0x0000000000508947 */ /* 0x000fea0003800000 */
[----:B------:R-:W2:Y:S01]  /*13b70*/  LDL R12, [R1+0x1c] ;  /* 0x00001c00010c7983 */ /* 0x000ea20000100800 */
[----:B------:R-:W0:Y:S01]  /*13b80*/  LDC R5, c[0x0][0x43c] ;  /* 0x00010f00ff057b82 */ /* 0x000e220000000800 */
[----:B------:R-:W-:Y:S02]  /*13b90*/  ULDC.64 UR6, c[0x0][0x428] ;  /* 0x00010a0000067ab9 */ /* 0x000fe40000000a00 */
[----:B------:R-:W3:Y:S01]  /*13ba0*/  LDL R7, [R1+0x10] ;  /* 0x0000100001077983 */ /* 0x000ee20000100800 */
        /* <DEDUP_REMOVED lines=9> */
[----:B--2---:R-:W-:-:S04]  /*13c40*/  IMAD R4, R12, UR6, RZ ;  /* 0x000000060c047c24 */ /* 0x004fc8000f8e02ff */
[C---:B---3--:R-:W-:Y:S02]  /*13c50*/  IMAD R4, R7.reuse, UR7, R4 ;  /* 0x0000000707047c24 */ /* 0x048fe4000f8e0204 */
[----:B------:R-:W-:-:S04]  /*13c60*/  IMAD.WIDE.U32 R2, R7, UR6, R2 ;  /* 0x0000000607027c25 */ /* 0x000fc8000f8e0002 */
[----:B------:R-:W-:Y:S01]  /*13c70*/  IMAD.IADD R3, R4, 0x1, R3 ;  /* 0x0000000104037824 */ /* 0x000fe200078e0203 */
[----:B------:R-:W-:-:S04]  /*13c80*/  LEA R4, P0, R2, UR4, 0x2 ;  /* 0x0000000402047c11 */ /* 0x000fc8000f8010ff */
[----:B------:R-:W-:-:S06]  /*13c90*/  LEA.HI.X R5, R2, UR5, R3, 0x2, P0 ;  /* 0x0000000502057c11 */ /* 0x000fcc00080f1403 */
[----:B------:R0:W5:Y:S03]  /*13ca0*/  LDG.E R5, desc[UR8][R4.64] ;  /* 0x0000000804057981 */ /* 0x000166000c1e1900 */
.L_x_272:
[----:B------:R-:W-:Y:S01]  /*13cb0*/  IMAD R3, R9, 0x8, R18 ;  /* 0x0000000809037824 */ /* 0x000fe200078e0212 */
[----:B------:R-:W-:Y:S01]  /*13cc0*/  SHF.L.U32 R2, R11, 0x1f, RZ ;  /* 0x0000001f0b027819 */ /* 0x000fe200000006ff */
[----:B------:R-:W-:Y:S03]  /*13cd0*/  BSSY B3, `(.L_x_273) ;  /* 0x0000003000037945 */ /* 0x000fe60003800000 */
[----:B------:R-:W1:Y:S02]  /*13ce0*/  SYNCS.PHASECHK.TRANS64.TRYWAIT P0, [R3+URZ+0x38840], R2 ;  /* 0x03884002030075a7 */ /* 0x000e64000800017f */
[----:B-1----:R-:W-:Y:S05]  /*13cf0*/  @!P0 BRA `(.L_x_274) ;  /* 0x0000004c00dc8947 */ /* 0x002fea0003800000 */
.L_x_390:
[----:B------:R-:W-:Y:S05]  /*13d00*/  BSYNC B3 ;  /* 0x0000000000037941 */ /* 0x000fea0003800000 */
.L_x_273:
[----:B0-----:R-:W0:Y:S01]  /*13d10*/  S2R R4, SR_TID.X ;  /* 0x0000000000047919 */ /* 0x001e220000002100 */
[----:B------:R-:W-:Y:S01]  /*13d20*/  BSSY B3, `(.L_x_275) ;  /* 0x000000b000037945 */ /* 0x000fe20003800000 */
[----:B0-----:R-:W-:-:S04]  /*13d30*/  LOP3.LUT R4, R4, 0x7f, RZ, 0xc0, !PT ;  /* 0x0000007f04047812 */ /* 0x001fc800078ec0ff */
[----:B------:R-:W-:-:S13]  /*13d40*/  ISETP.NE.AND P1, PT, R4, RZ, PT ;  /* 0x000000ff0400720c */ /* 0x000fda0003f25270 */
[----:B------:R-:W-:Y:S05]  /*13d50*/  @P1 BRA `(.L_x_276) ;  /* 0x00000000001c1947 */ /* 0x000fea0003800000 */
[----:B------:R-:W0:Y:S01]  /*13d60*/  S2R R4, SR_TID.X ;  /* 0x0000000000047919 */ /* 0x000e220000002100 */
[----:B-1----:R-:W-:-:S04]  /*13d70*/  IMAD.MOV.U32 R2, RZ, RZ, 0xa000 ;  /* 0x0000a000ff027424 */ /* 0x002fc800078e00ff */
[----:B------:R2:W-:Y:S01]  /*13d80*/  SYNCS.ARRIVE.TRANS64 RZ, [R3+URZ+0x38830], R2 ;  /* 0x0388300203ff79a7 */ /* 0x0005e2000800003f */
[----:B0-----:R-:W-:-:S04]  /*13d90*/  LOP3.LUT R4, R4, 0x1f, RZ, 0xc0, !PT ;  /* 0x0000001f04047812 */ /* 0x001fc800078ec0ff */
[----:B------:R-:W-:-:S13]  /*13da0*/  ISETP.NE.AND P0, PT, R4, RZ, PT ;  /* 0x000000ff0400720c */ /* 0x000fda0003f05270 */
[----:B--2---:R-:W-:Y:S05]  /*13db0*/  @!P0 BRA `(.L_x_276) ;  /* 0x0000000000048947 */ /* 0x004fea0003800000 */
[----:B------:R-:W-:Y:S01]  /*13dc0*/  BPT.TRAP 0x1 ;  /* 0x000000040000795c */ /* 0x000fe20000300000 */
.L_x_276:
[----:B------:R-:W-:Y:S05]  /*13dd0*/  BSYNC B3 ;  /* 0x0000000000037941 */ /* 0x000fea0003800000 */
.L_x_275:
[----:B-1----:R-:W2:Y:S01]  /*13de0*/  LDL R2, [R1+0x18] ;  /* 0x0000180001027983 */ /* 0x002ea20000100800 */
[----:B------:R-:W-:Y:S01]  /*13df0*/  IMAD.MOV.U32 R14, RZ, RZ, RZ ;  /* 0x000000ffff0e7224 */ /* 0x000fe200078e00ff */
[----:B------:R-:W-:Y:S01]  /*13e00*/  UIADD3 UR4, UP0, UR36, 0x370, URZ ;  /* 0x0000037024047890 */ /* 0x000fe2000ff1e03f */
[----:B------:R-:W-:Y:S01]  /*13e10*/  IMAD R4, R9, 0xa000, R18 ;  /* 0x0000a00009047824 */ /* 0x000fe200078e0212 */
[----:B------:R-:W-:Y:S01]  /*13e20*/  PLOP3.LUT P0, PT, PT, PT, PT, 0x80, 0x0 ;  /* 0x000000000000781c */ /* 0x000fe20003f0f070 */
[----:B------:R-:W-:Y:S01]  /*13e30*/  VIADD R3, R3, 0x38830 ;  /* 0x0003883003037836 */ /* 0x000fe20000000000 */
[----:B------:R-:W-:Y:S01]  /*13e40*/  R2UR UR10, R14 ;  /* 0x000000000e0a72ca */ /* 0x000fe200000e0000 */
[----:B------:R-:W-:Y:S01]  /*13e50*/  VIADD R7, R4, 0x24400 ;  /* 0x0002440004077836 */ /* 0x000fe20000000000 */
[----:B------:R-:W-:Y:S01]  /*13e60*/  UIADD3.X UR5, URZ, UR37, URZ, UP0, !UPT ;  /* 0x000000253f057290 */ /* 0x000fe200087fe43f */
[----:B------:R-:W-:Y:S01]  /*13e70*/  UMOV UR6, 0x0 ;  /* 0x0000000000067882 */ /* 0x000fe20000000000 */
[----:B------:R-:W-:Y:S01]  /*13e80*/  UMOV UR7, 0x14f00000 ;  /* 0x14f0000000077882 */ /* 0x000fe20000000000 */
[----:B--2---:R-:W-:-:S10]  /*13e90*/  IMAD R2, R0, 0x50, R2 ;  /* 0x0000005000027824 */ /* 0x004fd400078e0202 */
.L_x_277:
[----:B------:R-:W-:-:S13]  /*13ea0*/  @P0 ELECT P2, URZ, PT ;  /* 0x00000000003f082f */ /* 0x000fda0003840000 */
[----:B-----5:R-:W-:Y:S02]  /*13eb0*/  @P2 R2UR UR13, R5 ;  /* 0x00000000050d22ca */ /* 0x020fe400000e0000 */
[----:B------:R-:W-:Y:S02]  /*13ec0*/  @P2 R2UR UR12, R16 ;  /* 0x00000000100c22ca */ /* 0x000fe400000e0000 */
[----:B------:R-:W-:Y:S02]  /*13ed0*/  @P2 R2UR UR11, R2 ;  /* 0x00000000020b22ca */ /* 0x000fe400000e0000 */
[----:B------:R-:W-:Y:S02]  /*13ee0*/  @P2 R2UR UR9, R3 ;  /* 0x00000000030922ca */ /* 0x000fe400000e0000 */
[----:B------:R-:W-:Y:S02]  /*13ef0*/  @P2 R2UR UR8, R7 ;  /* 0x00000000070822ca */ /* 0x000fe400000e0000 */
[----:B------:R-:W-:-:S02]  /*13f00*/  @P2 PLOP3.LUT P0, PT, P2, PT, PT, 0x8, 0x0 ;  /* 0x000000000000281c */ /* 0x000fc4000170e170 */
[----:B------:R-:W-:-:S09]  /*13f10*/  PLOP3.LUT P2, PT, PT, PT, PT, 0x8, 0x0 ;  /* 0x000000000000781c */ /* 0x000fd20003f4e170 */
[----:B------:R0:W-:Y:S02]  /*13f20*/  UTMALDG.4D [UR8], [UR4], desc[UR6] ;  /* 0x00000608040075b4 */ /* 0x0001e40008019000 */
[----:B0-----:R-:W-:Y:S05]  /*13f30*/  @P0 BRA.U.ANY `(.L_x_277) ;  /* 0xfffffffd00d80947 */ /* 0x001fea000393ffff */
[----:B------:R-:W-:Y:S01]  /*13f40*/  IMAD.MOV.U32 R21, RZ, RZ, 0x40 ;  /* 0x00000040ff157424 */ /* 0x000fe200078e00ff */
[----:B------:R-:W-:Y:S01]  /*13f50*/  PLOP3.LUT P0, PT, PT, PT, PT, 0x80, 0x0 ;  /* 0x000000000000781c */ /* 0x000fe20003f0f070 */
[----:B------:R-:W-:Y:S01]  /*13f60*/  VIADD R7, R4, 0x26c00 ;  /* 0x00026c0004077836 */ /* 0x000fe20000000000 */
[----:B------:R-:W-:Y:S01]  /*13f70*/  UMOV UR6, 0x0 ;  /* 0x0000000000067882 */ /* 0x000fe20000000000 */
[----:B------:R-:W-:Y:S01]  /*13f80*/  UMOV UR7, 0x14f00000 ;  /* 0x14f0000000077882 */ /* 0x000fe20000000000 */
[----:B------:R-:W-:-:S15]  /*13f90*/  R2UR UR10, R21 ;  /* 0x00000000150a72ca */ /* 0x000fde00000e0000 */
.L_x_278:
[----:B------:R-:W-:-:S13]  /*13fa0*/  @P0 ELECT P2, URZ, PT ;  /* 0x00000000003f082f */ /* 0x000fda0003840000 */
[----:B------:R-:W-:Y:S02]  /*13fb0*/  @P2 R2UR UR13, R5 ;  /* 0x00000000050d22ca */ /* 0x000fe400000e0000 */
        /* <DEDUP_REMOVED lines=14> */
.L_x_279:
        /* <DEDUP_REMOVED lines=16> */
.L_x_280:
        /* <DEDUP_REMOVED lines=10> */
[----:B------:R-:W2:Y:S01]  /*14240*/  LDL.LU R7, [R1+0x14] ;  /* 0x0000140001077983 */ /* 0x000ea20000300800 */
[----:B------:R-:W-:Y:S01]  /*14250*/  IMAD R3, R19, 0x8, R6 ;  /* 0x0000000813037824 */ /* 0x000fe200078e0206 */
[----:B------:R-:W-:Y:S01]  /*14260*/  BSSY B3, `(.L_x_281) ;  /* 0x0000004000037945 */ /* 0x000fe20003800000 */
[----:B--2---:R-:W-:-:S04]  /*14270*/  SHF.L.U32 R2, R7, 0x1f, RZ ;  /* 0x0000001f07027819 */ /* 0x004fc800000006ff */
[----:B------:R-:W0:Y:S02]  /*14280*/  SYNCS.PHASECHK.TRANS64.TRYWAIT P0, [R3+URZ+0x60], R2 ;  /* 0x00006002030075a7 */ /* 0x000e24000800017f */
[----:B0-----:R-:W-:Y:S05]  /*14290*/  @!P0 BRA `(.L_x_282) ;  /* 0x0000004800888947 */ /* 0x001fea0003800000 */
.L_x_391:
[----:B------:R-:W-:Y:S05]  /*142a0*/  BSYNC B3 ;  /* 0x0000000000037941 */ /* 0x000fea0003800000 */
.L_x_281:
[----:B------:R-:W-:Y:S01]  /*142b0*/  BSSY B3, `(.L_x_283) ;  /* 0x000000c000037945 */ /* 0x000fe20003800000 */
[----:B------:R-:W-:Y:S02]  /*142c0*/  IMAD.MOV.U32 R12, RZ, RZ, 0x0 ;  /* 0x00000000ff0c7424 */ /* 0x000fe400078e00ff */
[----:B------:R-:W-:Y:S01]  /*142d0*/  IMAD.MOV.U32 R13, RZ, RZ, 0x14f00000 ;  /* 0x14f00000ff0d7424 */ /* 0x000fe200078e00ff */
[----:B------:R-:W-:Y:S06]  /*142e0*/  @P1 BRA `(.L_x_284) ;  /* 0x0000000000201947 */ /* 0x000fec0003800000 */
[----:B------:R-:W1:Y:S01]  /*142f0*/  S2R R4, SR_TID.X ;  /* 0x0000000000047919 */ /* 0x000e620000002100 */
[----:B0-----:R-:W-:Y:S02]  /*14300*/  IMAD R2, R19, 0x8, R18 ;  /* 0x0000000813027824 */ /* 0x001fe400078e0212 */
[----:B------:R-:W-:-:S04]  /*14310*/  IMAD.MOV.U32 R3, RZ, RZ, 0xa000 ;  /* 0x0000a000ff037424 */ /* 0x000fc800078e00ff */
[----:B------:R2:W-:Y:S01]  /*14320*/  SYNCS.ARRIVE.TRANS64 RZ, [R2+URZ+0x38850], R3 ;  /* 0x0388500302ff79a7 */ /* 0x0005e2000800003f */
[----:B-1----:R-:W-:-:S04]  /*14330*/  LOP3.LUT R4, R4, 0x1f, RZ, 0xc0, !PT ;  /* 0x0000001f04047812 */ /* 0x002fc800078ec0ff */
[----:B------:R-:W-:-:S13]  /*14340*/  ISETP.NE.AND P0, PT, R4, RZ, PT ;  /* 0x000000ff0400720c */ /* 0x000fda0003f05270 */
[----:B--2---:R-:W-:Y:S05]  /*14350*/  @!P0 BRA `(.L_x_284) ;  /* 0x0000000000048947 */ /* 0x004fea0003800000 */
[----:B------:R-:W-:Y:S01]  /*14360*/  BPT.TRAP 0x1 ;  /* 0x000000040000795c */ /* 0x000fe20000300000 */
.L_x_284:
[----:B------:R-:W-:Y:S05]  /*14370*/  BSYNC B3 ;  /* 0x0000000000037941 */ /* 0x000fea0003800000 */
.L_x_283:
[----:B------:R-:W2:Y:S04]  /*14380*/  LDL R7, [R1+0x18] ;  /* 0x0000180001077983 */ /* 0x000ea80000100800 */
[----:B------:R-:W2:Y:S01]  /*14390*/  LDL.LU R4, [R1+0x8] ;  /* 0x0000080001047983 */ /* 0x000ea20000300800 */
[----:B------:R-:W-:Y:S01]  /*143a0*/  R2UR UR10, R14 ;  /* 0x000000000e0a72ca */ /* 0x000fe200000e0000 */
[C-C-:B0-----:R-:W-:Y:S01]  /*143b0*/  IMAD R3, R19.reuse, 0x8, R18.reuse ;  /* 0x0000000813037824 */ /* 0x141fe200078e0212 */
[----:B------:R-:W-:Y:S01]  /*143c0*/  R2UR UR6, R12 ;  /* 0x000000000c0672ca */ /* 0x000fe200000e0000 */
[----:B------:R-:W-:Y:S01]  /*143d0*/  IMAD R2, R19, 0xa000, R18 ;  /* 0x0000a00013027824 */ /* 0x000fe200078e0212 */
[----:B------:R-:W-:Y:S01]  /*143e0*/  R2UR UR7, R13 ;  /* 0x000000000d0772ca */ /* 0x000fe200000e0000 */
[----:B------:R-:W-:Y:S01]  /*143f0*/  UIADD3 UR4, UP0, UR36, 0x470, URZ ;  /* 0x0000047024047890 */ /* 0x000fe2000ff1e03f */
[----:B------:R-:W-:Y:S01]  /*14400*/  PLOP3.LUT P0, PT, PT, PT, PT, 0x80, 0x0 ;  /* 0x000000000000781c */ /* 0x000fe20003f0f070 */
[----:B------:R-:W-:-:S02]  /*14410*/  VIADD R3, R3, 0x38850 ;  /* 0x0003885003037836 */ /* 0x000fc40000000000 */
[----:B------:R-:W-:Y:S01]  /*14420*/  UIADD3.X UR5, URZ, UR37, URZ, UP0, !UPT ;  /* 0x000000253f057290 */ /* 0x000fe200087fe43f */
[----:B--2---:R-:W-:Y:S02]  /*14430*/  IMAD R4, R4, 0x50, R7 ;  /* 0x0000005004047824 */ /* 0x004fe400078e0207 */
[----:B------:R-:W-:-:S09]  /*14440*/  VIADD R7, R2, 0x400 ;  /* 0x0000040002077836 */ /* 0x000fd20000000000 */
.L_x_285:
        /* <DEDUP_REMOVED lines=10> */
[----:B------:R-:W-:Y:S01]  /*144f0*/  R2UR UR10, R21 ;  /* 0x00000000150a72ca */ /* 0x000fe200000e0000 */
[----:B------:R-:W-:Y:S01]  /*14500*/  VIADD R7, R2, 0x2c00 ;  /* 0x00002c0002077836 */ /* 0x000fe20000000000 */
[----:B------:R-:W-:Y:S02]  /*14510*/  R2UR UR6, R12 ;  /* 0x000000000c0672ca */ /* 0x000fe400000e0000 */
[----:B------:R-:W-:Y:S02]  /*14520*/  R2UR UR7, R13 ;  /* 0x000000000d0772ca */ /* 0x000fe400000e0000 */
[----:B------:R-:W-:-:S13]  /*14530*/  PLOP3.LUT P0, PT, PT, PT, PT, 0x80, 0x0 ;  /* 0x000000000000781c */ /* 0x000fda0003f0f070 */
.L_x_286:
        /* <DEDUP_REMOVED lines=15> */
.L_x_287:
        /* <DEDUP_REMOVED lines=15> */
.L_x_288:
        /* <DEDUP_REMOVED lines=10> */
[----:B------:R0:W-:Y:S01]  /*147c0*/  STL [R1+0x8], R0 ;  /* 0x0000080001007387 */ /* 0x0001e20000100800 */
[----:B------:R-:W-:-:S07]  /*147d0*/  IMAD.MOV.U32 R17, RZ, RZ, R5 ;  /* 0x000000ffff117224 */ /* 0x000fce00078e0005 */
.L_x_271:
[----:B------:R-:W-:Y:S05]  /*147e0*/  BSYNC B1 ;  /* 0x0000000000017941 */ /* 0x000fea0003800000 */
.L_x_270:
[----:B0-----:R-:W2:Y:S01]  /*147f0*/  LDL.LU R0, [R1+0x38] ;  /* 0x0000380001007983 */ /* 0x001ea20000300800 */
[----:B------:R-:W-:-:S03]  /*14800*/  IMAD.MOV.U32 R19, RZ, RZ, R9 ;  /* 0x000000ffff137224 */ /* 0x000fc600078e0009 */
[----:B------:R0:W-:Y:S02]  /*14810*/  STL [R1+0x14], R11 ;  /* 0x0000140b01007387 */ /* 0x0001e40000100800 */
[----:B0-2---:R-:W-:-:S07]  /*14820*/  VIADD R0, R0, 0xfffffffd ;  /* 0xfffffffd00007836 */ /* 0x005fce0000000000 */
.L_x_269:
[----:B------:R-:W-:Y:S05]  /*14830*/  BSYNC B2 ;  /* 0x0000000000027941 */ /* 0x000fea0003800000 */
.L_x_268:
[----:B------:R-:W-:Y:S01]  /*14840*/  VIADD R10, R10, 0xfffffffe ;  /* 0xfffffffe0a0a7836 */ /* 0x000fe20000000000 */
[----:B------:R-:W-:-:S04]  /*14850*/  LOP3.LUT R8, RZ, R8, RZ, 0x33, !PT ;  /* 0x00000008ff087212 */ /* 0x000fc800078e33ff */
[----:B------:R-:W-:-:S13]  /*14860*/  ISETP.NE.AND P0, PT, R10, R8, PT ;  /* 0x000000080a00720c */ /* 0x000fda0003f05270 */
[----:B------:R-:W-:Y:S05]  /*14870*/  @!P0 BRA `(.L_x_267) ;  /* 0x0000001800c48947 */ /* 0x000fea0003800000 */
[----:B------:R-:W-:-:S07]  /*14880*/  IMAD.MOV.U32 R9, RZ, RZ, R17 ;  /* 0x000000ffff097224 */ /* 0x000fce00078e0011 */
.L_x_327:
[----:B------:R-:W2:Y:S04]  /*14890*/  LDL R3, [R1+0x20] ;  /* 0x0000200001037983 */ /* 0x000ea80000100800 */
[----:B------:R-:W3:Y:S01]  /*148a0*/  LDL R2, [R1+0x14] ;  /* 0x0000140001027983 */ /* 0x000ee20000100800 */
[----:B------:R-:W-:Y:S01]  /*148b0*/  VIADD R4, R19, 0x1 ;  /* 0x0000000113047836 */ /* 0x000fe20000000000 */
[----:B------:R-:W-:Y:S05]  /*148c0*/  YIELD ;  /* 0x0000000000007946 */ /* 0x000fea0003800000 */
[----:B------:R-:W-:Y:S01]  /*148d0*/  ISETP.NE.AND P0, PT, R4, 0x2, PT ;  /* 0x000000020400780c */ /* 0x000fe20003f05270 */
[----:B------:R-:W-:Y:S03]  /*148e0*/  BSSY B1, `(.L_x_289) ;  /* 0x00000d0000017945 */ /* 0x000fe60003800000 */
[----:B------:R-:W-:-:S02]  /*148f0*/  SEL R5, RZ, 0x1, P0 ;  /* 0x00000001ff057807 */ /* 0x000fc40000000000 */
[----:B------:R-:W-:Y:S02]  /*14900*/  SEL R4, R4, RZ, P0 ;  /* 0x000000ff04047207 */ /* 0x000fe40000000000 */
[----:B--2---:R-:W-:Y:S02]  /*14910*/  ISETP.NE.AND P1, PT, R3, RZ, PT ;  /* 0x000000ff0300720c */ /* 0x004fe40003f25270 */
[----:B---3--:R-:W-:-:S11]  /*14920*/  LOP3.LUT R5, R2, R5, RZ, 0x3c, !PT ;  /* 0x0000000502057212 */ /* 0x008fd600078e3cff */
[----:B01----:R-:W-:Y:S05]  /*14930*/  @!P1 BRA `(.L_x_290) ;  /* 0x0000000c00289947 */ /* 0x003fea0003800000 */
        /* <DEDUP_REMOVED lines=14> */
[----:B------:R-:W-:-:S04]  /*14a20*/  @P0 SHF.R.U32.HI R2, RZ, R3, R7 ;  /* 0x00000003ff020219 */ /* 0x000fc80000011607 */
[--C-:B------:R-:W-:Y:S01]  /*14a30*/  SHF.R.S32.HI R3, RZ, 0x1f, R2.reuse ;  /* 0x0000001fff037819 */ /* 0x100fe20000011402 */
[----:B------:R-:W-:-:S04]  /*14a40*/  IMAD.MOV R7, RZ, RZ, -R2 ;  /* 0x000000ffff077224 */ /* 0x000fc800078e0a02 */
[----:B------:R-:W-:Y:S02]  /*14a50*/  IMAD R7, R8, R7, R0 ;  /* 0x0000000708077224 */ /* 0x000fe400078e0200 */
[----:B--2---:R-:W-:-:S04]  /*14a60*/  IMAD R8, R11, UR6, RZ ;  /* 0x000000060b087c24 */ /* 0x004fc8000f8e02ff */
[C---:B---3--:R-:W-:Y:S02]  /*14a70*/  IMAD R8, R10.reuse, UR7, R8 ;  /* 0x000000070a087c24 */ /* 0x048fe4000f8e0208 */
[----:B------:R-:W-:-:S04]  /*14a80*/  IMAD.WIDE.U32 R2, R10, UR6, R2 ;  /* 0x000000060a027c25 */ /* 0x000fc8000f8e0002 */
[----:B------:R-:W-:Y:S01]  /*14a90*/  IMAD.IADD R3, R8, 0x1, R3 ;  /* 0x0000000108037824 */ /* 0x000fe200078e0203 */
[----:B------:R-:W-:-:S04]  /*14aa0*/  LEA R8, P0, R2, UR4, 0x2 ;  /* 0x0000000402087c11 */ /* 0x000fc8000f8010ff */
[----:B------:R-:W-:-:S06]  /*14ab0*/  LEA.HI.X R9, R2, UR5, R3, 0x2, P0 ;  /* 0x0000000502097c11 */ /* 0x000fcc00080f1403 */
[----:B------:R0:W5:Y:S03]  /*14ac0*/  LDG.E R9, desc[UR8][R8.64] ;  /* 0x0000000808097981 */ /* 0x000166000c1e1900 */
.L_x_291:
[----:B------:R-:W-:Y:S01]  /*14ad0*/  IMAD R3, R4, 0x8, R18 ;  /* 0x0000000804037824 */ /* 0x000fe200078e0212 */
[----:B------:R-:W-:Y:S01]  /*14ae0*/  SHF.L.U32 R2, R5, 0x1f, RZ ;  /* 0x0000001f05027819 */ /* 0x000fe200000006ff */
[----:B------:R-:W-:Y:S03]  /*14af0*/  BSSY B2, `(.L_x_292) ;  /* 0x0000003000027945 */ /* 0x000fe60003800000 */
[----:B------:R-:W1:Y:S02]  /*14b00*/  SYNCS.PHASECHK.TRANS64.TRYWAIT P0, [R3+URZ+0x38840], R2 ;  /* 0x03884002030075a7 */ /* 0x000e64000800017f */
[----:B-1----:R-:W-:Y:S05]  /*14b10*/  @!P0 BRA `(.L_x_293) ;  /* 0x00000040007c8947 */ /* 0x002fea0003800000 */
.L_x_392:
[----:B------:R-:W-:Y:S05]  /*14b20*/  BSYNC B2 ;  /* 0x0000000000027941 */ /* 0x000fea0003800000 */
.L_x_292:
        /* <DEDUP_REMOVED lines=12> */
.L_x_295:
[----:B------:R-:W-:Y:S05]  /*14bf0*/  BSYNC B2 ;  /* 0x0000000000027941 */ /* 0x000fea0003800000 */
.L_x_294:
        /* <DEDUP_REMOVED lines=12> */
.L_x_296:
        /* <DEDUP_REMOVED lines=16> */
.L_x_297:
        /* <DEDUP_REMOVED lines=16> */
.L_x_298:
        /* <DEDUP_REMOVED lines=16> */
.L_x_299:
        /* <DEDUP_REMOVED lines=16> */
.L_x_393:
[----:B------:R-:W-:Y:S05]  /*150c0*/  BSYNC B2 ;  /* 0x0000000000027941 */ /* 0x000fea0003800000 */
.L_x_300:
[----:B------:R-:W-:Y:S01]  /*150d0*/  BSSY B2, `(.L_x_302) ;  /* 0x000000b000027945 */ /* 0x000fe20003800000 */
[----:B------:R-:W-:Y:S02]  /*150e0*/  IMAD.MOV.U32 R10, RZ, RZ, 0x0 ;  /* 0x00000000ff0a7424 */ /* 0x000fe400078e00ff */
[----:B------:R-:W-:Y:S01]  /*150f0*/  IMAD.MOV.U32 R11, RZ, RZ, 0x14f00000 ;  /* 0x14f00000ff0b7424 */ /* 0x000fe200078e00ff */
[----:B------:R-:W-:Y:S06]  /*15100*/  @P1 BRA `(.L_x_303) ;  /* 0x00000000001c1947 */ /* 0x000fec0003800000 */
[----:B------:R-:W1:Y:S01]  /*15110*/  S2R R8, SR_TID.X ;  /* 0x0000000000087919 */ /* 0x000e620000002100 */
[----:B0-----:R-:W-:-:S04]  /*15120*/  IMAD.MOV.U32 R3, RZ, RZ, 0xa000 ;  /* 0x0000a000ff037424 */ /* 0x001fc800078e00ff */
[----:B------:R2:W-:Y:S01]  /*15130*/  SYNCS.ARRIVE.TRANS64 RZ, [R2+URZ+0x50], R3 ;  /* 0x0000500302ff79a7 */ /* 0x0005e2000800003f */
[----:B-1----:R-:W-:-:S04]  /*15140*/  LOP3.LUT R8, R8, 0x1f, RZ, 0xc0, !PT ;  /* 0x0000001f08087812 */ /* 0x002fc800078ec0ff */
[----:B------:R-:W-:-:S13]  /*15150*/  ISETP.NE.AND P0, PT, R8, RZ, PT ;  /* 0x000000ff0800720c */ /* 0x000fda0003f05270 */
[----:B--2---:R-:W-:Y:S05]  /*15160*/  @!P0 BRA `(.L_x_303) ;  /* 0x0000000000048947 */ /* 0x004fea0003800000 */
[----:B------:R-:W-:Y:S01]  /*15170*/  BPT.TRAP 0x1 ;  /* 0x000000040000795c */ /* 0x000fe20000300000 */
.L_x_303:
[----:B------:R-:W-:Y:S05]  /*15180*/  BSYNC B2 ;  /* 0x0000000000027941 */ /* 0x000fea0003800000 */
.L_x_302:
[----:B------:R-:W2:Y:S04]  /*15190*/  LDL R8, [R1+0x18] ;  /* 0x0000180001087983 */ /* 0x000ea80000100800 */
[----:B0-----:R-:W2:Y:S01]  /*151a0*/  LDL.LU R3, [R1+0x8] ;  /* 0x0000080001037983 */ /* 0x001ea20000300800 */
[----:B------:R-:W-:Y:S01]  /*151b0*/  R2UR UR10, R12 ;  /* 0x000000000c0a72ca */ /* 0x000fe200000e0000 */
[----:B------:R-:W-:Y:S01]  /*151c0*/  IMAD R19, R19, 0xa000, R18 ;  /* 0x0000a00013137824 */ /* 0x000fe200078e0212 */
[----:B------:R-:W-:Y:S01]  /*151d0*/  R2UR UR6, R10 ;  /* 0x000000000a0672ca */ /* 0x000fe200000e0000 */
[----:B------:R-:W-:Y:S01]  /*151e0*/  UIADD3 UR4, UP0, UR36, 0x470, URZ ;  /* 0x0000047024047890 */ /* 0x000fe2000ff1e03f */
[----:B------:R-:W-:Y:S01]  /*151f0*/  R2UR UR7, R11 ;  /* 0x000000000b0772ca */ /* 0x000fe200000e0000 */
[----:B------:R-:W-:Y:S01]  /*15200*/  VIADD R2, R2, 0x50 ;  /* 0x0000005002027836 */ /* 0x000fe20000000000 */
[----:B------:R-:W-:Y:S01]  /*15210*/  PLOP3.LUT P0, PT, PT, PT, PT, 0x80, 0x0 ;  /* 0x000000000000781c */ /* 0x000fe20003f0f070 */
[----:B------:R-:W-:Y:S01]  /*15220*/  UIADD3.X UR5, URZ, UR37, URZ, UP0, !UPT ;  /* 0x000000253f057290 */ /* 0x000fe200087fe43f */
[----:B--2---:R-:W-:-:S02]  /*15230*/  IMAD R3, R3, 0x50, R8 ;  /* 0x0000005003037824 */ /* 0x004fc400078e0208 */
[----:B------:R-:W-:-:S09]  /*15240*/  VIADD R8, R19, 0x400 ;  /* 0x0000040013087836 */ /* 0x000fd20000000000 */
.L_x_304:
        /* <DEDUP_REMOVED lines=15> */
.L_x_305:
        /* <DEDUP_REMOVED lines=15> */
.L_x_306:
        /* <DEDUP_REMOVED lines=15> */
.L_x_307:
        /* <DEDUP_REMOVED lines=12> */
.L_x_290:
[----:B------:R-:W-:Y:S05]  /*155e0*/  BSYNC B1 ;  /* 0x0000000000017941 */ /* 0x000fea0003800000 */
.L_x_289:
[----:B------:R-:W2:Y:S01]  /*155f0*/  LDL R2, [R1+0x20] ;  /* 0x0000200001027983 */ /* 0x000ea20000100800 */
[----:B------:R-:W-:Y:S01]  /*15600*/  VIADD R19, R4, 0x1 ;  /* 0x0000000104137836 */ /* 0x000fe20000000000 */
[----:B------:R-:W-:Y:S01]  /*15610*/  BSSY B1, `(.L_x_308) ;  /* 0x00000d3000017945 */ /* 0x000fe20003800000 */
[----:B0-----:R-:W-:-:S03]  /*15620*/  VIADD R7, R0, 0xffffffff ;  /* 0xffffffff00077836 */ /* 0x001fc60000000000 */
[----:B------:R-:W-:-:S04]  /*15630*/  ISETP.NE.AND P0, PT, R19, 0x2, PT ;  /* 0x000000021300780c */ /* 0x000fc80003f05270 */
[----:B------:R-:W-:Y:S02]  /*15640*/  SEL R19, R19, RZ, P0 ;  /* 0x000000ff13137207 */ /* 0x000fe40000000000 */
[----:B--2---:R-:W-:Y:S02]  /*15650*/  ISETP.NE.AND P1, PT, R2, RZ, PT ;  /* 0x000000ff0200720c */ /* 0x004fe40003f25270 */
[----:B------:R-:W-:-:S04]  /*15660*/  SEL R2, RZ, 0x1, P0 ;  /* 0x00000001ff027807 */ /* 0x000fc80000000000 */
[----:B------:R-:W-:-:S05]  /*15670*/  LOP3.LUT R12, R5, R2, RZ, 0x3c, !PT ;  /* 0x00000002050c7212 */ /* 0x000fca00078e3cff */
[----:B------:R0:W-:Y:S02]  /*15680*/  STL [R1+0x14], R12 ;  /* 0x0000140c01007387 */ /* 0x0001e40000100800 */
[----:B------:R-:W-:Y:S05]  /*15690*/  @!P1 BRA `(.L_x_309) ;  /* 0x0000000c00289947 */ /* 0x000fea0003800000 */
[----:B------:R-:W-:Y:S01]  /*156a0*/  ULDC.64 UR4, c[0x0][0x418] ;  /* 0x0001060000047ab9 */ /* 0x000fe20000000a00 */
[----:B------:R-:W-:Y:S01]  /*156b0*/  IMAD.MOV.U32 R8, RZ, RZ, R7 ;  /* 0x000000ffff087224 */ /* 0x000fe200078e0007 */
[----:B------:R-:W-:-:S04]  /*156c0*/  ISETP.NE.U32.AND P0, PT, RZ, UR4, PT ;  /* 0x00000004ff007c0c */ /* 0x000fc8000bf05070 */
[----:B------:R-:W-:-:S13]  /*156d0*/  ISETP.NE.AND.EX P0, PT, RZ, UR5, PT, P0 ;  /* 0x00000005ff007c0c */ /* 0x000fda000bf05300 */
[----:B------:R-:W-:Y:S05]  /*156e0*/  @!P0 BRA `(.L_x_310) ;  /* 0x0000000000508947 */ /* 0x000fea0003800000 */
[----:B------:R-:W2:Y:S01]  /*156f0*/  LDL R11, [R1+0x1c] ;  /* 0x00001c00010b7983 */ /* 0x000ea20000100800 */
[----:B------:R-:W1:Y:S01]  /*15700*/  LDC R9, c[0x0][0x43c] ;  /* 0x00010f00ff097b82 */ /* 0x000e620000000800 */
[----:B------:R-:W-:Y:S02]  /*15710*/  ULDC.64 UR6, c[0x0][0x428] ;  /* 0x00010a0000067ab9 */ /* 0x000fe40000000a00 */
[----:B------:R-:W3:Y:S01]  /*15720*/  LDL R10, [R1+0x10] ;  /* 0x00001000010a7983 */ /* 0x000ee20000100800 */
[----:B------:R-:W-:Y:S01]  /*15730*/  ULDC.64 UR8, c[0x0][0x208] ;  /* 0x0000820000087ab9 */ /* 0x000fe20000000a00 */
[----:B-1----:R-:W-:-:S13]  /*15740*/  ISETP.NE.AND P0, PT, R9, 0x1, PT ;  /* 0x000000010900780c */ /* 0x002fda0003f05270 */
[----:B------:R-:W1:Y:S02]  /*15750*/  @P0 LDC.64 R2, c[0x0][0x440] ;  /* 0x00011000ff020b82 */ /* 0x000e640000000a00 */
[----:B-1----:R-:W-:-:S04]  /*15760*/  @P0 IMAD.HI.U32 R8, R7, R2, RZ ;  /* 0x0000000207080227 */ /* 0x002fc800078e00ff */
        /* <DEDUP_REMOVED lines=10> */
[----:B------:R-:W-:-:S05]  /*15810*/  LEA.HI.X R11, R2, UR5, R9, 0x2, P0 ;  /* 0x00000005020b7c11 */ /* 0x000fca00080f1409 */
[----:B------:R1:W5:Y:S04]  /*15820*/  LDG.E R9, desc[UR8][R10.64] ;  /* 0x000000080a097981 */ /* 0x000368000c1e1900 */
.L_x_310:
[----:B------:R-:W-:Y:S01]  /*15830*/  IMAD R2, R19, 0x8, R18 ;  /* 0x0000000813027824 */ /* 0x000fe200078e0212 */
[----:B------:R-:W-:Y:S01]  /*15840*/  SHF.L.U32 R3, R12, 0x1f, RZ ;  /* 0x0000001f0c037819 */ /* 0x000fe200000006ff */
[----:B------:R-:W-:Y:S03]  /*15850*/  BSSY B2, `(.L_x_311) ;  /* 0x0000003000027945 */ /* 0x000fe60003800000 */
[----:B------:R-:W2:Y:S02]  /*15860*/  SYNCS.PHASECHK.TRANS64.TRYWAIT P0, [R2+URZ+0x38840], R3 ;  /* 0x03884003020075a7 */ /* 0x000ea4000800017f */
[----:B--2---:R-:W-:Y:S05]  /*15870*/  @!P0 BRA `(.L_x_312) ;  /* 0x00000034004c8947 */ /* 0x004fea0003800000 */
.L_x_394:
[----:B------:R-:W-:Y:S05]  /*15880*/  BSYNC B2 ;  /* 0x0000000000027941 */ /* 0x000fea0003800000 */
.L_x_311:
[----:B-1----:R-:W1:Y:S01]  /*15890*/  S2R R10, SR_TID.X ;  /* 0x00000000000a7919 */ /* 0x002e620000002100 */
[----:B------:R-:W-:Y:S01]  /*158a0*/  BSSY B2, `(.L_x_313) ;  /* 0x000000b000027945 */ /* 0x000fe20003800000 */
[----:B-1----:R-:W-:-:S04]  /*158b0*/  LOP3.LUT R10, R10, 0x7f, RZ, 0xc0, !PT ;  /* 0x0000007f0a0a7812 */ /* 0x002fc800078ec0ff */
[----:B------:R-:W-:-:S13]  /*158c0*/  ISETP.NE.AND P1, PT, R10, RZ, PT ;  /* 0x000000ff0a00720c */ /* 0x000fda0003f25270 */
[----:B------:R-:W-:Y:S05]  /*158d0*/  @P1 BRA `(.L_x_314) ;  /* 0x00000000001c1947 */ /* 0x000fea0003800000 */
[----:B------:R-:W1:Y:S01]  /*158e0*/  S2R R10, SR_TID.X ;  /* 0x00000000000a7919 */ /* 0x000e620000002100 */
[----:B--2---:R-:W-:-:S04]  /*158f0*/  IMAD.MOV.U32 R3, RZ, RZ, 0xa000 ;  /* 0x0000a000ff037424 */ /* 0x004fc800078e00ff */
[----:B------:R3:W-:Y:S01]  /*15900*/  SYNCS.ARRIVE.TRANS64 RZ, [R2+URZ+0x38830], R3 ;  /* 0x0388300302ff79a7 */ /* 0x0007e2000800003f */
[----:B-1----:R-:W-:-:S04]  /*15910*/  LOP3.LUT R10, R10, 0x1f, RZ, 0xc0, !PT ;  /* 0x0000001f0a0a7812 */ /* 0x002fc800078ec0ff */
[----:B------:R-:W-:-:S13]  /*15920*/  ISETP.NE.AND P0, PT, R10, RZ, PT ;  /* 0x000000ff0a00720c */ /* 0x000fda0003f05270 */
[----:B---3--:R-:W-:Y:S05]  /*15930*/  @!P0 BRA `(.L_x_314) ;  /* 0x0000000000048947 */ /* 0x008fea0003800000 */
[----:B------:R-:W-:Y:S01]  /*15940*/  BPT.TRAP 0x1 ;  /* 0x000000040000795c */ /* 0x000fe20000300000 */
.L_x_314:
[----:B------:R-:W-:Y:S05]  /*15950*/  BSYNC B2 ;  /* 0x0000000000027941 */ /* 0x000fea0003800000 */
.L_x_313:
[----:B--2---:R-:W2:Y:S01]  /*15960*/  LDL R2, [R1+0x18] ;  /* 0x0000180001027983 */ /* 0x004ea20000100800 */
[----:B0-----:R-:W-:Y:S01]  /*15970*/  IMAD.MOV.U32 R12, RZ, RZ, RZ ;  /* 0x000000ffff0c7224 */ /* 0x001fe200078e00ff */
[----:B------:R-:W-:Y:S01]  /*15980*/  UIADD3 UR4, UP0, UR36, 0x370, URZ ;  /* 0x0000037024047890 */ /* 0x000fe2000ff1e03f */
[C---:B------:R-:W-:Y:S01]  /*15990*/  IMAD R3, R19.reuse, 0x8, R6 ;  /* 0x0000000813037824 */ /* 0x040fe200078e0206 */
[----:B------:R-:W-:Y:S01]  /*159a0*/  PLOP3.LUT P0, PT, PT, PT, PT, 0x80, 0x0 ;  /* 0x000000000000781c */ /* 0x000fe20003f0f070 */
[----:B------:R-:W-:Y:S01]  /*159b0*/  IMAD R10, R19, 0xa000, R18 ;  /* 0x0000a000130a7824 */ /* 0x000fe200078e0212 */
[----:B------:R-:W-:Y:S01]  /*159c0*/  R2UR UR10, R12 ;  /* 0x000000000c0a72ca */ /* 0x000fe200000e0000 */
[----:B------:R-:W-:Y:S01]  /*159d0*/  VIADD R3, R3, 0x30 ;  /* 0x0000003003037836 */ /* 0x000fe20000000000 */
[----:B------:R-:W-:Y:S01]  /*159e0*/  UIADD3.X UR5, URZ, UR37, URZ, UP0, !UPT ;  /* 0x000000253f057290 */ /* 0x000fe200087fe43f */
[----:B------:R-:W-:Y:S01]  /*159f0*/  VIADD R11, R10, 0x24400 ;  /* 0x000244000a0b7836 */ /* 0x000fe20000000000 */
[----:B------:R-:W-:Y:S01]  /*15a00*/  UMOV UR6, 0x0 ;  /* 0x0000000000067882 */ /* 0x000fe20000000000 */
[----:B------:R-:W-:Y:S01]  /*15a10*/  UMOV UR7, 0x14f00000 ;  /* 0x14f0000000077882 */ /* 0x000fe20000000000 */
[----:B--2---:R-:W-:-:S09]  /*15a20*/  IMAD R2, R8, 0x50, R2 ;  /* 0x0000005008027824 */ /* 0x004fd200078e0202 */
.L_x_315:
        /* <DEDUP_REMOVED lines=16> */
.L_x_316:
        /* <DEDUP_REMOVED lines=16> */
.L_x_317:
        /* <DEDUP_REMOVED lines=16> */
.L_x_318:
        /* <DEDUP_REMOVED lines=10> */
[----:B------:R-:W-:Y:S01]  /*15dd0*/  SHF.L.U32 R5, R5, 0x1f, RZ ;  /* 0x0000001f05057819 */ /* 0x000fe200000006ff */
[----:B------:R-:W-:Y:S01]  /*15de0*/  IMAD R2, R4, 0x8, R6 ;  /* 0x0000000804027824 */ /* 0x000fe200078e0206 */
[----:B------:R-:W-:Y:S03]  /*15df0*/  BSSY B2, `(.L_x_319) ;  /* 0x0000003000027945 */ /* 0x000fe60003800000 */
[----:B------:R-:W0:Y:S02]  /*15e00*/  SYNCS.PHASECHK.TRANS64.TRYWAIT P0, [R2+URZ+0x60], R5 ;  /* 0x00006005020075a7 */ /* 0x000e24000800017f */
[----:B0-----:R-:W-:Y:S05]  /*15e10*/  @!P0 BRA `(.L_x_320) ;  /* 0x0000002c00f88947 */ /* 0x001fea0003800000 */
.L_x_395:
[----:B------:R-:W-:Y:S05]  /*15e20*/  BSYNC B2 ;  /* 0x0000000000027941 */ /* 0x000fea0003800000 */
.L_x_319:
[----:B------:R-:W-:Y:S01]  /*15e30*/  BSSY B2, `(.L_x_321) ;  /* 0x000000b000027945 */ /* 0x000fe20003800000 */
[----:B------:R-:W-:Y:S02]  /*15e40*/  IMAD.MOV.U32 R10, RZ, RZ, 0x0 ;  /* 0x00000000ff0a7424 */ /* 0x000fe400078e00ff */
[----:B------:R-:W-:Y:S01]  /*15e50*/  IMAD.MOV.U32 R11, RZ, RZ, 0x14f00000 ;  /* 0x14f00000ff0b7424 */ /* 0x000fe200078e00ff */
[----:B------:R-:W-:Y:S06]  /*15e60*/  @P1 BRA `(.L_x_322) ;  /* 0x00000000001c1947 */ /* 0x000fec0003800000 */
[----:B0-----:R-:W0:Y:S01]  /*15e70*/  S2R R5, SR_TID.X ;  /* 0x0000000000057919 */ /* 0x001e220000002100 */
[----:B------:R-:W-:-:S04]  /*15e80*/  IMAD.MOV.U32 R3, RZ, RZ, 0xa000 ;  /* 0x0000a000ff037424 */ /* 0x000fc800078e00ff */
[----:B------:R1:W-:Y:S01]  /*15e90*/  SYNCS.ARRIVE.TRANS64 RZ, [R2+URZ+0x50], R3 ;  /* 0x0000500302ff79a7 */ /* 0x0003e2000800003f */
[----:B0-----:R-:W-:-:S04]  /*15ea0*/  LOP3.LUT R5, R5, 0x1f, RZ, 0xc0, !PT ;  /* 0x0000001f05057812 */ /* 0x001fc800078ec0ff */
[----:B------:R-:W-:-:S13]  /*15eb0*/  ISETP.NE.AND P0, PT, R5, RZ, PT ;  /* 0x000000ff0500720c */ /* 0x000fda0003f05270 */
[----:B-1----:R-:W-:Y:S05]  /*15ec0*/  @!P0 BRA `(.L_x_322) ;  /* 0x0000000000048947 */ /* 0x002fea0003800000 */
[----:B------:R-:W-:Y:S01]  /*15ed0*/  BPT.TRAP 0x1 ;  /* 0x000000040000795c */ /* 0x000fe20000300000 */
.L_x_322:
[----:B------:R-:W-:Y:S05]  /*15ee0*/  BSYNC B2 ;  /* 0x0000000000027941 */ /* 0x000fea0003800000 */
.L_x_321:
[----:B0-----:R-:W2:Y:S04]  /*15ef0*/  LDL R5, [R1+0x18] ;  /* 0x0000180001057983 */ /* 0x001ea80000100800 */
[----:B------:R-:W2:Y:S01]  /*15f00*/  LDL.LU R3, [R1+0x8] ;  /* 0x0000080001037983 */ /* 0x000ea20000300800 */
        /* <DEDUP_REMOVED lines=10> */
.L_x_323:
        /* <DEDUP_REMOVED lines=15> */
.L_x_324:
        /* <DEDUP_REMOVED lines=15> */
.L_x_325:
        /* <DEDUP_REMOVED lines=15> */
.L_x_326:
        /* <DEDUP_REMOVED lines=12> */
.L_x_309:
[----:B------:R-:W-:Y:S05]  /*16340*/  BSYNC B1 ;  /* 0x0000000000017941 */ /* 0x000fea0003800000 */
.L_x_308:
[----:B------:R-:W2:Y:S01]  /*16350*/  LDL R2, [R1+0x28] ;  /* 0x0000280001027983 */ /* 0x000ea20000100800 */
[----:B------:R-:W-:Y:S01]  /*16360*/  VIADD R0, R0, 0xfffffffe ;  /* 0xfffffffe00007836 */ /* 0x000fe20000000000 */
[----:B--2---:R-:W-:-:S13]  /*16370*/  ISETP.GT.AND P0, PT, R7, R2, PT ;  /* 0x000000020700720c */ /* 0x004fda0003f04270 */
[----:B------:R-:W-:Y:S05]  /*16380*/  @P0 BRA `(.L_x_327) ;  /* 0xffffffe400400947 */ /* 0x000fea000383ffff */
.L_x_267:
[----:B------:R-:W-:Y:S05]  /*16390*/  BSYNC B0 ;  /* 0x0000000000007941 */ /* 0x000fea0003800000 */
.L_x_266:
[----:B------:R-:W2:Y:S01]  /*163a0*/  S2R R3, SR_TID.X ;  /* 0x0000000000037919 */ /* 0x000ea20000002100 */
[----:B------:R-:W-:Y:S01]  /*163b0*/  BSSY B0, `(.L_x_328) ;  /* 0x0000012000007945 */ /* 0x000fe20003800000 */
[----:B--2---:R-:W-:-:S04]  /*163c0*/  LOP3.LUT R3, R3, 0x7f, RZ, 0xc0, !PT ;  /* 0x0000007f03037812 */ /* 0x004fc800078ec0ff */
[----:B------:R-:W-:-:S13]  /*163d0*/  ISETP.NE.AND P0, PT, R3, RZ, PT ;  /* 0x000000ff0300720c */ /* 0x000fda0003f05270 */
[----:B------:R-:W-:Y:S05]  /*163e0*/  @P0 BRA `(.L_x_329) ;  /* 0x0000000000380947 */ /* 0x000fea0003800000 */
[----:B------:R-:W2:Y:S01]  /*163f0*/  S2R R2, SR_LANEID ;  /* 0x0000000000027919 */ /* 0x000ea20000000000 */
[----:B------:R-:W-:Y:S01]  /*16400*/  VOTEU.ANY UR4, UPT, PT ;  /* 0x0000000000047886 */ /* 0x000fe200038e0100 */
[----:B-1----:R-:W1:Y:S01]  /*16410*/  LDC.64 R4, c[0x0][0xc60] ;  /* 0x00031800ff047b82 */ /* 0x002e620000000a00 */
[----:B------:R-:W2:Y:S01]  /*16420*/  FLO.U32 R0, UR4 ;  /* 0x0000000400007d00 */ /* 0x000ea200080e0000 */
[----:B------:R-:W-:Y:S01]  /*16430*/  ULDC.64 UR6, c[0x0][0x208] ;  /* 0x0000820000067ab9 */ /* 0x000fe20000000a00 */
[----:B--2---:R-:W-:-:S06]  /*16440*/  ISETP.EQ.U32.AND P0, PT, R0, R2, PT ;  /* 0x000000020000720c */ /* 0x004fcc0003f02070 */
[----:B------:R-:W1:Y:S07]  /*16450*/  POPC R2, UR4 ;  /* 0x0000000400027d09 */ /* 0x000e6e0008000000 */
[----:B-1----:R-:W2:Y:S04]  /*16460*/  @P0 ATOMG.E.ADD.STRONG.GPU PT, R2, desc[UR6][R4.64], R2 ;  /* 0x00000002040209a8 */ /* 0x002ea800081ee1c6 */
[----:B--2---:R1:W2:Y:S02]  /*16470*/  SHFL.IDX PT, R2, R2, R0, 0x1f ;  /* 0x00001f0002027589 */ /* 0x0042a400000e0000 */
[----:B-1----:R-:W1:Y:S02]  /*16480*/  S2R R0, SR_LTMASK ;  /* 0x0000000000007919 */ /* 0x002e640000003900 */
[----:B-1----:R-:W-:-:S06]  /*16490*/  LOP3.LUT R0, R0, UR4, RZ, 0xc0, !PT ;  /* 0x0000000400007c12 */ /* 0x002fcc000f8ec0ff */
[----:B------:R-:W2:Y:S02]  /*164a0*/  POPC R0, R0 ;  /* 0x0000000000007309 */ /* 0x000ea40000000000 */
[----:B--2---:R-:W-:-:S05]  /*164b0*/  IADD3 R0, R2, UR38, R0 ;  /* 0x0000002602007c10 */ /* 0x004fca000fffe000 */
[----:B------:R2:W-:Y:S02]  /*164c0*/  STL [R1], R0 ;  /* 0x0000000001007387 */ /* 0x0005e40000100800 */
.L_x_329:
[----:B------:R-:W-:Y:S05]  /*164d0*/  BSYNC B0 ;  /* 0x0000000000007941 */ /* 0x000fea0003800000 */
.L_x_328:
[----:B--2---:R-:W2:Y:S01]  /*164e0*/  LDL.LU R0, [R1+0x20] ;  /* 0x0000200001007983 */ /* 0x004ea20000300800 */
[----:B------:R-:W-:Y:S01]  /*164f0*/  BSSY B0, `(.L_x_330) ;  /* 0x0000058000007945 */ /* 0x000fe20003800000 */
[----:B--2---:R-:W-:-:S13]  /*16500*/  ISETP.NE.AND P0, PT, R0, RZ, PT ;  /* 0x000000ff0000720c */ /* 0x004fda0003f05270 */
[----:B------:R-:W-:Y:S05]  /*16510*/  @!P0 BRA `(.L_x_331) ;  /* 0x0000000400548947 */ /* 0x000fea0003800000 */
[----:B------:R-:W2:Y:S01]  /*16520*/  LDL R2, [R1+0x14] ;  /* 0x0000140001027983 */ /* 0x000ea20000100800 */
[----:B------:R-:W-:Y:S01]  /*16530*/  IMAD R0, R19, 0x8, R18 ;  /* 0x0000000813007824 */ /* 0x000fe200078e0212 */
[----:B------:R-:W-:Y:S01]  /*16540*/  BSSY B1, `(.L_x_332) ;  /* 0x0000005000017945 */ /* 0x000fe20003800000 */
[----:B------:R-:W-:Y:S02]  /*16550*/  ISETP.NE.AND P1, PT, R3, RZ, PT ;  /* 0x000000ff0300720c */ /* 0x000fe40003f25270 */
[----:B--2---:R-:W-:-:S04]  /*16560*/  SHF.L.U32 R2, R2, 0x1f, RZ ;  /* 0x0000001f02027819 */ /* 0x004fc800000006ff */
[----:B------:R-:W2:Y:S02]  /*16570*/  SYNCS.PHASECHK.TRANS64.TRYWAIT P0, [R0+URZ+0x38860], R2 ;  /* 0x03886002000075a7 */ /* 0x000ea4000800017f */
[----:B--2---:R-:W-:Y:S05]  /*16580*/  @!P0 BRA `(.L_x_333) ;  /* 0x0000002800308947 */ /* 0x004fea0003800000 */
.L_x_396:
[----:B------:R-:W-:Y:S05]  /*16590*/  BSYNC B1 ;  /* 0x0000000000017941 */ /* 0x000fea0003800000 */
.L_x_332:
[----:B------:R-:W-:Y:S04]  /*165a0*/  BSSY B1, `(.L_x_334) ;  /* 0x0000009000017945 */ /* 0x000fe80003800000 */
        /* <DEDUP_REMOVED lines=8> */
.L_x_335:
[----:B------:R-:W-:Y:S05]  /*16630*/  BSYNC B1 ;  /* 0x0000000000017941 */ /* 0x000fea0003800000 */
.L_x_334:
[----:B------:R-:W3:Y:S04]  /*16640*/  LDL.LU R3, [R1+0x18] ;  /* 0x0000180001037983 */ /* 0x000ee80000300800 */
[----:B--2---:R-:W3:Y:S01]  /*16650*/  LDL.LU R2, [R1+0x8] ;  /* 0x0000080001027983 */ /* 0x004ee20000300800 */
[----:B------:R-:W-:Y:S01]  /*16660*/  UIADD3 UR4, UP0, UR36, 0x470, URZ ;  /* 0x0000047024047890 */ /* 0x000fe2000ff1e03f */
[----:B------:R-:W-:Y:S01]  /*16670*/  PLOP3.LUT P0, PT, PT, PT, PT, 0x80, 0x0 ;  /* 0x000000000000781c */ /* 0x000fe20003f0f070 */
[----:B------:R-:W-:Y:S01]  /*16680*/  VIADD R0, R0, 0x38850 ;  /* 0x0003885000007836 */ /* 0x000fe20000000000 */
[----:B------:R-:W-:Y:S01]  /*16690*/  UMOV UR6, 0x0 ;  /* 0x0000000000067882 */ /* 0x000fe20000000000 */
[----:B------:R-:W-:Y:S01]  /*166a0*/  UIADD3.X UR5, URZ, UR37, URZ, UP0, !UPT ;  /* 0x000000253f057290 */ /* 0x000fe200087fe43f */
[----:B------:R-:W-:Y:S01]  /*166b0*/  UMOV UR7, 0x14f00000 ;  /* 0x14f0000000077882 */ /* 0x000fe20000000000 */
[----:B------:R-:W-:Y:S01]  /*166c0*/  UMOV UR10, URZ ;  /* 0x0000003f000a7c82 */ /* 0x000fe20008000000 */
[----:B---3--:R-:W-:-:S02]  /*166d0*/  IMAD R3, R2, 0x50, R3 ;  /* 0x0000005002037824 */ /* 0x008fc400078e0203 */
[----:B------:R-:W-:-:S04]  /*166e0*/  IMAD R2, R19, 0xa000, R18 ;  /* 0x0000a00013027824 */ /* 0x000fc800078e0212 */
[----:B------:R-:W-:-:S07]  /*166f0*/  VIADD R4, R2, 0x400 ;  /* 0x0000040002047836 */ /* 0x000fce0000000000 */
.L_x_336:
        /* <DEDUP_REMOVED lines=9> */
[----:B--2---:R-:W-:Y:S05]  /*16790*/  @P0 BRA.U.ANY `(.L_x_336) ;  /* 0xfffffffd00d80947 */ /* 0x004fea000393ffff */
[----:B------:R-:W-:Y:S01]  /*167a0*/  PLOP3.LUT P0, PT, PT, PT, PT, 0x80, 0x0 ;  /* 0x000000000000781c */ /* 0x000fe20003f0f070 */
[----:B------:R-:W-:Y:S01]  /*167b0*/  VIADD R4, R2, 0x2c00 ;  /* 0x00002c0002047836 */ /* 0x000fe20000000000 */
[----:B------:R-:W-:Y:S01]  /*167c0*/  UMOV UR6, 0x0 ;  /* 0x0000000000067882 */ /* 0x000fe20000000000 */
[----:B------:R-:W-:Y:S01]  /*167d0*/  UMOV UR7, 0x14f00000 ;  /* 0x14f0000000077882 */ /* 0x000fe20000000000 */
[----:B------:R-:W-:-:S09]  /*167e0*/  UMOV UR10, 0x40 ;  /* 0x00000040000a7882 */ /* 0x000fd20000000000 */
.L_x_337:
        /* <DEDUP_REMOVED lines=15> */
.L_x_338:
        /* <DEDUP_REMOVED lines=15> */
.L_x_339:
        /* <DEDUP_REMOVED lines=10> */
.L_x_331:
[----:B------:R-:W-:Y:S05]  /*16a70*/  BSYNC B0 ;  /* 0x0000000000007941 */ /* 0x000fea0003800000 */
.L_x_330:
[----:B------:R-:W2:Y:S01]  /*16a80*/  LDL.LU R4, [R1+0x14] ;  /* 0x0000140001047983 */ /* 0x000ea20000300800 */
[----:B------:R-:W-:-:S05]  /*16a90*/  VIADD R19, R19, 0x1 ;  /* 0x0000000113137836 */ /* 0x000fca0000000000 */
[----:B------:R-:W-:-:S04]  /*16aa0*/  ISETP.NE.AND P0, PT, R19, 0x2, PT ;  /* 0x000000021300780c */ /* 0x000fc80003f05270 */
[----:B------:R-:W-:Y:S02]  /*16ab0*/  SEL R0, RZ, 0x1, P0 ;  /* 0x00000001ff007807 */ /* 0x000fe40000000000 */
[----:B------:R-:W-:Y:S02]  /*16ac0*/  SEL R19, R19, RZ, P0 ;  /* 0x000000ff13137207 */ /* 0x000fe40000000000 */
[----:B--2---:R-:W-:-:S05]  /*16ad0*/  LOP3.LUT R4, R4, R0, RZ, 0x3c, !PT ;  /* 0x0000000004047212 */ /* 0x004fca00078e3cff */
[----:B------:R2:W-:Y:S02]  /*16ae0*/  STL [R1+0x14], R4 ;  /* 0x0000140401007387 */ /* 0x0005e40000100800 */
.L_x_246:
[----:B------:R-:W-:Y:S05]  /*16af0*/  BSYNC B7 ;  /* 0x0000000000077941 */ /* 0x000fea0003800000 */
.L_x_244:
[----:B----4-:R-:W4:Y:S02]  /*16b00*/  LDL R0, [R1+0x5c] ;  /* 0x00005c0001007983 */ /* 0x010f240000100800 */
[----:B----4-:R-:W-:-:S13]  /*16b10*/  ISETP.NE.AND P0, PT, R0, RZ, PT ;  /* 0x000000ff0000720c */ /* 0x010fda0003f05270 */
[----:B------:R-:W-:Y:S05]  /*16b20*/  @!P0 BRA `(.L_x_340) ;  /* 0x00000000002c8947 */ /* 0x000fea0003800000 */
[----:B------:R-:W-:Y:S05]  /*16b30*/  WARPSYNC.ALL ;  /* 0x0000000000007948 */ /* 0x000fea0003800000 */
[----:B------:R-:W4:Y:S08]  /*16b40*/  S2UR UR5, SR_CgaCtaId ;  /* 0x00000000000579c3 */ /* 0x000f300000008800 */
[----:B------:R-:W-:Y:S06]  /*16b50*/  BAR.SYNC.DEFER_BLOCKING 0x5, 0x180 ;  /* 0x0146000000007b1d */ /* 0x000fec0000010000 */
[----:B------:R-:W-:-:S02]  /*16b60*/  UMOV UR4, 0x400 ;  /* 0x0000040000047882 */ /* 0x000fc40000000000 */
[----:B----4-:R-:W-:-:S06]  /*16b70*/  ULEA UR4, UR5, UR4, 0x18 ;  /* 0x0000000405047291 */ /* 0x010fcc000f8ec03f */
[----:B------:R-:W-:-:S05]  /*16b80*/  IMAD.U32 R18, RZ, RZ, UR4 ;  /* 0x00000004ff127e24 */ /* 0x000fca000f8e00ff */
[----:B-123--:R-:W1:Y:S04]  /*16b90*/  LDS.128 R4, [R18+0x388d0] ;  /* 0x0388d00012047984 */ /* 0x00ee680000000c00 */
[----:B-1----:R1:W-:Y:S04]  /*16ba0*/  STL.64 [R1], R4 ;  /* 0x0000000401007387 */ /* 0x0023e80000100a00 */
[----:B------:R1:W-:Y:S01]  /*16bb0*/  STL.64 [R1+0x8], R6 ;  /* 0x0000080601007387 */ /* 0x0003e20000100a00 */
[----:B------:R-:W-:Y:S06]  /*16bc0*/  BAR.ARV 0x4, 0x180 ;  /* 0x0106000000007b1d */ /* 0x000fec0000002000 */
[----:B------:R-:W-:Y:S05]  /*16bd0*/  BRA `(.L_x_341) ;  /* 0x0000000c00287947 */ /* 0x000fea0003800000 */
.L_x_340:
[----:B------:R-:W4:Y:S01]  /*16be0*/  S2R R16, SR_TID.X ;  /* 0x0000000000107919 */ /* 0x000f220000002100 */
[----:B------:R-:W-:Y:S01]  /*16bf0*/  UMOV UR4, 0xffffffff ;  /* 0xffffffff00047882 */ /* 0x000fe20000000000 */
[----:B----4-:R-:W-:-:S04]  /*16c00*/  LOP3.LUT R16, R16, 0x1f, RZ, 0xc0, !PT ;  /* 0x0000001f10107812 */ /* 0x010fc800078ec0ff */
[----:B------:R-:W-:Y:S01]  /*16c10*/  ISETP.NE.AND P0, PT, R16, 0x1f, PT ;  /* 0x0000001f1000780c */ /* 0x000fe20003f05270 */
[----:B------:R-:W-:-:S12]  /*16c20*/  BRA.DIV UR4, `(.L_x_342) ;  /* 0x00000022049c7947 */ /* 0x000fd8000b800000 */
[----:B------:R-:W4:Y:S01]  /*16c30*/  LDL.LU R3, [R1] ;  /* 0x0000000001037983 */ /* 0x000f220000300800 */
[----:B------:R-:W-:-:S03]  /*16c40*/  ULDC UR4, c[0x0][0xc3c] ;  /* 0x00030f0000047ab9 */ /* 0x000fc60000000800 */
[----:B-1----:R-:W5:Y:S01]  /*16c50*/  LDL R5, [R1+0xc] ;  /* 0x00000c0001057983 */ /* 0x002f620000100800 */
[----:B------:R-:W-:Y:S01]  /*16c60*/  ULDC.64 UR6, c[0x0][0x208] ;  /* 0x0000820000067ab9 */ /* 0x000fe20000000a00 */
[----:B----4-:R-:W-:Y:S02]  /*16c70*/  IMAD.MOV.U32 R10, RZ, RZ, R3 ;  /* 0x000000ffff0a7224 */ /* 0x010fe400078e0003 */
[----:B-----5:R-:W-:-:S05]  /*16c80*/  IMAD.IADD R0, R5, 0x1, R16 ;  /* 0x0000000105007824 */ /* 0x020fca00078e0210 */
[----:B------:R-:W-:-:S13]  /*16c90*/  ISETP.GE.OR P1, PT, R0, UR4, !P0 ;  /* 0x0000000400007c0c */ /* 0x000fda000c726670 */
[----:B------:R-:W1:Y:S08]  /*16ca0*/  @!P1 LDC.64 R2, c[0x0][0xc80] ;  /* 0x00032000ff029b82 */ /* 0x000e700000000a00 */
[----:B--23--:R-:W2:Y:S01]  /*16cb0*/  @!P1 LDC.64 R4, c[0x0][0xc78] ;  /* 0x00031e00ff049b82 */ /* 0x00cea20000000a00 */
[----:B-1----:R-:W-:-:S05]  /*16cc0*/  @!P1 IMAD.WIDE R2, R0, 0x4, R2 ;  /* 0x0000000400029825 */ /* 0x002fca00078e0202 */
[----:B------:R2:W3:Y:S02]  /*16cd0*/  @!P1 LDG.E R7, desc[UR6][R2.64] ;  /* 0x0000000602079981 */ /* 0x0004e4000c1e1900 */
[----:B--2---:R-:W-:-:S06]  /*16ce0*/  @!P1 IMAD.WIDE R2, R0, 0x4, R4 ;  /* 0x0000000400029825 */ /* 0x004fcc00078e0204 */
[----:B------:R-:W2:Y:S01]  /*16cf0*/  @!P1 LDG.E R2, desc[UR6][R2.64] ;  /* 0x0000000602029981 */ /* 0x000ea2000c1e1900 */
[----:B------:R-:W-:Y:S01]  /*16d00*/  IMAD.MOV.U32 R6, RZ, RZ, RZ ;  /* 0x000000ffff067224 */ /* 0x000fe200078e00ff */
[C---:B------:R-:W-:Y:S01]  /*16d10*/  ISETP.GE.U32.AND P2, PT, R16.reuse, 0x2, PT ;  /* 0x000000021000780c */ /* 0x040fe20003f46070 */
[----:B------:R-:W-:Y:S01]  /*16d20*/  IMAD.MOV.U32 R4, RZ, RZ, RZ ;  /* 0x000000ffff047224 */ /* 0x000fe200078e00ff */
[C---:B------:R-:W-:Y:S01]  /*16d30*/  ISETP.GE.U32.AND P3, PT, R16.reuse, 0x4, PT ;  /* 0x000000041000780c */ /* 0x040fe20003f66070 */
[----:B------:R-:W-:Y:S01]  /*16d40*/  SHFL.IDX PT, R0, R10, RZ, 0x1f ;  /* 0x00001fff0a007589 */ /* 0x000fe200000e0000 */
[C---:B------:R-:W-:Y:S02]  /*16d50*/  ISETP.GE.U32.AND P4, PT, R16.reuse, 0x8, PT ;  /* 0x000000081000780c */ /* 0x040fe40003f86070 */
[----:B------:R-:W-:Y:S01]  /*16d60*/  ISETP.GE.U32.AND P5, PT, R16, 0x10, PT ;  /* 0x000000101000780c */ /* 0x000fe20003fa6070 */
[----:B------:R-:W-:Y:S01]  /*16d70*/  SHFL.IDX PT, R8, R10, 0x1, 0x1f ;  /* 0x00201f000a087f89 */ /* 0x000fe200000e0000 */
[----:B---3--:R-:W-:-:S02]  /*16d80*/  @!P1 IMAD.MOV.U32 R6, RZ, RZ, R7 ;  /* 0x000000ffff069224 */ /* 0x008fc400078e0007 */
[----:B------:R-:W-:Y:S02]  /*16d90*/  IMAD.MOV.U32 R7, RZ, RZ, RZ ;  /* 0x000000ffff077224 */ /* 0x000fe400078e00ff */
[----:B--2---:R-:W-:Y:S01]  /*16da0*/  @!P1 IMAD.MOV.U32 R7, RZ, RZ, R2 ;  /* 0x000000ffff079224 */ /* 0x004fe200078e0002 */
[----:B------:R-:W-:-:S03]  /*16db0*/  ISETP.NE.AND P1, PT, R16, RZ, PT ;  /* 0x000000ff1000720c */ /* 0x000fc60003f25270 */
[----:B------:R-:W-:-:S05]  /*16dc0*/  IMAD R2, R7, R6, RZ ;  /* 0x0000000607027224 */ /* 0x000fca00078e02ff */
        /* <DEDUP_REMOVED lines=15> */
[----:B------:R1:W2:Y:S02]  /*16ec0*/  SHFL.IDX PT, R9, R2, 0x1f, 0x1f ;  /* 0x03e01f0002097f89 */ /* 0x0002a400000e0000 */
.L_x_406:
[----:B------:R-:W-:Y:S02]  /*16ed0*/  ULDC UR4, c[0x0][0xc38] ;  /* 0x00030e0000047ab9 */ /* 0x000fe40000000800 */
[----:B------:R-:W-:-:S04]  /*16ee0*/  IMAD.U32 R3, RZ, RZ, UR4 ;  /* 0x00000004ff037e24 */ /* 0x000fc8000f8e00ff */
[----:B--2---:R-:W-:-:S04]  /*16ef0*/  IMAD R9, R9, R3, RZ ;  /* 0x0000000309097224 */ /* 0x004fc800078e02ff */
[----:B------:R-:W-:-:S05]  /*16f00*/  IMAD.IADD R5, R8, 0x1, R9 ;  /* 0x0000000108057824 */ /* 0x000fca00078e0209 */
[----:B------:R-:W-:-:S13]  /*16f10*/  ISETP.GT.AND P6, PT, R5, R0, PT ;  /* 0x000000000500720c */ /* 0x000fda0003fc4270 */
[----:B------:R-:W-:Y:S05]  /*16f20*/  @P6 BRA `(.L_x_343) ;  /* 0x0000000000b06947 */ /* 0x000fea0003800000 */
.L_x_346:
[----:B------:R-:W2:Y:S01]  /*16f30*/  LDL.LU R3, [R1+0xc] ;  /* 0x00000c0001037983 */ /* 0x000ea20000300800 */
[----:B-1----:R-:W1:Y:S01]  /*16f40*/  LDC R2, c[0x0][0xc3c] ;  /* 0x00030f00ff027b82 */ /* 0x002e620000000800 */
[----:B--2---:R-:W-:-:S05]  /*16f50*/  VIADD R3, R3, 0x1f ;  /* 0x0000001f03037836 */ /* 0x004fca0000000000 */
[----:B-1----:R-:W-:-:S13]  /*16f60*/  ISETP.GE.AND P6, PT, R3, R2, PT ;  /* 0x000000020300720c */ /* 0x002fda0003fc6270 */
[----:B------:R-:W-:Y:S05]  /*16f70*/  @P6 BRA `(.L_x_344) ;  /* 0x0000000400d86947 */ /* 0x000fea0003800000 */
[----:B------:R-:W1:Y:S01]  /*16f80*/  S2R R6, SR_TID.X ;  /* 0x0000000000067919 */ /* 0x000e620000002100 */
[----:B------:R-:W-:Y:S01]  /*16f90*/  ULDC.64 UR4, c[0x0][0x208] ;  /* 0x0000820000047ab9 */ /* 0x000fe20000000a00 */
[----:B------:R2:W-:Y:S01]  /*16fa0*/  STL [R1+0xc], R3 ;  /* 0x00000c0301007387 */ /* 0x0005e20000100800 */
[----:B-1----:R-:W-:-:S05]  /*16fb0*/  LOP3.LUT R6, R6, 0x1f, RZ, 0xc0, !PT ;  /* 0x0000001f06067812 */ /* 0x002fca00078ec0ff */
[----:B------:R-:W-:Y:S02]  /*16fc0*/  IMAD.IADD R7, R3, 0x1, R6 ;  /* 0x0000000103077824 */ /* 0x000fe400078e0206 */
[----:B------:R-:W-:-:S03]  /*16fd0*/  IMAD.MOV.U32 R6, RZ, RZ, RZ ;  /* 0x000000ffff067224 */ /* 0x000fc600078e00ff */
[----:B------:R-:W-:-:S13]  /*16fe0*/  ISETP.GE.OR P6, PT, R7, R2, !P0 ;  /* 0x000000020700720c */ /* 0x000fda00047c6670 */
[----:B--2---:R-:W1:Y:S02]  /*16ff0*/  @!P6 LDC.64 R2, c[0x0][0xc80] ;  /* 0x00032000ff02eb82 */ /* 0x004e640000000a00 */
[----:B-1----:R-:W-:-:S05]  /*17000*/  @!P6 IMAD.WIDE R2, R7, 0x4, R2 ;  /* 0x000000040702e825 */ /* 0x002fca00078e0202 */
[----:B------:R1:W2:Y:S02]  /*17010*/  @!P6 LDG.E R6, desc[UR4][R2.64] ;  /* 0x000000040206e981 */ /* 0x0002a4000c1e1900 */
[----:B-1----:R-:W1:Y:S02]  /*17020*/  @!P6 LDC.64 R2, c[0x0][0xc78] ;  /* 0x00031e00ff02eb82 */ /* 0x002e640000000a00 */
[----:B-1----:R-:W-:-:S04]  /*17030*/  @!P6 IMAD.WIDE R2, R7, 0x4, R2 ;  /* 0x000000040702e825 */ /* 0x002fc800078e0202 */
[----:B------:R-:W-:-:S06]  /*17040*/  IMAD.MOV.U32 R7, RZ, RZ, RZ ;  /* 0x000000ffff077224 */ /* 0x000fcc00078e00ff */
[----:B------:R-:W2:Y:S01]  /*17050*/  @!P6 LDG.E R7, desc[UR4][R2.64] ;  /* 0x000000040207e981 */ /* 0x000ea2000c1e1900 */
[----:B------:R-:W-:Y:S01]  /*17060*/  UMOV UR4, 0xffffffff ;  /* 0xffffffff00047882 */ /* 0x000fe20000000000 */
[----:B--2---:R-:W-:Y:S02]  /*17070*/  IMAD R2, R7, R6, RZ ;  /* 0x0000000607027224 */ /* 0x004fe400078e02ff */
[----:B------:R-:W-:Y:S05]  /*17080*/  BRA.DIV UR4, `(.L_x_345) ;  /* 0x0000002204e87947 */ /* 0x000fea000b800000 */
        /* <DEDUP_REMOVED lines=16> */
.L_x_414:
[----:B------:R-:W-:Y:S02]  /*17190*/  ULDC UR4, c[0x0][0xc38] ;  /* 0x00030e0000047ab9 */ /* 0x000fe40000000800 */
[----:B------:R-:W-:-:S04]  /*171a0*/  IMAD.U32 R3, RZ, RZ, UR4 ;  /* 0x00000004ff037e24 */ /* 0x000fc8000f8e00ff */
[----:B--2---:R-:W-:-:S04]  /*171b0*/  IMAD R9, R9, R3, RZ ;  /* 0x0000000309097224 */ /* 0x004fc800078e02ff */
[----:B------:R-:W-:-:S05]  /*171c0*/  IMAD.IADD R5, R9, 0x1, R5 ;  /* 0x0000000109057824 */ /* 0x000fca00078e0205 */
[----:B------:R-:W-:-:S13]  /*171d0*/  ISETP.GT.AND P6, PT, R5, R0, PT ;  /* 0x000000000500720c */ /* 0x000fda0003fc4270 */
[----:B------:R-:W-:Y:S05]  /*171e0*/  @!P6 BRA `(.L_x_346) ;  /* 0xfffffffc0050e947 */ /* 0x000fea000383ffff */
.L_x_343:
[----:B------:R-:W-:Y:S01]  /*171f0*/  IMAD.IADD R9, R5, 0x1, -R9 ;  /* 0x0000000105097824 */ /* 0x000fe200078e0a09 */
[----:B------:R-:W-:-:S03]  /*17200*/  UMOV UR4, 0xffffffff ;  /* 0xffffffff00047882 */ /* 0x000fc60000000000 */
[----:B------:R-:W-:-:S05]  /*17210*/  IMAD R5, R2, R3, R9 ;  /* 0x0000000302057224 */ /* 0x000fca00078e0209 */
[----:B------:R-:W-:Y:S01]  /*17220*/  ISETP.GT.AND P6, PT, R5, R0, PT ;  /* 0x000000000500720c */ /* 0x000fe20003fc4270 */
[----:B------:R-:W-:-:S12]  /*17230*/  BRA.DIV UR4, `(.L_x_347) ;  /* 0x0000002604547947 */ /* 0x000fd8000b800000 */
[----:B------:R-:W-:-:S04]  /*17240*/  VOTE.ANY R8, PT, !P6 ;  /* 0x0000000000087806 */ /* 0x000fc800070e0100 */
[----:B------:R-:W2:Y:S02]  /*17250*/  POPC R5, R8 ;  /* 0x0000000800057309 */ /* 0x000ea40000000000 */
[----:B--2---:R2:W3:Y:S04]  /*17260*/  SHFL.IDX PT, R6, R6, R5, 0x1f ;  /* 0x00001f0506067589 */ /* 0x0044e800000e0000 */
[----:B------:R2:W4:Y:S02]  /*17270*/  SHFL.IDX PT, R7, R7, R5, 0x1f ;  /* 0x00001f0507077589 */ /* 0x00052400000e0000 */
.L_x_419:
[----:B------:R-:W-:-:S13]  /*17280*/  ISETP.NE.AND P0, PT, R8, RZ, PT ;  /* 0x000000ff0800720c */ /* 0x000fda0003f05270 */
[----:B------:R-:W-:Y:S05]  /*17290*/  @!P0 BRA `(.L_x_348) ;  /* 0x0000000000148947 */ /* 0x000fea0003800000 */
[----:B------:R-:W-:Y:S01]  /*172a0*/  UMOV UR4, 0xffffffff ;  /* 0xffffffff00047882 */ /* 0x000fe20000000000 */
[----:B0-----:R-:W-:Y:S02]  /*172b0*/  VIADD R12, R5, 0xffffffff ;  /* 0xffffffff050c7836 */ /* 0x001fe40000000000 */
[----:B------:R-:W-:Y:S05]  /*172c0*/  BRA.DIV UR4, `(.L_x_349) ;  /* 0x00000026048c7947 */ /* 0x000fea000b800000 */
[----:B-1----:R0:W1:Y:S02]  /*172d0*/  SHFL.IDX PT, R2, R2, R12, 0x1f ;  /* 0x00001f0c02027589 */ /* 0x00206400000e0000 */
.L_x_422:
[----:B-1----:R-:W-:-:S07]  /*172e0*/  IMAD.MOV.U32 R4, RZ, RZ, R2 ;  /* 0x000000ffff047224 */ /* 0x002fce00078e0002 */
.L_x_348:
[----:B------:R-:W5:Y:S01]  /*172f0*/  LDL.LU R10, [R1+0xc] ;  /* 0x00000c00010a7983 */ /* 0x000f620000300800 */
[----:B------:R-:W-:Y:S01]  /*17300*/  IMAD R9, R4, R3, R9 ;  /* 0x0000000304097224 */ /* 0x000fe200078e0209 */
[----:B---3--:R-:W-:-:S03]  /*17310*/  IABS R4, R6 ;  /* 0x0000000600047213 */ /* 0x008fc60000000000 */
[----:B------:R-:W-:Y:S01]  /*17320*/  IMAD.IADD R0, R0, 0x1, -R9 ;  /* 0x0000000100007824 */ /* 0x000fe200078e0a09 */
[----:B-1----:R-:W1:Y:S01]  /*17330*/  I2F.RP R2, R4 ;  /* 0x0000000400027306 */ /* 0x002e620000209400 */
[----:B------:R3:W-:Y:S02]  /*17340*/  STL [R1], R9 ;  /* 0x0000000901007387 */ /* 0x0007e40000100800 */
[----:B---3--:R-:W-:-:S05]  /*17350*/  IABS R9, R6 ;  /* 0x0000000600097213 */ /* 0x008fca0000000000 */
[----:B-1----:R-:W1:Y:S01]  /*17360*/  MUFU.RCP R2, R2 ;  /* 0x0000000200027308 */ /* 0x002e620000001000 */
[----:B------:R-:W-:Y:S02]  /*17370*/  IMAD.MOV R9, RZ, RZ, -R9 ;  /* 0x000000ffff097224 */ /* 0x000fe400078e0a09 */
[----:B-1----:R-:W-:-:S05]  /*17380*/  VIADD R2, R2, 0xffffffe ;  /* 0x0ffffffe02027836 */ /* 0x002fca0000000000 */
[----:B------:R-:W1:Y:S02]  /*17390*/  F2I.FTZ.U32.TRUNC.NTZ R3, R2 ;  /* 0x0000000200037305 */ /* 0x000e64000021f000 */
[----:B-1----:R-:W-:-:S04]  /*173a0*/  IMAD.MOV R2, RZ, RZ, -R3 ;  /* 0x000000ffff027224 */ /* 0x002fc800078e0a03 */
[----:B------:R-:W-:Y:S02]  /*173b0*/  IMAD R8, R2, R4, RZ ;  /* 0x0000000402087224 */ /* 0x000fe400078e02ff */
[----:B------:R-:W-:-:S04]  /*173c0*/  IMAD.MOV.U32 R2, RZ, RZ, RZ ;  /* 0x000000ffff027224 */ /* 0x000fc800078e00ff */
[----:B------:R-:W-:Y:S01]  /*173d0*/  IMAD.HI.U32 R2, R3, R8, R2 ;  /* 0x0000000803027227 */ /* 0x000fe200078e0002 */
[----:B------:R-:W-:-:S05]  /*173e0*/  IABS R3, R0 ;  /* 0x0000000000037213 */ /* 0x000fca0000000000 */
[----:B------:R-:W-:-:S04]  /*173f0*/  IMAD.HI.U32 R8, R2, R3, RZ ;  /* 0x0000000302087227 */ /* 0x000fc800078e00ff */
[----:B------:R-:W-:-:S05]  /*17400*/  IMAD R3, R8, R9, R3 ;  /* 0x0000000908037224 */ /* 0x000fca00078e0203 */
[----:B------:R-:W-:-:S13]  /*17410*/  ISETP.GT.U32.AND P1, PT, R4, R3, PT ;  /* 0x000000030400720c */ /* 0x000fda0003f24070 */
[----:B------:R-:W-:Y:S02]  /*17420*/  @!P1 IMAD.IADD R3, R3, 0x1, -R4 ;  /* 0x0000000103039824 */ /* 0x000fe400078e0a04 */
[----:B------:R-:W-:Y:S01]  /*17430*/  @!P1 VIADD R8, R8, 0x1 ;  /* 0x0000000108089836 */ /* 0x000fe20000000000 */
[----:B------:R-:W-:Y:S02]  /*17440*/  ISETP.NE.AND P1, PT, R6, RZ, PT ;  /* 0x000000ff0600720c */ /* 0x000fe40003f25270 */
[----:B------:R-:W-:Y:S02]  /*17450*/  ISETP.GE.U32.AND P0, PT, R3, R4, PT ;  /* 0x000000040300720c */ /* 0x000fe40003f06070 */
[----:B----4-:R-:W-:-:S04]  /*17460*/  IABS R4, R7 ;  /* 0x0000000700047213 */ /* 0x010fc80000000000 */
[----:B------:R-:W1:Y:S07]  /*17470*/  I2F.RP R2, R4 ;  /* 0x0000000400027306 */ /* 0x000e6e0000209400 */
[----:B------:R-:W-:Y:S01]  /*17480*/  @P0 VIADD R8, R8, 0x1 ;  /* 0x0000000108080836 */ /* 0x000fe20000000000 */
[----:B-1----:R-:W1:Y:S02]  /*17490*/  MUFU.RCP R2, R2 ;  /* 0x0000000200027308 */ /* 0x002e640000001000 */
[----:B-1----:R-:W-:-:S06]  /*174a0*/  VIADD R2, R2, 0xffffffe ;  /* 0x0ffffffe02027836 */ /* 0x002fcc0000000000 */
[----:B------:R-:W1:Y:S02]  /*174b0*/  F2I.FTZ.U32.TRUNC.NTZ R3, R2 ;  /* 0x0000000200037305 */ /* 0x000e64000021f000 */
[----:B-1----:R-:W-:-:S04]  /*174c0*/  IMAD.MOV R2, RZ, RZ, -R3 ;  /* 0x000000ffff027224 */ /* 0x002fc800078e0a03 */
[----:B------:R-:W-:Y:S02]  /*174d0*/  IMAD R9, R2, R4, RZ ;  /* 0x0000000402097224 */ /* 0x000fe400078e02ff */
[----:B------:R-:W-:-:S04]  /*174e0*/  IMAD.MOV.U32 R2, RZ, RZ, RZ ;  /* 0x000000ffff027224 */ /* 0x000fc800078e00ff */
[----:B------:R-:W-:Y:S01]  /*174f0*/  IMAD.HI.U32 R2, R3, R9, R2 ;  /* 0x0000000903027227 */ /* 0x000fe200078e0002 */
[----:B------:R-:W-:Y:S02]  /*17500*/  LOP3.LUT R3, R0, R6, RZ, 0x3c, !PT ;  /* 0x0000000600037212 */ /* 0x000fe400078e3cff */
[----:B------:R-:W-:Y:S02]  /*17510*/  IABS R9, R7 ;  /* 0x0000000700097213 */ /* 0x000fe40000000000 */
[----:B------:R-:W-:-:S03]  /*17520*/  ISETP.GE.AND P2, PT, R3, RZ, PT ;  /* 0x000000ff0300720c */ /* 0x000fc60003f46270 */
[----:B------:R-:W-:-:S10]  /*17530*/  IMAD.MOV R9, RZ, RZ, -R9 ;  /* 0x000000ffff097224 */ /* 0x000fd400078e0a09 */
[----:B------:R-:W-:Y:S01]  /*17540*/  @!P2 IMAD.MOV R8, RZ, RZ, -R8 ;  /* 0x000000ffff08a224 */ /* 0x000fe200078e0a08 */
[----:B------:R-:W-:-:S04]  /*17550*/  @!P1 LOP3.LUT R8, RZ, R6, RZ, 0x33, !PT ;  /* 0x00000006ff089212 */ /* 0x000fc800078e33ff */
[-C--:B------:R-:W-:Y:S01]  /*17560*/  IABS R3, R8.reuse ;  /* 0x0000000800037213 */ /* 0x080fe20000000000 */
[----:B------:R-:W-:-:S04]  /*17570*/  IMAD R6, R6, R8, RZ ;  /* 0x0000000806067224 */ /* 0x000fc800078e02ff */
[----:B------:R-:W-:-:S04]  /*17580*/  IMAD.HI.U32 R2, R2, R3, RZ ;  /* 0x0000000302027227 */ /* 0x000fc800078e00ff */
[----:B------:R-:W-:-:S05]  /*17590*/  IMAD R3, R2, R9, R3 ;  /* 0x0000000902037224 */ /* 0x000fca00078e0203 */
[----:B------:R-:W-:-:S13]  /*175a0*/  ISETP.GT.U32.AND P1, PT, R4, R3, PT ;  /* 0x000000030400720c */ /* 0x000fda0003f24070 */
[----:B------:R-:W-:Y:S02]  /*175b0*/  @!P1 IMAD.IADD R3, R3, 0x1, -R4 ;  /* 0x0000000103039824 */ /* 0x000fe400078e0a04 */
[----:B------:R-:W-:Y:S01]  /*175c0*/  @!P1 VIADD R2, R2, 0x1 ;  /* 0x0000000102029836 */ /* 0x000fe20000000000 */
[----:B------:R-:W-:Y:S02]  /*175d0*/  ISETP.NE.AND P1, PT, R7, RZ, PT ;  /* 0x000000ff0700720c */ /* 0x000fe40003f25270 */
[----:B------:R-:W-:Y:S01]  /*175e0*/  ISETP.GE.U32.AND P0, PT, R3, R4, PT ;  /* 0x000000040300720c */ /* 0x000fe20003f06070 */
[----:B------:R-:W-:Y:S01]  /*175f0*/  IMAD.IADD R4, R0, 0x1, -R6 ;  /* 0x0000000100047824 */ /* 0x000fe200078e0a06 */
[----:B------:R-:W-:-:S04]  /*17600*/  LOP3.LUT R3, R8, R7, RZ, 0x3c, !PT ;  /* 0x0000000708037212 */ /* 0x000fc800078e3cff */
[----:B------:R-:W-:-:S07]  /*17610*/  ISETP.GE.AND P2, PT, R3, RZ, PT ;  /* 0x000000ff0300720c */ /* 0x000fce0003f46270 */
[----:B------:R-:W-:-:S06]  /*17620*/  @P0 VIADD R2, R2, 0x1 ;  /* 0x0000000102020836 */ /* 0x000fcc0000000000 */
[----:B------:R-:W-:Y:S01]  /*17630*/  @!P2 IMAD.MOV R2, RZ, RZ, -R2 ;  /* 0x000000ffff02a224 */ /* 0x000fe200078e0a02 */
[----:B------:R-:W-:-:S05]  /*17640*/  @!P1 LOP3.LUT R2, RZ, R7, RZ, 0x33, !PT ;  /* 0x00000007ff029212 */ /* 0x000fca00078e33ff */
[--C-:B------:R-:W-:Y:S02]  /*17650*/  IMAD.MOV R3, RZ, RZ, -R2.reuse ;  /* 0x000000ffff037224 */ /* 0x100fe400078e0a02 */
[C---:B------:R-:W-:Y:S02]  /*17660*/  IMAD R2, R7.reuse, 0x1000000, R2 ;  /* 0x0100000007027824 */ /* 0x040fe400078e0202 */
[----:B------:R-:W-:-:S04]  /*17670*/  IMAD R3, R7, R3, R8 ;  /* 0x0000000307037224 */ /* 0x000fc800078e0208 */
[----:B------:R-:W-:-:S05]  /*17680*/  IMAD R0, R3, 0x10000, R2 ;  /* 0x0001000003007824 */ /* 0x000fca00078e0202 */
[----:B------:R1:W-:Y:S01]  /*17690*/  STL [R1+0x8], R0 ;  /* 0x0000080001007387 */ /* 0x0003e20000100800 */
[----:B-----5:R-:W-:-:S05]  /*176a0*/  IMAD.IADD R10, R5, 0x1, R10 ;  /* 0x00000001050a7824 */ /* 0x020fca00078e020a */
[----:B------:R1:W-:Y:S04]  /*176b0*/  STL [R1+0xc], R10 ;  /* 0x00000c0a01007387 */ /* 0x0003e80000100800 */
[----:B------:R1:W-:Y:S01]  /*176c0*/  STL [R1+0x4], R4 ;  /* 0x0000040401007387 */ /* 0x0003e20000100800 */
[----:B------:R-:W-:Y:S05]  /*176d0*/  BRA `(.L_x_350) ;  /* 0x0000000000287947 */ /* 0x000fea0003800000 */
.L_x_344:
[----:B------:R-:W-:Y:S01]  /*176e0*/  UMOV UR4, URZ ;  /* 0x0000003f00047c82 */ /* 0x000fe20008000000 */
[----:B------:R-:W-:Y:S01]  /*176f0*/  ULDC UR6, c[0x0][0xc3c] ;  /* 0x00030f0000067ab9 */ /* 0x000fe20000000800 */
[----:B------:R-:W-:Y:S01]  /*17700*/  UMOV UR5, URZ ;  /* 0x0000003f00057c82 */ /* 0x000fe20008000000 */
[----:B------:R1:W-:Y:S01]  /*17710*/  STL [R1], R0 ;  /* 0x0000000001007387 */ /* 0x0003e20000100800 */
[----:B------:R-:W-:Y:S02]  /*17720*/  IMAD.U32 R3, RZ, RZ, UR4 ;  /* 0x00000004ff037e24 */ /* 0x000fe4000f8e00ff */
[----:B------:R-:W-:-:S03]  /*17730*/  IMAD.U32 R2, RZ, RZ, UR5 ;  /* 0x00000005ff027e24 */ /* 0x000fc6000f8e00ff */
[----:B------:R2:W-:Y:S01]  /*17740*/  STL [R1+0x4], R3 ;  /* 0x0000040301007387 */ /* 0x0005e20000100800 */
[----:B-1----:R-:W-:-:S05]  /*17750*/  IMAD.U32 R0, RZ, RZ, UR6 ;  /* 0x00000006ff007e24 */ /* 0x002fca000f8e00ff */
[----:B------:R2:W-:Y:S04]  /*17760*/  STL [R1+0xc], R0 ;  /* 0x00000c0001007387 */ /* 0x0005e80000100800 */
[----:B------:R2:W-:Y:S02]  /*17770*/  STL [R1+0x8], R2 ;  /* 0x0000080201007387 */ /* 0x0005e40000100800 */
.L_x_350:
[----:B--2---:R-:W2:Y:S04]  /*17780*/  LDL R2, [R1+0xc] ;  /* 0x00000c0001027983 */ /* 0x004ea80000100800 */
[----:B------:R-:W3:Y:S04]  /*17790*/  LDL R3, [R1+0x8] ;  /* 0x0000080001037983 */ /* 0x000ee80000100800 */
[----:B------:R-:W4:Y:S04]  /*177a0*/  LDL R5, [R1+0x4] ;  /* 0x0000040001057983 */ /* 0x000f280000100800 */
[----:B-1----:R-:W4:Y:S01]  /*177b0*/  LDL R4, [R1] ;  /* 0x0000000001047983 */ /* 0x002f220000100800 */
[----:B------:R-:W1:Y:S01]  /*177c0*/  S2R R0, SR_TID.X ;  /* 0x0000000000007919 */ /* 0x000e620000002100 */
[----:B------:R-:W-:Y:S05]  /*177d0*/  WARPSYNC.ALL ;  /* 0x0000000000007948 */ /* 0x000fea0003800000 */
[----:B-1----:R-:W-:Y:S01]  /*177e0*/  LOP3.LUT R0, R0, 0x1f, RZ, 0xc0, !PT ;  /* 0x0000001f00007812 */ /* 0x002fe200078ec0ff */
[----:B------:R-:W-:Y:S03]  /*177f0*/  BAR.SYNC.DEFER_BLOCKING 0x4, 0x180 ;  /* 0x0106000000007b1d */ /* 0x000fe60000010000 */
[----:B------:R-:W-:-:S13]  /*17800*/  ISETP.NE.AND P0, PT, R0, RZ, PT ;  /* 0x000000ff0000720c */ /* 0x000fda0003f05270 */
[----:B------:R-:W1:Y:S01]  /*17810*/  @!P0 S2R R0, SR_CgaCtaId ;  /* 0x0000000000008919 */ /* 0x000e620000008800 */
[----:B--2---:R-:W-:Y:S01]  /*17820*/  IMAD.MOV.U32 R7, RZ, RZ, R2 ;  /* 0x000000ffff077224 */ /* 0x004fe200078e0002 */
[----:B------:R-:W-:Y:S01]  /*17830*/  @!P0 MOV R2, 0x400 ;  /* 0x0000040000028802 */ /* 0x000fe20000000f00 */
[----:B---3--:R-:W-:-:S03]  /*17840*/  IMAD.MOV.U32 R6, RZ, RZ, R3 ;  /* 0x000000ffff067224 */ /* 0x008fc600078e0003 */
[----:B-1----:R-:W-:-:S05]  /*17850*/  @!P0 LEA R18, R0, R2, 0x18 ;  /* 0x0000000200128211 */ /* 0x002fca00078ec0ff */
[----:B----4-:R2:W-:Y:S01]  /*17860*/  @!P0 STS.128 [R18+0x388d0], R4 ;  /* 0x0388d00412008388 */ /* 0x0105e20000000c00 */
[----:B------:R-:W-:Y:S06]  /*17870*/  BAR.ARV 0x5, 0x180 ;  /* 0x0146000000007b1d */ /* 0x000fec0000002000 */
.L_x_341:
[----:B------:R-:W3:Y:S01]  /*17880*/  LDL R0, [R1+0xc] ;  /* 0x00000c0001007983 */ /* 0x000ee20000100800 */
[----:B------:R-:W-:Y:S02]  /*17890*/  ULDC UR4, c[0x0][0xc3c] ;  /* 0x00030f0000047ab9 */ /* 0x000fe40000000800 */
[----:B---3--:R-:W-:-:S13]  /*178a0*/  ISETP.GE.AND P0, PT, R0, UR4, PT ;  /* 0x0000000400007c0c */ /* 0x008fda000bf06270 */
[----:B------:R-:W-:Y:S05]  /*178b0*/  @!P0 BRA `(.L_x_351) ;  /* 0xffffff9c005c8947 */ /* 0x000fea000383ffff */
[----:B------:R-:W-:Y:S05]  /*178c0*/  BSYNC B8 ;  /* 0x0000000000087941 */ /* 0x000fea0003800000 */
.L_x_238:
[----:B0-----:R-:W3:Y:S01]  /*178d0*/  LDL.LU R0, [R1+0x48] ;  /* 0x0000480001007983 */ /* 0x001ee20000300800 */
[----:B------:R-:W-:Y:S01]  /*178e0*/  BSSY B0, `(.L_x_352) ;  /* 0x000000b000007945 */ /* 0x000fe20003800000 */
[----:B-12---:R-:W0:Y:S01]  /*178f0*/  S2R R5, SR_CgaCtaId ;  /* 0x0000000000057919 */ /* 0x006e220000008800 */
[----:B---3--:R-:W-:-:S05]  /*17900*/  VIADD R0, R0, 0x1 ;  /* 0x0000000100007836 */ /* 0x008fca0000000000 */
[----:B------:R-:W-:-:S04]  /*17910*/  LEA.HI R2, R0, R0, RZ, 0x1 ;  /* 0x0000000000027211 */ /* 0x000fc800078f08ff */
[----:B------:R-:W-:-:S05]  /*17920*/  LOP3.LUT R3, R2, 0xfffffffe, RZ, 0xc0, !PT ;  /* 0xfffffffe02037812 */ /* 0x000fca00078ec0ff */
[----:B------:R-:W-:Y:S01]  /*17930*/  IMAD.IADD R3, R0, 0x1, -R3 ;  /* 0x0000000100037824 */ /* 0x000fe200078e0a03 */
[----:B------:R-:W-:-:S04]  /*17940*/  MOV R0, 0x400 ;  /* 0x0000040000007802 */ /* 0x000fc80000000f00 */
[----:B0-----:R-:W-:Y:S02]  /*17950*/  LEA R0, R5, R0, 0x18 ;  /* 0x0000000005007211 */ /* 0x001fe400078ec0ff */
[----:B------:R-:W-:-:S04]  /*17960*/  SHF.L.U32 R3, R3, 0x1f, RZ ;  /* 0x0000001f03037819 */ /* 0x000fc800000006ff */
[----:B------:R-:W0:Y:S02]  /*17970*/  SYNCS.PHASECHK.TRANS64.TRYWAIT P0, [R0+URZ+0x38820], R3 ;  /* 0x03882003000075a7 */ /* 0x000e24000800017f */
[----:B0-----:R-:W-:Y:S05]  /*17980*/  @!P0 BRA `(.L_x_353) ;  /* 0x0000002000048947 */ /* 0x001fea0003800000 */
.L_x_423:
[----:B------:R-:W-:Y:S05]  /*17990*/  BSYNC B0 ;  /* 0x0000000000007941 */ /* 0x000fea0003800000 */
.L_x_352:
[----:B------:R-:W-:-:S03]  /*179a0*/  UMOV UR4, 0xffffffff ;  /* 0xffffffff00047882 */ /* 0x000fc60000000000 */
[----:B------:R-:W-:Y:S05]  /*179b0*/  BRA.DIV UR4, `(.L_x_354) ;  /* 0x00000022040c7947 */ /* 0x000fea000b800000 */
[----:B------:R-:W1:Y:S02]  /*179c0*/  S2R R2, SR_TID.X ;  /* 0x0000000000027919 */ /* 0x000e640000002100 */
[----:B-1----:R-:W-:-:S04]  /*179d0*/  SHF.R.U32.HI R2, RZ, 0x5, R2 ;  /* 0x00000005ff027819 */ /* 0x002fc80000011602 */
[----:B------:R-:W-:-:S05]  /*179e0*/  LOP3.LUT R2, R2, 0x3, RZ, 0xc0, !PT ;  /* 0x0000000302027812 */ /* 0x000fca00078ec0ff */
[----:B------:R1:W2:Y:S02]  /*179f0*/  SHFL.IDX PT, R14, R2, RZ, 0x1f ;  /* 0x00001fff020e7589 */ /* 0x0002a400000e0000 */
.L_x_426:
[----:B--2---:R-:W-:Y:S01]  /*17a00*/  ISETP.NE.AND P0, PT, R14, RZ, PT ;  /* 0x000000ff0e00720c */ /* 0x004fe20003f05270 */
[----:B------:R-:W-:-:S12]  /*17a10*/  BSSY B0, `(.L_x_355) ;  /* 0x0000027000007945 */ /* 0x000fd80003800000 */
[----:B------:R-:W-:Y:S05]  /*17a20*/  @P0 BRA `(.L_x_356) ;  /* 0x0000000000940947 */ /* 0x000fea0003800000 */
[----:B------:R-:W-:-:S03]  /*17a30*/  UMOV UR4, 0xffffffff ;  /* 0xffffffff00047882 */ /* 0x000fc60000000000 */
[----:B------:R-:W-:Y:S05]  /*17a40*/  BRA.DIV UR4, `(.L_x_357) ;  /* 0x00000022041c7947 */ /* 0x000fea000b800000 */
[----:B------:R-:W-:-:S13]  /*17a50*/  ELECT P6, URZ, PT ;  /* 0x00000000003f782f */ /* 0x000fda00038c0000 */
.L_x_429:
[----:B------:R-:W-:Y:S05]  /*17a60*/  @!P6 BRA `(.L_x_356) ;  /* 0x000000000084e947 */ /* 0x000fea0003800000 */
[----:B-1----:R-:W2:Y:S02]  /*17a70*/  LDL R2, [R1+0x70] ;  /* 0x0000700001027983 */ /* 0x002ea40000100800 */
[----:B--2---:R-:W-:-:S13]  /*17a80*/  R2UR UR4, R2 ;  /* 0x00000000020472ca */ /* 0x004fda00000e0000 */
[----:B------:R-:W-:-:S06]  /*17a90*/  ULOP3.LUT UR4, UR4, 0x2, URZ, 0xfc, !UPT ;  /* 0x0000000204047892 */ /* 0x000fcc000f8efc3f */
[----:B------:R-:W-:-:S05]  /*17aa0*/  IMAD.U32 R2, RZ, RZ, UR4 ;  /* 0x00000004ff027e24 */ /* 0x000fca000f8e00ff */
[----:B------:R-:W-:-:S13]  /*17ab0*/  ISETP.NE.AND P2, PT, R2, 0x3, PT ;  /* 0x000000030200780c */ /* 0x000fda0003f45270 */
[----:B------:R-:W-:Y:S05]  /*17ac0*/  @!P2 BRA `(.L_x_358) ;  /* 0x000000000004a947 */ /* 0x000fea0003800000 */
[----:B------:R-:W-:Y:S01]  /*17ad0*/  BPT.TRAP 0x1 ;  /* 0x000000040000795c */ /* 0x000fe20000300000 */
.L_x_358:
[----:B------:R-:W2:Y:S01]  /*17ae0*/  LDL.LU R7, [R1+0x14] ;  /* 0x0000140001077983 */ /* 0x000ea20000300800 */
[----:B------:R-:W-:Y:S02]  /*17af0*/  VIADD R2, R0, 0x38840 ;  /* 0x0003884000027836 */ /* 0x000fe40000000000 */
[C---:B0-----:R-:W-:Y:S02]  /*17b00*/  VIADD R3, R19.reuse, 0x1 ;  /* 0x0000000113037836 */ /* 0x041fe40000000000 */
[----:B------:R-:W-:-:S03]  /*17b10*/  IMAD R6, R19, 0x8, R2 ;  /* 0x0000000813067824 */ /* 0x000fc600078e0202 */
[----:B------:R-:W-:-:S04]  /*17b20*/  ISETP.NE.AND P1, PT, R3, 0x2, PT ;  /* 0x000000020300780c */ /* 0x000fc80003f25270 */
[----:B------:R-:W-:Y:S02]  /*17b30*/  SEL R4, RZ, 0x1, P1 ;  /* 0x00000001ff047807 */ /* 0x000fe40000800000 */
[----:B------:R-:W-:Y:S02]  /*17b40*/  SEL R3, R3, RZ, P1 ;  /* 0x000000ff03037207 */ /* 0x000fe40000800000 */
[C---:B--2---:R-:W-:Y:S02]  /*17b50*/  SHF.L.U32 R5, R7.reuse, 0x1f, RZ ;  /* 0x0000001f07057819 */ /* 0x044fe400000006ff */
[----:B------:R-:W-:Y:S01]  /*17b60*/  LOP3.LUT R4, R7, R4, RZ, 0x3c, !PT ;  /* 0x0000000407047212 */ /* 0x000fe200078e3cff */
[----:B------:R-:W-:Y:S01]  /*17b70*/  IMAD R7, R3, 0x8, R2 ;  /* 0x0000000803077824 */ /* 0x000fe200078e0202 */
[----:B------:R-:W0:Y:S02]  /*17b80*/  SYNCS.PHASECHK.TRANS64.TRYWAIT P0, [R6+URZ], R5 ;  /* 0x00000005060075a7 */ /* 0x000e24000800017f */
[----:B------:R-:W-:Y:S01]  /*17b90*/  SHF.L.U32 R2, R4, 0x1f, RZ ;  /* 0x0000001f04027819 */ /* 0x000fe200000006ff */
[----:B0-----:R-:W-:Y:S06]  /*17ba0*/  @!P0 BRA `(.L_x_359) ;  /* 0x0000001c00e48947 */ /* 0x001fec0003800000 */
.L_x_430:
[----:B------:R-:W1:Y:S02]  /*17bb0*/  SYNCS.PHASECHK.TRANS64.TRYWAIT P0, [R7+URZ], R2 ;  /* 0x00000002070075a7 */ /* 0x000e64000800017f */
[----:B-1----:R-:W-:Y:S05]  /*17bc0*/  @!P0 BRA `(.L_x_360) ;  /* 0x0000001c00f08947 */ /* 0x002fea0003800000 */
.L_x_431:
[----:B------:R-:W-:Y:S05]  /*17bd0*/  @!P2 BRA `(.L_x_361) ;  /* 0x000000000004a947 */ /* 0x000fea0003800000 */
[----:B------:R-:W-:Y:S01]  /*17be0*/  BPT.TRAP 0x1 ;  /* 0x000000040000795c */ /* 0x000fe20000300000 */
.L_x_361:
[----:B------:R-:W-:-:S04]  /*17bf0*/  VIADD R0, R0, 0x38860 ;  /* 0x0003886000007836 */ /* 0x000fc80000000000 */
[----:B------:R-:W-:-:S04]  /*17c00*/  IMAD R4, R19, 0x8, R0 ;  /* 0x0000000813047824 */ /* 0x000fc800078e0200 */
[----:B------:R-:W2:Y:S02]  /*17c10*/  SYNCS.PHASECHK.TRANS64.TRYWAIT P0, [R4+URZ], R5 ;  /* 0x00000005040075a7 */ /* 0x000ea4000800017f */
[----:B--2---:R-:W-:Y:S05]  /*17c20*/  @!P0 BRA `(.L_x_362) ;  /* 0x0000001c00ec8947 */ /* 0x004fea0003800000 */
.L_x_432:
[----:B------:R-:W-:-:S07]  /*17c30*/  IMAD R3, R3, 0x8, R0 ;  /* 0x0000000803037824 */ /* 0x000fce00078e0200 */
.L_x_363:
[----:B---3--:R3:W4:Y:S02]  /*17c40*/  SYNCS.PHASECHK.TRANS64.TRYWAIT P0, [R3+URZ], R2 ;  /* 0x00000002030075a7 */ /* 0x008724000800017f */
[----:B----4-:R-:W-:Y:S05]  /*17c50*/  @!P0 NANOSLEEP.SYNCS 0x989680 ;  /* 0x009896800000895d */ /* 0x010fea0003900000 */
[----:B------:R-:W4:Y:S02]  /*17c60*/  @!P0 SYNCS.PHASECHK.TRANS64 P0, [R3+URZ], R2 ;  /* 0x00000002030085a7 */ /* 0x000f24000800007f */
[----:B----4-:R-:W-:Y:S05]  /*17c70*/  @!P0 BRA `(.L_x_363) ;  /* 0xfffffffc00f08947 */ /* 0x010fea000383ffff */
.L_x_356:
[----:B------:R-:W-:Y:S05]  /*17c80*/  BSYNC B0 ;  /* 0x0000000000007941 */ /* 0x000fea0003800000 */
.L_x_355:
[----:B------:R-:W-:Y:S05]  /*17c90*/  EXIT ;  /* 0x000000000000794d */ /* 0x000fea0003800000 */
.L_x_189:
[----:B0-----:R0:W1:Y:S02]  /*17ca0*/  SYNCS.PHASECHK.TRANS64.TRYWAIT P1, [R5+URZ+0x38800], R0 ;  /* 0x03880000050075a7 */ /* 0x001064000802017f */
[----:B-1----:R-:W-:Y:S05]  /*17cb0*/  @!P1 NANOSLEEP.SYNCS 0x989680 ;  /* 0x009896800000995d */ /* 0x002fea0003900000 */
[----:B------:R-:W1:Y:S02]  /*17cc0*/  @!P1 SYNCS.PHASECHK.TRANS64 P1, [R5+URZ+0x38800], R0 ;  /* 0x03880000050095a7 */ /* 0x000e64000802007f */
[----:B-1----:R-:W-:Y:S05]  /*17cd0*/  @!P1 BRA `(.L_x_189) ;  /* 0xfffffffc00f09947 */ /* 0x002fea000383ffff */
[----:B------:R-:W-:Y:S05]  /*17ce0*/  BRA `(.L_x_364) ;  /* 0xfffffea000e47947 */ /* 0x000fea000383ffff */
.L_x_193:
[----:B-1----:R1:W2:Y:S02]  /*17cf0*/  SYNCS.PHASECHK.TRANS64.TRYWAIT P2, [R0+URZ+0x38830], R3 ;  /* 0x03883003000075a7 */ /* 0x0022a4000804017f */
[----:B--2---:R-:W-:Y:S05]  /*17d00*/  @!P2 NANOSLEEP.SYNCS 0x989680 ;  /* 0x009896800000a95d */ /* 0x004fea0003900000 */
[----:B------:R-:W2:Y:S02]  /*17d10*/  @!P2 SYNCS.PHASECHK.TRANS64 P2, [R0+URZ+0x38830], R3 ;  /* 0x038830030000a5a7 */ /* 0x000ea4000804007f */
[----:B--2---:R-:W-:Y:S05]  /*17d20*/  @!P2 BRA `(.L_x_193) ;  /* 0xfffffffc00f0a947 */ /* 0x004fea000383ffff */
[----:B------:R-:W-:Y:S05]  /*17d30*/  BRA `(.L_x_192) ;  /* 0xfffffea4000c7947 */ /* 0x000fea000383ffff */
.L_x_198:
[----:B-1----:R-:W-:-:S04]  /*17d40*/  IMAD.U32 R4, RZ, RZ, UR61 ;  /* 0x0000003dff047e24 */ /* 0x002fc8000f8e00ff */
[----:B------:R1:W2:Y:S03]  /*17d50*/  SYNCS.PHASECHK.TRANS64.TRYWAIT P2, [R4+URZ+0x38830], R3 ;  /* 0x03883003040075a7 */ /* 0x0002a6000804017f */
[----:B--2---:R-:W-:Y:S05]  /*17d60*/  @!P2 NANOSLEEP.SYNCS 0x989680 ;  /* 0x009896800000a95d */ /* 0x004fea0003900000 */
[----:B------:R-:W2:Y:S02]  /*17d70*/  @!P2 SYNCS.PHASECHK.TRANS64 P2, [R4+URZ+0x38830], R3 ;  /* 0x038830030400a5a7 */ /* 0x000ea4000804007f */
[----:B--2---:R-:W-:Y:S05]  /*17d80*/  @!P2 BRA `(.L_x_198) ;  /* 0xfffffffc00eca947 */ /* 0x004fea000383ffff */
[----:B------:R-:W-:Y:S05]  /*17d90*/  BRA `(.L_x_197) ;  /* 0xfffffee800c07947 */ /* 0x000fea000383ffff */
.L_x_202:
[----:B---3--:R-:W-:-:S04]  /*17da0*/  IMAD.U32 R2, RZ, RZ, UR6 ;  /* 0x00000006ff027e24 */ /* 0x008fc8000f8e00ff */
[----:B------:R3:W4:Y:S03]  /*17db0*/  SYNCS.PHASECHK.TRANS64.TRYWAIT P2, [R2+URZ+0x38850], R0 ;  /* 0x03885000020075a7 */ /* 0x000726000804017f */
[----:B----4-:R-:W-:Y:S05]  /*17dc0*/  @!P2 NANOSLEEP.SYNCS 0x989680 ;  /* 0x009896800000a95d */ /* 0x010fea0003900000 */
[----:B------:R-:W4:Y:S02]  /*17dd0*/  @!P2 SYNCS.PHASECHK.TRANS64 P2, [R2+URZ+0x38850], R0 ;  /* 0x038850000200a5a7 */ /* 0x000f24000804007f */
[----:B----4-:R-:W-:Y:S05]  /*17de0*/  @!P2 BRA `(.L_x_202) ;  /* 0xfffffffc00eca947 */ /* 0x010fea000383ffff */
[----:B------:R-:W-:Y:S05]  /*17df0*/  BRA `(.L_x_201) ;  /* 0xffffff1000e87947 */ /* 0x000fea000383ffff */
.L_x_207:
[----:B-1----:R1:W2:Y:S02]  /*17e00*/  SYNCS.PHASECHK.TRANS64.TRYWAIT P0, [R0+URZ+0x38850], R7 ;  /* 0x03885007000075a7 */ /* 0x0022a4000800017f */
[----:B--2---:R-:W-:Y:S05]  /*17e10*/  @!P0 NANOSLEEP.SYNCS 0x989680 ;  /* 0x009896800000895d */ /* 0x004fea0003900000 */
[----:B------:R-:W2:Y:S02]  /*17e20*/  @!P0 SYNCS.PHASECHK.TRANS64 P0, [R0+URZ+0x38850], R7 ;  /* 0x03885007000085a7 */ /* 0x000ea4000800007f */
[----:B--2---:R-:W-:Y:S05]  /*17e30*/  @!P0 BRA `(.L_x_207) ;  /* 0xfffffffc00f08947 */ /* 0x004fea000383ffff */
[----:B------:R-:W-:Y:S05]  /*17e40*/  BRA `(.L_x_206) ;  /* 0xffffff3000247947 */ /* 0x000fea000383ffff */
.L_x_252:
[----:B------:R-:W2:Y:S01]  /*17e50*/  S2R R4, SR_TID.X ;  /* 0x0000000000047919 */ /* 0x000ea20000002100 */
[----:B------:R-:W-:Y:S01]  /*17e60*/  BSSY B0, `(.L_x_365) ;  /* 0x000000a000007945 */ /* 0x000fe20003800000 */
[----:B------:R-:W-:Y:S02]  /*17e70*/  IMAD.MOV.U32 R12, RZ, RZ, RZ ;  /* 0x000000ffff0c7224 */ /* 0x000fe400078e00ff */
[----:B0-----:R-:W-:Y:S02]  /*17e80*/  IMAD.MOV.U32 R11, RZ, RZ, 0x1f ;  /* 0x0000001fff0b7424 */ /* 0x001fe400078e00ff */
[----:B------:R-:W-:Y:S01]  /*17e90*/  IMAD.MOV.U32 R15, RZ, RZ, -0x1 ;  /* 0xffffffffff0f7424 */ /* 0x000fe200078e00ff */
[----:B--2---:R-:W-:-:S04]  /*17ea0*/  SHF.R.U32.HI R4, RZ, 0x5, R4 ;  /* 0x00000005ff047819 */ /* 0x004fc80000011604 */
[----:B------:R-:W-:-:S05]  /*17eb0*/  LOP3.LUT R4, R4, 0x3, RZ, 0xc0, !PT ;  /* 0x0000000304047812 */ /* 0x000fca00078ec0ff */
[----:B------:R-:W-:-:S07]  /*17ec0*/  IMAD.MOV.U32 R13, RZ, RZ, R4 ;  /* 0x000000ffff0d7224 */ /* 0x000fce00078e0004 */
[----:B-1----:R-:W-:Y:S05]  /*17ed0*/  WARPSYNC.COLLECTIVE R15, `(.L_x_366) ;  /* 0x000000000f087348 */ /* 0x002fea0003c00000 */
[----:B------:R0:W2:Y:S02]  /*17ee0*/  SHFL.IDX P6, R14, R13, R12, R11 ;  /* 0x0000000c0d0e7389 */ /* 0x0000a400000c000b */
[----:B012---:R-:W-:Y:S01]  /*17ef0*/  ENDCOLLECTIVE ;  /* 0x000000000000791b */ /* 0x007fe20003800000 */
.L_x_366:
[----:B------:R-:W-:Y:S05]  /*17f00*/  BSYNC B0 ;  /* 0x0000000000007941 */ /* 0x000fea0003800000 */
.L_x_365:
[----:B------:R-:W-:Y:S05]  /*17f10*/  BRA `(.L_x_367) ;  /* 0xffffffa400807947 */ /* 0x000fea000383ffff */
.L_x_254:
[----:B------:R-:W-:Y:S01]  /*17f20*/  BSSY B0, `(.L_x_368) ;  /* 0x0000006000007945 */ /* 0x000fe20003800000 */
[----:B------:R-:W-:-:S07]  /*17f30*/  IMAD.MOV.U32 R15, RZ, RZ, -0x1 ;  /* 0xffffffffff0f7424 */ /* 0x000fce00078e00ff */
[----:B01--4-:R-:W-:Y:S05]  /*17f40*/  WARPSYNC.COLLECTIVE R15, `(.L_x_369) ;  /* 0x000000000f0c7348 */ /* 0x013fea0003c00000 */
[----:B------:R-:W-:Y:S02]  /*17f50*/  ELECT P6, UR62, PT ;  /* 0x00000000003e782f */ /* 0x000fe400038c0000 */
[----:B------:R-:W-:Y:S01]  /*17f60*/  MOV R14, UR62 ;  /* 0x0000003e000e7c02 */ /* 0x000fe20008000f00 */
[----:B01--4-:R-:W-:Y:S10]  /*17f70*/  ENDCOLLECTIVE ;  /* 0x000000000000791b */ /* 0x013ff40003800000 */
.L_x_369:
[----:B------:R-:W-:Y:S05]  /*17f80*/  BSYNC B0 ;  /* 0x0000000000007941 */ /* 0x000fea0003800000 */
.L_x_368:
[----:B------:R-:W-:Y:S05]  /*17f90*/  BRA `(.L_x_370) ;  /* 0xffffffa400847947 */ /* 0x000fea000383ffff */
.L_x_256:
[----:B--2---:R2:W3:Y:S02]  /*17fa0*/  SYNCS.PHASECHK.TRANS64.TRYWAIT P0, [R0+URZ+0x38840], R2 ;  /* 0x03884002000075a7 */ /* 0x0044e4000800017f */
[----:B---3--:R-:W-:Y:S05]  /*17fb0*/  @!P0 NANOSLEEP.SYNCS 0x989680 ;  /* 0x009896800000895d */ /* 0x008fea0003900000 */
[----:B------:R-:W3:Y:S02]  /*17fc0*/  @!P0 SYNCS.PHASECHK.TRANS64 P0, [R0+URZ+0x38840], R2 ;  /* 0x03884002000085a7 */ /* 0x000ee4000800007f */
[----:B---3--:R-:W-:Y:S05]  /*17fd0*/  @!P0 BRA `(.L_x_256) ;  /* 0xfffffffc00f08947 */ /* 0x008fea000383ffff */
[----:B------:R-:W-:Y:S05]  /*17fe0*/  BRA `(.L_x_371) ;  /* 0xffffffa400e87947 */ /* 0x000fea000383ffff */
.L_x_260:
[----:B------:R-:W2:Y:S01]  /*17ff0*/  LDL.LU R11, [R1+0x40] ;  /* 0x00004000010b7983 */ /* 0x000ea20000300800 */
[----:B------:R-:W-:Y:S02]  /*18000*/  IMAD.MOV.U32 R13, RZ, RZ, R3 ;  /* 0x000000ffff0d7224 */ /* 0x000fe400078e0003 */
[----:B------:R-:W-:Y:S01]  /*18010*/  IMAD.MOV.U32 R12, RZ, RZ, RZ ;  /* 0x000000ffff0c7224 */ /* 0x000fe200078e00ff */
[----:B------:R-:W0:Y:S01]  /*18020*/  S2R R7, SR_TID.X ;  /* 0x0000000000077919 */ /* 0x000e220000002100 */
[----:B------:R-:W-:Y:S01]  /*18030*/  IMAD.MOV.U32 R15, RZ, RZ, -0x1 ;  /* 0xffffffffff0f7424 */ /* 0x000fe200078e00ff */
[----:B0-----:R-:W-:-:S04]  /*18040*/  LOP3.LUT R7, R7, 0x7f, RZ, 0xc0, !PT ;  /* 0x0000007f07077812 */ /* 0x001fc800078ec0ff */
[----:B------:R-:W-:-:S05]  /*18050*/  SHF.R.U32.HI R0, RZ, 0x3, R7 ;  /* 0x00000003ff007819 */ /* 0x000fca0000011607 */
[----:B------:R-:W-:-:S04]  /*18060*/  IMAD.IADD R0, R0, 0x1, R5 ;  /* 0x0000000100007824 */ /* 0x000fc800078e0205 */
[----:B------:R-:W-:Y:S02]  /*18070*/  VIADD R5, R0, 0x10 ;  /* 0x0000001000057836 */ /* 0x000fe40000000000 */
[----:B--2---:R-:W-:Y:S02]  /*18080*/  IMAD R2, R11, R8, RZ ;  /* 0x000000080b027224 */ /* 0x004fe400078e02ff */
[----:B------:R-:W-:-:S03]  /*18090*/  IMAD.MOV.U32 R11, RZ, RZ, 0x181f ;  /* 0x0000181fff0b7424 */ /* 0x000fc600078e00ff */
[----:B------:R-:W-:-:S13]  /*180a0*/  ISETP.GE.AND P5, PT, R0, R2, PT ;  /* 0x000000020000720c */ /* 0x000fda0003fa6270 */
[----:B-----5:R-:W-:Y:S05]  /*180b0*/  WARPSYNC.COLLECTIVE R15, `(.L_x_372) ;  /* 0x000000000f087348 */ /* 0x020fea0003c00000 */
[----:B------:R0:W1:Y:S02]  /*180c0*/  SHFL.IDX P6, R14, R13, R12, R11 ;  /* 0x0000000c0d0e7389 */ /* 0x00006400000c000b */
[----:B01---5:R-:W-:Y:S01]  /*180d0*/  ENDCOLLECTIVE ;  /* 0x000000000000791b */ /* 0x023fe20003800000 */
.L_x_372:
[----:B------:R-:W-:Y:S02]  /*180e0*/  IMAD.MOV.U32 R13, RZ, RZ, R4 ;  /* 0x000000ffff0d7224 */ /* 0x000fe400078e0004 */
[----:B------:R-:W-:-:S07]  /*180f0*/  IMAD.MOV.U32 R6, RZ, RZ, R14 ;  /* 0x000000ffff067224 */ /* 0x000fce00078e000e */
[----:B------:R-:W-:Y:S05]  /*18100*/  WARPSYNC.COLLECTIVE R15, `(.L_x_373) ;  /* 0x000000000f087348 */ /* 0x000fea0003c00000 */
[----:B------:R0:W1:Y:S02]  /*18110*/  SHFL.IDX P6, R14, R13, R12, R11 ;  /* 0x0000000c0d0e7389 */ /* 0x00006400000c000b */
[----:B01----:R-:W-:Y:S01]  /*18120*/  ENDCOLLECTIVE ;  /* 0x000000000000791b */ /* 0x003fe20003800000 */
.L_x_373:
[----:B------:R-:W-:Y:S01]  /*18130*/  ULDC.64 UR4, c[0x0][0x208] ;  /* 0x0000820000047ab9 */ /* 0x000fe20000000a00 */
[----:B------:R-:W-:Y:S02]  /*18140*/  IMAD.MOV.U32 R13, RZ, RZ, R3 ;  /* 0x000000ffff0d7224 */ /* 0x000fe400078e0003 */
[----:B------:R-:W-:Y:S02]  /*18150*/  IMAD.MOV.U32 R12, RZ, RZ, 0x1 ;  /* 0x00000001ff0c7424 */ /* 0x000fe400078e00ff */
[----:B------:R-:W-:-:S05]  /*18160*/  IMAD.MOV.U32 R7, RZ, RZ, R14 ;  /* 0x000000ffff077224 */ /* 0x000fca00078e000e */
[----:B------:R-:W-:-:S05]  /*18170*/  @!P5 LEA R7, P4, R10, R7, 0x1 ;  /* 0x000000070a07d211 */ /* 0x000fca00078808ff */
[----:B------:R-:W-:-:S05]  /*18180*/  @!P5 IMAD.X R6, RZ, RZ, R6, P4 ;  /* 0x000000ffff06d224 */ /* 0x000fca00020e0606 */
[----:B------:R-:W-:-:S04]  /*18190*/  @!P5 LOP3.LUT R7, R7, R6, RZ, 0x3c, !PT ;  /* 0x000000060707d212 */ /* 0x000fc800078e3cff */
[----:B------:R-:W-:-:S04]  /*181a0*/  @!P5 LOP3.LUT R6, R7, R6, RZ, 0x3c, !PT ;  /* 0x000000060706d212 */ /* 0x000fc800078e3cff */
[----:B------:R-:W-:-:S05]  /*181b0*/  @!P5 LOP3.LUT R7, R7, R6, RZ, 0x3c, !PT ;  /* 0x000000060707d212 */ /* 0x000fca00078e3cff */
        /* <DEDUP_REMOVED lines=11> */
.L_x_374:
[----:B------:R-:W-:Y:S02]  /*18270*/  IMAD.MOV.U32 R13, RZ, RZ, R4 ;  /* 0x000000ffff0d7224 */ /* 0x000fe400078e0004 */
[----:B------:R-:W-:-:S07]  /*18280*/  IMAD.MOV.U32 R6, RZ, RZ, R14 ;  /* 0x000000ffff067224 */ /* 0x000fce00078e000e */
[----:B------:R-:W-:Y:S05]  /*18290*/  WARPSYNC.COLLECTIVE R15, `(.L_x_375) ;  /* 0x000000000f087348 */ /* 0x000fea0003c00000 */
[----:B------:R0:W1:Y:S02]  /*182a0*/  SHFL.IDX P6, R14, R13, R12, R11 ;  /* 0x0000000c0d0e7389 */ /* 0x00006400000c000b */
[----:B01----:R-:W-:Y:S01]  /*182b0*/  ENDCOLLECTIVE ;  /* 0x000000000000791b */ /* 0x003fe20003800000 */
.L_x_375:
[----:B------:R-:W-:Y:S01]  /*182c0*/  ULDC.64 UR4, c[0x0][0x208] ;  /* 0x0000820000047ab9 */ /* 0x000fe20000000a00 */
[----:B------:R-:W-:Y:S02]  /*182d0*/  IMAD.MOV.U32 R13, RZ, RZ, R3 ;  /* 0x000000ffff0d7224 */ /* 0x000fe400078e0003 */
[----:B------:R-:W-:Y:S02]  /*182e0*/  IMAD.MOV.U32 R12, RZ, RZ, 0x2 ;  /* 0x00000002ff0c7424 */ /* 0x000fe400078e00ff */
[----:B------:R-:W-:-:S05]  /*182f0*/  IMAD.MOV.U32 R5, RZ, RZ, R14 ;  /* 0x000000ffff057224 */ /* 0x000fca00078e000e */
[----:B------:R-:W-:-:S05]  /*18300*/  @!P5 LEA R5, P4, R10, R5, 0x1 ;  /* 0x000000050a05d211 */ /* 0x000fca00078808ff */
[----:B------:R-:W-:-:S04]  /*18310*/  @!P5 IMAD.X R6, RZ, RZ, R6, P4 ;  /* 0x000000ffff06d224 */ /* 0x000fc800020e0606 */
[----:B------:R-:W-:Y:S02]  /*18320*/  @!P5 IMAD.MOV.U32 R7, RZ, RZ, R6 ;  /* 0x000000ffff07d224 */ /* 0x000fe400078e0006 */
[----:B------:R-:W-:Y:S02]  /*18330*/  @!P5 IMAD.MOV.U32 R6, RZ, RZ, R5 ;  /* 0x000000ffff06d224 */ /* 0x000fe400078e0005 */
[----:B------:R-:W-:-:S03]  /*18340*/  VIADD R5, R0, 0x20 ;  /* 0x0000002000057836 */ /* 0x000fc60000000000 */
        /* <DEDUP_REMOVED lines=11> */
.L_x_376:
[----:B------:R-:W-:Y:S02]  /*18400*/  IMAD.MOV.U32 R13, RZ, RZ, R4 ;  /* 0x000000ffff0d7224 */ /* 0x000fe400078e0004 */
[----:B------:R-:W-:-:S07]  /*18410*/  IMAD.MOV.U32 R6, RZ, RZ, R14 ;  /* 0x000000ffff067224 */ /* 0x000fce00078e000e */
[----:B------:R-:W-:Y:S05]  /*18420*/  WARPSYNC.COLLECTIVE R15, `(.L_x_377) ;  /* 0x000000000f087348 */ /* 0x000fea0003c00000 */
[----:B------:R0:W1:Y:S02]  /*18430*/  SHFL.IDX P6, R14, R13, R12, R11 ;  /* 0x0000000c0d0e7389 */ /* 0x00006400000c000b */
[----:B01----:R-:W-:Y:S01]  /*18440*/  ENDCOLLECTIVE ;  /* 0x000000000000791b */ /* 0x003fe20003800000 */
.L_x_377:
        /* <DEDUP_REMOVED lines=20> */
.L_x_378:
[----:B------:R-:W-:Y:S02]  /*18590*/  IMAD.MOV.U32 R13, RZ, RZ, R4 ;  /* 0x000000ffff0d7224 */ /* 0x000fe400078e0004 */
[----:B------:R-:W-:-:S07]  /*185a0*/  IMAD.MOV.U32 R6, RZ, RZ, R14 ;  /* 0x000000ffff067224 */ /* 0x000fce00078e000e */
[----:B------:R-:W-:Y:S05]  /*185b0*/  WARPSYNC.COLLECTIVE R15, `(.L_x_379) ;  /* 0x000000000f087348 */ /* 0x000fea0003c00000 */
[----:B------:R0:W1:Y:S02]  /*185c0*/  SHFL.IDX P6, R14, R13, R12, R11 ;  /* 0x0000000c0d0e7389 */ /* 0x00006400000c000b */
[----:B01----:R-:W-:Y:S01]  /*185d0*/  ENDCOLLECTIVE ;  /* 0x000000000000791b */ /* 0x003fe20003800000 */
.L_x_379:
        /* <DEDUP_REMOVED lines=20> */
.L_x_380:
[----:B------:R-:W-:Y:S02]  /*18720*/  IMAD.MOV.U32 R13, RZ, RZ, R4 ;  /* 0x000000ffff0d7224 */ /* 0x000fe400078e0004 */
[----:B------:R-:W-:-:S07]  /*18730*/  IMAD.MOV.U32 R6, RZ, RZ, R14 ;  /* 0x000000ffff067224 */ /* 0x000fce00078e000e */
[----:B------:R-:W-:Y:S05]  /*18740*/  WARPSYNC.COLLECTIVE R15, `(.L_x_381) ;  /* 0x000000000f087348 */ /* 0x000fea0003c00000 */
[----:B------:R0:W1:Y:S02]  /*18750*/  SHFL.IDX P6, R14, R13, R12, R11 ;  /* 0x0000000c0d0e7389 */ /* 0x00006400000c000b */
[----:B01----:R-:W-:Y:S01]  /*18760*/  ENDCOLLECTIVE ;  /* 0x000000000000791b */ /* 0x003fe20003800000 */
.L_x_381:
        /* <DEDUP_REMOVED lines=20> */
.L_x_382:
[----:B------:R-:W-:Y:S02]  /*188b0*/  IMAD.MOV.U32 R13, RZ, RZ, R4 ;  /* 0x000000ffff0d7224 */ /* 0x000fe400078e0004 */
[----:B------:R-:W-:-:S07]  /*188c0*/  IMAD.MOV.U32 R6, RZ, RZ, R14 ;  /* 0x000000ffff067224 */ /* 0x000fce00078e000e */
[----:B------:R-:W-:Y:S05]  /*188d0*/  WARPSYNC.COLLECTIVE R15, `(.L_x_383) ;  /* 0x000000000f087348 */ /* 0x000fea0003c00000 */
[----:B------:R0:W1:Y:S02]  /*188e0*/  SHFL.IDX P6, R14, R13, R12, R11 ;  /* 0x0000000c0d0e7389 */ /* 0x00006400000c000b */
[----:B01----:R-:W-:Y:S01]  /*188f0*/  ENDCOLLECTIVE ;  /* 0x000000000000791b */ /* 0x003fe20003800000 */
.L_x_383:
[----:B------:R-:W-:Y:S01]  /*18900*/  ULDC.64 UR4, c[0x0][0x208] ;  /* 0x0000820000047ab9 */ /* 0x000fe20000000a00 */
[----:B------:R-:W-:Y:S02]  /*18910*/  IMAD.MOV.U32 R13, RZ, RZ, R3 ;  /* 0x000000ffff0d7224 */ /* 0x000fe400078e0003 */
[----:B------:R-:W-:Y:S02]  /*18920*/  IMAD.MOV.U32 R12, RZ, RZ, 0x6 ;  /* 0x00000006ff0c7424 */ /* 0x000fe400078e00ff */
[----:B------:R-:W-:-:S05]  /*18930*/  IMAD.MOV.U32 R5, RZ, RZ, R14 ;  /* 0x000000ffff057224 */ /* 0x000fca00078e000e */
[----:B------:R-:W-:-:S05]  /*18940*/  @!P5 LEA R5, P4, R10, R5, 0x1 ;  /* 0x000000050a05d211 */ /* 0x000fca00078808ff */
[----:B------:R-:W-:-:S04]  /*18950*/  @!P5 IMAD.X R6, RZ, RZ, R6, P4 ;  /* 0x000000ffff06d224 */ /* 0x000fc800020e0606 */
[----:B------:R-:W-:Y:S02]  /*18960*/  @!P5 IMAD.MOV.U32 R7, RZ, RZ, R6 ;  /* 0x000000ffff07d224 */ /* 0x000fe400078e0006 */
[----:B------:R-:W-:-:S05]  /*18970*/  @!P5 IMAD.MOV.U32 R6, RZ, RZ, R5 ;  /* 0x000000ffff06d224 */ /* 0x000fca00078e0005 */
        /* <DEDUP_REMOVED lines=10> */
.L_x_384:
[----:B------:R-:W-:-:S05]  /*18a20*/  VIADD R7, R0, 0x60 ;  /* 0x0000006000077836 */ /* 0x000fca0000000000 */
[----:B------:R-:W-:Y:S01]  /*18a30*/  ISETP.GE.AND P5, PT, R7, R2, PT ;  /* 0x000000020700720c */ /* 0x000fe20003fa6270 */
[----:B------:R-:W-:Y:S02]  /*18a40*/  IMAD.MOV.U32 R13, RZ, RZ, R4 ;  /* 0x000000ffff0d7224 */ /* 0x000fe400078e0004 */
[----:B------:R-:W-:-:S10]  /*18a50*/  IMAD.MOV.U32 R8, RZ, RZ, R14 ;  /* 0x000000ffff087224 */ /* 0x000fd400078e000e */
[----:B------:R-:W-:Y:S05]  /*18a60*/  WARPSYNC.COLLECTIVE R15, `(.L_x_385) ;  /* 0x000000000f087348 */ /* 0x000fea0003c00000 */
[----:B------:R0:W1:Y:S02]  /*18a70*/  SHFL.IDX P6, R14, R13, R12, R11 ;  /* 0x0000000c0d0e7389 */ /* 0x00006400000c000b */
[----:B01----:R-:W-:Y:S01]  /*18a80*/  ENDCOLLECTIVE ;  /* 0x000000000000791b */ /* 0x003fe20003800000 */
.L_x_385:
        /* <DEDUP_REMOVED lines=18> */
.L_x_386:
[----:B------:R-:W-:Y:S02]  /*18bb0*/  IMAD.MOV.U32 R13, RZ, RZ, R4 ;  /* 0x000000ffff0d7224 */ /* 0x000fe400078e0004 */
[----:B------:R-:W-:-:S07]  /*18bc0*/  IMAD.MOV.U32 R5, RZ, RZ, R14 ;  /* 0x000000ffff057224 */ /* 0x000fce00078e000e */
[----:B------:R-:W-:Y:S05]  /*18bd0*/  WARPSYNC.COLLECTIVE R15, `(.L_x_387) ;  /* 0x000000000f087348 */ /* 0x000fea0003c00000 */
[----:B------:R0:W1:Y:S02]  /*18be0*/  SHFL.IDX P6, R14, R13, R12, R11 ;  /* 0x0000000c0d0e7389 */ /* 0x00006400000c000b */
[----:B01----:R-:W-:Y:S01]  /*18bf0*/  ENDCOLLECTIVE ;  /* 0x000000000000791b */ /* 0x003fe20003800000 */
.L_x_387:
[----:B------:R-:W-:Y:S01]  /*18c00*/  IMAD.MOV.U32 R3, RZ, RZ, R14 ;  /* 0x000000ffff037224 */ /* 0x000fe200078e000e */
[----:B------:R-:W-:Y:S06]  /*18c10*/  BRA `(.L_x_388) ;  /* 0xffffffa800b47947 */ /* 0x000fec000383ffff */
.L_x_265:
[----:B0-----:R0:W3:Y:S02]  /*18c20*/  SYNCS.PHASECHK.TRANS64.TRYWAIT P0, [R18+URZ+0x38820], R0 ;  /* 0x03882000120075a7 */ /* 0x0010e4000800017f */
[----:B---3--:R-:W-:Y:S05]  /*18c30*/  @!P0 NANOSLEEP.SYNCS 0x989680 ;  /* 0x009896800000895d */ /* 0x008fea0003900000 */
[----:B------:R-:W3:Y:S02]  /*18c40*/  @!P0 SYNCS.PHASECHK.TRANS64 P0, [R18+URZ+0x38820], R0 ;  /* 0x03882000120085a7 */ /* 0x000ee4000800007f */
[----:B---3--:R-:W-:Y:S05]  /*18c50*/  @!P0 BRA `(.L_x_265) ;  /* 0xfffffffc00f08947 */ /* 0x008fea000383ffff */
[----:B------:R-:W-:Y:S05]  /*18c60*/  BRA `(.L_x_389) ;  /* 0xffffffac00307947 */ /* 0x000fea000383ffff */
.L_x_274:
[----:B-1----:R1:W2:Y:S02]  /*18c70*/  SYNCS.PHASECHK.TRANS64.TRYWAIT P0, [R3+URZ+0x38840], R2 ;  /* 0x03884002030075a7 */ /* 0x0022a4000800017f */
[----:B--2---:R-:W-:Y:S05]  /*18c80*/  @!P0 NANOSLEEP.SYNCS 0x989680 ;  /* 0x009896800000895d */ /* 0x004fea0003900000 */
[----:B------:R-:W2:Y:S02]  /*18c90*/  @!P0 SYNCS.PHASECHK.TRANS64 P0, [R3+URZ+0x38840], R2 ;  /* 0x03884002030085a7 */ /* 0x000ea4000800007f */
[----:B--2---:R-:W-:Y:S05]  /*18ca0*/  @!P0 BRA `(.L_x_274) ;  /* 0xfffffffc00f08947 */ /* 0x004fea000383ffff */
[----:B------:R-:W-:Y:S05]  /*18cb0*/  BRA `(.L_x_390) ;  /* 0xffffffb000107947 */ /* 0x000fea000383ffff */
.L_x_282:
[----:B0-----:R0:W1:Y:S02]  /*18cc0*/  SYNCS.PHASECHK.TRANS64.TRYWAIT P0, [R3+URZ+0x60], R2 ;  /* 0x00006002030075a7 */ /* 0x001064000800017f */
[----:B-1----:R-:W-:Y:S05]  /*18cd0*/  @!P0 NANOSLEEP.SYNCS 0x989680 ;  /* 0x009896800000895d */ /* 0x002fea0003900000 */
[----:B------:R-:W1:Y:S02]  /*18ce0*/  @!P0 SYNCS.PHASECHK.TRANS64 P0, [R3+URZ+0x60], R2 ;  /* 0x00006002030085a7 */ /* 0x000e64000800007f */
[----:B-1----:R-:W-:Y:S05]  /*18cf0*/  @!P0 BRA `(.L_x_282) ;  /* 0xfffffffc00f08947 */ /* 0x002fea000383ffff */
[----:B------:R-:W-:Y:S05]  /*18d00*/  BRA `(.L_x_391) ;  /* 0xffffffb400647947 */ /* 0x000fea000383ffff */
.L_x_293:
[----:B-1----:R1:W2:Y:S02]  /*18d10*/  SYNCS.PHASECHK.TRANS64.TRYWAIT P0, [R3+URZ+0x38840], R2 ;  /* 0x03884002030075a7 */ /* 0x0022a4000800017f */
[----:B--2---:R-:W-:Y:S05]  /*18d20*/  @!P0 NANOSLEEP.SYNCS 0x989680 ;  /* 0x009896800000895d */ /* 0x004fea0003900000 */
[----:B------:R-:W2:Y:S02]  /*18d30*/  @!P0 SYNCS.PHASECHK.TRANS64 P0, [R3+URZ+0x38840], R2 ;  /* 0x03884002030085a7 */ /* 0x000ea4000800007f */
[----:B--2---:R-:W-:Y:S05]  /*18d40*/  @!P0 BRA `(.L_x_293) ;  /* 0xfffffffc00f08947 */ /* 0x004fea000383ffff */
[----:B------:R-:W-:Y:S05]  /*18d50*/  BRA `(.L_x_392) ;  /* 0xffffffbc00707947 */ /* 0x000fea000383ffff */
.L_x_301:
[----:B0-----:R0:W1:Y:S02]  /*18d60*/  SYNCS.PHASECHK.TRANS64.TRYWAIT P0, [R2+URZ+0x60], R3 ;  /* 0x00006003020075a7 */ /* 0x001064000800017f */
[----:B-1----:R-:W-:Y:S05]  /*18d70*/  @!P0 NANOSLEEP.SYNCS 0x989680 ;  /* 0x009896800000895d */ /* 0x002fea0003900000 */
[----:B------:R-:W1:Y:S02]  /*18d80*/  @!P0 SYNCS.PHASECHK.TRANS64 P0, [R2+URZ+0x60], R3 ;  /* 0x00006003020085a7 */ /* 0x000e64000800007f */
[----:B-1----:R-:W-:Y:S05]  /*18d90*/  @!P0 BRA `(.L_x_301) ;  /* 0xfffffffc00f08947 */ /* 0x002fea000383ffff */
[----:B------:R-:W-:Y:S05]  /*18da0*/  BRA `(.L_x_393) ;  /* 0xffffffc000c47947 */ /* 0x000fea000383ffff */
.L_x_312:
[----:B--2---:R2:W3:Y:S02]  /*18db0*/  SYNCS.PHASECHK.TRANS64.TRYWAIT P0, [R2+URZ+0x38840], R3 ;  /* 0x03884003020075a7 */ /* 0x0044e4000800017f */
[----:B---3--:R-:W-:Y:S05]  /*18dc0*/  @!P0 NANOSLEEP.SYNCS 0x989680 ;  /* 0x009896800000895d */ /* 0x008fea0003900000 */
[----:B------:R-:W3:Y:S02]  /*18dd0*/  @!P0 SYNCS.PHASECHK.TRANS64 P0, [R2+URZ+0x38840], R3 ;  /* 0x03884003020085a7 */ /* 0x000ee4000800007f */
[----:B---3--:R-:W-:Y:S05]  /*18de0*/  @!P0 BRA `(.L_x_312) ;  /* 0xfffffffc00f08947 */ /* 0x008fea000383ffff */
[----:B------:R-:W-:Y:S05]  /*18df0*/  BRA `(.L_x_394) ;  /* 0xffffffc800a07947 */ /* 0x000fea000383ffff */
.L_x_320:
[----:B0-----:R0:W1:Y:S02]  /*18e00*/  SYNCS.PHASECHK.TRANS64.TRYWAIT P0, [R2+URZ+0x60], R5 ;  /* 0x00006005020075a7 */ /* 0x001064000800017f */
[----:B-1----:R-:W-:Y:S05]  /*18e10*/  @!P0 NANOSLEEP.SYNCS 0x989680 ;  /* 0x009896800000895d */ /* 0x002fea0003900000 */
[----:B------:R-:W1:Y:S02]  /*18e20*/  @!P0 SYNCS.PHASECHK.TRANS64 P0, [R2+URZ+0x60], R5 ;  /* 0x00006005020085a7 */ /* 0x000e64000800007f */
[----:B-1----:R-:W-:Y:S05]  /*18e30*/  @!P0 BRA `(.L_x_320) ;  /* 0xfffffffc00f08947 */ /* 0x002fea000383ffff */
[----:B------:R-:W-:Y:S05]  /*18e40*/  BRA `(.L_x_395) ;  /* 0xffffffcc00f47947 */ /* 0x000fea000383ffff */
.L_x_333:
[----:B--2---:R2:W3:Y:S02]  /*18e50*/  SYNCS.PHASECHK.TRANS64.TRYWAIT P0, [R0+URZ+0x38860], R2 ;  /* 0x03886002000075a7 */ /* 0x0044e4000800017f */
[----:B---3--:R-:W-:Y:S05]  /*18e60*/  @!P0 NANOSLEEP.SYNCS 0x989680 ;  /* 0x009896800000895d */ /* 0x008fea0003900000 */
[----:B------:R-:W3:Y:S02]  /*18e70*/  @!P0 SYNCS.PHASECHK.TRANS64 P0, [R0+URZ+0x38860], R2 ;  /* 0x03886002000085a7 */ /* 0x000ee4000800007f */
[----:B---3--:R-:W-:Y:S05]  /*18e80*/  @!P0 BRA `(.L_x_333) ;  /* 0xfffffffc00f08947 */ /* 0x008fea000383ffff */
[----:B------:R-:W-:Y:S05]  /*18e90*/  BRA `(.L_x_396) ;  /* 0xffffffd400bc7947 */ /* 0x000fea000383ffff */
.L_x_342:
[----:B------:R-:W4:Y:S01]  /*18ea0*/  LDL R3, [R1] ;  /* 0x0000000001037983 */ /* 0x000f220000100800 */
[----:B------:R-:W-:Y:S01]  /*18eb0*/  BSSY B0, `(.L_x_397) ;  /* 0x0000008000007945 */ /* 0x000fe20003800000 */
[----:B0-----:R-:W-:Y:S02]  /*18ec0*/  IMAD.MOV.U32 R12, RZ, RZ, RZ ;  /* 0x000000ffff0c7224 */ /* 0x001fe400078e00ff */
[----:B------:R-:W-:Y:S02]  /*18ed0*/  IMAD.MOV.U32 R11, RZ, RZ, 0x1f ;  /* 0x0000001fff0b7424 */ /* 0x000fe400078e00ff */
[----:B------:R-:W-:Y:S02]  /*18ee0*/  IMAD.MOV.U32 R15, RZ, RZ, -0x1 ;  /* 0xffffffffff0f7424 */ /* 0x000fe400078e00ff */
[----:B----4-:R-:W-:-:S07]  /*18ef0*/  IMAD.MOV.U32 R13, RZ, RZ, R3 ;  /* 0x000000ffff0d7224 */ /* 0x010fce00078e0003 */
[----:B-123--:R-:W-:Y:S05]  /*18f00*/  WARPSYNC.COLLECTIVE R15, `(.L_x_398) ;  /* 0x000000000f087348 */ /* 0x00efea0003c00000 */
[----:B------:R0:W4:Y:S02]  /*18f10*/  SHFL.IDX P6, R14, R13, R12, R11 ;  /* 0x0000000c0d0e7389 */ /* 0x00012400000c000b */
[----:B01234-:R-:W-:Y:S01]  /*18f20*/  ENDCOLLECTIVE ;  /* 0x000000000000791b */ /* 0x01ffe20003800000 */
.L_x_398:
[----:B------:R-:W-:Y:S05]  /*18f30*/  BSYNC B0 ;  /* 0x0000000000007941 */ /* 0x000fea0003800000 */
.L_x_397:
[----:B------:R0:W5:Y:S01]  /*18f40*/  LDL R2, [R1+0xc] ;  /* 0x00000c0001027983 */ /* 0x0001620000100800 */
[----:B------:R-:W-:Y:S02]  /*18f50*/  IMAD.MOV.U32 R13, RZ, RZ, R3 ;  /* 0x000000ffff0d7224 */ /* 0x000fe400078e0003 */
[----:B------:R-:W-:Y:S02]  /*18f60*/  IMAD.MOV.U32 R12, RZ, RZ, 0x1 ;  /* 0x00000001ff0c7424 */ /* 0x000fe400078e00ff */
[----:B------:R-:W-:Y:S02]  /*18f70*/  IMAD.MOV.U32 R11, RZ, RZ, 0x1f ;  /* 0x0000001fff0b7424 */ /* 0x000fe400078e00ff */
[----:B------:R-:W-:Y:S02]  /*18f80*/  IMAD.MOV.U32 R15, RZ, RZ, -0x1 ;  /* 0xffffffffff0f7424 */ /* 0x000fe400078e00ff */
[----:B0-----:R-:W-:-:S07]  /*18f90*/  IMAD.MOV.U32 R0, RZ, RZ, R14 ;  /* 0x000000ffff007224 */ /* 0x001fce00078e000e */
[----:B-----5:R-:W-:Y:S05]  /*18fa0*/  WARPSYNC.COLLECTIVE R15, `(.L_x_399) ;  /* 0x000000000f087348 */ /* 0x020fea0003c00000 */
[----:B------:R0:W1:Y:S02]  /*18fb0*/  SHFL.IDX P6, R14, R13, R12, R11 ;  /* 0x0000000c0d0e7389 */ /* 0x00006400000c000b */
[----:B01---5:R-:W-:Y:S01]  /*18fc0*/  ENDCOLLECTIVE ;  /* 0x000000000000791b */ /* 0x023fe20003800000 */
.L_x_399:
[----:B------:R-:W-:Y:S01]  /*18fd0*/  ULDC UR4, c[0x0][0xc3c] ;  /* 0x00030f0000047ab9 */ /* 0x000fe20000000800 */
[----:B------:R-:W-:Y:S01]  /*18fe0*/  ULDC.64 UR6, c[0x0][0x208] ;  /* 0x0000820000067ab9 */ /* 0x000fe20000000a00 */
[----:B------:R-:W-:Y:S02]  /*18ff0*/  IMAD.IADD R6, R2, 0x1, R16 ;  /* 0x0000000102067824 */ /* 0x000fe400078e0210 */
[----:B------:R-:W-:Y:S02]  /*19000*/  IMAD.MOV.U32 R11, RZ, RZ, RZ ;  /* 0x000000ffff0b7224 */ /* 0x000fe400078e00ff */
[----:B------:R-:W-:Y:S01]  /*19010*/  IMAD.MOV.U32 R8, RZ, RZ, R14 ;  /* 0x000000ffff087224 */ /* 0x000fe200078e000e */
[----:B------:R-:W-:-:S13]  /*19020*/  ISETP.GE.OR P1, PT, R6, UR4, !P0 ;  /* 0x0000000406007c0c */ /* 0x000fda000c726670 */
[----:B------:R-:W0:Y:S08]  /*19030*/  @!P1 LDC.64 R2, c[0x0][0xc80] ;  /* 0x00032000ff029b82 */ /* 0x000e300000000a00 */
[----:B------:R-:W1:Y:S01]  /*19040*/  @!P1 LDC.64 R4, c[0x0][0xc78] ;  /* 0x00031e00ff049b82 */ /* 0x000e620000000a00 */
[----:B0-----:R-:W-:-:S05]  /*19050*/  @!P1 IMAD.WIDE R2, R6, 0x4, R2 ;  /* 0x0000000406029825 */ /* 0x001fca00078e0202 */
[----:B------:R1:W2:Y:S02]  /*19060*/  @!P1 LDG.E R7, desc[UR6][R2.64] ;  /* 0x0000000602079981 */ /* 0x0002a4000c1e1900 */
[----:B-1----:R-:W-:-:S06]  /*19070*/  @!P1 IMAD.WIDE R2, R6, 0x4, R4 ;  /* 0x0000000406029825 */ /* 0x002fcc00078e0204 */
[----:B------:R-:W3:Y:S01]  /*19080*/  @!P1 LDG.E R2, desc[UR6][R2.64] ;  /* 0x0000000602029981 */ /* 0x000ee2000c1e1900 */
[----:B------:R-:W-:Y:S01]  /*19090*/  IMAD.MOV.U32 R6, RZ, RZ, RZ ;  /* 0x000000ffff067224 */ /* 0x000fe200078e00ff */
[C---:B------:R-:W-:Y:S01]  /*190a0*/  ISETP.GE.U32.AND P2, PT, R16.reuse, 0x2, PT ;  /* 0x000000021000780c */ /* 0x040fe20003f46070 */
[----:B------:R-:W-:Y:S01]  /*190b0*/  IMAD.MOV.U32 R4, RZ, RZ, RZ ;  /* 0x000000ffff047224 */ /* 0x000fe200078e00ff */
[C---:B------:R-:W-:Y:S02]  /*190c0*/  ISETP.GE.U32.AND P3, PT, R16.reuse, 0x4, PT ;  /* 0x000000041000780c */ /* 0x040fe40003f66070 */
[C---:B------:R-:W-:Y:S02]  /*190d0*/  ISETP.GE.U32.AND P4, PT, R16.reuse, 0x8, PT ;  /* 0x000000081000780c */ /* 0x040fe40003f86070 */
[----:B------:R-:W-:Y:S01]  /*190e0*/  ISETP.GE.U32.AND P5, PT, R16, 0x10, PT ;  /* 0x000000101000780c */ /* 0x000fe20003fa6070 */
[----:B--2---:R-:W-:Y:S02]  /*190f0*/  @!P1 IMAD.MOV.U32 R6, RZ, RZ, R7 ;  /* 0x000000ffff069224 */ /* 0x004fe400078e0007 */
[----:B------:R-:W-:-:S02]  /*19100*/  IMAD.MOV.U32 R7, RZ, RZ, RZ ;  /* 0x000000ffff077224 */ /* 0x000fc400078e00ff */
[----:B---3--:R-:W-:Y:S01]  /*19110*/  @!P1 IMAD.MOV.U32 R7, RZ, RZ, R2 ;  /* 0x000000ffff079224 */ /* 0x008fe200078e0002 */
[----:B------:R-:W-:-:S03]  /*19120*/  ISETP.NE.AND P1, PT, R16, RZ, PT ;  /* 0x000000ff1000720c */ /* 0x000fc60003f25270 */
[----:B------:R-:W-:-:S04]  /*19130*/  IMAD R2, R7, R6, RZ ;  /* 0x0000000607027224 */ /* 0x000fc800078e02ff */
[----:B------:R-:W-:-:S07]  /*19140*/  IMAD.MOV.U32 R13, RZ, RZ, R2 ;  /* 0x000000ffff0d7224 */ /* 0x000fce00078e0002 */
[----:B------:R-:W-:Y:S05]  /*19150*/  WARPSYNC.COLLECTIVE R15, `(.L_x_400) ;  /* 0x000000000f087348 */ /* 0x000fea0003c00000 */
[----:B------:R0:W1:Y:S02]  /*19160*/  SHFL.UP P6, R14, R13, R12, R11 ;  /* 0x0400000c0d0e7389 */ /* 0x00006400000c000b */
[----:B01----:R-:W-:Y:S01]  /*19170*/  ENDCOLLECTIVE ;  /* 0x000000000000791b */ /* 0x003fe20003800000 */
.L_x_400:
[----:B------:R-:W-:Y:S02]  /*19180*/  IMAD.MOV.U32 R12, RZ, RZ, 0x2 ;  /* 0x00000002ff0c7424 */ /* 0x000fe400078e00ff */
[----:B------:R-:W-:-:S05]  /*19190*/  IMAD.MOV.U32 R3, RZ, RZ, R14 ;  /* 0x000000ffff037224 */ /* 0x000fca00078e000e */
[----:B------:R-:W-:-:S05]  /*191a0*/  SEL R3, R3, RZ, P1 ;  /* 0x000000ff03037207 */ /* 0x000fca0000800000 */
[----:B------:R-:W-:-:S04]  /*191b0*/  IMAD.IADD R2, R2, 0x1, R3 ;  /* 0x0000000102027824 */ /* 0x000fc800078e0203 */
[----:B------:R-:W-:-:S07]  /*191c0*/  IMAD.MOV.U32 R13, RZ, RZ, R2 ;  /* 0x000000ffff0d7224 */ /* 0x000fce00078e0002 */
[----:B------:R-:W-:Y:S05]  /*191d0*/  WARPSYNC.COLLECTIVE R15, `(.L_x_401) ;  /* 0x000000000f087348 */ /* 0x000fea0003c00000 */
[----:B------:R0:W1:Y:S02]  /*191e0*/  SHFL.UP P6, R14, R13, R12, R11 ;  /* 0x0400000c0d0e7389 */ /* 0x00006400000c000b */
[----:B01----:R-:W-:Y:S01]  /*191f0*/  ENDCOLLECTIVE ;  /* 0x000000000000791b */ /* 0x003fe20003800000 */
.L_x_401:
        /* <DEDUP_REMOVED lines=8> */
.L_x_402:
        /* <DEDUP_REMOVED lines=8> */
.L_x_403:
        /* <DEDUP_REMOVED lines=8> */
.L_x_404:
[----:B------:R-:W-:Y:S02]  /*19380*/  IMAD.MOV.U32 R12, RZ, RZ, 0x1f ;  /* 0x0000001fff0c7424 */ /* 0x000fe400078e00ff */
[----:B------:R-:W-:Y:S02]  /*19390*/  IMAD.MOV.U32 R11, RZ, RZ, 0x1f ;  /* 0x0000001fff0b7424 */ /* 0x000fe400078e00ff */
[----:B------:R-:W-:-:S05]  /*193a0*/  IMAD.MOV.U32 R3, RZ, RZ, R14 ;  /* 0x000000ffff037224 */ /* 0x000fca00078e000e */
[----:B------:R-:W-:-:S05]  /*193b0*/  SEL R3, R3, RZ, P5 ;  /* 0x000000ff03037207 */ /* 0x000fca0002800000 */
[----:B------:R-:W-:-:S04]  /*193c0*/  IMAD.IADD R2, R2, 0x1, R3 ;  /* 0x0000000102027824 */ /* 0x000fc800078e0203 */
[----:B------:R-:W-:-:S07]  /*193d0*/  IMAD.MOV.U32 R13, RZ, RZ, R2 ;  /* 0x000000ffff0d7224 */ /* 0x000fce00078e0002 */
[----:B------:R-:W-:Y:S05]  /*193e0*/  WARPSYNC.COLLECTIVE R15, `(.L_x_405) ;  /* 0x000000000f087348 */ /* 0x000fea0003c00000 */
[----:B------:R0:W1:Y:S02]  /*193f0*/  SHFL.IDX P6, R14, R13, R12, R11 ;  /* 0x0000000c0d0e7389 */ /* 0x00006400000c000b */
[----:B01----:R-:W-:Y:S01]  /*19400*/  ENDCOLLECTIVE ;  /* 0x000000000000791b */ /* 0x003fe20003800000 */
.L_x_405:
[----:B------:R-:W-:Y:S01]  /*19410*/  IMAD.MOV.U32 R9, RZ, RZ, R14 ;  /* 0x000000ffff097224 */ /* 0x000fe200078e000e */
[----:B------:R-:W-:Y:S06]  /*19420*/  BRA `(.L_x_406) ;  /* 0xffffffd800a87947 */ /* 0x000fec000383ffff */
.L_x_345:
[----:B------:R-:W-:Y:S01]  /*19430*/  BSSY B0, `(.L_x_407) ;  /* 0x0000008000007945 */ /* 0x000fe20003800000 */
[----:B------:R-:W-:Y:S02]  /*19440*/  IMAD.MOV.U32 R13, RZ, RZ, R2 ;  /* 0x000000ffff0d7224 */ /* 0x000fe400078e0002 */
[----:B0-----:R-:W-:Y:S02]  /*19450*/  IMAD.MOV.U32 R12, RZ, RZ, 0x1 ;  /* 0x00000001ff0c7424 */ /* 0x001fe400078e00ff */
[----:B------:R-:W-:Y:S02]  /*19460*/  IMAD.MOV.U32 R11, RZ, RZ, RZ ;  /* 0x000000ffff0b7224 */ /* 0x000fe400078e00ff */
[----:B------:R-:W-:-:S07]  /*19470*/  IMAD.MOV.U32 R15, RZ, RZ, -0x1 ;  /* 0xffffffffff0f7424 */ /* 0x000fce00078e00ff */
[----:B------:R-:W-:Y:S05]  /*19480*/  WARPSYNC.COLLECTIVE R15, `(.L_x_408) ;  /* 0x000000000f087348 */ /* 0x000fea0003c00000 */
[----:B------:R0:W1:Y:S02]  /*19490*/  SHFL.UP P6, R14, R13, R12, R11 ;  /* 0x0400000c0d0e7389 */ /* 0x00006400000c000b */
[----:B01----:R-:W-:Y:S01]  /*194a0*/  ENDCOLLECTIVE ;  /* 0x000000000000791b */ /* 0x003fe20003800000 */
.L_x_408:
[----:B------:R-:W-:Y:S05]  /*194b0*/  BSYNC B0 ;  /* 0x0000000000007941 */ /* 0x000fea0003800000 */
.L_x_407:
[----:B------:R-:W-:Y:S02]  /*194c0*/  IMAD.MOV.U32 R3, RZ, RZ, R14 ;  /* 0x000000ffff037224 */ /* 0x000fe400078e000e */
[----:B------:R-:W-:Y:S02]  /*194d0*/  IMAD.MOV.U32 R12, RZ, RZ, 0x2 ;  /* 0x00000002ff0c7424 */ /* 0x000fe400078e00ff */
[----:B------:R-:W-:Y:S01]  /*194e0*/  IMAD.MOV.U32 R11, RZ, RZ, RZ ;  /* 0x000000ffff0b7224 */ /* 0x000fe200078e00ff */
[----:B------:R-:W-:Y:S01]  /*194f0*/  SEL R3, R3, RZ, P1 ;  /* 0x000000ff03037207 */ /* 0x000fe20000800000 */
[----:B------:R-:W-:-:S04]  /*19500*/  IMAD.MOV.U32 R15, RZ, RZ, -0x1 ;  /* 0xffffffffff0f7424 */ /* 0x000fc800078e00ff */
[----:B------:R-:W-:-:S04]  /*19510*/  IMAD.IADD R2, R2, 0x1, R3 ;  /* 0x0000000102027824 */ /* 0x000fc800078e0203 */
[----:B------:R-:W-:-:S07]  /*19520*/  IMAD.MOV.U32 R13, RZ, RZ, R2 ;  /* 0x000000ffff0d7224 */ /* 0x000fce00078e0002 */
[----:B------:R-:W-:Y:S05]  /*19530*/  WARPSYNC.COLLECTIVE R15, `(.L_x_409) ;  /* 0x000000000f087348 */ /* 0x000fea0003c00000 */
[----:B------:R0:W1:Y:S02]  /*19540*/  SHFL.UP P6, R14, R13, R12, R11 ;  /* 0x0400000c0d0e7389 */ /* 0x00006400000c000b */
[----:B01----:R-:W-:Y:S01]  /*19550*/  ENDCOLLECTIVE ;  /* 0x000000000000791b */ /* 0x003fe20003800000 */
.L_x_409:
        /* <DEDUP_REMOVED lines=8> */
.L_x_410:
        /* <DEDUP_REMOVED lines=8> */
.L_x_411:
        /* <DEDUP_REMOVED lines=8> */
.L_x_412:
        /* <DEDUP_REMOVED lines=9> */
.L_x_413:
[----:B------:R-:W-:Y:S01]  /*19770*/  IMAD.MOV.U32 R9, RZ, RZ, R14 ;  /* 0x000000ffff097224 */ /* 0x000fe200078e000e */
[----:B------:R-:W-:Y:S06]  /*19780*/  BRA `(.L_x_414) ;  /* 0xffffffd800807947 */ /* 0x000fec000383ffff */
.L_x_347:
[----:B------:R-:W-:Y:S01]  /*19790*/  BSSY B0, `(.L_x_415) ;  /* 0x0000006000007945 */ /* 0x000fe20003800000 */
[----:B------:R-:W-:Y:S01]  /*197a0*/  PLOP3.LUT P6, PT, P6, PT, PT, 0x8, 0x0 ;  /* 0x000000000000781c */ /* 0x000fe200037ce170 */
[----:B------:R-:W-:-:S12]  /*197b0*/  IMAD.MOV.U32 R15, RZ, RZ, -0x1 ;  /* 0xffffffffff0f7424 */ /* 0x000fd800078e00ff */
[----:B01----:R-:W-:Y:S05]  /*197c0*/  WARPSYNC.COLLECTIVE R15, `(.L_x_416) ;  /* 0x000000000f087348 */ /* 0x003fea0003c00000 */
[----:B------:R-:W-:Y:S01]  /*197d0*/  VOTE.ANY R14, PT, P6 ;  /* 0x00000000000e7806 */ /* 0x000fe200030e0100 */
[----:B01----:R-:W-:Y:S06]  /*197e0*/  ENDCOLLECTIVE ;  /* 0x000000000000791b */ /* 0x003fec0003800000 */
.L_x_416:
[----:B------:R-:W-:Y:S05]  /*197f0*/  BSYNC B0 ;  /* 0x0000000000007941 */ /* 0x000fea0003800000 */
.L_x_415:
[----:B------:R-:W-:Y:S02]  /*19800*/  IMAD.MOV.U32 R8, RZ, RZ, R14 ;  /* 0x000000ffff087224 */ /* 0x000fe400078e000e */
[----:B------:R-:W-:Y:S02]  /*19810*/  IMAD.MOV.U32 R13, RZ, RZ, R6 ;  /* 0x000000ffff0d7224 */ /* 0x000fe400078e0006 */
[----:B------:R-:W0:Y:S01]  /*19820*/  POPC R5, R8 ;  /* 0x0000000800057309 */ /* 0x000e220000000000 */
[----:B------:R-:W-:Y:S02]  /*19830*/  IMAD.MOV.U32 R11, RZ, RZ, 0x1f ;  /* 0x0000001fff0b7424 */ /* 0x000fe400078e00ff */
[----:B------:R-:W-:Y:S02]  /*19840*/  IMAD.MOV.U32 R15, RZ, RZ, -0x1 ;  /* 0xffffffffff0f7424 */ /* 0x000fe400078e00ff */
[----:B0-----:R-:W-:-:S07]  /*19850*/  IMAD.MOV.U32 R12, RZ, RZ, R5 ;  /* 0x000000ffff0c7224 */ /* 0x001fce00078e0005 */
[----:B------:R-:W-:Y:S05]  /*19860*/  WARPSYNC.COLLECTIVE R15, `(.L_x_417) ;  /* 0x000000000f087348 */ /* 0x000fea0003c00000 */
[----:B------:R0:W1:Y:S02]  /*19870*/  SHFL.IDX P6, R14, R13, R12, R11 ;  /* 0x0000000c0d0e7389 */ /* 0x00006400000c000b */
[----:B01----:R-:W-:Y:S01]  /*19880*/  ENDCOLLECTIVE ;  /* 0x000000000000791b */ /* 0x003fe20003800000 */
.L_x_417:
[----:B------:R-:W-:Y:S02]  /*19890*/  IMAD.MOV.U32 R13, RZ, RZ, R7 ;  /* 0x000000ffff0d7224 */ /* 0x000fe400078e0007 */
[----:B------:R-:W-:-:S07]  /*198a0*/  IMAD.MOV.U32 R6, RZ, RZ, R14 ;  /* 0x000000ffff067224 */ /* 0x000fce00078e000e */
[----:B------:R-:W-:Y:S05]  /*198b0*/  WARPSYNC.COLLECTIVE R15, `(.L_x_418) ;  /* 0x000000000f087348 */ /* 0x000fea0003c00000 */
[----:B------:R0:W1:Y:S02]  /*198c0*/  SHFL.IDX P6, R14, R13, R12, R11 ;  /* 0x0000000c0d0e7389 */ /* 0x00006400000c000b */
[----:B01----:R-:W-:Y:S01]  /*198d0*/  ENDCOLLECTIVE ;  /* 0x000000000000791b */ /* 0x003fe20003800000 */
.L_x_418:
[----:B------:R-:W-:Y:S01]  /*198e0*/  IMAD.MOV.U32 R7, RZ, RZ, R14 ;  /* 0x000000ffff077224 */ /* 0x000fe200078e000e */
[----:B------:R-:W-:Y:S06]  /*198f0*/  BRA `(.L_x_419) ;  /* 0xffffffd800607947 */ /* 0x000fec000383ffff */
.L_x_349:
[----:B------:R-:W-:Y:S01]  /*19900*/  BSSY B0, `(.L_x_420) ;  /* 0x0000007000007945 */ /* 0x000fe20003800000 */
[----:B------:R-:W-:Y:S02]  /*19910*/  IMAD.MOV.U32 R13, RZ, RZ, R2 ;  /* 0x000000ffff0d7224 */ /* 0x000fe400078e0002 */
[----:B------:R-:W-:Y:S02]  /*19920*/  IMAD.MOV.U32 R11, RZ, RZ, 0x1f ;  /* 0x0000001fff0b7424 */ /* 0x000fe400078e00ff */
[----:B------:R-:W-:-:S07]  /*19930*/  IMAD.MOV.U32 R15, RZ, RZ, -0x1 ;  /* 0xffffffffff0f7424 */ /* 0x000fce00078e00ff */
[----:B-1234-:R-:W-:Y:S05]  /*19940*/  WARPSYNC.COLLECTIVE R15, `(.L_x_421) ;  /* 0x000000000f087348 */ /* 0x01efea0003c00000 */
[----:B------:R0:W0:Y:S02]  /*19950*/  SHFL.IDX P6, R14, R13, R12, R11 ;  /* 0x0000000c0d0e7389 */ /* 0x00002400000c000b */
[----:B01234-:R-:W-:Y:S01]  /*19960*/  ENDCOLLECTIVE ;  /* 0x000000000000791b */ /* 0x01ffe20003800000 */
.L_x_421:
[----:B------:R-:W-:Y:S05]  /*19970*/  BSYNC B0 ;  /* 0x0000000000007941 */ /* 0x000fea0003800000 */
.L_x_420:
[----:B------:R-:W-:Y:S01]  /*19980*/  IMAD.MOV.U32 R2, RZ, RZ, R14 ;  /* 0x000000ffff027224 */ /* 0x000fe200078e000e */
[----:B------:R-:W-:Y:S06]  /*19990*/  BRA `(.L_x_422) ;  /* 0xffffffd800507947 */ /* 0x000fec000383ffff */
.L_x_353:
[----:B0-----:R0:W1:Y:S02]  /*199a0*/  SYNCS.PHASECHK.TRANS64.TRYWAIT P0, [R0+URZ+0x38820], R3 ;  /* 0x03882003000075a7 */ /* 0x001064000800017f */
[----:B-1----:R-:W-:Y:S05]  /*199b0*/  @!P0 NANOSLEEP.SYNCS 0x989680 ;  /* 0x009896800000895d */ /* 0x002fea0003900000 */
[----:B------:R-:W1:Y:S02]  /*199c0*/  @!P0 SYNCS.PHASECHK.TRANS64 P0, [R0+URZ+0x38820], R3 ;  /* 0x03882003000085a7 */ /* 0x000e64000800007f */
[----:B-1----:R-:W-:Y:S05]  /*199d0*/  @!P0 BRA `(.L_x_353) ;  /* 0xfffffffc00f08947 */ /* 0x002fea000383ffff */
[----:B------:R-:W-:Y:S05]  /*199e0*/  BRA `(.L_x_423) ;  /* 0xffffffdc00e87947 */ /* 0x000fea000383ffff */
.L_x_354:
[----:B------:R-:W1:Y:S01]  /*199f0*/  S2R R2, SR_TID.X ;  /* 0x0000000000027919 */ /* 0x000e620000002100 */
[----:B------:R-:W-:Y:S01]  /*19a00*/  BSSY B0, `(.L_x_424) ;  /* 0x000000a000007945 */ /* 0x000fe20003800000 */
[----:B------:R-:W-:Y:S02]  /*19a10*/  IMAD.MOV.U32 R12, RZ, RZ, RZ ;  /* 0x000000ffff0c7224 */ /* 0x000fe400078e00ff */
[----:B------:R-:W-:Y:S02]  /*19a20*/  IMAD.MOV.U32 R11, RZ, RZ, 0x1f ;  /* 0x0000001fff0b7424 */ /* 0x000fe400078e00ff */
[----:B------:R-:W-:Y:S01]  /*19a30*/  IMAD.MOV.U32 R15, RZ, RZ, -0x1 ;  /* 0xffffffffff0f7424 */ /* 0x000fe200078e00ff */
[----:B-1----:R-:W-:-:S04]  /*19a40*/  SHF.R.U32.HI R2, RZ, 0x5, R2 ;  /* 0x00000005ff027819 */ /* 0x002fc80000011602 */
[----:B------:R-:W-:-:S05]  /*19a50*/  LOP3.LUT R2, R2, 0x3, RZ, 0xc0, !PT ;  /* 0x0000000302027812 */ /* 0x000fca00078ec0ff */
[----:B------:R-:W-:-:S07]  /*19a60*/  IMAD.MOV.U32 R13, RZ, RZ, R2 ;  /* 0x000000ffff0d7224 */ /* 0x000fce00078e0002 */
[----:B0-----:R-:W-:Y:S05]  /*19a70*/  WARPSYNC.COLLECTIVE R15, `(.L_x_425) ;  /* 0x000000000f087348 */ /* 0x001fea0003c00000 */
[----:B------:R1:W2:Y:S02]  /*19a80*/  SHFL.IDX P6, R14, R13, R12, R11 ;  /* 0x0000000c0d0e7389 */ /* 0x0002a400000c000b */
[----:B012---:R-:W-:Y:S01]  /*19a90*/  ENDCOLLECTIVE ;  /* 0x000000000000791b */ /* 0x007fe20003800000 */
.L_x_425:
[----:B------:R-:W-:Y:S05]  /*19aa0*/  BSYNC B0 ;  /* 0x0000000000007941 */ /* 0x000fea0003800000 */
.L_x_424:
[----:B------:R-:W-:Y:S05]  /*19ab0*/  BRA `(.L_x_426) ;  /* 0xffffffdc00d07947 */ /* 0x000fea000383ffff */
.L_x_357:
[----:B------:R-:W-:Y:S01]  /*19ac0*/  BSSY B1, `(.L_x_427) ;  /* 0x0000006000017945 */ /* 0x000fe20003800000 */
[----:B------:R-:W-:-:S07]  /*19ad0*/  IMAD.MOV.U32 R15, RZ, RZ, -0x1 ;  /* 0xffffffffff0f7424 */ /* 0x000fce00078e00ff */
[----:B01----:R-:W-:Y:S05]  /*19ae0*/  WARPSYNC.COLLECTIVE R15, `(.L_x_428) ;  /* 0x000000000f0c7348 */ /* 0x003fea0003c00000 */
[----:B------:R-:W-:Y:S02]  /*19af0*/  ELECT P6, UR62, PT ;  /* 0x00000000003e782f */ /* 0x000fe400038c0000 */
[----:B------:R-:W-:Y:S01]  /*19b00*/  MOV R14, UR62 ;  /* 0x0000003e000e7c02 */ /* 0x000fe20008000f00 */
[----:B01----:R-:W-:Y:S10]  /*19b10*/  ENDCOLLECTIVE ;  /* 0x000000000000791b */ /* 0x003ff40003800000 */
.L_x_428:
[----:B------:R-:W-:Y:S05]  /*19b20*/  BSYNC B1 ;  /* 0x0000000000017941 */ /* 0x000fea0003800000 */
.L_x_427:
[----:B------:R-:W-:Y:S05]  /*19b30*/  BRA `(.L_x_429) ;  /* 0xffffffdc00c87947 */ /* 0x000fea000383ffff */
.L_x_359:
[----:B0-----:R0:W1:Y:S02]  /*19b40*/  SYNCS.PHASECHK.TRANS64.TRYWAIT P0, [R6+URZ], R5 ;  /* 0x00000005060075a7 */ /* 0x001064000800017f */
[----:B-1----:R-:W-:Y:S05]  /*19b50*/  @!P0 NANOSLEEP.SYNCS 0x989680 ;  /* 0x009896800000895d */ /* 0x002fea0003900000 */
[----:B------:R-:W1:Y:S02]  /*19b60*/  @!P0 SYNCS.PHASECHK.TRANS64 P0, [R6+URZ], R5 ;  /* 0x00000005060085a7 */ /* 0x000e64000800007f */
[----:B-1----:R-:W-:Y:S05]  /*19b70*/  @!P0 BRA `(.L_x_359) ;  /* 0xfffffffc00f08947 */ /* 0x002fea000383ffff */
[----:B------:R-:W-:Y:S05]  /*19b80*/  BRA `(.L_x_430) ;  /* 0xffffffe000087947 */ /* 0x000fea000383ffff */
.L_x_360:
[----:B-1----:R1:W2:Y:S02]  /*19b90*/  SYNCS.PHASECHK.TRANS64.TRYWAIT P0, [R7+URZ], R2 ;  /* 0x00000002070075a7 */ /* 0x0022a4000800017f */
[----:B--2---:R-:W-:Y:S05]  /*19ba0*/  @!P0 NANOSLEEP.SYNCS 0x989680 ;  /* 0x009896800000895d */ /* 0x004fea0003900000 */
[----:B------:R-:W2:Y:S02]  /*19bb0*/  @!P0 SYNCS.PHASECHK.TRANS64 P0, [R7+URZ], R2 ;  /* 0x00000002070085a7 */ /* 0x000ea4000800007f */
[----:B--2---:R-:W-:Y:S05]  /*19bc0*/  @!P0 BRA `(.L_x_360) ;  /* 0xfffffffc00f08947 */ /* 0x004fea000383ffff */
[----:B------:R-:W-:Y:S05]  /*19bd0*/  BRA `(.L_x_431) ;  /* 0xffffffdc00fc7947 */ /* 0x000fea000383ffff */
.L_x_362:
[----:B--2---:R2:W3:Y:S02]  /*19be0*/  SYNCS.PHASECHK.TRANS64.TRYWAIT P0, [R4+URZ], R5 ;  /* 0x00000005040075a7 */ /* 0x0044e4000800017f */
[----:B---3--:R-:W-:Y:S05]  /*19bf0*/  @!P0 NANOSLEEP.SYNCS 0x989680 ;  /* 0x009896800000895d */ /* 0x008fea0003900000 */
[----:B------:R-:W3:Y:S02]  /*19c00*/  @!P0 SYNCS.PHASECHK.TRANS64 P0, [R4+URZ], R5 ;  /* 0x00000005040085a7 */ /* 0x000ee4000800007f */
[----:B---3--:R-:W-:Y:S05]  /*19c10*/  @!P0 BRA `(.L_x_362) ;  /* 0xfffffffc00f08947 */ /* 0x008fea000383ffff */
[----:B------:R-:W-:Y:S05]  /*19c20*/  BRA `(.L_x_432) ;  /* 0xffffffe000007947 */ /* 0x000fea000383ffff */
.L_x_433:
        /* <DEDUP_REMOVED lines=13> */
.L_x_3201:


//--------------------- .text._ZN7cutlass13device_kernelIN5flash11enable_sm90INS1_16FlashAttnFwdSm90INS1_25CollectiveMainloopFwdSm90ILi2EN4cute5tupleIJNS5_1CILi1EEES8_S8_EEENS6_IJNS7_ILi128EEENS7_ILi80EEENS7_ILi256EEEEEELi256ENS_6half_tEfNS_4arch4Sm90ELb0ELb0ELb1ELb1ELb0ELb1ELb0ELb1ELb1ELb1ELb1ELb0EEENS1_21CollectiveEpilogueFwdINS6_IJSA_SC_SB_EEES9_SE_SG_Li256ELb1ELb1ELb1ELb0EEENS1_36VarlenDynamicPersistentTileSchedulerILi128ELi80ELi256ELi128ELb1ELb1ELb1ELb0ELb1ELb1EEEEEEEEEvNT_6ParamsE --------------------------
	.section	.text._ZN7cutlass13device_kernelIN5flash11enable_sm90INS1_16FlashAttnFwdSm90INS1_25CollectiveMainloopFwdSm90ILi2EN4cute5tupleIJNS5_1CILi1EEES8_S8_EEENS6_IJNS7_ILi128EEENS7_ILi80EEENS7_ILi256EEEEEELi256ENS_6half_tEfNS_4arch4Sm90ELb0ELb0ELb1ELb1ELb0ELb1ELb0ELb1ELb1ELb1ELb1ELb0EEENS1_21CollectiveEpilogueFwdINS6_IJSA_SC_SB_EEES9_SE_SG_Li256ELb1ELb1ELb1ELb0EEENS1_36VarlenDynamicPersistentTileSchedulerILi128ELi80ELi256ELi128ELb1ELb1ELb1ELb0ELb1ELb1EEEEEEEEEvNT_6ParamsE,"ax",@progbits
	.align	128
.text._ZN7cutlass13device_kernelIN5flash11enable_sm90INS1_16FlashAttnFwdSm90INS1_25CollectiveMainloopFwdSm90ILi2EN4cute5tupleIJNS5_1CILi1EEES8_S8_EEENS6_IJNS7_ILi128EEENS7_ILi80EEENS7_ILi256EEEEEELi256ENS_6half_tEfNS_4arch4Sm90ELb0ELb0ELb1ELb1ELb0ELb1ELb0ELb1ELb1ELb1ELb1ELb0EEENS1_21CollectiveEpilogueFwdINS6_IJSA_SC_SB_EEES9_SE_SG_Li256ELb1ELb1ELb1ELb0EEENS1_36VarlenDynamicPersistentTileSchedulerILi128ELi80ELi256ELi128ELb1ELb1ELb1ELb0ELb1ELb1EEEEEEEEEvNT_6ParamsE:
        .type           _ZN7cutlass13device_kernelIN5flash11enable_sm90INS1_16FlashAttnFwdSm90INS1_25CollectiveMainloopFwdSm90ILi2EN4cute5tupleIJNS5_1CILi1EEES8_S8_EEENS6_IJNS7_ILi128EEENS7_ILi80EEENS7_ILi256EEEEEELi256ENS_6half_tEfNS_4arch4Sm90ELb0ELb0ELb1ELb1ELb0ELb1ELb0ELb1ELb1ELb1ELb1ELb0EEENS1_21CollectiveEpilogueFwdINS6_IJSA_SC_SB_EEES9_SE_SG_Li256ELb1ELb1ELb1ELb0EEENS1_36VarlenDynamicPersistentTileSchedulerILi128ELi80ELi256ELi128ELb1ELb1ELb1ELb0ELb1ELb1EEEEEEEEEvNT_6ParamsE,@function
        .size           _ZN7cutlass13device_kernelIN5flash11enable_sm90INS1_16FlashAttnFwdSm90INS1_25CollectiveMainloopFwdSm90ILi2EN4cute5tupleIJNS5_1CILi1EEES8_S8_EEENS6_IJNS7_ILi128EEENS7_ILi80EEENS7_ILi256EEEEEELi256ENS_6half_tEfNS_4arch4Sm90ELb0ELb0ELb1ELb1ELb0ELb1ELb0ELb1ELb1ELb1ELb1ELb0EEENS1_21CollectiveEpilogueFwdINS6_IJSA_SC_SB_EEES9_SE_SG_Li256ELb1ELb1ELb1ELb0EEENS1_36VarlenDynamicPersistentTileSchedulerILi128ELi80ELi256ELi128ELb1ELb1ELb1ELb0ELb1ELb1EEEEEEEEEvNT_6ParamsE,(.L_x_3202 - _ZN7cutlass13device_kernelIN5flash11enable_sm90INS1_16FlashAttnFwdSm90INS1_25CollectiveMainloopFwdSm90ILi2EN4cute5tupleIJNS5_1CILi1EEES8_S8_EEENS6_IJNS7_ILi128EEENS7_ILi80EEENS7_ILi256EEEEEELi256ENS_6half_tEfNS_4arch4Sm90ELb0ELb0ELb1ELb1ELb0ELb1ELb0ELb1ELb1ELb1ELb1ELb0EEENS1_21CollectiveEpilogueFwdINS6_IJSA_SC_SB_EEES9_SE_SG_Li256ELb1ELb1ELb1ELb0EEENS1_36VarlenDynamicPersistentTileSchedulerILi128ELi80ELi256ELi128ELb1ELb1ELb1ELb0ELb1ELb1EEEEEEEEEvNT_6ParamsE)
        .other          _ZN7cutlass13device_kernelIN5flash11enable_sm90INS1_16FlashAttnFwdSm90INS1_25CollectiveMainloopFwdSm90ILi2EN4cute5tupleIJNS5_1CILi1EEES8_S8_EEENS6_IJNS7_ILi128EEENS7_ILi80EEENS7_ILi256EEEEEELi256ENS_6half_tEfNS_4arch4Sm90ELb0ELb0ELb1ELb1ELb0ELb1ELb0ELb1ELb1ELb1ELb1ELb0EEENS1_21CollectiveEpilogueFwdINS6_IJSA_SC_SB_EEES9_SE_SG_Li256ELb1ELb1ELb1ELb0EEENS1_36VarlenDynamicPersistentTileSchedulerILi128ELi80ELi256ELi128ELb1ELb1ELb1ELb0ELb1ELb1EEEEEEEEEvNT_6ParamsE,@"STO_CUDA_ENTRY STV_DEFAULT"
_ZN7cutlass13device_kernelIN5flash11enable_sm90INS1_16FlashAttnFwdSm90INS1_25CollectiveMainloopFwdSm90ILi2EN4cute5tupleIJNS5_1CILi1EEES8_S8_EEENS6_IJNS7_ILi128EEENS7_ILi80EEENS7_ILi256EEEEEELi256ENS_6half_tEfNS_4arch4Sm90ELb0ELb0ELb1ELb1ELb0ELb1ELb0ELb1ELb1ELb1ELb1ELb0EEENS1_21CollectiveEpilogueFwdINS6_IJSA_SC_SB_EEES9_SE_SG_Li256ELb1ELb1ELb1ELb0EEENS1_36VarlenDynamicPersistentTileSchedulerILi128ELi80ELi256ELi128ELb1ELb1ELb1ELb0ELb1ELb1EEEEEEEEEvNT_6ParamsE:
        /* <DEDUP_REMOVED lines=13> */
[----:B------:R-:W-:Y:S02]  /*00d0*/  UIADD3 UR10, UP2, UR4, 0x570, URZ ;  /* 0x00000570040a7890 */ /* 0x000fe4000ff5e03f */
[----:B------:R-:W-:Y:S02]  /*00e0*/  UIADD3 UR4, UP3, UR4, 0x670, URZ ;  /* 0x0000067004047890 */ /* 0x000fe4000ff7e03f */
[----:B------:R-:W-:-:S02]  /*00f0*/  UIADD3.X UR7, URZ, UR5, URZ, UP0, !UPT ;  /* 0x000000053f077290 */ /* 0x000fc400087fe43f */
[----:B------:R-:W-:Y:S02]  /*0100*/  UIADD3.X UR9, URZ, UR5, URZ, UP1, !UPT ;  /* 0x000000053f097290 */ /* 0x000fe40008ffe43f */
[----:B------:R-:W-:Y:S02]  /*0110*/  UIADD3.X UR11, URZ, UR5, URZ, UP2, !UPT ;  /* 0x000000053f0b7290 */ /* 0x000fe400097fe43f */
[----:B------:R-:W-:-:S03]  /*0120*/  UIADD3.X UR5, URZ, UR5, URZ, UP3, !UPT ;  /* 0x000000053f057290 */ /* 0x000fc60009ffe43f */
[----:B------:R0:W-:Y:S02]  /*0130*/  UTMACCTL.PF [UR6] ;  /* 0x00000000060079b9 */ /* 0x0001e40008040000 */
[----:B------:R0:W-:Y:S02]  /*0140*/  UTMACCTL.PF [UR8] ;  /* 0x00000000080079b9 */ /* 0x0001e40008040000 */
[----:B------:R0:W-:Y:S02]  /*0150*/  UTMACCTL.PF [UR10] ;  /* 0x000000000a0079b9 */ /* 0x0001e40008040000 */
[----:B------:R0:W-:Y:S02]  /*0160*/  UTMACCTL.PF [UR4] ;  /* 0x00000000040079b9 */ /* 0x0001e40008040000 */
[----:B0-----:R-:W-:Y:S01]  /*0170*/  NOP ;  /* 0x0000000000007918 */ /* 0x001fe20000000000 */
.L_x_435:
[----:B------:R-:W-:Y:S05]  /*0180*/  BSYNC B0 ;  /* 0x0000000000007941 */ /* 0x000fea0003800000 */
.L_x_434:
        /* <DEDUP_REMOVED lines=41> */
.L_x_436:
        /* <DEDUP_REMOVED lines=22> */
.L_x_437:
        /* <DEDUP_REMOVED lines=18> */
.L_x_438:
        /* <DEDUP_REMOVED lines=22> */
.L_x_439:
        /* <DEDUP_REMOVED lines=22> */
.L_x_440:
[----:B------:R-:W-:Y:S01]  /*0960*/  PLOP3.LUT P0, PT, PT, PT, UP0, 0x80, 0x0 ;  /* 0x000000000000781c */ /* 0x000fe20003f0f008 */
[----:B------:R-:W-:Y:S01]  /*0970*/  UMOV UR60, 0x1 ;  /* 0x00000001003c7882 */ /* 0x000fe20000000000 */
[----:B------:R-:W-:Y:S01]  /*0980*/  NOP ;  /* 0x0000000000007918 */ /* 0x000fe20000000000 */
[----:B------:R-:W-:Y:S01]  /*0990*/  USEL UR60, UR60, 0x2, !UP0 ;  /* 0x000000023c3c7887 */ /* 0x000fe2000c000000 */
[----:B------:R-:W-:Y:S01]  /*09a0*/  BSSY B9, `(.L_x_441) ;  /* 0x0002b3b000097945 */ /* 0x000fe20003800000 */
[----:B012-4-:R-:W-:Y:S08]  /*09b0*/  BAR.SYNC.DEFER_BLOCKING 0x0 ;  /* 0x0000000000007b1d */ /* 0x017ff00000010000 */
[----:B------:R-:W-:Y:S05]  /*09c0*/  @!P0 BRA `(.L_x_442) ;  /* 0x00000220007c8947 */ /* 0x000fea0003800000 */
.L_x_443:
[----:B------:R-:W-:-:S08]  /*09d0*/  NOP ;  /* 0x0000000000007918 */ /* 0x000fd00000000000 */
[----:B------:R-:W0:Y:S02]  /*09e0*/  USETMAXREG.TRY_ALLOC.CTAPOOL UP0, 0xf0 ;  /* 0x000000f0000079c8 */ /* 0x000e240008000600 */
[----:B0-----:R-:W-:-:S13]  /*09f0*/  PLOP3.LUT P0, PT, PT, PT, UP0, 0x80, 0x0 ;  /* 0x000000000000781c */ /* 0x001fda0003f0f008 */
[----:B------:R-:W-:Y:S05]  /*0a00*/  @!P0 BRA `(.L_x_443) ;  /* 0xfffffffc00f08947 */ /* 0x000fea000383ffff */
[----:B------:R-:W0:Y:S08]  /*0a10*/  S2UR UR5, SR_CgaCtaId ;  /* 0x00000000000579c3 */ /* 0x000e300000008800 */
[----:B------:R-:W-:Y:S06]  /*0a20*/  BAR.ARV 0x8, 0x180 ;  /* 0x0206000000007b1d */ /* 0x000fec0000002000 */
[----:B------:R-:W-:-:S02]  /*0a30*/  UMOV UR4, 0x400 ;  /* 0x0000040000047882 */ /* 0x000fc40000000000 */
[----:B------:R-:W-:Y:S01]  /*0a40*/  BAR.SYNC.DEFER_BLOCKING 0x5, 0x180 ;  /* 0x0146000000007b1d */ /* 0x000fe20000010000 */
[----:B0-----:R-:W-:-:S06]  /*0a50*/  ULEA UR4, UR5, UR4, 0x18 ;  /* 0x0000000405047291 */ /* 0x001fcc000f8ec03f */
[----:B------:R-:W-:Y:S01]  /*0a60*/  IMAD.U32 R18, RZ, RZ, UR4 ;  /* 0x00000004ff127e24 */ /* 0x000fe2000f8e00ff */
[----:B------:R-:W-:-:S04]  /*0a70*/  ULDC UR4, c[0x0][0xc3c] ;  /* 0x00030f0000047ab9 */ /* 0x000fc80000000800 */
[----:B------:R-:W0:Y:S01]  /*0a80*/  LDS.128 R140, [R18+0x388d0] ;  /* 0x0388d000128c7984 */ /* 0x000e220000000c00 */
[----:B------:R-:W-:Y:S06]  /*0a90*/  BAR.ARV 0x4, 0x180 ;  /* 0x0106000000007b1d */ /* 0x000fec0000002000 */
[----:B0-----:R-:W-:-:S13]  /*0aa0*/  ISETP.GE.AND P0, PT, R143, UR4, PT ;  /* 0x000000048f007c0c */ /* 0x001fda000bf06270 */
[----:B------:R-:W-:Y:S05]  /*0ab0*/  @P0 BRA `(.L_x_444) ;  /* 0x000002b000a40947 */ /* 0x000fea0003800000 */
[----:B------:R-:W-:Y:S01]  /*0ac0*/  VIADD R6, R6, 0xffffff80 ;  /* 0xffffff8006067836 */ /* 0x000fe20000000000 */
[----:B------:R-:W-:Y:S01]  /*0ad0*/  R2UR UR4, R18 ;  /* 0x00000000120472ca */ /* 0x000fe200000e0000 */
[----:B------:R-:W-:Y:S01]  /*0ae0*/  ULOP3.LUT UR5, UR60, 0x1, URZ, 0xfc, !UPT ;  /* 0x000000013c057892 */ /* 0x000fe2000f8efc3f */
[----:B------:R-:W-:Y:S01]  /*0af0*/  IMAD.MOV.U32 R19, RZ, RZ, RZ ;  /* 0x000000ffff137224 */ /* 0x000fe200078e00ff */
[----:B------:R-:W-:Y:S02]  /*0b00*/  CS2R R220, SRZ ;  /* 0x0000000000dc7805 */ /* 0x000fe4000001ff00 */
[----:B------:R-:W-:Y:S01]  /*0b10*/  SHF.R.S32.HI R3, RZ, 0x1f, R6 ;  /* 0x0000001fff037819 */ /* 0x000fe20000011406 */
[----:B------:R-:W-:-:S03]  /*0b20*/  IMAD.MOV.U32 R217, RZ, RZ, RZ ;  /* 0x000000ffffd97224 */ /* 0x000fc600078e00ff */
[CC--:B------:R-:W-:Y:S02]  /*0b30*/  LEA.HI R0, R3.reuse, R6.reuse, RZ, 0x7 ;  /* 0x0000000603007211 */ /* 0x0c0fe400078f38ff */
[CC--:B------:R-:W-:Y:S02]  /*0b40*/  LEA.HI R4, R3.reuse, R6.reuse, RZ, 0x5 ;  /* 0x0000000603047211 */ /* 0x0c0fe400078f28ff */
[----:B------:R-:W-:Y:S01]  /*0b50*/  LOP3.LUT R5, R0, 0xffffff80, RZ, 0xc0, !PT ;  /* 0xffffff8000057812 */ /* 0x000fe200078ec0ff */
[----:B------:R-:W-:Y:S01]  /*0b60*/  UIADD3 UR4, UR4, 0x14400, URZ ;  /* 0x0001440004047890 */ /* 0x000fe2000fffe03f */
[CC--:B------:R-:W-:Y:S02]  /*0b70*/  LEA.HI R2, R3.reuse, R6.reuse, RZ, 0x4 ;  /* 0x0000000603027211 */ /* 0x0c0fe400078f20ff */
[CC--:B------:R-:W-:Y:S01]  /*0b80*/  LEA.HI R212, R3.reuse, R6.reuse, RZ, 0x3 ;  /* 0x0000000603d47211 */ /* 0x0c0fe200078f18ff */
[----:B------:R-:W-:Y:S01]  /*0b90*/  IMAD.IADD R14, R6, 0x1, -R5 ;  /* 0x00000001060e7824 */ /* 0x000fe200078e0a05 */
[----:B------:R-:W-:-:S02]  /*0ba0*/  LEA.HI R7, R3, R6, RZ, 0x2 ;  /* 0x0000000603077211 */ /* 0x000fc400078f10ff */
[----:B------:R-:W-:Y:S02]  /*0bb0*/  LEA.HI R8, R3, R6, RZ, 0x6 ;  /* 0x0000000603087211 */ /* 0x000fe400078f30ff */
[----:B------:R-:W-:Y:S01]  /*0bc0*/  SHF.L.U32 R4, R4, 0x5, RZ ;  /* 0x0000000504047819 */ /* 0x000fe200000006ff */
[----:B------:R-:W-:Y:S01]  /*0bd0*/  STL [R1+0x10c], R14 ;  /* 0x00010c0e01007387 */ /* 0x000fe20000100800 */
[----:B------:R-:W-:Y:S02]  /*0be0*/  LOP3.LUT R3, R2, 0x3fffff0, RZ, 0xc0, !PT ;  /* 0x03fffff002037812 */ /* 0x000fe400078ec0ff */
[----:B------:R-:W-:Y:S02]  /*0bf0*/  LOP3.LUT R233, R212, 0xfffffff8, RZ, 0xc0, !PT ;  /* 0xfffffff8d4e97812 */ /* 0x000fe400078ec0ff */
[----:B------:R-:W-:Y:S01]  /*0c00*/  LOP3.LUT R7, R7, 0xfffffffc, RZ, 0xc0, !PT ;  /* 0xfffffffc07077812 */ /* 0x000fe200078ec0ff */
[C---:B------:R-:W-:Y:S01]  /*0c10*/  IMAD.IADD R3, R6.reuse, 0x1, -R3 ;  /* 0x0000000106037824 */ /* 0x040fe200078e0a03 */
[----:B------:R-:W-:Y:S01]  /*0c20*/  SHF.R.S32.HI R9, RZ, 0x1f, R14 ;  /* 0x0000001fff097819 */ /* 0x000fe2000001140e */
[----:B------:R-:W-:Y:S01]  /*0c30*/  IMAD.IADD R233, R6, 0x1, -R233 ;  /* 0x0000000106e97824 */ /* 0x000fe200078e0ae9 */
[----:B------:R-:W-:-:S02]  /*0c40*/  LOP3.LUT R4, R4, 0xfffffc00, RZ, 0xc0, !PT ;  /* 0xfffffc0004047812 */ /* 0x000fc400078ec0ff */
[----:B------:R-:W-:Y:S01]  /*0c50*/  IADD3 R10, R6, -R7, RZ ;  /* 0x80000007060a7210 */ /* 0x000fe20007ffe0ff */
[----:B------:R-:W-:Y:S01]  /*0c60*/  IMAD.SHL.U32 R22, R233, 0x4, RZ ;  /* 0x00000004e9167824 */ /* 0x000fe200078e00ff */
[----:B------:R-:W-:Y:S01]  /*0c70*/  LEA.HI R6, R9, R14, RZ, 0x2 ;  /* 0x0000000e09067211 */ /* 0x000fe200078f10ff */
[----:B------:R-:W-:Y:S01]  /*0c80*/  IMAD R7, R3, 0x40, R4 ;  /* 0x0000004003077824 */ /* 0x000fe200078e0204 */
[----:B------:R-:W-:Y:S01]  /*0c90*/  SHF.R.S32.HI R5, RZ, 0x4, R2 ;  /* 0x00000004ff057819 */ /* 0x000fe20000011402 */
[----:B------:R-:W-:Y:S01]  /*0ca0*/  IMAD.SHL.U32 R16, R233, 0x8, RZ ;  /* 0x00000008e9107824 */ /* 0x000fe200078e00ff */
[--C-:B------:R-:W-:Y:S01]  /*0cb0*/  SHF.R.S32.HI R4, RZ, 0x2, R6.reuse ;  /* 0x00000002ff047819 */ /* 0x100fe20000011406 */
[----:B------:R-:W-:Y:S01]  /*0cc0*/  VIADD R215, R22, 0x20 ;  /* 0x0000002016d77836 */ /* 0x000fe20000000000 */
[----:B------:R-:W-:Y:S01]  /*0cd0*/  SHF.R.S32.HI R11, RZ, 0x1f, R6 ;  /* 0x0000001fff0b7819 */ /* 0x000fe20000011406 */
[----:B------:R-:W-:Y:S01]  /*0ce0*/  VIADD R218, R16, 0x80 ;  /* 0x0000008010da7836 */ /* 0x000fe20000000000 */
[----:B------:R-:W-:Y:S01]  /*0cf0*/  LEA.HI R2, R2, R5, RZ, 0x1 ;  /* 0x0000000502027211 */ /* 0x000fe200078f08ff */
[----:B------:R-:W-:Y:S01]  /*0d00*/  VIADD R216, R22, 0x60 ;  /* 0x0000006016d87836 */ /* 0x000fe20000000000 */
[----:B------:R-:W-:-:S02]  /*0d10*/  SHF.R.S32.HI R3, RZ, 0x7, R0 ;  /* 0x00000007ff037819 */ /* 0x000fc40000011400 */
[----:B------:R-:W-:Y:S02]  /*0d20*/  SHF.R.S32.HI R212, RZ, 0x3, R212 ;  /* 0x00000003ffd47819 */ /* 0x000fe400000114d4 */
[----:B------:R-:W-:Y:S02]  /*0d30*/  LEA.HI R11, R11, R4, RZ, 0x3 ;  /* 0x000000040b0b7211 */ /* 0x000fe400078f18ff */
[----:B------:R-:W-:Y:S01]  /*0d40*/  LOP3.LUT R2, R2, 0x1ffffffe, RZ, 0xc0, !PT ;  /* 0x1ffffffe02027812 */ /* 0x000fe200078ec0ff */
[----:B------:R-:W-:Y:S01]  /*0d50*/  VIADD R12, R212, 0x60 ;  /* 0x00000060d40c7836 */ /* 0x000fe20000000000 */
[----:B------:R-:W-:Y:S02]  /*0d60*/  LEA.HI R0, R0, R3, RZ, 0x1 ;  /* 0x0000000300007211 */ /* 0x000fe400078f08ff */
[----:B------:R-:W-:Y:S01]  /*0d70*/  LOP3.LUT R11, R11, 0xfffffff8, RZ, 0xc0, !PT ;  /* 0xfffffff80b0b7812 */ /* 0x000fe200078ec0ff */
[----:B------:R-:W-:Y:S01]  /*0d80*/  IMAD.IADD R2, R5, 0x1, -R2 ;  /* 0x0000000105027824 */ /* 0x000fe200078e0a02 */
[----:B------:R-:W-:-:S02]  /*0d90*/  LEA.HI R9, R9, R14, RZ, 0x5 ;  /* 0x0000000e09097211 */ /* 0x000fc400078f28ff */
[----:B------:R-:W-:Y:S01]  /*0da0*/  LOP3.LUT R0, R0, 0x3fffffe, RZ, 0xc0, !PT ;  /* 0x03fffffe00007812 */ /* 0x000fe200078ec0ff */
[----:B------:R-:W-:Y:S01]  /*0db0*/  IMAD.IADD R4, R4, 0x1, -R11 ;  /* 0x0000000104047824 */ /* 0x000fe200078e0a0b */
[----:B------:R-:W-:Y:S01]  /*0dc0*/  SHF.R.S32.HI R9, RZ, 0x5, R9 ;  /* 0x00000005ff097819 */ /* 0x000fe20000011409 */
[----:B------:R-:W-:Y:S01]  /*0dd0*/  IMAD R2, R2, 0x8, R7 ;  /* 0x0000000802027824 */ /* 0x000fe200078e0207 */
[----:B------:R-:W-:Y:S01]  /*0de0*/  SHF.R.S32.HI R13, RZ, 0x1f, R12 ;  /* 0x0000001fff0d7819 */ /* 0x000fe2000001140c */
[----:B------:R-:W-:Y:S01]  /*0df0*/  VIADD R7, R212, 0x20 ;  /* 0x00000020d4077836 */ /* 0x000fe20000000000 */
[----:B------:R-:W-:Y:S01]  /*0e00*/  IADD3 R0, R3, -R0, RZ ;  /* 0x8000000003007210 */ /* 0x000fe20007ffe0ff */
[----:B------:R-:W-:Y:S01]  /*0e10*/  IMAD R9, R9, 0x10, R4 ;  /* 0x0000001009097824 */ /* 0x000fe200078e0204 */
[----:B------:R-:W-:Y:S01]  /*0e20*/  LEA.HI R13, R13, R12, RZ, 0x3 ;  /* 0x0000000c0d0d7211 */ /* 0x000fe200078f18ff */
[----:B------:R-:W-:Y:S01]  /*0e30*/  IMAD.SHL.U32 R12, R12, 0x40, RZ ;  /* 0x000000400c0c7824 */ /* 0x000fe200078e00ff */
[----:B------:R-:W-:Y:S01]  /*0e40*/  IADD3 R214, R22, 0x40, RZ ;  /* 0x0000004016d67810 */ /* 0x000fe20007ffe0ff */
[----:B------:R-:W-:Y:S01]  /*0e50*/  IMAD R9, R0, 0x40, R9 ;  /* 0x0000004000097824 */ /* 0x000fe200078e0209 */
[----:B------:R-:W-:Y:S01]  /*0e60*/  IADD3 R4, R212, 0x40, RZ ;  /* 0x00000040d4047810 */ /* 0x000fe20007ffe0ff */
[----:B------:R0:W-:Y:S01]  /*0e70*/  STL [R1+0x1ac], R2 ;  /* 0x0001ac0201007387 */ /* 0x0001e20000100800 */
[----:B------:R-:W-:Y:S01]  /*0e80*/  SHF.R.S32.HI R0, RZ, 0x1f, R7 ;  /* 0x0000001fff007819 */ /* 0x000fe20000011407 */
[----:B------:R-:W-:Y:S01]  /*0e90*/  IMAD.IADD R213, R22, 0x1, R214 ;  /* 0x0000000116d57824 */ /* 0x000fe200078e02d6 */
[----:B------:R-:W-:Y:S01]  /*0ea0*/  LOP3.LUT R15, R12, 0x1c0, RZ, 0xc0, !PT ;  /* 0x000001c00c0f7812 */ /* 0x000fe200078ec0ff */
[----:B------:R-:W-:Y:S01]  /*0eb0*/  IMAD.SHL.U32 R222, R4, 0x40, RZ ;  /* 0x0000004004de7824 */ /* 0x000fe200078e00ff */
[----:B------:R-:W-:Y:S01]  /*0ec0*/  SHF.L.U32 R13, R13, 0x6, RZ ;  /* 0x000000060d0d7819 */ /* 0x000fe200000006ff */
[----:B------:R-:W-:Y:S01]  /*0ed0*/  IMAD.SHL.U32 R223, R7, 0x40, RZ ;  /* 0x0000004007df7824 */ /* 0x000fe200078e00ff */
[----:B------:R-:W-:-:S02]  /*0ee0*/  LEA.HI R0, R0, R7, RZ, 0x3 ;  /* 0x0000000700007211 */ /* 0x000fc400078f18ff */
[----:B------:R-:W-:Y:S02]  /*0ef0*/  LEA.HI R3, R10, R10, RZ, 0x1 ;  /* 0x0000000a0a037211 */ /* 0x000fe400078f08ff */
[----:B0-----:R-:W-:Y:S01]  /*0f00*/  SHF.R.S32.HI R2, RZ, 0x1f, R4 ;  /* 0x0000001fff027819 */ /* 0x001fe20000011404 */
[----:B------:R-:W-:Y:S01]  /*0f10*/  IMAD.SHL.U32 R0, R0, 0x40, RZ ;  /* 0x0000004000007824 */ /* 0x000fe200078e00ff */
[----:B------:R-:W-:Y:S02]  /*0f20*/  SHF.R.U32.HI R5, RZ, 0x3, R15 ;  /* 0x00000003ff057819 */ /* 0x000fe4000001160f */
[----:B------:R-:W-:Y:S01]  /*0f30*/  LOP3.LUT R12, R15, 0x38, R16, 0xf8, !PT ;  /* 0x000000380f0c7812 */ /* 0x000fe200078ef810 */
[----:B------:R-:W-:Y:S01]  /*0f40*/  IMAD.SHL.U32 R15, R212, 0x40, RZ ;  /* 0x00000040d40f7824 */ /* 0x000fe200078e00ff */
[----:B------:R-:W-:Y:S02]  /*0f50*/  LOP3.LUT R11, R13, 0xfffffe00, RZ, 0xc0, !PT ;  /* 0xfffffe000d0b7812 */ /* 0x000fe400078ec0ff */
[----:B------:R-:W-:-:S02]  /*0f60*/  LEA.HI R2, R2, R4, RZ, 0x3 ;  /* 0x0000000402027211 */ /* 0x000fc400078f18ff */
[----:B------:R-:W-:Y:S01]  /*0f70*/  SHF.R.S32.HI R4, RZ, 0x1f, R213 ;  /* 0x0000001fff047819 */ /* 0x000fe200000114d5 */
[----:B------:R0:W-:Y:S01]  /*0f80*/  STL [R1+0x104], R11 ;  /* 0x0001040b01007387 */ /* 0x0001e20000100800 */
[----:B------:R-:W-:Y:S01]  /*0f90*/  LOP3.LUT R3, R3, 0x1ffffffe, RZ, 0xc0, !PT ;  /* 0x1ffffffe03037812 */ /* 0x000fe200078ec0ff */
[----:B------:R-:W-:Y:S01]  /*0fa0*/  IMAD.SHL.U32 R2, R2, 0x40, RZ ;  /* 0x0000004002027824 */ /* 0x000fe200078e00ff */
[----:B------:R-:W-:Y:S01]  /*0fb0*/  LOP3.LUT R12, R11, R12, R5, 0xf6, !PT ;  /* 0x0000000c0b0c7212 */ /* 0x000fe200078ef605 */
[----:B------:R-:W-:Y:S01]  /*0fc0*/  STL [R1+0x1a4], R9 ;  /* 0x0001a40901007387 */ /* 0x000fe20000100800 */
[----:B------:R-:W-:Y:S01]  /*0fd0*/  LEA.HI R5, R4, R213, RZ, 0x3 ;  /* 0x000000d504057211 */ /* 0x000fe200078f18ff */
[----:B------:R-:W-:Y:S01]  /*0fe0*/  IMAD.IADD R10, R10, 0x1, -R3 ;  /* 0x000000010a0a7824 */ /* 0x000fe200078e0a03 */
[----:B------:R-:W-:Y:S01]  /*0ff0*/  LOP3.LUT R222, R222, 0x1c0, RZ, 0xc0, !PT ;  /* 0x000001c0dede7812 */ /* 0x000fe200078ec0ff */
[----:B------:R-:W-:Y:S01]  /*1000*/  STL [R1+0x60], RZ ;  /* 0x000060ff01007387 */ /* 0x000fe20000100800 */
[----:B------:R-:W-:-:S02]  /*1010*/  LOP3.LUT R227, R0, 0xfffffe00, RZ, 0xc0, !PT ;  /* 0xfffffe0000e37812 */ /* 0x000fc400078ec0ff */
[----:B------:R-:W-:Y:S02]  /*1020*/  LOP3.LUT R3, R15, 0x1c0, RZ, 0xc0, !PT ;  /* 0x000001c00f037812 */ /* 0x000fe400078ec0ff */
[----:B------:R-:W-:Y:S02]  /*1030*/  LOP3.LUT R0, R5, 0x38, RZ, 0xc0, !PT ;  /* 0x0000003805007812 */ /* 0x000fe400078ec0ff */
[----:B------:R-:W-:Y:S02]  /*1040*/  SHF.L.U32 R8, R8, 0x3, RZ ;  /* 0x0000000308087819 */ /* 0x000fe400000006ff */
[----:B0-----:R-:W-:Y:S02]  /*1050*/  SHF.R.U32.HI R11, RZ, 0x3, R222 ;  /* 0x00000003ff0b7819 */ /* 0x001fe400000116de */
[----:B------:R-:W-:Y:S02]  /*1060*/  LOP3.LUT R7, R222, 0x38, R5, 0xf8, !PT ;  /* 0x00000038de077812 */ /* 0x000fe400078ef805 */
[----:B------:R-:W-:-:S02]  /*1070*/  SHF.R.U32.HI R229, RZ, 0x3, R3 ;  /* 0x00000003ffe57819 */ /* 0x000fc40000011603 */
[----:B------:R-:W-:Y:S02]  /*1080*/  LOP3.LUT R0, R0, 0x1c0, R15, 0xf8, !PT ;  /* 0x000001c000007812 */ /* 0x000fe400078ef80f */
[----:B------:R-:W-:Y:S02]  /*1090*/  LOP3.LUT R223, R223, 0x1c0, RZ, 0xc0, !PT ;  /* 0x000001c0dfdf7812 */ /* 0x000fe400078ec0ff */
[----:B------:R-:W-:Y:S02]  /*10a0*/  LEA.HI R4, R4, R213, RZ, 0x6 ;  /* 0x000000d504047211 */ /* 0x000fe400078f30ff */
[----:B------:R-:W-:Y:S02]  /*10b0*/  LOP3.LUT R228, R8, 0xfffffe00, RZ, 0xc0, !PT ;  /* 0xfffffe0008e47812 */ /* 0x000fe400078ec0ff */
[----:B------:R-:W-:Y:S02]  /*10c0*/  LOP3.LUT R6, R6, 0x7ffffffc, RZ, 0xc0, !PT ;  /* 0x7ffffffc06067812 */ /* 0x000fe400078ec0ff */
[----:B------:R-:W-:-:S02]  /*10d0*/  LOP3.LUT R8, R7, R11, RZ, 0x3c, !PT ;  /* 0x0000000b07087212 */ /* 0x000fc400078e3cff */
[----:B------:R-:W-:Y:S01]  /*10e0*/  LOP3.LUT R225, R2, 0xfffffe00, RZ, 0xc0, !PT ;  /* 0xfffffe0002e17812 */ /* 0x000fe200078ec0ff */
[----:B------:R-:W-:Y:S01]  /*10f0*/  IMAD.IADD R6, R14, 0x1, -R6 ;  /* 0x000000010e067824 */ /* 0x000fe200078e0a06 */
[----:B------:R-:W-:Y:S01]  /*1100*/  LOP3.LUT R7, R0, R229, RZ, 0x3c, !PT ;  /* 0x000000e500077212 */ /* 0x000fe200078e3cff */
[----:B------:R-:W-:Y:S01]  /*1110*/  IMAD.U32 R0, RZ, RZ, UR5 ;  /* 0x00000005ff007e24 */ /* 0x000fe2000f8e00ff */
[----:B------:R-:W-:Y:S01]  /*1120*/  SHF.R.U32.HI R13, RZ, 0x3, R223 ;  /* 0x00000003ff0d7819 */ /* 0x000fe200000116df */
[----:B------:R-:W-:Y:S01]  /*1130*/  IMAD.SHL.U32 R45, R6, 0x2, RZ ;  /* 0x00000002062d7824 */ /* 0x000fe200078e00ff */
[----:B------:R-:W-:Y:S02]  /*1140*/  SHF.L.U32 R4, R4, 0x7, RZ ;  /* 0x0000000704047819 */ /* 0x000fe400000006ff */
[----:B------:R-:W-:Y:S01]  /*1150*/  LOP3.LUT R2, R223, 0x38, R5, 0xf8, !PT ;  /* 0x00000038df027812 */ /* 0x000fe200078ef805 */
[C---:B------:R-:W-:Y:S01]  /*1160*/  VIADD R44, R45.reuse, 0x8 ;  /* 0x000000082d2c7836 */ /* 0x040fe20000000000 */
[----:B------:R-:W-:Y:S01]  /*1170*/  IADD3 R219, R16, 0xc0, RZ ;  /* 0x000000c010db7810 */ /* 0x000fe20007ffe0ff */
[C---:B------:R-:W-:Y:S01]  /*1180*/  VIADD R41, R45.reuse, 0x18 ;  /* 0x000000182d297836 */ /* 0x040fe20000000000 */
[----:B------:R-:W-:Y:S01]  /*1190*/  SHF.R.S32.HI R0, RZ, 0x1f, R212 ;  /* 0x0000001fff007819 */ /* 0x000fe200000114d4 */
[C---:B------:R-:W-:Y:S01]  /*11a0*/  VIADD R40, R45.reuse, 0x20 ;  /* 0x000000202d287836 */ /* 0x040fe20000000000 */
[----:B------:R-:W-:Y:S01]  /*11b0*/  MOV R0, UR4 ;  /* 0x0000000400007c02 */ /* 0x000fe20008000f00 */
[----:B------:R-:W-:Y:S01]  /*11c0*/  VIADD R39, R45, 0x28 ;  /* 0x000000282d277836 */ /* 0x000fe20000000000 */
[----:B------:R-:W-:Y:S01]  /*11d0*/  LOP3.LUT R231, R3, 0x38, R16, 0xf8, !PT ;  /* 0x0000003803e77812 */ /* 0x000fe200078ef810 */
[C---:B------:R-:W-:Y:S01]  /*11e0*/  VIADD R37, R45.reuse, 0x38 ;  /* 0x000000382d257836 */ /* 0x040fe20000000000 */
[----:B------:R-:W-:Y:S01]  /*11f0*/  SHF.R.S32.HI R14, RZ, 0x1f, R218 ;  /* 0x0000001fff0e7819 */ /* 0x000fe200000114da */
[----:B------:R0:W-:Y:S01]  /*1200*/  STL [R1+0x108], R0 ;  /* 0x0001080001007387 */ /* 0x0001e20000100800 */
[----:B------:R-:W-:Y:S01]  /*1210*/  LOP3.LUT R4, R4, 0xffffe000, RZ, 0xc0, !PT ;  /* 0xffffe00004047812 */ /* 0x000fe200078ec0ff */
[C---:B------:R-:W-:Y:S01]  /*1220*/  VIADD R36, R45.reuse, 0x40 ;  /* 0x000000402d247836 */ /* 0x040fe20000000000 */
[----:B------:R-:W-:Y:S01]  /*1230*/  LOP3.LUT R2, R2, R13, RZ, 0x3c, !PT ;  /* 0x0000000d02027212 */ /* 0x000fe200078e3cff */
[----:B------:R-:W-:Y:S01]  /*1240*/  STL [R1+0x70], R14 ;  /* 0x0000700e01007387 */ /* 0x000fe20000100800 */
[----:B------:R-:W-:Y:S01]  /*1250*/  SHF.R.S32.HI R3, RZ, 0x1f, R219 ;  /* 0x0000001fff037819 */ /* 0x000fe200000114db */
[C---:B------:R-:W-:Y:S01]  /*1260*/  VIADD R35, R45.reuse, 0x48 ;  /* 0x000000482d237836 */ /* 0x040fe20000000000 */
[-C--:B------:R-:W-:Y:S01]  /*1270*/  IADD3 R2, R2, R4.reuse, R227 ;  /* 0x0000000402027210 */ /* 0x080fe20007ffe0e3 */
[----:B------:R-:W-:Y:S01]  /*1280*/  VIADD R33, R45, 0x58 ;  /* 0x000000582d217836 */ /* 0x000fe20000000000 */
[-C--:B------:R-:W-:Y:S01]  /*1290*/  IADD3 R8, R8, R4.reuse, R225 ;  /* 0x0000000408087210 */ /* 0x080fe20007ffe0e1 */
[----:B------:R1:W-:Y:S01]  /*12a0*/  STL [R1+0x6c], R3 ;  /* 0x00006c0301007387 */ /* 0x0003e20000100800 */
[----:B------:R-:W-:Y:S01]  /*12b0*/  IADD3 R7, R7, R4, R228 ;  /* 0x0000000407077210 */ /* 0x000fe20007ffe0e4 */
[----:B------:R-:W-:Y:S01]  /*12c0*/  VIADD R32, R45, 0x60 ;  /* 0x000000602d207836 */ /* 0x000fe20000000000 */
[--C-:B0-----:R-:W-:Y:S01]  /*12d0*/  LOP3.LUT R0, R223, 0x38, R16.reuse, 0xf8, !PT ;  /* 0x00000038df007812 */ /* 0x101fe200078ef810 */
[----:B------:R-:W-:Y:S01]  /*12e0*/  STL [R1+0x7c], R45 ;  /* 0x00007c2d01007387 */ /* 0x000fe20000100800 */
[----:B------:R-:W-:Y:S01]  /*12f0*/  LOP3.LUT R4, R222, 0x38, R16, 0xf8, !PT ;  /* 0x00000038de047812 */ /* 0x000fe200078ef810 */
[----:B------:R-:W-:Y:S01]  /*1300*/  VIADD R31, R45, 0x68 ;  /* 0x000000682d1f7836 */ /* 0x000fe20000000000 */
[----:B------:R-:W-:Y:S01]  /*1310*/  LOP3.LUT R0, R227, R0, R13, 0xf6, !PT ;  /* 0x00000000e3007212 */ /* 0x000fe200078ef60d */
[----:B------:R-:W-:Y:S01]  /*1320*/  VIADD R29, R45, 0x78 ;  /* 0x000000782d1d7836 */ /* 0x000fe20000000000 */
[----:B------:R-:W-:Y:S01]  /*1330*/  LOP3.LUT R4, R225, R4, R11, 0xf6, !PT ;  /* 0x00000004e1047212 */ /* 0x000fe200078ef60b */
[C---:B------:R-:W-:Y:S01]  /*1340*/  VIADD R28, R45.reuse, 0x80 ;  /* 0x000000802d1c7836 */ /* 0x040fe20000000000 */
[----:B-1----:R-:W-:Y:S01]  /*1350*/  SHF.R.S32.HI R3, RZ, 0x3, R5 ;  /* 0x00000003ff037819 */ /* 0x002fe20000011405 */
[----:B------:R-:W-:Y:S01]  /*1360*/  VIADD R27, R45, 0x88 ;  /* 0x000000882d1b7836 */ /* 0x000fe20000000000 */
[----:B------:R-:W-:Y:S01]  /*1370*/  LOP3.LUT R43, R5, 0xfffffff8, RZ, 0xc0, !PT ;  /* 0xfffffff8052b7812 */ /* 0x000fe200078ec0ff */
[C---:B------:R-:W-:Y:S01]  /*1380*/  VIADD R25, R45.reuse, 0x98 ;  /* 0x000000982d197836 */ /* 0x040fe20000000000 */
[----:B------:R-:W-:Y:S01]  /*1390*/  LEA R5, R12, UR4, 0x1 ;  /* 0x000000040c057c11 */ /* 0x000fe2000f8e08ff */
[----:B------:R0:W-:Y:S01]  /*13a0*/  STL [R1+0x14], R3 ;  /* 0x0000140301007387 */ /* 0x0001e20000100800 */
[C---:B------:R-:W-:Y:S01]  /*13b0*/  IADD3 R42, R45.reuse, 0x10, RZ ;  /* 0x000000102d2a7810 */ /* 0x040fe20007ffe0ff */
[C---:B------:R-:W-:Y:S01]  /*13c0*/  VIADD R24, R45.reuse, 0xa0 ;  /* 0x000000a02d187836 */ /* 0x040fe20000000000 */
[C---:B------:R-:W-:Y:S01]  /*13d0*/  IADD3 R38, R45.reuse, 0x30, RZ ;  /* 0x000000302d267810 */ /* 0x040fe20007ffe0ff */
[----:B------:R-:W-:Y:S01]  /*13e0*/  STL [R1+0x18c], R5 ;  /* 0x00018c0501007387 */ /* 0x000fe20000100800 */
[C---:B------:R-:W-:Y:S01]  /*13f0*/  IADD3 R34, R45.reuse, 0x50, RZ ;  /* 0x000000502d227810 */ /* 0x040fe20007ffe0ff */
[C---:B------:R-:W-:Y:S01]  /*1400*/  VIADD R21, R45.reuse, 0xa8 ;  /* 0x000000a82d157836 */ /* 0x040fe20000000000 */
[C---:B------:R-:W-:Y:S01]  /*1410*/  IADD3 R30, R45.reuse, 0x70, RZ ;  /* 0x000000702d1e7810 */ /* 0x040fe20007ffe0ff */
[----:B------:R1:W-:Y:S01]  /*1420*/  STL [R1+0x68], R43 ;  /* 0x0000682b01007387 */ /* 0x0003e20000100800 */
[C---:B------:R-:W-:Y:S01]  /*1430*/  IADD3 R26, R45.reuse, 0x90, RZ ;  /* 0x000000902d1a7810 */ /* 0x040fe20007ffe0ff */
[C---:B------:R-:W-:Y:S01]  /*1440*/  VIADD R15, R45.reuse, 0xb8 ;  /* 0x000000b82d0f7836 */ /* 0x040fe20000000000 */
[----:B0-----:R-:W-:Y:S01]  /*1450*/  LEA R3, R0, UR4, 0x1 ;  /* 0x0000000400037c11 */ /* 0x001fe2000f8e08ff */
[C---:B------:R-:W-:Y:S01]  /*1460*/  VIADD R14, R45.reuse, 0xc0 ;  /* 0x000000c02d0e7836 */ /* 0x040fe20000000000 */
[----:B------:R-:W-:Y:S01]  /*1470*/  LEA R0, R4, UR4, 0x1 ;  /* 0x0000000404007c11 */ /* 0x000fe2000f8e08ff */
[C---:B------:R-:W-:Y:S01]  /*1480*/  VIADD R13, R45.reuse, 0xc8 ;  /* 0x000000c82d0d7836 */ /* 0x040fe20000000000 */
[C---:B------:R-:W-:Y:S01]  /*1490*/  IADD3 R20, R45.reuse, 0xb0, RZ ;  /* 0x000000b02d147810 */ /* 0x040fe20007ffe0ff */
[----:B------:R0:W-:Y:S01]  /*14a0*/  STL [R1+0x19c], R3 ;  /* 0x00019c0301007387 */ /* 0x0001e20000100800 */
[C---:B------:R-:W-:Y:S01]  /*14b0*/  IADD3 R12, R45.reuse, 0xd0, RZ ;  /* 0x000000d02d0c7810 */ /* 0x040fe20007ffe0ff */
[C---:B------:R-:W-:Y:S01]  /*14c0*/  VIADD R11, R45.reuse, 0xd8 ;  /* 0x000000d82d0b7836 */ /* 0x040fe20000000000 */
[----:B------:R-:W-:Y:S01]  /*14d0*/  SHF.R.S32.HI R4, RZ, 0x1f, R44 ;  /* 0x0000001fff047819 */ /* 0x000fe2000001142c */
[----:B------:R2:W-:Y:S01]  /*14e0*/  STL [R1+0x194], R0 ;  /* 0x0001940001007387 */ /* 0x0005e20000100800 */
[C---:B------:R-:W-:Y:S01]  /*14f0*/  VIADD R6, R45.reuse, 0xe0 ;  /* 0x000000e02d067836 */ /* 0x040fe20000000000 */
[----:B-1----:R-:W-:Y:S01]  /*1500*/  SHF.R.S32.HI R43, RZ, 0x1f, R43 ;  /* 0x0000001fff2b7819 */ /* 0x002fe2000001142b */
[----:B------:R-:W-:Y:S01]  /*1510*/  VIADD R5, R45, 0xe8 ;  /* 0x000000e82d057836 */ /* 0x000fe20000000000 */
[----:B------:R-:W-:Y:S01]  /*1520*/  STL [R1+0xf8], R44 ;  /* 0x0000f82c01007387 */ /* 0x000fe20000100800 */
[----:B------:R-:W-:-:S02]  /*1530*/  LOP3.LUT R231, R228, R231, R229, 0xf6, !PT ;  /* 0x000000e7e4e77212 */ /* 0x000fc400078ef6e5 */
[C---:B0-----:R-:W-:Y:S01]  /*1540*/  IADD3 R3, R45.reuse, 0xf0, RZ ;  /* 0x000000f02d037810 */ /* 0x041fe20007ffe0ff */
[----:B------:R-:W-:Y:S01]  /*1550*/  STL [R1+0xf4], R42 ;  /* 0x0000f42a01007387 */ /* 0x000fe20000100800 */
[----:B------:R-:W-:Y:S01]  /*1560*/  SHF.R.S32.HI R17, RZ, 0x1f, R16 ;  /* 0x0000001fff117819 */ /* 0x000fe20000011410 */
[----:B--2---:R-:W-:Y:S01]  /*1570*/  VIADD R0, R45, 0xf8 ;  /* 0x000000f82d007836 */ /* 0x004fe20000000000 */
[----:B------:R-:W-:Y:S01]  /*1580*/  LEA R230, R231, UR4, 0x1 ;  /* 0x00000004e7e67c11 */ /* 0x000fe2000f8e08ff */
[----:B------:R0:W-:Y:S04]  /*1590*/  STL [R1+0xf0], R41 ;  /* 0x0000f02901007387 */ /* 0x0001e80000100800 */
[----:B------:R-:W-:Y:S04]  /*15a0*/  STL [R1+0xec], R40 ;  /* 0x0000ec2801007387 */ /* 0x000fe80000100800 */
[----:B------:R1:W-:Y:S01]  /*15b0*/  STL [R1+0xe8], R39 ;  /* 0x0000e82701007387 */ /* 0x0003e20000100800 */
[----:B0-----:R-:W-:-:S03]  /*15c0*/  SHF.R.S32.HI R41, RZ, 0x1f, R41 ;  /* 0x0000001fff297819 */ /* 0x001fc60000011429 */
[----:B------:R0:W-:Y:S04]  /*15d0*/  STL [R1+0xe4], R38 ;  /* 0x0000e42601007387 */ /* 0x0001e80000100800 */
[----:B------:R-:W-:Y:S01]  /*15e0*/  STL [R1+0xe0], R37 ;  /* 0x0000e02501007387 */ /* 0x000fe20000100800 */
[----:B-1----:R-:W-:-:S03]  /*15f0*/  SHF.R.S32.HI R39, RZ, 0x1f, R39 ;  /* 0x0000001fff277819 */ /* 0x002fc60000011427 */
        /* <DEDUP_REMOVED lines=38> */
[----:B------:R2:W-:Y:S01]  /*1860*/  STL [R1+0x84], R3 ;  /* 0x0000840301007387 */ /* 0x0005e20000100800 */
[----:B-1----:R-:W-:-:S03]  /*1870*/  SHF.R.S32.HI R5, RZ, 0x1f, R5 ;  /* 0x0000001fff057819 */ /* 0x002fc60000011405 */
[----:B------:R-:W-:Y:S01]  /*1880*/  STL [R1+0x100], R43 ;  /* 0x0001002b01007387 */ /* 0x000fe20000100800 */
[----:B0-----:R-:W-:-:S03]  /*1890*/  SHF.R.S32.HI R4, RZ, 0x1f, R42 ;  /* 0x0000001fff047819 */ /* 0x001fc6000001142a */
[----:B------:R-:W-:Y:S01]  /*18a0*/  STL [R1+0x80], R0 ;  /* 0x0000800001007387 */ /* 0x000fe20000100800 */
[----:B--2---:R-:W-:-:S03]  /*18b0*/  SHF.R.S32.HI R3, RZ, 0x1f, R3 ;  /* 0x0000001fff037819 */ /* 0x004fc60000011403 */
[----:B------:R0:W-:Y:S04]  /*18c0*/  STL [R1+0x184], R4 ;  /* 0x0001840401007387 */ /* 0x0001e80000100800 */
[----:B------:R-:W-:Y:S01]  /*18d0*/  STL [R1+0x180], R41 ;  /* 0x0001802901007387 */ /* 0x000fe20000100800 */
[----:B0-----:R-:W-:-:S05]  /*18e0*/  SHF.R.S32.HI R4, RZ, 0x1f, R40 ;  /* 0x0000001fff047819 */ /* 0x001fca0000011428 */
[----:B------:R0:W-:Y:S04]  /*18f0*/  STL [R1+0x17c], R4 ;  /* 0x00017c0401007387 */ /* 0x0001e80000100800 */
[----:B------:R-:W-:Y:S04]  /*1900*/  STL [R1+0x178], R39 ;  /* 0x0001782701007387 */ /* 0x000fe80000100800 */
        /* <DEDUP_REMOVED lines=32> */
[----:B------:R1:W-:Y:S01]  /*1b10*/  STL [R1+0x114], R3 ;  /* 0x0001140301007387 */ /* 0x0003e20000100800 */
[----:B0-----:R-:W-:Y:S01]  /*1b20*/  SHF.R.S32.HI R4, RZ, 0x1f, R0 ;  /* 0x0000001fff047819 */ /* 0x001fe20000011400 */
[----:B------:R-:W-:-:S04]  /*1b30*/  IMAD R0, R10, 0x8, R9 ;  /* 0x000000080a007824 */ /* 0x000fc800078e0209 */
[----:B------:R-:W-:Y:S01]  /*1b40*/  STL [R1+0x110], R4 ;  /* 0x0001100401007387 */ /* 0x000fe20000100800 */
[----:B-1----:R-:W-:-:S03]  /*1b50*/  LEA R3, R2, UR4, 0x1 ;  /* 0x0000000402037c11 */ /* 0x002fc6000f8e08ff */
[----:B------:R0:W-:Y:S01]  /*1b60*/  STL [R1+0x1a8], R0 ;  /* 0x0001a80001007387 */ /* 0x0001e20000100800 */
[----:B------:R-:W-:-:S03]  /*1b70*/  LEA R2, R8, UR4, 0x1 ;  /* 0x0000000408027c11 */ /* 0x000fc6000f8e08ff */
[----:B------:R1:W-:Y:S01]  /*1b80*/  STL [R1+0x198], R3 ;  /* 0x0001980301007387 */ /* 0x0003e20000100800 */
[----:B0-----:R-:W-:-:S05]  /*1b90*/  LEA R0, R7, UR4, 0x1 ;  /* 0x0000000407007c11 */ /* 0x001fca000f8e08ff */
[----:B------:R1:W-:Y:S04]  /*1ba0*/  STL [R1+0x1a0], R0 ;  /* 0x0001a00001007387 */ /* 0x0003e80000100800 */
[----:B------:R1:W-:Y:S02]  /*1bb0*/  STL [R1+0x190], R2 ;  /* 0x0001900201007387 */ /* 0x0003e40000100800 */
.L_x_676:
[----:B01234-:R-:W0:Y:S01]  /*1bc0*/  LDC.64 R2, c[0x0][0xc88] ;  /* 0x00032200ff027b82 */ /* 0x01fe220000000a00 */
[----:B------:R-:W-:Y:S01]  /*1bd0*/  ULDC.64 UR10, c[0x0][0x208] ;  /* 0x00008200000a7ab9 */ /* 0x000fe20000000a00 */
[----:B------:R-:W-:Y:S01]  /*1be0*/  ULDC.64 UR4, c[0x0][0xa28] ;  /* 0x00028a0000047ab9 */ /* 0x000fe20000000a00 */
[----:B------:R-:W-:Y:S01]  /*1bf0*/  ULDC.64 UR8, c[0x0][0xa18] ;  /* 0x0002860000087ab9 */ /* 0x000fe20000000a00 */
[----:B------:R-:W-:Y:S01]  /*1c00*/  ULDC.64 UR6, c[0x0][0xa08] ;  /* 0x0002820000067ab9 */ /* 0x000fe20000000a00 */
[----:B0-----:R-:W-:-:S05]  /*1c10*/  IMAD.WIDE R2, R143, 0x4, R2 ;  /* 0x000000048f027825 */ /* 0x001fca00078e0202 */
[----:B------:R-:W2:Y:S01]  /*1c20*/  LDG.E R235, desc[UR10][R2.64] ;  /* 0x0000000a02eb7981 */ /* 0x000ea2000c1e1900 */
[----:B------:R-:W-:Y:S01]  /*1c30*/  ISETP.NE.U32.AND P2, PT, RZ, UR4, PT ;  /* 0x00000004ff007c0c */ /* 0x000fe2000bf45070 */
[----:B------:R-:W-:Y:S01]  /*1c40*/  IMAD.MOV.U32 R113, RZ, RZ, RZ ;  /* 0x000000ffff717224 */ /* 0x000fe200078e00ff */
[----:B------:R-:W-:Y:S02]  /*1c50*/  ISETP.NE.U32.AND P1, PT, RZ, UR8, PT ;  /* 0x00000008ff007c0c */ /* 0x000fe4000bf25070 */
[----:B------:R-:W-:Y:S02]  /*1c60*/  ISETP.NE.AND.EX P2, PT, RZ, UR5, PT, P2 ;  /* 0x00000005ff007c0c */ /* 0x000fe4000bf45320 */
[----:B------:R-:W-:Y:S02]  /*1c70*/  ISETP.NE.AND.EX P1, PT, RZ, UR9, PT, P1 ;  /* 0x00000009ff007c0c */ /* 0x000fe4000bf25310 */
[----:B------:R-:W-:Y:S02]  /*1c80*/  MOV R7, RZ ;  /* 0x000000ff00077202 */ /* 0x000fe40000000f00 */
[----:B------:R-:W-:-:S04]  /*1c90*/  ISETP.NE.U32.AND P0, PT, RZ, UR6, PT ;  /* 0x00000006ff007c0c */ /* 0x000fc8000bf05070 */
[----:B------:R-:W-:Y:S02]  /*1ca0*/  ISETP.NE.AND.EX P0, PT, RZ, UR7, PT, P0 ;  /* 0x00000007ff007c0c */ /* 0x000fe4000bf05300 */
[C---:B------:R-:W-:Y:S02]  /*1cb0*/  LOP3.LUT R6, R142.reuse, 0xff000000, RZ, 0xc0, !PT ;  /* 0xff0000008e067812 */ /* 0x040fe400078ec0ff */
[----:B------:R-:W-:Y:S02]  /*1cc0*/  LOP3.LUT R232, R142, 0xffff, RZ, 0xc0, !PT ;  /* 0x0000ffff8ee87812 */ /* 0x000fe400078ec0ff */
[----:B--2---:R-:W-:Y:S01]  /*1cd0*/  SHF.R.S32.HI R0, RZ, 0x1f, R235 ;  /* 0x0000001fff007819 */ /* 0x004fe200000114eb */
[C---:B------:R-:W-:Y:S01]  /*1ce0*/  IMAD.SHL.U32 R236, R235.reuse, 0x4, RZ ;  /* 0x00000004ebec7824 */ /* 0x040fe200078e00ff */
[C---:B------:R-:W-:Y:S01]  /*1cf0*/  @P2 LEA R4, P3, R235.reuse, UR4, 0x2 ;  /* 0x00000004eb042c11 */ /* 0x040fe2000f8610ff */
[----:B------:R-:W-:Y:S01]  /*1d00*/  ULDC UR4, c[0x0][0x288] ;  /* 0x0000a20000047ab9 */ /* 0x000fe20000000800 */
[C-C-:B------:R-:W-:Y:S01]  /*1d10*/  SHF.L.U64.HI R237, R235.reuse, 0x2, R0.reuse ;  /* 0x00000002ebed7819 */ /* 0x140fe20000010200 */
[----:B------:R0:W-:Y:S01]  /*1d20*/  STL [R1+0xfc], R0 ;  /* 0x0000fc0001007387 */ /* 0x0001e20000100800 */
[----:B------:R-:W-:Y:S01]  /*1d30*/  @P2 LEA.HI.X R5, R235, UR5, R0, 0x2, P3 ;  /* 0x00000005eb052c11 */ /* 0x000fe200098f1400 */
[----:B-----5:R-:W-:Y:S01]  /*1d40*/  IMAD.U32 R146, RZ, RZ, UR4 ;  /* 0x00000004ff927e24 */ /* 0x020fe2000f8e00ff */
[----:B------:R-:W-:Y:S01]  /*1d50*/  ULDC.64 UR4, c[0x0][0x418] ;  /* 0x0001060000047ab9 */ /* 0x000fe20000000a00 */
[----:B------:R1:W-:Y:S01]  /*1d60*/  STL [R1+0x74], R141 ;  /* 0x0000748d01007387 */ /* 0x0003e20000100800 */
[----:B------:R-:W-:Y:S01]  /*1d70*/  UISETP.NE.U32.AND UP0, UPT, UR4, URZ, UPT ;  /* 0x0000003f0400728c */ /* 0x000fe2000bf05070 */
[----:B------:R-:W-:-:S02]  /*1d80*/  IADD3 R2, P4, R236, UR6, RZ ;  /* 0x00000006ec027c10 */ /* 0x000fc4000ff9e0ff */
[----:B------:R2:W5:Y:S01]  /*1d90*/  @P2 LDG.E R7, desc[UR10][R4.64] ;  /* 0x0000000a04072981 */ /* 0x000562000c1e1900 */
[----:B------:R-:W-:Y:S01]  /*1da0*/  UISETP.NE.AND.EX UP0, UPT, UR5, URZ, UPT, UP0 ;  /* 0x0000003f0500728c */ /* 0x000fe2000bf05300 */
[C---:B------:R-:W-:Y:S01]  /*1db0*/  IADD3.X R3, R237.reuse, UR7, RZ, P4, !PT ;  /* 0x00000007ed037c10 */ /* 0x040fe2000a7fe4ff */
[----:B------:R-:W-:Y:S01]  /*1dc0*/  ULDC UR4, c[0x0][0x424] ;  /* 0x0001090000047ab9 */ /* 0x000fe20000000800 */
[----:B------:R-:W-:Y:S01]  /*1dd0*/  ULDC.64 UR6, c[0x0][0xa20] ;  /* 0x0002880000067ab9 */ /* 0x000fe20000000a00 */
[----:B--2---:R-:W-:Y:S01]  /*1de0*/  @P1 IADD3 R4, P2, R236, UR8, RZ ;  /* 0x00000008ec041c10 */ /* 0x004fe2000ff5e0ff */
[----:B------:R-:W-:Y:S01]  /*1df0*/  USEL UR4, UR4, 0x1, UP0 ;  /* 0x0000000104047887 */ /* 0x000fe20008000000 */
[----:B0-----:R-:W-:Y:S01]  /*1e00*/  LOP3.LUT R0, R142, 0xff0000, RZ, 0xc0, !PT ;  /* 0x00ff00008e007812 */ /* 0x001fe200078ec0ff */
[----:B------:R-:W-:Y:S01]  /*1e10*/  ULDC UR5, c[0x0][0x2f0] ;  /* 0x0000bc0000057ab9 */ /* 0x000fe20000000800 */
[----:B------:R-:W-:Y:S01]  /*1e20*/  @P1 IADD3.X R5, R237, UR9, RZ, P2, !PT ;  /* 0x00000009ed051c10 */ /* 0x000fe200097fe4ff */
[----:B------:R-:W5:Y:S01]  /*1e30*/  @P0 LDG.E R113, desc[UR10][R2.64] ;  /* 0x0000000a02710981 */ /* 0x000f62000c1e1900 */
[----:B------:R-:W-:Y:S01]  /*1e40*/  ISETP.NE.U32.AND P2, PT, RZ, UR6, PT ;  /* 0x00000006ff007c0c */ /* 0x000fe2000bf45070 */
[----:B------:R-:W-:-:S02]  /*1e50*/  UIMAD UR4, UR4, UR5, URZ ;  /* 0x00000005040472a4 */ /* 0x000fc4000f8e023f */
[----:B------:R0:W5:Y:S01]  /*1e60*/  @P1 LDG.E R146, desc[UR10][R4.64] ;  /* 0x0000000a04921981 */ /* 0x000162000c1e1900 */
[----:B------:R-:W-:Y:S01]  /*1e70*/  ISETP.NE.AND.EX P2, PT, RZ, UR7, PT, P2 ;  /* 0x00000007ff007c0c */ /* 0x000fe2000bf45320 */
[----:B------:R-:W-:Y:S01]  /*1e80*/  ULDC UR5, c[0x0][0x348] ;  /* 0x0000d20000057ab9 */ /* 0x000fe20000000800 */
[----:B0-----:R-:W-:-:S04]  /*1e90*/  SHF.R.U32.HI R5, RZ, 0x8, R6 ;  /* 0x00000008ff057819 */ /* 0x001fc80000011606 */
[----:B------:R-:W-:Y:S01]  /*1ea0*/  LEA.HI R234, R0, R5, RZ, 0x10 ;  /* 0x0000000500ea7211 */ /* 0x000fe200078f80ff */
[----:B-1----:R-:W-:Y:S06]  /*1eb0*/  @P1 BRA `(.L_x_445) ;  /* 0x0000000000281947 */ /* 0x002fec0003800000 */
[----:B------:R-:W-:Y:S02]  /*1ec0*/  ULDC.64 UR8, c[0x0][0xa00] ;  /* 0x0002800000087ab9 */ /* 0x000fe40000000a00 */
[----:B------:R-:W-:-:S04]  /*1ed0*/  ISETP.NE.U32.AND P1, PT, RZ, UR8, PT ;  /* 0x00000008ff007c0c */ /* 0x000fc8000bf25070 */
[----:B------:R-:W-:-:S13]  /*1ee0*/  ISETP.NE.AND.EX P1, PT, RZ, UR9, PT, P1 ;  /* 0x00000009ff007c0c */ /* 0x000fda000bf25310 */
[----:B------:R-:W-:Y:S05]  /*1ef0*/  @!P1 BRA `(.L_x_445) ;  /* 0x0000000000189947 */ /* 0x000fea0003800000 */
[----:B------:R-:W0:Y:S01]  /*1f00*/  LDC.64 R4, c[0x0][0xa00] ;  /* 0x00028000ff047b82 */ /* 0x000e220000000a00 */
[----:B------:R-:W-:Y:S01]  /*1f10*/  ULDC.64 UR8, c[0x0][0x208] ;  /* 0x0000820000087ab9 */ /* 0x000fe20000000a00 */
[----:B0-----:R-:W-:-:S05]  /*1f20*/  IMAD.WIDE R4, R235, 0x4, R4 ;  /* 0x00000004eb047825 */ /* 0x001fca00078e0204 */
[----:B-----5:R-:W2:Y:S04]  /*1f30*/  LDG.E R146, desc[UR8][R4.64] ;  /* 0x0000000804927981 */ /* 0x020ea8000c1e1900 */
[----:B------:R-:W2:Y:S02]  /*1f40*/  LDG.E R9, desc[UR8][R4.64+0x4] ;  /* 0x0000040804097981 */ /* 0x000ea4000c1e1900 */
[----:B--2---:R-:W-:-:S07]  /*1f50*/  IMAD.IADD R146, R9, 0x1, -R146 ;  /* 0x0000000109927824 */ /* 0x004fce00078e0a92 */
.L_x_445:
[----:B------:R-:W-:Y:S01]  /*1f60*/  MOV R24, UR5 ;  /* 0x0000000500187c02 */ /* 0x000fe20008000f00 */
[----:B------:R-:W-:Y:S01]  /*1f70*/  IMAD.U32 R26, RZ, RZ, UR4 ;  /* 0x00000004ff1a7e24 */ /* 0x000fe2000f8e00ff */
[----:B------:R-:W-:Y:S06]  /*1f80*/  @!P2 BRA `(.L_x_446) ;  /* 0x000000000014a947 */ /* 0x000fec0003800000 */
[----:B------:R-:W-:Y:S01]  /*1f90*/  IADD3 R2, P0, R236, UR6, RZ ;  /* 0x00000006ec027c10 */ /* 0x000fe2000ff1e0ff */
[----:B------:R-:W-:-:S03]  /*1fa0*/  ULDC.64 UR4, c[0x0][0x208] ;  /* 0x0000820000047ab9 */ /* 0x000fc60000000a00 */
[----:B------:R-:W-:-:S05]  /*1fb0*/  IADD3.X R3, R237, UR7, RZ, P0, !PT ;  /* 0x00000007ed037c10 */ /* 0x000fca00087fe4ff */
[----:B------:R0:W5:Y:S01]  /*1fc0*/  LDG.E R26, desc[UR4][R2.64] ;  /* 0x00000004021a7981 */ /* 0x000162000c1e1900 */
[----:B------:R-:W-:Y:S05]  /*1fd0*/  BRA `(.L_x_447) ;  /* 0x0000000000147947 */ /* 0x000fea0003800000 */
.L_x_446:
[----:B------:R-:W-:Y:S05]  /*1fe0*/  @!P0 BRA `(.L_x_447) ;  /* 0x0000000000108947 */ /* 0x000fea0003800000 */
[----:B------:R-:W-:Y:S02]  /*1ff0*/  ULDC.64 UR4, c[0x0][0x208] ;  /* 0x0000820000047ab9 */ /* 0x000fe40000000a00 */
[----:B------:R-:W2:Y:S04]  /*2000*/  LDG.E R5, desc[UR4][R2.64] ;  /* 0x0000000402057981 */ /* 0x000ea8000c1e1900 */
[----:B------:R-:W2:Y:S02]  /*2010*/  LDG.E R26, desc[UR4][R2.64+0x4] ;  /* 0x00000404021a7981 */ /* 0x000ea4000c1e1900 */
[----:B--2---:R-:W-:-:S07]  /*2020*/  IMAD.IADD R26, R26, 0x1, -R5 ;  /* 0x000000011a1a7824 */ /* 0x004fce00078e0a05 */
.L_x_447:
[----:B------:R-:W-:Y:S01]  /*2030*/  ULDC.64 UR4, c[0x0][0xa10] ;  /* 0x0002840000047ab9 */ /* 0x000fe20000000a00 */
[----:B------:R-:W2:Y:S01]  /*2040*/  LDL.LU R4, [R1+0x10] ;  /* 0x0000100001047983 */ /* 0x000ea20000300800 */
[----:B------:R-:W-:Y:S01]  /*2050*/  ISETP.NE.U32.AND P0, PT, RZ, UR4, PT ;  /* 0x00000004ff007c0c */ /* 0x000fe2000bf05070 */
[----:B------:R-:W-:-:S03]  /*2060*/  ULDC.64 UR6, c[0x0][0x208] ;  /* 0x0000820000067ab9 */ /* 0x000fc60000000a00 */
[----:B------:R-:W-:Y:S01]  /*2070*/  ISETP.NE.AND.EX P0, PT, RZ, UR5, PT, P0 ;  /* 0x00000005ff007c0c */ /* 0x000fe2000bf05300 */
[----:B------:R-:W-:-:S12]  /*2080*/  ULDC.64 UR4, c[0x0][0xa30] ;  /* 0x00028c0000047ab9 */ /* 0x000fd80000000a00 */
[----:B0-----:R-:W0:Y:S02]  /*2090*/  @P0 LDC.64 R2, c[0x0][0xa10] ;  /* 0x00028400ff020b82 */ /* 0x001e240000000a00 */
[----:B0-----:R-:W-:-:S05]  /*20a0*/  @P0 IMAD.WIDE R2, R235, 0x4, R2 ;  /* 0x00000004eb020825 */ /* 0x001fca00078e0202 */
[----:B------:R-:W3:Y:S04]  /*20b0*/  @P0 LDG.E R0, desc[UR6][R2.64] ;  /* 0x0000000602000981 */ /* 0x000ee8000c1e1900 */
[----:B------:R0:W3:Y:S01]  /*20c0*/  @P0 LDG.E R5, desc[UR6][R2.64+0x4] ;  /* 0x0000040602050981 */ /* 0x0000e2000c1e1900 */
[----:B-----5:R-:W-:Y:S01]  /*20d0*/  IADD3 R9, R26, -R7, RZ ;  /* 0x800000071a097210 */ /* 0x020fe20007ffe0ff */
[----:B------:R-:W-:Y:S01]  /*20e0*/  IMAD.MOV.U32 R139, RZ, RZ, R26 ;  /* 0x000000ffff8b7224 */ /* 0x000fe200078e001a */
[----:B------:R-:W-:Y:S02]  /*20f0*/  ISETP.NE.U32.AND P1, PT, RZ, UR4, PT ;  /* 0x00000004ff007c0c */ /* 0x000fe4000bf25070 */
[----:B------:R-:W-:Y:S02]  /*2100*/  LOP3.LUT R10, R234, 0xff, RZ, 0xc0, !PT ;  /* 0x000000ffea0a7812 */ /* 0x000fe400078ec0ff */
[----:B------:R-:W-:-:S03]  /*2110*/  ISETP.NE.AND.EX P1, PT, RZ, UR5, PT, P1 ;  /* 0x00000005ff007c0c */ /* 0x000fc6000bf25310 */
[----:B------:R1:W-:Y:S01]  /*2120*/  STL [R1+0x78], R10 ;  /* 0x0000780a01007387 */ /* 0x0003e20000100800 */
[----:B------:R-:W-:Y:S09]  /*2130*/  BSSY B0, `(.L_x_448) ;  /* 0x000002e000007945 */ /* 0x000ff20003800000 */
[----:B0-----:R-:W-:-:S04]  /*2140*/  @P1 IADD3 R2, P2, R236, UR4, RZ ;  /* 0x00000004ec021c10 */ /* 0x001fc8000ff5e0ff */
[----:B------:R-:W-:Y:S02]  /*2150*/  @P1 IADD3.X R3, R237, UR5, RZ, P2, !PT ;  /* 0x00000005ed031c10 */ /* 0x000fe400097fe4ff */
[----:B------:R-:W-:-:S03]  /*2160*/  SHF.R.U32.HI R234, RZ, 0x10, R234 ;  /* 0x00000010ffea7819 */ /* 0x000fc600000116ea */
[----:B------:R0:W5:Y:S02]  /*2170*/  @P1 LDG.E R139, desc[UR6][R2.64] ;  /* 0x00000006028b1981 */ /* 0x000164000c1e1900 */
[----:B0-----:R-:W-:Y:S02]  /*2180*/  MOV R3, RZ ;  /* 0x000000ff00037202 */ /* 0x001fe40000000f00 */
[----:B--2---:R-:W-:Y:S01]  /*2190*/  LOP3.LUT R4, R4, 0xfffffffb, RZ, 0xc0, !PT ;  /* 0xfffffffb04047812 */ /* 0x004fe200078ec0ff */
[----:B---3--:R-:W-:-:S04]  /*21a0*/  @P0 IMAD.IADD R24, R5, 0x1, -R0 ;  /* 0x0000000105180824 */ /* 0x008fc800078e0a00 */
[----:B------:R-:W-:-:S04]  /*21b0*/  IMAD.IADD R147, R9, 0x1, R24 ;  /* 0x0000000109937824 */ /* 0x000fc800078e0218 */
[C---:B------:R-:W-:Y:S01]  /*21c0*/  VIADD R0, R147.reuse, 0x4f ;  /* 0x0000004f93007836 */ /* 0x040fe20000000000 */
[----:B------:R-:W-:-:S03]  /*21d0*/  ISETP.GE.AND P3, PT, R147, 0x1, PT ;  /* 0x000000019300780c */ /* 0x000fc60003f66270 */
[----:B------:R-:W-:-:S05]  /*21e0*/  IMAD.HI R0, R0, 0x66666667, RZ ;  /* 0x6666666700007827 */ /* 0x000fca00078e02ff */
[----:B------:R-:W-:-:S04]  /*21f0*/  SHF.R.U32.HI R5, RZ, 0x1f, R0 ;  /* 0x0000001fff057819 */ /* 0x000fc80000011600 */
[----:B------:R-:W-:Y:S02]  /*2200*/  LEA.HI.SX32 R144, R0, R5, 0x1b ;  /* 0x0000000500907211 */ /* 0x000fe400078fdaff */
[----:B------:R-:W-:-:S05]  /*2210*/  @P3 LOP3.LUT R4, R4, 0x4, RZ, 0xfc, !PT ;  /* 0x0000000404043812 */ /* 0x000fca00078efcff */
[----:B------:R1:W-:Y:S01]  /*2220*/  STL [R1+0x10], R4 ;  /* 0x0000100401007387 */ /* 0x0003e20000100800 */
[----:B------:R-:W-:Y:S05]  /*2230*/  @!P3 BRA `(.L_x_449) ;  /* 0x000000000074b947 */ /* 0x000fea0003800000 */
[----:B------:R-:W-:Y:S01]  /*2240*/  ISETP.NE.AND P0, PT, R234, RZ, PT ;  /* 0x000000ffea00720c */ /* 0x000fe20003f05270 */
[----:B------:R-:W-:-:S03]  /*2250*/  ULDC UR4, c[0x0][0x9f0] ;  /* 0x00027c0000047ab9 */ /* 0x000fc60000000800 */
[----:B------:R-:W-:-:S04]  /*2260*/  SEL R11, R234, UR4, P0 ;  /* 0x00000004ea0b7c07 */ /* 0x000fc80008000000 */
[-C--:B------:R-:W-:Y:S02]  /*2270*/  IABS R5, R11.reuse ;  /* 0x0000000b00057213 */ /* 0x080fe40000000000 */
[----:B------:R-:W-:Y:S02]  /*2280*/  IADD3 R0, R144, -0x1, R11 ;  /* 0xffffffff90007810 */ /* 0x000fe40007ffe00b */
[----:B-1----:R-:W0:Y:S01]  /*2290*/  I2F.RP R4, R5 ;  /* 0x0000000500047306 */ /* 0x002e220000209400 */
        /* <DEDUP_REMOVED lines=20> */
[----:B------:R-:W-:-:S05]  /*23e0*/  @P0 IADD3 R3, R3, 0x1, RZ ;  /* 0x0000000103030810 */ /* 0x000fca0007ffe0ff */
[----:B------:R-:W-:Y:S01]  /*23f0*/  @!P2 IMAD.MOV R3, RZ, RZ, -R3 ;  /* 0x000000ffff03a224 */ /* 0x000fe200078e0a03 */
[----:B------:R-:W-:-:S07]  /*2400*/  @!P1 LOP3.LUT R3, RZ, R11, RZ, 0x33, !PT ;  /* 0x0000000bff039212 */ /* 0x000fce00078e33ff */
.L_x_449:
[----:B------:R-:W-:Y:S05]  /*2410*/  BSYNC B0 ;  /* 0x0000000000007941 */ /* 0x000fea0003800000 */
.L_x_448:
[----:B------:R-:W-:Y:S01]  /*2420*/  IMAD R0, R10, R3, RZ ;  /* 0x000000030a007224 */ /* 0x000fe200078e02ff */
[----:B------:R-:W-:-:S04]  /*2430*/  PLOP3.LUT P2, PT, PT, PT, PT, 0x80, 0x0 ;  /* 0x000000000000781c */ /* 0x000fc80003f4f070 */
[C---:B------:R-:W-:Y:S01]  /*2440*/  VIADDMNMX R3, R0.reuse, R3, R144, PT ;  /* 0x0000000300037246 */ /* 0x040fe20003800190 */
[----:B------:R-:W-:-:S04]  /*2450*/  IMAD R0, R0, 0x50, -R9 ;  /* 0x0000005000007824 */ /* 0x000fc800078e0a09 */
[----:B------:R-:W-:Y:S01]  /*2460*/  IMAD R3, R3, 0x50, -R9 ;  /* 0x0000005003037824 */ /* 0x000fe200078e0a09 */
[----:B------:R-:W-:-:S04]  /*2470*/  VIMNMX R0, RZ, R0, !PT ;  /* 0x00000000ff007248 */ /* 0x000fc80007fe0100 */
[----:B------:R-:W-:Y:S01]  /*2480*/  VIMNMX R3, R3, R24, PT ;  /* 0x0000001803037248 */ /* 0x000fe20003fe0100 */
[----:B------:R-:W-:-:S03]  /*2490*/  IMAD.WIDE.U32 R118, R0, -0x33333333, RZ ;  /* 0xcccccccd00767825 */ /* 0x000fc600078e00ff */
[----:B------:R-:W-:Y:S02]  /*24a0*/  ISETP.GT.AND P0, PT, R3, R0, PT ;  /* 0x000000000300720c */ /* 0x000fe40003f04270 */
[----:B------:R-:W-:-:S05]  /*24b0*/  SHF.R.U32.HI R118, RZ, 0x6, R119 ;  /* 0x00000006ff767819 */ /* 0x000fca0000011677 */
[----:B------:R-:W-:-:S06]  /*24c0*/  IMAD.MOV.U32 R2, RZ, RZ, R118 ;  /* 0x000000ffff027224 */ /* 0x000fcc00078e0076 */
[----:B------:R-:W-:-:S04]  /*24d0*/  @P0 VIADD R0, R3, 0x4f ;  /* 0x0000004f03000836 */ /* 0x000fc80000000000 */
[----:B------:R-:W-:-:S05]  /*24e0*/  @P0 IMAD.HI R0, R0, 0x66666667, RZ ;  /* 0x6666666700000827 */ /* 0x000fca00078e02ff */
[----:B------:R-:W-:-:S04]  /*24f0*/  @P0 SHF.R.U32.HI R3, RZ, 0x1f, R0 ;  /* 0x0000001fff030819 */ /* 0x000fc80000011600 */
[----:B------:R-:W-:-:S04]  /*2500*/  @P0 LEA.HI.SX32 R2, R0, R3, 0x1b ;  /* 0x0000000300020211 */ /* 0x000fc800078fdaff */
[----:B------:R-:W-:-:S13]  /*2510*/  ISETP.GT.AND P0, PT, R2, R118, PT ;  /* 0x000000760200720c */ /* 0x000fda0003f04270 */
[----:B------:R-:W-:Y:S05]  /*2520*/  @!P0 BRA `(.L_x_450) ;  /* 0x0000009000608947 */ /* 0x000fea0003800000 */
[----:B------:R-:W-:Y:S01]  /*2530*/  IADD3 R0, R18, 0x24400, RZ ;  /* 0x0002440012007810 */ /* 0x000fe20007ffe0ff */
[----:B------:R-:W-:Y:S03]  /*2540*/  BSSY B6, `(.L_x_451) ;  /* 0x0000013000067945 */ /* 0x000fe60003800000 */
[----:B------:R-:W-:-:S13]  /*2550*/  LOP3.LUT P0, RZ, R0, 0x3ff, RZ, 0xc0, !PT ;  /* 0x000003ff00ff7812 */ /* 0x000fda000780c0ff */
[----:B------:R-:W-:Y:S05]  /*2560*/  @!P0 BRA `(.L_x_452) ;  /* 0x0000000000408947 */ /* 0x000fea0003800000 */
[----:B------:R-:W-:Y:S01]  /*2570*/  MOV R14, 0x0 ;  /* 0x00000000000e7802 */ /* 0x000fe20000000f00 */
[----:B------:R-:W-:Y:S01]  /*2580*/  ULDC.64 UR4, c[0x4][0xa8] ;  /* 0x01002a0000047ab9 */ /* 0x000fe20000000a00 */
[----:B------:R-:W-:Y:S01]  /*2590*/  ULDC.64 UR6, c[0x4][0x18] ;  /* 0x0100060000067ab9 */ /* 0x000fe20000000a00 */
[----:B-1----:R-:W-:Y:S01]  /*25a0*/  IMAD.U32 R4, RZ, RZ, UR4 ;  /* 0x00000004ff047e24 */ /* 0x002fe2000f8e00ff */
[----:B------:R-:W-:Y:S01]  /*25b0*/  MOV R12, 0x1 ;  /* 0x00000001000c7802 */ /* 0x000fe20000000f00 */
[----:B------:R-:W-:Y:S01]  /*25c0*/  IMAD.U32 R5, RZ, RZ, UR5 ;  /* 0x00000005ff057e24 */ /* 0x000fe2000f8e00ff */
[----:B------:R-:W0:Y:S01]  /*25d0*/  LDC.64 R14, c[0x4][R14] ;  /* 0x010000000e0e7b82 */ /* 0x000e220000000a00 */
[----:B------:R-:W-:Y:S01]  /*25e0*/  ULDC.64 UR4, c[0x4][0xb0] ;  /* 0x01002c0000047ab9 */ /* 0x000fe20000000a00 */
[----:B------:R-:W-:Y:S01]  /*25f0*/  IMAD.U32 R10, RZ, RZ, UR6 ;  /* 0x00000006ff0a7e24 */ /* 0x000fe2000f8e00ff */
[----:B------:R-:W-:Y:S01]  /*2600*/  MOV R7, UR5 ;  /* 0x0000000500077c02 */ /* 0x000fe20008000f00 */
[----:B------:R-:W-:-:S02]  /*2610*/  IMAD.U32 R6, RZ, RZ, UR4 ;  /* 0x00000004ff067e24 */ /* 0x000fc4000f8e00ff */
[----:B------:R-:W-:Y:S02]  /*2620*/  IMAD.U32 R11, RZ, RZ, UR7 ;  /* 0x00000007ff0b7e24 */ /* 0x000fe4000f8e00ff */
[----:B------:R-:W-:Y:S02]  /*2630*/  IMAD.MOV.U32 R8, RZ, RZ, 0x70 ;  /* 0x00000070ff087424 */ /* 0x000fe400078e00ff */
[----:B------:R-:W-:-:S07]  /*2640*/  IMAD.MOV.U32 R13, RZ, RZ, RZ ;  /* 0x000000ffff0d7224 */ /* 0x000fce00078e00ff */
[----:B------:R-:W-:-:S07]  /*2650*/  LEPC R20, `(.L_x_452) ;  /* 0x000000001014794e */ /* 0x000fce0000000000 */
[----:B0----5:R-:W-:Y:S05]  /*2660*/  CALL.ABS.NOINC R14 ;  /* 0x000000000e007343 */ /* 0x021fea0003c00000 */
.L_x_452:
[----:B------:R-:W-:Y:S05]  /*2670*/  BSYNC B6 ;  /* 0x0000000000067941 */ /* 0x000fea0003800000 */
.L_x_451:
[----:B------:R-:W-:Y:S01]  /*2680*/  VIADD R0, R18, 0x400 ;  /* 0x0000040012007836 */ /* 0x000fe20000000000 */
[----:B------:R-:W-:Y:S04]  /*2690*/  BSSY B6, `(.L_x_453) ;  /* 0x0000013000067945 */ /* 0x000fe80003800000 */
[----:B------:R-:W-:-:S13]  /*26a0*/  LOP3.LUT P0, RZ, R0, 0x3ff, RZ, 0xc0, !PT ;  /* 0x000003ff00ff7812 */ /* 0x000fda000780c0ff */
[----:B------:R-:W-:Y:S05]  /*26b0*/  @!P0 BRA `(.L_x_454) ;  /* 0x0000000000408947 */ /* 0x000fea0003800000 */
[----:B------:R-:W-:Y:S01]  /*26c0*/  MOV R14, 0x0 ;  /* 0x00000000000e7802 */ /* 0x000fe20000000f00 */
[----:B------:R-:W-:Y:S01]  /*26d0*/  ULDC.64 UR4, c[0x4][0xa8] ;  /* 0x01002a0000047ab9 */ /* 0x000fe20000000a00 */
[----:B------:R-:W-:Y:S01]  /*26e0*/  ULDC.64 UR6, c[0x4][0x18] ;  /* 0x0100060000067ab9 */ /* 0x000fe20000000a00 */
[----:B-1----:R-:W-:Y:S01]  /*26f0*/  IMAD.U32 R4, RZ, RZ, UR4 ;  /* 0x00000004ff047e24 */ /* 0x002fe2000f8e00ff */
[----:B------:R-:W-:Y:S01]  /*2700*/  MOV R5, UR5 ;  /* 0x0000000500057c02 */ /* 0x000fe20008000f00 */
[----:B------:R-:W-:Y:S01]  /*2710*/  ULDC.64 UR4, c[0x4][0xb0] ;  /* 0x01002c0000047ab9 */ /* 0x000fe20000000a00 */
        /* <DEDUP_REMOVED lines=9> */
[----:B0----5:R-:W-:Y:S05]  /*27b0*/  CALL.ABS.NOINC R14 ;  /* 0x000000000e007343 */ /* 0x021fea0003c00000 */
.L_x_454:
[----:B------:R-:W-:Y:S05]  /*27c0*/  BSYNC B6 ;  /* 0x0000000000067941 */ /* 0x000fea0003800000 */
.L_x_453:
[----:B------:R-:W-:Y:S01]  /*27d0*/  ULDC.64 UR4, c[0x0][0x9f8] ;  /* 0x00027e0000047ab9 */ /* 0x000fe20000000a00 */
[----:B------:R-:W-:Y:S01]  /*27e0*/  MOV R0, R235 ;  /* 0x000000eb00007202 */ /* 0x000fe20000000f00 */
[----:B------:R-:W-:Y:S01]  /*27f0*/  ULDC.64 UR6, c[0x0][0x208] ;  /* 0x0000820000067ab9 */ /* 0x000fe20000000a00 */
[----:B------:R-:W-:Y:S01]  /*2800*/  ISETP.NE.U32.AND P0, PT, RZ, UR4, PT ;  /* 0x00000004ff007c0c */ /* 0x000fe2000bf05070 */
[----:B------:R-:W0:Y:S01]  /*2810*/  LDC.64 R98, c[0x0][0x300] ;  /* 0x0000c000ff627b82 */ /* 0x000e220000000a00 */
[----:B------:R-:W-:Y:S01]  /*2820*/  IMAD.IADD R113, R113, 0x1, R26 ;  /* 0x0000000171717824 */ /* 0x000fe200078e021a */
[----:B------:R-:W-:Y:S01]  /*2830*/  ULDC.64 UR8, c[0x0][0xa08] ;  /* 0x0002820000087ab9 */ /* 0x000fe20000000a00 */
[----:B------:R-:W-:-:S05]  /*2840*/  ISETP.NE.AND.EX P0, PT, RZ, UR5, PT, P0 ;  /* 0x00000005ff007c0c */ /* 0x000fca000bf05300 */
[----:B------:R-:W2:Y:S08]  /*2850*/  LDC R115, c[0x0][0x3f4] ;  /* 0x0000fd00ff737b82 */ /* 0x000eb00000000800 */
[----:B-1----:R-:W-:Y:S01]  /*2860*/  @P0 IADD3 R4, P1, R236, UR4, RZ ;  /* 0x00000004ec040c10 */ /* 0x002fe2000ff3e0ff */
[----:B------:R-:W1:Y:S03]  /*2870*/  LDC.64 R104, c[0x0][0x3f8] ;  /* 0x0000fe00ff687b82 */ /* 0x000e660000000a00 */
[----:B------:R-:W-:Y:S01]  /*2880*/  @P0 IADD3.X R5, R237, UR5, RZ, P1, !PT ;  /* 0x00000005ed050c10 */ /* 0x000fe20008ffe4ff */
[----:B------:R-:W-:-:S04]  /*2890*/  ULDC.64 UR4, c[0x0][0x330] ;  /* 0x0000cc0000047ab9 */ /* 0x000fc80000000a00 */
[----:B------:R3:W4:Y:S01]  /*28a0*/  @P0 LDG.E R0, desc[UR6][R4.64] ;  /* 0x0000000604000981 */ /* 0x000722000c1e1900 */
[----:B------:R-:W-:Y:S01]  /*28b0*/  ULDC UR6, c[0x0][0x2f4] ;  /* 0x0000bd0000067ab9 */ /* 0x000fe20000000800 */
[----:B------:R-:W-:Y:S01]  /*28c0*/  SHF.R.S32.HI R3, RZ, 0x1f, R113 ;  /* 0x0000001fff037819 */ /* 0x000fe20000011471 */
[-C--:B0-----:R-:W-:Y:S01]  /*28d0*/  IMAD.WIDE.U32 R96, R113, R98.reuse, RZ ;  /* 0x0000006271607225 */ /* 0x081fe200078e00ff */
[----:B------:R-:W-:Y:S01]  /*28e0*/  ISETP.GE.AND P1, PT, R213, UR6, PT ;  /* 0x00000006d5007c0c */ /* 0x000fe2000bf26270 */
[----:B------:R-:W0:Y:S01]  /*28f0*/  LDC.64 R110, c[0x0][0x408] ;  /* 0x00010200ff6e7b82 */ /* 0x000e220000000a00 */
[----:B------:R-:W-:Y:S01]  /*2900*/  ISETP.GE.AND P0, PT, R16, UR6, PT ;  /* 0x0000000610007c0c */ /* 0x000fe2000bf06270 */
[-C--:B------:R-:W-:Y:S01]  /*2910*/  IMAD R6, R3, R98.reuse, RZ ;  /* 0x0000006203067224 */ /* 0x080fe200078e02ff */
[----:B------:R-:W-:Y:S01]  /*2920*/  SHF.R.S32.HI R20, RZ, 0x1f, R212 ;  /* 0x0000001fff147819 */ /* 0x000fe200000114d4 */
[----:B------:R-:W-:Y:S01]  /*2930*/  IMAD.WIDE.U32 R94, R232, UR4, R16 ;  /* 0x00000004e85e7c25 */ /* 0x000fe2000f8e0010 */
[----:B---3--:R-:W-:Y:S01]  /*2940*/  SEL R5, RZ, 0xffffffff, P1 ;  /* 0xffffffffff057807 */ /* 0x008fe20000800000 */
[----:B------:R-:W3:Y:S01]  /*2950*/  S2R R174, SR_TID.X ;  /* 0x0000000000ae7919 */ /* 0x000ee20000002100 */
[----:B------:R-:W-:Y:S01]  /*2960*/  SEL R4, RZ, 0x1, P0 ;  /* 0x00000001ff047807 */ /* 0x000fe20000000000 */
[----:B------:R-:W-:Y:S01]  /*2970*/  IMAD R7, R113, R99, R6 ;  /* 0x0000006371077224 */ /* 0x000fe200078e0206 */
[----:B------:R-:W-:Y:S01]  /*2980*/  ISETP.GE.AND P1, PT, R218, UR6, PT ;  /* 0x00000006da007c0c */ /* 0x000fe2000bf26270 */
[----:B------:R-:W-:Y:S01]  /*2990*/  IMAD.SHL.U32 R5, R5, 0x2, RZ ;  /* 0x0000000205057824 */ /* 0x000fe200078e00ff */
[----:B------:R-:W-:Y:S01]  /*29a0*/  ISETP.NE.U32.AND P0, PT, RZ, UR8, PT ;  /* 0x00000008ff007c0c */ /* 0x000fe2000bf05070 */
[----:B------:R-:W-:Y:S01]  /*29b0*/  IMAD.IADD R97, R97, 0x1, R7 ;  /* 0x0000000161617824 */ /* 0x000fe200078e0207 */
[----:B------:R-:W-:Y:S01]  /*29c0*/  SEL R27, RZ, 0x4, P1 ;  /* 0x00000004ff1b7807 */ /* 0x000fe20000800000 */
[C---:B------:R-:W-:Y:S01]  /*29d0*/  IMAD R95, R232.reuse, UR5, R95 ;  /* 0x00000005e85f7c24 */ /* 0x040fe2000f8e025f */
[----:B------:R-:W-:Y:S01]  /*29e0*/  LOP3.LUT R4, R5, 0x2, R4, 0xe2, !PT ;  /* 0x0000000205047812 */ /* 0x000fe200078ee204 */
[----:B------:R-:W-:Y:S01]  /*29f0*/  ULDC.64 UR4, c[0x0][0x308] ;  /* 0x0000c20000047ab9 */ /* 0x000fe20000000a00 */
[----:B------:R-:W-:Y:S01]  /*2a00*/  ISETP.NE.AND.EX P0, PT, RZ, UR9, PT, P0 ;  /* 0x00000009ff007c0c */ /* 0x000fe2000bf05300 */
[----:B------:R-:W-:Y:S01]  /*2a10*/  IMAD.WIDE.U32 R96, R232, UR4, R96 ;  /* 0x00000004e8607c25 */ /* 0x000fe2000f8e0060 */
[----:B------:R-:W-:Y:S01]  /*2a20*/  LOP3.LUT R27, R4, R27, RZ, 0xfc, !PT ;  /* 0x0000001b041b7212 */ /* 0x000fe200078efcff */
[----:B------:R-:W-:Y:S01]  /*2a30*/  ULDC.64 UR8, c[0x0][0x338] ;  /* 0x0000ce0000087ab9 */ /* 0x000fe20000000a00 */
[--C-:B------:R-:W-:Y:S01]  /*2a40*/  SHF.R.S32.HI R23, RZ, 0x1f, R22.reuse ;  /* 0x0000001fff177819 */ /* 0x100fe20000011416 */
[----:B------:R-:W-:Y:S01]  /*2a50*/  IMAD R97, R232, UR5, R97 ;  /* 0x00000005e8617c24 */ /* 0x000fe2000f8e0261 */
[----:B------:R-:W-:Y:S01]  /*2a60*/  ULDC.64 UR4, c[0x0][0x310] ;  /* 0x0000c40000047ab9 */ /* 0x000fe20000000a00 */
[----:B------:R-:W-:Y:S01]  /*2a70*/  IMAD R7, R20, R98, RZ ;  /* 0x0000006214077224 */ /* 0x000fe200078e02ff */
[----:B------:R-:W-:Y:S01]  /*2a80*/  SHF.R.U32.HI R25, RZ, 0x3, R223 ;  /* 0x00000003ff197819 */ /* 0x000fe200000116df */
[----:B-1----:R-:W-:Y:S01]  /*2a90*/  IMAD.WIDE.U32 R100, R212, R104, R22 ;  /* 0x00000068d4647225 */ /* 0x002fe200078e0016 */
[----:B------:R-:W-:-:S02]  /*2aa0*/  SHF.R.U32.HI R21, RZ, 0x3, R222 ;  /* 0x00000003ff157819 */ /* 0x000fc400000116de */
[----:B------:R-:W-:Y:S01]  /*2ab0*/  ISETP.GE.AND P2, PT, R219, UR6, PT ;  /* 0x00000006db007c0c */ /* 0x000fe2000bf46270 */
[C---:B------:R-:W-:Y:S01]  /*2ac0*/  IMAD R92, R212.reuse, R99, R7 ;  /* 0x00000063d45c7224 */ /* 0x040fe200078e0207 */
[C---:B------:R-:W-:Y:S01]  /*2ad0*/  IADD3 R13, R212.reuse, 0x20, RZ ;  /* 0x00000020d40d7810 */ /* 0x040fe20007ffe0ff */
[C---:B------:R-:W-:Y:S01]  /*2ae0*/  IMAD.WIDE.U32 R102, R212.reuse, R104, R16 ;  /* 0x00000068d4667225 */ /* 0x040fe200078e0010 */
[----:B------:R-:W-:Y:S02]  /*2af0*/  IADD3 R112, P3, R212, R113, RZ ;  /* 0x00000071d4707210 */ /* 0x000fe40007f7e0ff */
[----:B------:R-:W-:Y:S01]  /*2b00*/  SHF.L.U64.HI R127, R98, 0x5, R99 ;  /* 0x00000005627f7819 */ /* 0x000fe20000010263 */
[-C--:B0-----:R-:W-:Y:S01]  /*2b10*/  IMAD.WIDE.U32 R106, R212, R110.reuse, R22 ;  /* 0x0000006ed46a7225 */ /* 0x081fe200078e0016 */
[----:B------:R-:W-:Y:S02]  /*2b20*/  SHF.L.U64.HI R129, R98, 0x6, R99 ;  /* 0x0000000662817819 */ /* 0x000fe40000010263 */
[----:B------:R-:W-:Y:S01]  /*2b30*/  SHF.R.S32.HI R142, RZ, 0x1f, R13 ;  /* 0x0000001fff8e7819 */ /* 0x000fe2000001140d */
[----:B------:R-:W-:Y:S01]  /*2b40*/  IMAD.WIDE.U32 R108, R212, R110, R16 ;  /* 0x0000006ed46c7225 */ /* 0x000fe200078e0010 */
[----:B------:R-:W-:-:S02]  /*2b50*/  SHF.L.U64.HI R35, R104, 0x5, R105 ;  /* 0x0000000568237819 */ /* 0x000fc40000010269 */
[----:B------:R-:W-:Y:S01]  /*2b60*/  SHF.L.U64.HI R34, R104, 0x6, R105 ;  /* 0x0000000668227819 */ /* 0x000fe20000010269 */
[----:B------:R-:W-:Y:S01]  /*2b70*/  IMAD.SHL.U32 R28, R212, 0x40, RZ ;  /* 0x00000040d41c7824 */ /* 0x000fe200078e00ff */
[----:B------:R-:W-:Y:S01]  /*2b80*/  SHF.L.U32 R33, R104, 0x5, RZ ;  /* 0x0000000568217819 */ /* 0x000fe200000006ff */
[----:B------:R-:W-:Y:S01]  /*2b90*/  IMAD R119, R99, 0x50, RZ ;  /* 0x0000005063777824 */ /* 0x000fe200078e02ff */
[--C-:B------:R-:W-:Y:S01]  /*2ba0*/  SHF.L.U64.HI R31, R110, 0x5, R111.reuse ;  /* 0x000000056e1f7819 */ /* 0x100fe2000001026f */
[----:B------:R-:W-:Y:S01]  /*2bb0*/  IMAD.SHL.U32 R128, R98, 0x20, RZ ;  /* 0x0000002062807824 */ /* 0x000fe200078e00ff */
[----:B------:R-:W-:Y:S01]  /*2bc0*/  SHF.L.U64.HI R30, R110, 0x6, R111 ;  /* 0x000000066e1e7819 */ /* 0x000fe2000001026f */
[----:B------:R-:W-:Y:S01]  /*2bd0*/  IMAD.SHL.U32 R130, R98, 0x40, RZ ;  /* 0x0000004062827824 */ /* 0x000fe200078e00ff */
[----:B---3--:R-:W-:Y:S01]  /*2be0*/  LEA.HI R174, R174, 0x8, RZ, 0x19 ;  /* 0x00000008aeae7811 */ /* 0x008fe200078fc8ff */
[----:B------:R-:W-:Y:S02]  /*2bf0*/  VIADD R11, R212, 0x40 ;  /* 0x00000040d40b7836 */ /* 0x000fe40000000000 */
[----:B------:R-:W-:-:S02]  /*2c00*/  IMAD R121, R105, 0x50, RZ ;  /* 0x0000005069797824 */ /* 0x000fc400078e02ff */
[----:B------:R-:W-:Y:S01]  /*2c10*/  IMAD.SHL.U32 R32, R104, 0x40, RZ ;  /* 0x0000004068207824 */ /* 0x000fe200078e00ff */
[----:B------:R-:W-:Y:S01]  /*2c20*/  SHF.R.S32.HI R140, RZ, 0x1f, R11 ;  /* 0x0000001fff8c7819 */ /* 0x000fe2000001140b */
[----:B------:R-:W-:Y:S02]  /*2c30*/  IMAD.SHL.U32 R29, R110, 0x20, RZ ;  /* 0x000000206e1d7824 */ /* 0x000fe400078e00ff */
[----:B------:R-:W-:Y:S01]  /*2c40*/  IMAD.X R113, R20, 0x1, R3, P3 ;  /* 0x0000000114717824 */ /* 0x000fe200018e0603 */
[----:B----4-:R-:W-:-:S04]  /*2c50*/  SHF.R.S32.HI R5, RZ, 0x1f, R0 ;  /* 0x0000001fff057819 */ /* 0x010fc80000011400 */
[----:B------:R-:W-:Y:S02]  /*2c60*/  SEL R4, R5, RZ, !P0 ;  /* 0x000000ff05047207 */ /* 0x000fe40004000000 */
[----:B------:R-:W-:Y:S01]  /*2c70*/  SEL R5, R0, RZ, !P0 ;  /* 0x000000ff00057207 */ /* 0x000fe20004000000 */
[----:B------:R-:W-:Y:S01]  /*2c80*/  IMAD R0, R20, R104, RZ ;  /* 0x0000006814007224 */ /* 0x000fe200078e02ff */
[----:B--2---:R-:W-:Y:S01]  /*2c90*/  ISETP.GE.AND P0, PT, R16, R115, PT ;  /* 0x000000731000720c */ /* 0x004fe20003f06270 */
[C---:B------:R-:W-:Y:S02]  /*2ca0*/  IMAD R6, R4.reuse, UR8, RZ ;  /* 0x0000000804067c24 */ /* 0x040fe4000f8e02ff */
[----:B------:R-:W-:Y:S02]  /*2cb0*/  IMAD R4, R4, UR4, RZ ;  /* 0x0000000404047c24 */ /* 0x000fe4000f8e02ff */
[----:B------:R-:W-:-:S04]  /*2cc0*/  IMAD.WIDE.U32 R94, R5, UR8, R94 ;  /* 0x00000008055e7c25 */ /* 0x000fc8000f8e005e */
[C---:B------:R-:W-:Y:S02]  /*2cd0*/  IMAD R6, R5.reuse, UR9, R6 ;  /* 0x0000000905067c24 */ /* 0x040fe4000f8e0206 */
[C---:B------:R-:W-:Y:S02]  /*2ce0*/  IMAD R93, R5.reuse, UR5, R4 ;  /* 0x00000005055d7c24 */ /* 0x040fe4000f8e0204 */
[----:B------:R-:W-:-:S04]  /*2cf0*/  IMAD.WIDE.U32 R96, R5, UR4, R96 ;  /* 0x0000000405607c25 */ /* 0x000fc8000f8e0060 */
[----:B------:R-:W-:Y:S01]  /*2d00*/  IMAD.WIDE.U32 R4, R212, R98, R16 ;  /* 0x00000062d4047225 */ /* 0x000fe200078e0010 */
[----:B------:R-:W-:-:S03]  /*2d10*/  IADD3 R93, R97, R93, RZ ;  /* 0x0000005d615d7210 */ /* 0x000fc60007ffe0ff */
[----:B------:R-:W-:Y:S01]  /*2d20*/  IMAD R7, R212, R105, R0 ;  /* 0x00000069d4077224 */ /* 0x000fe200078e0200 */
[----:B------:R-:W-:Y:S01]  /*2d30*/  IADD3 R114, P1, R96, R4, RZ ;  /* 0x0000000460727210 */ /* 0x000fe20007f3e0ff */
[----:B------:R-:W-:Y:S02]  /*2d40*/  IMAD R0, R20, R110, RZ ;  /* 0x0000006e14007224 */ /* 0x000fe400078e02ff */
[----:B------:R-:W-:Y:S01]  /*2d50*/  IMAD.IADD R101, R101, 0x1, R7 ;  /* 0x0000000165657824 */ /* 0x000fe200078e0207 */
[----:B------:R-:W-:Y:S01]  /*2d60*/  IADD3.X R92, R93, R5, R92, P1, !PT ;  /* 0x000000055d5c7210 */ /* 0x000fe20000ffe45c */
[----:B------:R-:W-:Y:S01]  /*2d70*/  IMAD.IADD R103, R7, 0x1, R103 ;  /* 0x0000000107677824 */ /* 0x000fe200078e0267 */
[----:B------:R-:W-:Y:S01]  /*2d80*/  SEL R5, R115, RZ, P0 ;  /* 0x000000ff73057207 */ /* 0x000fe20000000000 */
[----:B------:R-:W-:Y:S01]  /*2d90*/  IMAD R7, R212, R111, R0 ;  /* 0x0000006fd4077224 */ /* 0x000fe200078e0200 */
[----:B------:R-:W-:Y:S01]  /*2da0*/  ISETP.GE.AND P1, PT, R213, R115, PT ;  /* 0x00000073d500720c */ /* 0x000fe20003f26270 */
[----:B------:R-:W-:-:S03]  /*2db0*/  IMAD.WIDE.U32 R98, R98, 0x50, RZ ;  /* 0x0000005062627825 */ /* 0x000fc600078e00ff */
[----:B------:R-:W-:Y:S01]  /*2dc0*/  SEL R4, R115, RZ, P1 ;  /* 0x000000ff73047207 */ /* 0x000fe20000800000 */
[----:B------:R-:W-:Y:S01]  /*2dd0*/  IMAD.IADD R5, R16, 0x1, R5 ;  /* 0x0000000110057824 */ /* 0x000fe200078e0205 */
[----:B------:R-:W-:Y:S01]  /*2de0*/  IADD3 R107, R107, R7, RZ ;  /* 0x000000076b6b7210 */ /* 0x000fe20007ffe0ff */
[----:B------:R-:W-:Y:S01]  /*2df0*/  IMAD.IADD R109, R7, 0x1, R109 ;  /* 0x00000001076d7824 */ /* 0x000fe200078e026d */
[----:B------:R-:W-:Y:S01]  /*2e00*/  IADD3 R119, R99, R119, RZ ;  /* 0x0000007763777210 */ /* 0x000fe20007ffe0ff */
[----:B------:R-:W-:Y:S01]  /*2e10*/  IMAD.IADD R12, R213, 0x1, R4 ;  /* 0x00000001d50c7824 */ /* 0x000fe200078e0204 */
[----:B------:R-:W-:Y:S01]  /*2e20*/  SHF.R.S32.HI R0, RZ, 0x1f, R5 ;  /* 0x0000001fff007819 */ /* 0x000fe20000011405 */
[----:B-----5:R-:W-:-:S03]  /*2e30*/  IMAD.WIDE.U32 R100, R139, R104, R100 ;  /* 0x000000688b647225 */ /* 0x020fc600078e0064 */
[CC--:B------:R-:W-:Y:S01]  /*2e40*/  LEA.HI R14, R0.reuse, R5.reuse, RZ, 0x3 ;  /* 0x00000005000e7211 */ /* 0x0c0fe200078f18ff */
[C---:B------:R-:W-:Y:S01]  /*2e50*/  IMAD.WIDE.U32 R102, R139.reuse, R104, R102 ;  /* 0x000000688b667225 */ /* 0x040fe200078e0066 */
[----:B------:R-:W-:Y:S02]  /*2e60*/  LEA.HI R0, R0, R5, RZ, 0x6 ;  /* 0x0000000500007211 */ /* 0x000fe400078f30ff */
[----:B------:R-:W-:Y:S01]  /*2e70*/  SHF.R.S32.HI R5, RZ, 0x1f, R12 ;  /* 0x0000001fff057819 */ /* 0x000fe2000001140c */
[-C--:B------:R-:W-:Y:S01]  /*2e80*/  IMAD.WIDE.U32 R106, R139, R110.reuse, R106 ;  /* 0x0000006e8b6a7225 */ /* 0x080fe200078e006a */
[----:B------:R-:W-:Y:S02]  /*2e90*/  SHF.R.S32.HI R4, RZ, 0x6, R0 ;  /* 0x00000006ff047819 */ /* 0x000fe40000011400 */
[----:B------:R-:W-:Y:S01]  /*2ea0*/  LOP3.LUT R0, R223, 0x38, R14, 0xf8, !PT ;  /* 0x00000038df007812 */ /* 0x000fe200078ef80e */
[----:B------:R-:W-:Y:S01]  /*2eb0*/  IMAD.WIDE.U32 R108, R139, R110, R108 ;  /* 0x0000006e8b6c7225 */ /* 0x000fe200078e006c */
[----:B------:R-:W-:-:S02]  /*2ec0*/  LOP3.LUT R8, R222, 0x38, R14, 0xf8, !PT ;  /* 0x00000038de087812 */ /* 0x000fc400078ef80e */
[----:B------:R-:W-:Y:S01]  /*2ed0*/  LOP3.LUT R7, R0, R25, RZ, 0x3c, !PT ;  /* 0x0000001900077212 */ /* 0x000fe200078e3cff */
[C---:B------:R-:W-:Y:S01]  /*2ee0*/  IMAD R136, R4.reuse, 0x1400, R227 ;  /* 0x0000140004887824 */ /* 0x040fe200078e02e3 */
[CC--:B------:R-:W-:Y:S01]  /*2ef0*/  LEA.HI R0, R5.reuse, R12.reuse, RZ, 0x6 ;  /* 0x0000000c05007211 */ /* 0x0c0fe200078f30ff */
[----:B------:R-:W-:Y:S01]  /*2f00*/  IMAD R132, R4, 0x1400, R225 ;  /* 0x0000140004847824 */ /* 0x000fe200078e02e1 */
[----:B------:R-:W-:Y:S01]  /*2f10*/  LOP3.LUT R9, R8, R21, RZ, 0x3c, !PT ;  /* 0x0000001508097212 */ /* 0x000fe200078e3cff */
[----:B------:R-:W-:Y:S01]  /*2f20*/  IMAD R138, R4, 0x1400, R228 ;  /* 0x00001400048a7824 */ /* 0x000fe200078e02e4 */
[----:B------:R-:W-:Y:S01]  /*2f30*/  LEA.HI R12, R5, R12, RZ, 0x3 ;  /* 0x0000000c050c7211 */ /* 0x000fe200078f18ff */
[----:B------:R-:W-:Y:S01]  /*2f40*/  IMAD.IADD R136, R136, 0x1, R7 ;  /* 0x0000000188887824 */ /* 0x000fe200078e0207 */
[----:B------:R-:W-:Y:S01]  /*2f50*/  SHF.R.S32.HI R8, RZ, 0x6, R0 ;  /* 0x00000006ff087819 */ /* 0x000fe20000011400 */
[----:B------:R-:W-:Y:S01]  /*2f60*/  IMAD.SHL.U32 R115, R115, 0x2, RZ ;  /* 0x0000000273737824 */ /* 0x000fe200078e00ff */
[----:B------:R-:W-:Y:S01]  /*2f70*/  LOP3.LUT R0, R14, 0x38, RZ, 0xc0, !PT ;  /* 0x000000380e007812 */ /* 0x000fe200078ec0ff */
[----:B------:R-:W-:Y:S01]  /*2f80*/  IMAD.IADD R6, R95, 0x1, R6 ;  /* 0x000000015f067824 */ /* 0x000fe200078e0206 */
[----:B------:R-:W-:Y:S01]  /*2f90*/  LOP3.LUT R5, R12, 0x38, RZ, 0xc0, !PT ;  /* 0x000000380c057812 */ /* 0x000fe200078ec0ff */
[----:B------:R-:W-:Y:S01]  /*2fa0*/  IMAD R137, R8, 0x1400, R228 ;  /* 0x0000140008897824 */ /* 0x000fe200078e02e4 */
[--C-:B------:R-:W-:Y:S01]  /*2fb0*/  LOP3.LUT R0, R0, 0x1c0, R28.reuse, 0xf8, !PT ;  /* 0x000001c000007812 */ /* 0x100fe200078ef81c */
[C---:B------:R-:W-:Y:S01]  /*2fc0*/  IMAD R133, R8.reuse, 0x1400, R227 ;  /* 0x0000140008857824 */ /* 0x040fe200078e02e3 */
[----:B------:R-:W-:Y:S01]  /*2fd0*/  LOP3.LUT R4, R5, 0x1c0, R28, 0xf8, !PT ;  /* 0x000001c005047812 */ /* 0x000fe200078ef81c */
[----:B------:R-:W-:Y:S01]  /*2fe0*/  IMAD R131, R8, 0x1400, R225 ;  /* 0x0000140008837824 */ /* 0x000fe200078e02e1 */
[----:B------:R-:W-:Y:S01]  /*2ff0*/  LOP3.LUT R5, R0, R229, RZ, 0x3c, !PT ;  /* 0x000000e500057212 */ /* 0x000fe200078e3cff */
[----:B------:R-:W-:Y:S01]  /*3000*/  IMAD.SHL.U32 R28, R110, 0x40, RZ ;  /* 0x000000406e1c7824 */ /* 0x000fe200078e00ff */
[----:B------:R-:W-:-:S02]  /*3010*/  LOP3.LUT R7, R223, 0x38, R12, 0xf8, !PT ;  /* 0x00000038df077812 */ /* 0x000fc400078ef80c */
[----:B------:R-:W-:Y:S02]  /*3020*/  IADD3 R138, R138, R5, RZ ;  /* 0x000000058a8a7210 */ /* 0x000fe40007ffe0ff */
[----:B------:R-:W-:Y:S02]  /*3030*/  SHF.R.S32.HI R5, RZ, 0x1f, R139 ;  /* 0x0000001fff057819 */ /* 0x000fe4000001148b */
[----:B------:R-:W-:Y:S02]  /*3040*/  LOP3.LUT R8, R7, R25, RZ, 0x3c, !PT ;  /* 0x0000001907087212 */ /* 0x000fe400078e3cff */
[----:B------:R-:W-:Y:S01]  /*3050*/  IADD3 R132, R132, R9, RZ ;  /* 0x0000000984847210 */ /* 0x000fe20007ffe0ff */
[----:B------:R-:W-:Y:S01]  /*3060*/  IMAD R0, R5, R104, RZ ;  /* 0x0000006805007224 */ /* 0x000fe200078e02ff */
[----:B------:R-:W-:Y:S01]  /*3070*/  LOP3.LUT R9, R222, 0x38, R12, 0xf8, !PT ;  /* 0x00000038de097812 */ /* 0x000fe200078ef80c */
[----:B------:R-:W-:Y:S01]  /*3080*/  IMAD.IADD R133, R133, 0x1, R8 ;  /* 0x0000000185857824 */ /* 0x000fe200078e0208 */
[----:B------:R-:W-:Y:S01]  /*3090*/  LOP3.LUT R4, R4, R229, RZ, 0x3c, !PT ;  /* 0x000000e504047212 */ /* 0x000fe200078e3cff */
[----:B------:R-:W-:Y:S01]  /*30a0*/  IMAD R25, R139, R105, R0 ;  /* 0x000000698b197224 */ /* 0x000fe200078e0200 */
[----:B------:R-:W-:Y:S01]  /*30b0*/  LOP3.LUT R10, R9, R21, RZ, 0x3c, !PT ;  /* 0x00000015090a7212 */ /* 0x000fe200078e3cff */
[----:B------:R-:W-:Y:S01]  /*30c0*/  IMAD R0, R5, R110, RZ ;  /* 0x0000006e05007224 */ /* 0x000fe200078e02ff */
[----:B------:R-:W-:Y:S01]  /*30d0*/  SHF.R.S32.HI R15, RZ, 0x3, R14 ;  /* 0x00000003ff0f7819 */ /* 0x000fe2000001140e */
[----:B------:R-:W-:Y:S01]  /*30e0*/  IMAD R5, R111, 0x50, RZ ;  /* 0x000000506f057824 */ /* 0x000fe200078e02ff */
[----:B------:R-:W-:Y:S01]  /*30f0*/  SHF.R.S32.HI R13, RZ, 0x3, R12 ;  /* 0x00000003ff0d7819 */ /* 0x000fe2000001140c */
[----:B------:R-:W-:Y:S01]  /*3100*/  IMAD R7, R139, R111, R0 ;  /* 0x0000006f8b077224 */ /* 0x000fe200078e0200 */
[----:B------:R-:W-:Y:S01]  /*3110*/  SEL R0, RZ, 0x8, P2 ;  /* 0x00000008ff007807 */ /* 0x000fe20001000000 */
[----:B------:R-:W-:Y:S01]  /*3120*/  IMAD.WIDE.U32 R104, R104, 0x50, RZ ;  /* 0x0000005068687825 */ /* 0x000fe200078e00ff */
[----:B------:R-:W-:-:S02]  /*3130*/  LOP3.LUT R14, R14, 0xfffffff8, RZ, 0xc0, !PT ;  /* 0xfffffff80e0e7812 */ /* 0x000fc400078ec0ff */
[C---:B------:R-:W-:Y:S01]  /*3140*/  LOP3.LUT R0, R27.reuse, R0, RZ, 0xfc, !PT ;  /* 0x000000001b007212 */ /* 0x040fe200078efcff */
[----:B------:R-:W-:Y:S01]  /*3150*/  IMAD.WIDE.U32 R110, R110, 0x50, RZ ;  /* 0x000000506e6e7825 */ /* 0x000fe200078e00ff */
[----:B------:R-:W-:Y:S02]  /*3160*/  LOP3.LUT R12, R12, 0xfffffff8, RZ, 0xc0, !PT ;  /* 0xfffffff80c0c7812 */ /* 0x000fe400078ec0ff */
[----:B------:R-:W-:Y:S01]  /*3170*/  LOP3.LUT R27, R27, 0x1, RZ, 0xc0, !PT ;  /* 0x000000011b1b7812 */ /* 0x000fe200078ec0ff */
[----:B------:R-:W-:Y:S01]  /*3180*/  IMAD.IADD R131, R131, 0x1, R10 ;  /* 0x0000000183837824 */ /* 0x000fe200078e020a */
[C---:B------:R-:W-:Y:S01]  /*3190*/  LOP3.LUT R11, R0.reuse, 0x2, RZ, 0xc0, !PT ;  /* 0x00000002000b7812 */ /* 0x040fe200078ec0ff */
[----:B------:R-:W-:Y:S01]  /*31a0*/  IMAD.IADD R26, R101, 0x1, R25 ;  /* 0x00000001651a7824 */ /* 0x000fe200078e0219 */
[----:B------:R-:W-:Y:S01]  /*31b0*/  IADD3 R25, R25, R103, RZ ;  /* 0x0000006719197210 */ /* 0x000fe20007ffe0ff */
[----:B------:R-:W-:Y:S01]  /*31c0*/  IMAD.IADD R21, R107, 0x1, R7 ;  /* 0x000000016b157824 */ /* 0x000fe200078e0207 */
[C---:B------:R-:W-:Y:S01]  /*31d0*/  LOP3.LUT R10, R0.reuse, 0x4, RZ, 0xc0, !PT ;  /* 0x00000004000a7812 */ /* 0x040fe200078ec0ff */
[----:B------:R-:W-:Y:S01]  /*31e0*/  IMAD.IADD R20, R7, 0x1, R109 ;  /* 0x0000000107147824 */ /* 0x000fe200078e026d */
[----:B------:R-:W-:Y:S01]  /*31f0*/  LOP3.LUT R9, R0, 0x8, RZ, 0xc0, !PT ;  /* 0x0000000800097812 */ /* 0x000fe200078ec0ff */
[----:B------:R-:W-:Y:S01]  /*3200*/  IMAD.IADD R137, R137, 0x1, R4 ;  /* 0x0000000189897824 */ /* 0x000fe200078e0204 */
[----:B------:R-:W-:Y:S01]  /*3210*/  SHF.R.S32.HI R8, RZ, 0x1f, R14 ;  /* 0x0000001fff087819 */ /* 0x000fe2000001140e */
[----:B------:R-:W-:Y:S01]  /*3220*/  IMAD.IADD R121, R105, 0x1, R121 ;  /* 0x0000000169797824 */ /* 0x000fe200078e0279 */
[----:B------:R-:W-:Y:S01]  /*3230*/  SHF.R.S32.HI R7, RZ, 0x1f, R12 ;  /* 0x0000001fff077819 */ /* 0x000fe2000001140c */
[----:B------:R-:W-:-:S07]  /*3240*/  IMAD.IADD R126, R111, 0x1, R5 ;  /* 0x000000016f7e7824 */ /* 0x000fce00078e0205 */
.L_x_562:
[----:B--234-:R-:W2:Y:S01]  /*3250*/  LDL.LU R39, [R1+0x10] ;  /* 0x0000100001277983 */ /* 0x01cea20000300800 */
[----:B0-----:R-:W0:Y:S01]  /*3260*/  LDC.64 R116, c[0x0][0x2e8] ;  /* 0x0000ba00ff747b82 */ /* 0x001e220000000a00 */
[----:B------:R-:W-:Y:S01]  /*3270*/  IADD3 R2, R2, -0x1, RZ ;  /* 0xffffffff02027810 */ /* 0x000fe20007ffe0ff */
[----:B------:R-:W-:Y:S05]  /*3280*/  YIELD ;  /* 0x0000000000007946 */ /* 0x000fea0003800000 */
[----:B------:R-:W-:Y:S01]  /*3290*/  SHF.R.S32.HI R3, RZ, 0x1f, R2 ;  /* 0x0000001fff037819 */ /* 0x000fe20000011402 */
[-C--:B------:R-:W-:Y:S01]  /*32a0*/  IMAD R0, R119, R2.reuse, RZ ;  /* 0x0000000277007224 */ /* 0x080fe200078e02ff */
[----:B------:R-:W1:Y:S01]  /*32b0*/  LDC R120, c[0x0][0x3f4] ;  /* 0x0000fd00ff787b82 */ /* 0x000e620000000800 */
[----:B------:R-:W-:Y:S01]  /*32c0*/  IMAD.WIDE.U32 R122, R98, R2, RZ ;  /* 0x00000002627a7225 */ /* 0x000fe200078e00ff */
[----:B------:R-:W-:Y:S03]  /*32d0*/  BSSY B0, `(.L_x_455) ;  /* 0x00007bf000007945 */ /* 0x000fe60003800000 */
[----:B------:R-:W-:Y:S01]  /*32e0*/  IMAD R37, R3, R98, R0 ;  /* 0x0000006203257224 */ /* 0x000fe200078e0200 */
[----:B------:R-:W-:-:S03]  /*32f0*/  IADD3 R5, P2, P3, R114, R122, R128 ;  /* 0x0000007a72057210 */ /* 0x000fc60007b5e080 */
[----:B------:R-:W-:Y:S01]  /*3300*/  IMAD.IADD R88, R123, 0x1, R37 ;  /* 0x000000017b587824 */ /* 0x000fe200078e0225 */
[----:B------:R-:W-:-:S04]  /*3310*/  IADD3 R37, P5, R114, R122, RZ ;  /* 0x0000007a72257210 */ /* 0x000fc80007fbe0ff */
[----:B------:R-:W-:Y:S01]  /*3320*/  IADD3.X R36, R92, R88, R127, P2, P3 ;  /* 0x000000585c247210 */ /* 0x000fe200017e647f */
[----:B------:R-:W-:Y:S01]  /*3330*/  IMAD.X R38, R88, 0x1, R92, P5 ;  /* 0x0000000158267824 */ /* 0x000fe200028e065c */
[----:B------:R-:W-:Y:S02]  /*3340*/  IADD3 R0, P3, P4, R114, R122, R130 ;  /* 0x0000007a72007210 */ /* 0x000fe40007c7e082 */
[C---:B0-----:R-:W-:Y:S02]  /*3350*/  LEA R60, P2, R37.reuse, R116, 0x1 ;  /* 0x00000074253c7211 */ /* 0x041fe400078408ff */
[----:B------:R-:W-:Y:S02]  /*3360*/  IADD3.X R4, R92, R88, R129, P3, P4 ;  /* 0x000000585c047210 */ /* 0x000fe40001fe8481 */
[----:B------:R-:W-:Y:S02]  /*3370*/  LEA R44, P3, R0, R116, 0x1 ;  /* 0x00000074002c7211 */ /* 0x000fe400078608ff */
[----:B------:R-:W-:-:S02]  /*3380*/  LEA.HI.X R61, R37, R117, R38, 0x1, P2 ;  /* 0x00000075253d7211 */ /* 0x000fc400010f0c26 */
[----:B------:R-:W-:Y:S02]  /*3390*/  LEA.HI.X R45, R0, R117, R4, 0x1, P3 ;  /* 0x00000075002d7211 */ /* 0x000fe400018f0c04 */
[----:B------:R-:W-:Y:S02]  /*33a0*/  ISETP.GT.AND P3, PT, R2, R118, PT ;  /* 0x000000760200720c */ /* 0x000fe40003f64270 */
[----:B-1----:R-:W-:Y:S02]  /*33b0*/  ISETP.GE.AND P2, PT, R120, 0x1, PT ;  /* 0x000000017800780c */ /* 0x002fe40003f46270 */
[----:B------:R-:W-:-:S04]  /*33c0*/  LEA R46, P5, R5, R116, 0x1 ;  /* 0x00000074052e7211 */ /* 0x000fc800078a08ff */
[----:B------:R-:W-:Y:S01]  /*33d0*/  LEA.HI.X R47, R5, R117, R36, 0x1, P5 ;  /* 0x00000075052f7211 */ /* 0x000fe200028f0c24 */
[----:B------:R-:W-:-:S04]  /*33e0*/  IMAD R5, R19, 0x5000, R231 ;  /* 0x0000500013057824 */ /* 0x000fc800078e02e7 */
[----:B------:R-:W-:Y:S01]  /*33f0*/  IMAD R5, R5, 0x2, R18 ;  /* 0x0000000205057824 */ /* 0x000fe200078e0212 */
[----:B--2---:R-:W-:-:S04]  /*3400*/  LOP3.LUT R39, R39, 0xfffffffd, RZ, 0xc0, !PT ;  /* 0xfffffffd27277812 */ /* 0x004fc800078ec0ff */
[----:B------:R-:W-:-:S05]  /*3410*/  @P3 LOP3.LUT R39, R39, 0x2, RZ, 0xfc, !PT ;  /* 0x0000000227273812 */ /* 0x000fca00078efcff */
[----:B------:R0:W-:Y:S01]  /*3420*/  STL [R1+0x10], R39 ;  /* 0x0000102701007387 */ /* 0x0001e20000100800 */
[----:B------:R-:W-:Y:S05]  /*3430*/  @!P2 BRA `(.L_x_456) ;  /* 0x0000007400a0a947 */ /* 0x000fea0003800000 */
[----:B------:R-:W-:Y:S01]  /*3440*/  ULDC.U8 UR4, c[0x0][0x410] ;  /* 0x0001040000047ab9 */ /* 0x000fe20000000000 */
[-C--:B------:R-:W-:Y:S01]  /*3450*/  IMAD R37, R121, R2.reuse, RZ ;  /* 0x0000000279257224 */ /* 0x080fe200078e02ff */
[----:B------:R-:W-:Y:S01]  /*3460*/  ISETP.NE.AND P2, PT, RZ, UR4, PT ;  /* 0x00000004ff007c0c */ /* 0x000fe2000bf45270 */
[----:B------:R-:W-:Y:S02]  /*3470*/  IMAD R0, R126, R2, RZ ;  /* 0x000000027e007224 */ /* 0x000fe400078e02ff */
[----:B------:R-:W-:Y:S02]  /*3480*/  IMAD R37, R3, R104, R37 ;  /* 0x0000006803257224 */ /* 0x000fe400078e0225 */
[----:B------:R-:W-:Y:S02]  /*3490*/  IMAD R4, R2, -0x50, R24 ;  /* 0xffffffb002047824 */ /* 0x000fe400078e0218 */
[----:B------:R-:W-:-:S03]  /*34a0*/  IMAD.WIDE.U32 R86, R104, R2, RZ ;  /* 0x0000000268567225 */ /* 0x000fc600078e00ff */
[----:B------:R-:W-:Y:S01]  /*34b0*/  VIMNMX R4, R4, 0x50, PT ;  /* 0x0000005004047848 */ /* 0x000fe20003fe0100 */
[----:B------:R-:W-:Y:S01]  /*34c0*/  IMAD R3, R3, R110, R0 ;  /* 0x0000006e03037224 */ /* 0x000fe200078e0200 */
[----:B------:R-:W-:Y:S01]  /*34d0*/  IADD3 R0, R87, R37, RZ ;  /* 0x0000002557007210 */ /* 0x000fe20007ffe0ff */
[----:B------:R-:W-:-:S04]  /*34e0*/  IMAD.WIDE.U32 R84, R110, R2, RZ ;  /* 0x000000026e547225 */ /* 0x000fc800078e00ff */
[----:B------:R-:W-:Y:S01]  /*34f0*/  IMAD.IADD R3, R85, 0x1, R3 ;  /* 0x0000000155037824 */ /* 0x000fe200078e0203 */
[----:B------:R-:W-:Y:S06]  /*3500*/  @!P2 BRA `(.L_x_457) ;  /* 0x0000003400b4a947 */ /* 0x000fec0003800000 */
[----:B------:R-:W-:Y:S01]  /*3510*/  ISETP.GE.AND P3, PT, R212, R4, PT ;  /* 0x00000004d400720c */ /* 0x000fe20003f66270 */
[----:B------:R-:W-:Y:S01]  /*3520*/  BSSY B1, `(.L_x_458) ;  /* 0x000002a000017945 */ /* 0x000fe20003800000 */
        /* <DEDUP_REMOVED lines=8> */
[----:B------:R-:W-:Y:S01]  /*35b0*/  CS2R R124, SRZ ;  /* 0x00000000007c7805 */ /* 0x000fe2000001ff00 */
[----:B------:R-:W-:Y:S06]  /*35c0*/  @P3 BRA `(.L_x_459) ;  /* 0x00000000007c3947 */ /* 0x000fec0003800000 */
[----:B------:R-:W-:Y:S01]  /*35d0*/  IADD3 R36, P4, R100, R86, RZ ;  /* 0x0000005664247210 */ /* 0x000fe20007f9e0ff */
[----:B------:R-:W-:Y:S01]  /*35e0*/  ULDC.64 UR4, c[0x0][0x3e8] ;  /* 0x0000fa0000047ab9 */ /* 0x000fe20000000a00 */
[----:B------:R-:W-:Y:S01]  /*35f0*/  IADD3 R37, P2, R106, R84, RZ ;  /* 0x000000546a257210 */ /* 0x000fe20007f5e0ff */
[----:B------:R-:W-:Y:S01]  /*3600*/  ULDC.64 UR6, c[0x0][0x400] ;  /* 0x0001000000067ab9 */ /* 0x000fe20000000a00 */
[----:B------:R-:W-:Y:S01]  /*3610*/  CS2R R122, SRZ ;  /* 0x00000000007a7805 */ /* 0x000fe2000001ff00 */
[----:B0-----:R-:W-:Y:S01]  /*3620*/  IMAD.X R39, R0, 0x1, R26, P4 ;  /* 0x0000000100277824 */ /* 0x001fe200020e061a */
[----:B------:R-:W-:Y:S01]  /*3630*/  LEA R38, P4, R36, UR4, 0x1 ;  /* 0x0000000424267c11 */ /* 0x000fe2000f8808ff */
[----:B------:R-:W-:Y:S01]  /*3640*/  IMAD.X R40, R3, 0x1, R21, P2 ;  /* 0x0000000103287824 */ /* 0x000fe200010e0615 */
[----:B------:R-:W-:Y:S02]  /*3650*/  CS2R R90, SRZ ;  /* 0x00000000005a7805 */ /* 0x000fe4000001ff00 */
[----:B------:R-:W-:-:S02]  /*3660*/  CS2R R124, SRZ ;  /* 0x00000000007c7805 */ /* 0x000fc4000001ff00 */
[----:B------:R-:W-:Y:S02]  /*3670*/  LEA.HI.X R39, R36, UR5, R39, 0x1, P4 ;  /* 0x0000000524277c11 */ /* 0x000fe4000a0f0c27 */
[----:B------:R-:W-:Y:S02]  /*3680*/  CS2R R116, SRZ ;  /* 0x0000000000747805 */ /* 0x000fe4000001ff00 */
[C---:B------:R-:W-:Y:S01]  /*3690*/  LEA R36, P2, R37.reuse, UR6, 0x1 ;  /* 0x0000000625247c11 */ /* 0x040fe2000f8408ff */
[----:B------:R-:W-:Y:S01]  /*36a0*/  ULDC.64 UR8, c[0x0][0x208] ;  /* 0x0000820000087ab9 */ /* 0x000fe20000000a00 */
[-C--:B------:R-:W-:Y:S02]  /*36b0*/  ISETP.GE.AND P4, PT, R22, R120.reuse, PT ;  /* 0x000000781600720c */ /* 0x080fe40003f86270 */
[----:B------:R-:W-:Y:S02]  /*36c0*/  LEA.HI.X R37, R37, UR7, R40, 0x1, P2 ;  /* 0x0000000725257c11 */ /* 0x000fe400090f0c28 */
[----:B------:R-:W-:-:S02]  /*36d0*/  ISETP.GE.AND P2, PT, R215, R120, PT ;  /* 0x00000078d700720c */ /* 0x000fc40003f46270 */
[----:B------:R-:W-:-:S07]  /*36e0*/  CS2R R82, SRZ ;  /* 0x0000000000527805 */ /* 0x000fce000001ff00 */
[----:B------:R1:W5:Y:S04]  /*36f0*/  @!P4 LDG.E.64 R122, desc[UR8][R38.64] ;  /* 0x00000008267ac981 */ /* 0x000368000c1e1b00 */
[----:B------:R1:W5:Y:S01]  /*3700*/  @!P4 LDG.E.64 R124, desc[UR8][R36.64] ;  /* 0x00000008247cc981 */ /* 0x000362000c1e1b00 */
[----:B------:R-:W-:-:S03]  /*3710*/  ISETP.GE.AND P4, PT, R214, R120, PT ;  /* 0x00000078d600720c */ /* 0x000fc60003f86270 */
[----:B------:R1:W5:Y:S04]  /*3720*/  @!P2 LDG.E.64 R90, desc[UR8][R38.64+0x40] ;  /* 0x00004008265aa981 */ /* 0x000368000c1e1b00 */
[----:B------:R1:W5:Y:S01]  /*3730*/  @!P2 LDG.E.64 R116, desc[UR8][R36.64+0x40] ;  /* 0x000040082474a981 */ /* 0x000362000c1e1b00 */
[----:B------:R-:W-:Y:S02]  /*3740*/  ISETP.GE.AND P2, PT, R216, R120, PT ;  /* 0x00000078d800720c */ /* 0x000fe40003f46270 */
[----:B------:R-:W-:Y:S02]  /*3750*/  CS2R R78, SRZ ;  /* 0x00000000004e7805 */ /* 0x000fe4000001ff00 */
[----:B------:R-:W-:Y:S02]  /*3760*/  CS2R R88, SRZ ;  /* 0x0000000000587805 */ /* 0x000fe4000001ff00 */
[----:B------:R-:W-:Y:S01]  /*3770*/  CS2R R80, SRZ ;  /* 0x0000000000507805 */ /* 0x000fe2000001ff00 */
[----:B------:R1:W5:Y:S04]  /*3780*/  @!P4 LDG.E.64 R82, desc[UR8][R38.64+0x80] ;  /* 0x000080082652c981 */ /* 0x000368000c1e1b00 */
[----:B------:R1:W5:Y:S04]  /*3790*/  @!P4 LDG.E.64 R88, desc[UR8][R36.64+0x80] ;  /* 0x000080082458c981 */ /* 0x000368000c1e1b00 */
[----:B------:R1:W5:Y:S04]  /*37a0*/  @!P2 LDG.E.64 R78, desc[UR8][R38.64+0xc0] ;  /* 0x0000c008264ea981 */ /* 0x000368000c1e1b00 */
[----:B------:R1:W5:Y:S02]  /*37b0*/  @!P2 LDG.E.64 R80, desc[UR8][R36.64+0xc0] ;  /* 0x0000c0082450a981 */ /* 0x000364000c1e1b00 */
.L_x_459:
[----:B------:R-:W-:Y:S05]  /*37c0*/  BSYNC B1 ;  /* 0x0000000000017941 */ /* 0x000fea0003800000 */
.L_x_458:
[----:B-1---5:R-:W-:Y:S01]  /*37d0*/  MOV R37, R78 ;  /* 0x0000004e00257202 */ /* 0x022fe20000000f00 */
[----:B------:R-:W-:Y:S01]  /*37e0*/  IMAD.MOV.U32 R36, RZ, RZ, R79 ;  /* 0x000000ffff247224 */ /* 0x000fe200078e004f */
[----:B------:R-:W-:Y:S01]  /*37f0*/  BSSY B1, `(.L_x_460) ;  /* 0x0000043000017945 */ /* 0x000fe20003800000 */
[----:B------:R-:W-:Y:S01]  /*3800*/  VIADD R40, R212, 0x20 ;  /* 0x00000020d4287836 */ /* 0x000fe20000000000 */
[----:B------:R-:W-:Y:S01]  /*3810*/  PRMT R161, R37, 0x7610, R161 ;  /* 0x0000761025a17816 */ /* 0x000fe200000000a1 */
[----:B------:R-:W-:Y:S01]  /*3820*/  IMAD.MOV.U32 R38, RZ, RZ, R83 ;  /* 0x000000ffff267224 */ /* 0x000fe200078e0053 */
[----:B------:R-:W-:Y:S01]  /*3830*/  PRMT R160, R36, 0x7610, R160 ;  /* 0x0000761024a07816 */ /* 0x000fe200000000a0 */
[----:B------:R-:W-:Y:S01]  /*3840*/  IMAD.MOV.U32 R37, RZ, RZ, R91 ;  /* 0x000000ffff257224 */ /* 0x000fe200078e005b */
[----:B------:R-:W-:Y:S01]  /*3850*/  MOV R36, R90 ;  /* 0x0000005a00247202 */ /* 0x000fe20000000f00 */
[----:B0-----:R-:W-:Y:S01]  /*3860*/  IMAD.MOV.U32 R39, RZ, RZ, R82 ;  /* 0x000000ffff277224 */ /* 0x001fe200078e0052 */
[----:B------:R-:W-:-:S02]  /*3870*/  ISETP.GE.AND P4, PT, R40, R4, PT ;  /* 0x000000042800720c */ /* 0x000fc40003f86270 */
[----:B------:R-:W-:Y:S02]  /*3880*/  CS2R R66, SRZ ;  /* 0x0000000000427805 */ /* 0x000fe4000001ff00 */
[----:B------:R-:W-:Y:S01]  /*3890*/  PRMT R162, R38, 0x7610, R162 ;  /* 0x0000761026a27816 */ /* 0x000fe200000000a2 */
[----:B------:R-:W-:Y:S01]  /*38a0*/  IMAD.MOV.U32 R38, RZ, RZ, R123 ;  /* 0x000000ffff267224 */ /* 0x000fe200078e007b */
[----:B------:R-:W-:Y:S01]  /*38b0*/  PRMT R164, R36, 0x5410, R37 ;  /* 0x0000541024a47816 */ /* 0x000fe20000000025 */
[----:B------:R-:W-:Y:S01]  /*38c0*/  IMAD.MOV.U32 R37, RZ, RZ, R122 ;  /* 0x000000ffff257224 */ /* 0x000fe200078e007a */
[----:B------:R-:W-:Y:S01]  /*38d0*/  PRMT R163, R39, 0x7610, R163 ;  /* 0x0000761027a37816 */ /* 0x000fe200000000a3 */
[----:B------:R-:W-:Y:S01]  /*38e0*/  IMAD.MOV.U32 R36, RZ, RZ, R81 ;  /* 0x000000ffff247224 */ /* 0x000fe200078e0051 */
[----:B------:R-:W-:Y:S02]  /*38f0*/  MOV R39, R80 ;  /* 0x0000005000277202 */ /* 0x000fe40000000f00 */
[----:B------:R-:W-:-:S02]  /*3900*/  CS2R R70, SRZ ;  /* 0x0000000000467805 */ /* 0x000fc4000001ff00 */
[----:B------:R-:W-:Y:S01]  /*3910*/  PRMT R165, R37, 0x5410, R38 ;  /* 0x0000541025a57816 */ /* 0x000fe20000000026 */
[----:B------:R-:W-:Y:S01]  /*3920*/  IMAD.MOV.U32 R38, RZ, RZ, R89 ;  /* 0x000000ffff267224 */ /* 0x000fe200078e0059 */
[----:B------:R-:W-:Y:S01]  /*3930*/  PRMT R161, R161, 0x5410, R39 ;  /* 0x00005410a1a17816 */ /* 0x000fe20000000027 */
[----:B------:R-:W-:Y:S01]  /*3940*/  IMAD.MOV.U32 R39, RZ, RZ, R88 ;  /* 0x000000ffff277224 */ /* 0x000fe200078e0058 */
[----:B------:R-:W-:Y:S01]  /*3950*/  PRMT R160, R160, 0x5410, R36 ;  /* 0x00005410a0a07816 */ /* 0x000fe20000000024 */
[----:B------:R-:W-:Y:S01]  /*3960*/  IMAD.MOV.U32 R37, RZ, RZ, R117 ;  /* 0x000000ffff257224 */ /* 0x000fe200078e0075 */
[----:B------:R-:W-:Y:S02]  /*3970*/  MOV R36, R116 ;  /* 0x0000007400247202 */ /* 0x000fe40000000f00 */
[----:B------:R-:W-:Y:S02]  /*3980*/  CS2R R74, SRZ ;  /* 0x00000000004a7805 */ /* 0x000fe4000001ff00 */
[----:B------:R-:W-:-:S02]  /*3990*/  PRMT R163, R163, 0x5410, R39 ;  /* 0x00005410a3a37816 */ /* 0x000fc40000000027 */
[----:B------:R-:W-:Y:S02]  /*39a0*/  CS2R R64, SRZ ;  /* 0x0000000000407805 */ /* 0x000fe4000001ff00 */
[----:B------:R-:W-:Y:S02]  /*39b0*/  PRMT R162, R162, 0x5410, R38 ;  /* 0x00005410a2a27816 */ /* 0x000fe40000000026 */
[----:B------:R-:W-:Y:S02]  /*39c0*/  CS2R R68, SRZ ;  /* 0x0000000000447805 */ /* 0x000fe4000001ff00 */
[----:B------:R-:W-:Y:S02]  /*39d0*/  PRMT R166, R36, 0x5410, R37 ;  /* 0x0000541024a67816 */ /* 0x000fe40000000025 */
[----:B------:R-:W-:Y:S01]  /*39e0*/  CS2R R72, SRZ ;  /* 0x0000000000487805 */ /* 0x000fe2000001ff00 */
[----:B------:R-:W-:Y:S01]  /*39f0*/  IMAD.MOV.U32 R40, RZ, RZ, R124 ;  /* 0x000000ffff287224 */ /* 0x000fe200078e007c */
[----:B------:R-:W-:-:S02]  /*3a00*/  MOV R41, R125 ;  /* 0x0000007d00297202 */ /* 0x000fc40000000f00 */
[----:B------:R-:W-:Y:S01]  /*3a10*/  CS2R R76, SRZ ;  /* 0x00000000004c7805 */ /* 0x000fe2000001ff00 */
[----:B------:R-:W-:Y:S06]  /*3a20*/  @P4 BRA `(.L_x_461) ;  /* 0x00000000007c4947 */ /* 0x000fec0003800000 */
[----:B------:R-:W-:Y:S01]  /*3a30*/  IADD3 R36, P2, P5, R100, R86, R33 ;  /* 0x0000005664247210 */ /* 0x000fe20007d5e021 */
[----:B------:R-:W-:Y:S01]  /*3a40*/  ULDC.64 UR4, c[0x0][0x3e8] ;  /* 0x0000fa0000047ab9 */ /* 0x000fe20000000a00 */
[----:B------:R-:W-:Y:S01]  /*3a50*/  ULDC.64 UR6, c[0x0][0x400] ;  /* 0x0001000000067ab9 */ /* 0x000fe20000000a00 */
[----:B------:R-:W-:Y:S02]  /*3a60*/  CS2R R74, SRZ ;  /* 0x00000000004a7805 */ /* 0x000fe4000001ff00 */
[----:B------:R-:W-:Y:S02]  /*3a70*/  IADD3.X R39, R26, R0, R35, P2, P5 ;  /* 0x000000001a277210 */ /* 0x000fe400017ea423 */
[----:B------:R-:W-:Y:S02]  /*3a80*/  CS2R R76, SRZ ;  /* 0x00000000004c7805 */ /* 0x000fe4000001ff00 */
[----:B------:R-:W-:Y:S01]  /*3a90*/  IADD3 R37, P2, P5, R106, R84, R29 ;  /* 0x000000546a257210 */ /* 0x000fe20007d5e01d */
[----:B------:R-:W-:-:S03]  /*3aa0*/  ULDC.64 UR8, c[0x0][0x208] ;  /* 0x0000820000087ab9 */ /* 0x000fc60000000a00 */
[----:B------:R-:W-:Y:S02]  /*3ab0*/  IADD3.X R42, R21, R3, R31, P2, P5 ;  /* 0x00000003152a7210 */ /* 0x000fe400017ea41f */
[----:B------:R-:W-:-:S04]  /*3ac0*/  LEA R38, P2, R36, UR4, 0x1 ;  /* 0x0000000424267c11 */ /* 0x000fc8000f8408ff */
[----:B------:R-:W-:Y:S02]  /*3ad0*/  LEA.HI.X R39, R36, UR5, R39, 0x1, P2 ;  /* 0x0000000524277c11 */ /* 0x000fe400090f0c27 */
[----:B------:R-:W-:-:S04]  /*3ae0*/  LEA R36, P2, R37, UR6, 0x1 ;  /* 0x0000000625247c11 */ /* 0x000fc8000f8408ff */
[----:B------:R-:W-:Y:S02]  /*3af0*/  LEA.HI.X R37, R37, UR7, R42, 0x1, P2 ;  /* 0x0000000725257c11 */ /* 0x000fe400090f0c2a */
[----:B------:R-:W-:Y:S02]  /*3b00*/  ISETP.GE.AND P2, PT, R22, R120, PT ;  /* 0x000000781600720c */ /* 0x000fe40003f46270 */
[----:B------:R-:W-:Y:S02]  /*3b10*/  CS2R R70, SRZ ;  /* 0x0000000000467805 */ /* 0x000fe4000001ff00 */
[----:B------:R-:W-:-:S09]  /*3b20*/  CS2R R72, SRZ ;  /* 0x0000000000487805 */ /* 0x000fd2000001ff00 */
[----:B------:R0:W5:Y:S04]  /*3b30*/  @!P2 LDG.E.64 R74, desc[UR8][R38.64] ;  /* 0x00000008264aa981 */ /* 0x000168000c1e1b00 */
[----:B------:R0:W5:Y:S01]  /*3b40*/  @!P2 LDG.E.64 R76, desc[UR8][R36.64] ;  /* 0x00000008244ca981 */ /* 0x000162000c1e1b00 */
        /* <DEDUP_REMOVED lines=10> */
[----:B------:R-:W-:-:S13]  /*3bf0*/  ISETP.GE.AND P2, PT, R216, R120, PT ;  /* 0x00000078d800720c */ /* 0x000fda0003f46270 */
[----:B------:R0:W5:Y:S04]  /*3c00*/  @!P2 LDG.E.64 R62, desc[UR8][R38.64+0xc0] ;  /* 0x0000c008263ea981 */ /* 0x000168000c1e1b00 */
[----:B------:R0:W5:Y:S02]  /*3c10*/  @!P2 LDG.E.64 R64, desc[UR8][R36.64+0xc0] ;  /* 0x0000c0082440a981 */ /* 0x000164000c1e1b00 */
.L_x_461:
[----:B------:R-:W-:Y:S05]  /*3c20*/  BSYNC B1 ;  /* 0x0000000000017941 */ /* 0x000fea0003800000 */
.L_x_460:
[----:B0----5:R-:W-:Y:S01]  /*3c30*/  IMAD.MOV.U32 R37, RZ, RZ, R62 ;  /* 0x000000ffff257224 */ /* 0x021fe200078e003e */
[----:B------:R-:W-:Y:S01]  /*3c40*/  IADD3 R42, R212, 0x40, RZ ;  /* 0x00000040d42a7810 */ /* 0x000fe20007ffe0ff */
[----:B------:R-:W-:Y:S01]  /*3c50*/  IMAD.MOV.U32 R36, RZ, RZ, R63 ;  /* 0x000000ffff247224 */ /* 0x000fe200078e003f */
[----:B------:R-:W-:Y:S01]  /*3c60*/  MOV R38, R67 ;  /* 0x0000004300267202 */ /* 0x000fe20000000f00 */
[----:B------:R-:W-:Y:S01]  /*3c70*/  IMAD.MOV.U32 R39, RZ, RZ, R66 ;  /* 0x000000ffff277224 */ /* 0x000fe200078e0042 */
[----:B------:R-:W-:Y:S01]  /*3c80*/  ISETP.GE.AND P5, PT, R42, R4, PT ;  /* 0x000000042a00720c */ /* 0x000fe20003fa6270 */
[----:B------:R-:W-:Y:S01]  /*3c90*/  BSSY B1, `(.L_x_462) ;  /* 0x0000040000017945 */ /* 0x000fe20003800000 */
[----:B------:R-:W-:Y:S01]  /*3ca0*/  PRMT R148, R36, 0x5410, R37 ;  /* 0x0000541024947816 */ /* 0x000fe20000000025 */
[----:B------:R-:W-:Y:S01]  /*3cb0*/  IMAD.MOV.U32 R37, RZ, RZ, R70 ;  /* 0x000000ffff257224 */ /* 0x000fe200078e0046 */
[----:B------:R-:W-:Y:S01]  /*3cc0*/  PRMT R151, R39, 0x5410, R38 ;  /* 0x0000541027977816 */ /* 0x000fe20000000026 */
[----:B------:R-:W-:Y:S01]  /*3cd0*/  IMAD.MOV.U32 R36, RZ, RZ, R71 ;  /* 0x000000ffff247224 */ /* 0x000fe200078e0047 */
[----:B------:R-:W-:Y:S01]  /*3ce0*/  MOV R38, R75 ;  /* 0x0000004b00267202 */ /* 0x000fe20000000f00 */
[----:B------:R-:W-:Y:S01]  /*3cf0*/  IMAD.MOV.U32 R39, RZ, RZ, R74 ;  /* 0x000000ffff277224 */ /* 0x000fe200078e004a */
[----:B------:R-:W-:Y:S01]  /*3d00*/  PRMT R153, R153, 0x5410, R37 ;  /* 0x0000541099997816 */ /* 0x000fe20000000025 */
[----:B------:R-:W-:Y:S01]  /*3d10*/  IMAD.MOV.U32 R37, RZ, RZ, R64 ;  /* 0x000000ffff257224 */ /* 0x000fe200078e0040 */
[----:B------:R-:W-:Y:S01]  /*3d20*/  PRMT R154, R36, 0x7610, R154 ;  /* 0x00007610249a7816 */ /* 0x000fe2000000009a */
[----:B------:R-:W-:Y:S01]  /*3d30*/  IMAD.MOV.U32 R36, RZ, RZ, R65 ;  /* 0x000000ffff247224 */ /* 0x000fe200078e0041 */
[----:B------:R-:W-:-:S02]  /*3d40*/  PRMT R167, R40, 0x5410, R41 ;  /* 0x0000541028a77816 */ /* 0x000fc40000000029 */
[----:B------:R-:W-:Y:S02]  /*3d50*/  CS2R R42, SRZ ;  /* 0x00000000002a7805 */ /* 0x000fe4000001ff00 */
[----:B------:R-:W-:Y:S02]  /*3d60*/  PRMT R158, R38, 0x5410, R39 ;  /* 0x00005410269e7816 */ /* 0x000fe40000000027 */
[----:B------:R-:W-:Y:S02]  /*3d70*/  CS2R R48, SRZ ;  /* 0x0000000000307805 */ /* 0x000fe4000001ff00 */
[----:B------:R-:W-:Y:S01]  /*3d80*/  PRMT R149, R37, 0x5410, R36 ;  /* 0x0000541025957816 */ /* 0x000fe20000000024 */
[----:B------:R-:W-:Y:S01]  /*3d90*/  IMAD.MOV.U32 R37, RZ, RZ, R68 ;  /* 0x000000ffff257224 */ /* 0x000fe200078e0044 */
[----:B------:R-:W-:Y:S02]  /*3da0*/  MOV R36, R69 ;  /* 0x0000004500247202 */ /* 0x000fe40000000f00 */
[----:B------:R-:W-:-:S02]  /*3db0*/  CS2R R54, SRZ ;  /* 0x0000000000367805 */ /* 0x000fc4000001ff00 */
[----:B------:R-:W-:Y:S02]  /*3dc0*/  CS2R R56, SRZ ;  /* 0x0000000000387805 */ /* 0x000fe4000001ff00 */
[----:B------:R-:W-:Y:S02]  /*3dd0*/  CS2R R40, SRZ ;  /* 0x0000000000287805 */ /* 0x000fe4000001ff00 */
[----:B------:R-:W-:Y:S01]  /*3de0*/  PRMT R152, R37, 0x5410, R36 ;  /* 0x0000541025987816 */ /* 0x000fe20000000024 */
[----:B------:R-:W-:Y:S01]  /*3df0*/  IMAD.MOV.U32 R37, RZ, RZ, R72 ;  /* 0x000000ffff257224 */ /* 0x000fe200078e0048 */
[----:B------:R-:W-:Y:S01]  /*3e00*/  CS2R R50, SRZ ;  /* 0x0000000000327805 */ /* 0x000fe2000001ff00 */
[----:B------:R-:W-:Y:S01]  /*3e10*/  IMAD.MOV.U32 R36, RZ, RZ, R73 ;  /* 0x000000ffff247224 */ /* 0x000fe200078e0049 */
[----:B------:R-:W-:Y:S02]  /*3e20*/  CS2R R52, SRZ ;  /* 0x0000000000347805 */ /* 0x000fe4000001ff00 */
[----:B------:R-:W-:-:S02]  /*3e30*/  CS2R R58, SRZ ;  /* 0x00000000003a7805 */ /* 0x000fc4000001ff00 */
[----:B------:R-:W-:Y:S01]  /*3e40*/  PRMT R154, R154, 0x5410, R37 ;  /* 0x000054109a9a7816 */ /* 0x000fe20000000025 */
[----:B------:R-:W-:Y:S01]  /*3e50*/  IMAD.MOV.U32 R37, RZ, RZ, R76 ;  /* 0x000000ffff257224 */ /* 0x000fe200078e004c */
[----:B------:R-:W-:Y:S01]  /*3e60*/  PRMT R155, R36, 0x7610, R155 ;  /* 0x00007610249b7816 */ /* 0x000fe2000000009b */
[----:B------:R-:W-:-:S05]  /*3e70*/  IMAD.MOV.U32 R36, RZ, RZ, R77 ;  /* 0x000000ffff247224 */ /* 0x000fca00078e004d */
[----:B------:R-:W-:Y:S01]  /*3e80*/  PRMT R157, R36, 0x5410, R37 ;  /* 0x00005410249d7816 */ /* 0x000fe20000000025 */
[----:B------:R-:W-:Y:S06]  /*3e90*/  @P5 BRA `(.L_x_463) ;  /* 0x00000000007c5947 */ /* 0x000fec0003800000 */
[----:B------:R-:W-:Y:S01]  /*3ea0*/  IADD3 R86, P2, P6, R100, R32, R86 ;  /* 0x0000002064567210 */ /* 0x000fe20007e5e056 */
[----:B------:R-:W-:Y:S01]  /*3eb0*/  ULDC.64 UR4, c[0x0][0x3e8] ;  /* 0x0000fa0000047ab9 */ /* 0x000fe20000000a00 */
[----:B------:R-:W-:Y:S02]  /*3ec0*/  CS2R R56, SRZ ;  /* 0x0000000000387805 */ /* 0x000fe4000001ff00 */
[----:B------:R-:W-:Y:S02]  /*3ed0*/  CS2R R58, SRZ ;  /* 0x00000000003a7805 */ /* 0x000fe4000001ff00 */
[----:B------:R-:W-:Y:S01]  /*3ee0*/  IADD3.X R0, R26, R34, R0, P2, P6 ;  /* 0x000000221a007210 */ /* 0x000fe200017ec400 */
[----:B------:R-:W-:Y:S01]  /*3ef0*/  ULDC.64 UR6, c[0x0][0x208] ;  /* 0x0000820000067ab9 */ /* 0x000fe20000000a00 */
[----:B------:R-:W-:-:S04]  /*3f00*/  IADD3 R84, P2, P6, R106, R28, R84 ;  /* 0x0000001c6a547210 */ /* 0x000fc80007e5e054 */
[----:B------:R-:W-:Y:S02]  /*3f10*/  IADD3.X R3, R21, R30, R3, P2, P6 ;  /* 0x0000001e15037210 */ /* 0x000fe400017ec403 */
[----:B------:R-:W-:-:S04]  /*3f20*/  LEA R38, P2, R86, UR4, 0x1 ;  /* 0x0000000456267c11 */ /* 0x000fc8000f8408ff */
[----:B------:R-:W-:Y:S01]  /*3f30*/  LEA.HI.X R39, R86, UR5, R0, 0x1, P2 ;  /* 0x0000000556277c11 */ /* 0x000fe200090f0c00 */
[----:B------:R-:W-:Y:S02]  /*3f40*/  ULDC.64 UR4, c[0x0][0x400] ;  /* 0x0001000000047ab9 */ /* 0x000fe40000000a00 */
        /* <DEDUP_REMOVED lines=20> */
.L_x_463:
[----:B------:R-:W-:Y:S05]  /*4090*/  BSYNC B1 ;  /* 0x0000000000017941 */ /* 0x000fea0003800000 */
.L_x_462:
[----:B-----5:R-:W-:Y:S01]  /*40a0*/  IMAD.MOV.U32 R3, RZ, RZ, R42 ;  /* 0x000000ffff037224 */ /* 0x020fe200078e002a */
[----:B------:R-:W-:Y:S01]  /*40b0*/  ULOP3.LUT UR4, UR60, 0x1, URZ, 0xfc, !UPT ;  /* 0x000000013c047892 */ /* 0x000fe2000f8efc3f */
[----:B------:R-:W-:-:S03]  /*40c0*/  IMAD.MOV.U32 R0, RZ, RZ, R43 ;  /* 0x000000ffff007224 */ /* 0x000fc600078e002b */
[----:B------:R-:W-:Y:S02]  /*40d0*/  UISETP.NE.AND UP0, UPT, UR4, 0x3, UPT ;  /* 0x000000030400788c */ /* 0x000fe4000bf05270 */
[----:B------:R-:W-:Y:S01]  /*40e0*/  PRMT R134, R3, 0x5410, R0 ;  /* 0x0000541003867816 */ /* 0x000fe20000000000 */
[----:B------:R-:W-:Y:S01]  /*40f0*/  IMAD.MOV.U32 R0, RZ, RZ, R49 ;  /* 0x000000ffff007224 */ /* 0x000fe200078e0031 */
[----:B------:R-:W-:Y:S02]  /*4100*/  MOV R3, R48 ;  /* 0x0000003000037202 */ /* 0x000fe40000000f00 */
[----:B------:R-:W-:Y:S02]  /*4110*/  PLOP3.LUT P2, PT, PT, PT, UP0, 0x80, 0x0 ;  /* 0x000000000000781c */ /* 0x000fe40003f4f008 */
[----:B------:R-:W-:Y:S01]  /*4120*/  PRMT R143, R3, 0x5410, R0 ;  /* 0x00005410038f7816 */ /* 0x000fe20000000000 */
[----:B------:R-:W-:Y:S02]  /*4130*/  IMAD.MOV.U32 R3, RZ, RZ, R54 ;  /* 0x000000ffff037224 */ /* 0x000fe400078e0036 */
[----:B------:R-:W-:-:S05]  /*4140*/  IMAD.MOV.U32 R0, RZ, RZ, R55 ;  /* 0x000000ffff007224 */ /* 0x000fca00078e0037 */
[----:B------:R-:W-:Y:S01]  /*4150*/  PRMT R150, R3, 0x5410, R0 ;  /* 0x0000541003967816 */ /* 0x000fe20000000000 */
[----:B------:R-:W-:Y:S01]  /*4160*/  IMAD.MOV.U32 R0, RZ, RZ, R57 ;  /* 0x000000ffff007224 */ /* 0x000fe200078e0039 */
[----:B------:R-:W-:-:S04]  /*4170*/  MOV R3, R56 ;  /* 0x0000003800037202 */ /* 0x000fc80000000f00 */
[----:B------:R-:W-:Y:S01]  /*4180*/  PRMT R153, R3, 0x7610, R153 ;  /* 0x0000761003997816 */ /* 0x000fe20000000099 */
[----:B------:R-:W-:Y:S01]  /*4190*/  IMAD.MOV.U32 R3, RZ, RZ, R40 ;  /* 0x000000ffff037224 */ /* 0x000fe200078e0028 */
[----:B------:R-:W-:Y:S01]  /*41a0*/  PRMT R155, R155, 0x5410, R0 ;  /* 0x000054109b9b7816 */ /* 0x000fe20000000000 */
[----:B------:R-:W-:-:S05]  /*41b0*/  IMAD.MOV.U32 R0, RZ, RZ, R41 ;  /* 0x000000ffff007224 */ /* 0x000fca00078e0029 */
[----:B------:R-:W-:Y:S02]  /*41c0*/  PRMT R135, R3, 0x5410, R0 ;  /* 0x0000541003877816 */ /* 0x000fe40000000000 */
[----:B------:R-:W-:-:S04]  /*41d0*/  MOV R0, R50 ;  /* 0x0000003200007202 */ /* 0x000fc80000000f00 */
[----:B------:R-:W-:Y:S01]  /*41e0*/  PRMT R145, R0, 0x7610, R145 ;  /* 0x0000761000917816 */ /* 0x000fe20000000091 */
[----:B------:R-:W-:-:S05]  /*41f0*/  IMAD.MOV.U32 R0, RZ, RZ, R51 ;  /* 0x000000ffff007224 */ /* 0x000fca00078e0033 */
[----:B------:R-:W-:Y:S01]  /*4200*/  PRMT R145, R145, 0x5410, R0 ;  /* 0x0000541091917816 */ /* 0x000fe20000000000 */
[----:B------:R-:W-:-:S05]  /*4210*/  IMAD.MOV.U32 R0, RZ, RZ, R52 ;  /* 0x000000ffff007224 */ /* 0x000fca00078e0034 */
[----:B------:R-:W-:Y:S01]  /*4220*/  PRMT R156, R0, 0x7610, R156 ;  /* 0x00007610009c7816 */ /* 0x000fe2000000009c */
[----:B------:R-:W-:-:S05]  /*4230*/  IMAD.MOV.U32 R0, RZ, RZ, R53 ;  /* 0x000000ffff007224 */ /* 0x000fca00078e0035 */
[----:B------:R-:W-:Y:S02]  /*4240*/  PRMT R156, R156, 0x5410, R0 ;  /* 0x000054109c9c7816 */ /* 0x000fe40000000000 */
[----:B------:R-:W-:-:S04]  /*4250*/  MOV R0, R58 ;  /* 0x0000003a00007202 */ /* 0x000fc80000000f00 */
[----:B------:R-:W-:Y:S01]  /*4260*/  PRMT R159, R0, 0x7610, R159 ;  /* 0x00007610009f7816 */ /* 0x000fe2000000009f */
[----:B------:R-:W-:-:S05]  /*4270*/  IMAD.MOV.U32 R0, RZ, RZ, R59 ;  /* 0x000000ffff007224 */ /* 0x000fca00078e003b */
[----:B------:R-:W-:Y:S01]  /*4280*/  PRMT R159, R159, 0x5410, R0 ;  /* 0x000054109f9f7816 */ /* 0x000fe20000000000 */
[----:B------:R-:W-:Y:S06]  /*4290*/  @!P2 BRA `(.L_x_464) ;  /* 0x000000000004a947 */ /* 0x000fec0003800000 */
[----:B------:R-:W-:Y:S01]  /*42a0*/  BPT.TRAP 0x1 ;  /* 0x000000040000795c */ /* 0x000fe20000300000 */
.L_x_464:
[----:B------:R-:W-:Y:S01]  /*42b0*/  IMAD R3, R19, 0x8, R18 ;  /* 0x0000000813037824 */ /* 0x000fe200078e0212 */
[----:B------:R-:W-:Y:S01]  /*42c0*/  SHF.L.U32 R0, R217, 0x1f, RZ ;  /* 0x0000001fd9007819 */ /* 0x000fe200000006ff */
[----:B------:R-:W-:Y:S03]  /*42d0*/  BSSY B1, `(.L_x_465) ;  /* 0x0000003000017945 */ /* 0x000fe60003800000 */
[----:B------:R-:W1:Y:S02]  /*42e0*/  SYNCS.PHASECHK.TRANS64.TRYWAIT P6, [R3+URZ+0x38890], R0 ;  /* 0x03889000030075a7 */ /* 0x000e6400080c017f */
[----:B-1----:R-:W-:Y:S05]  /*42f0*/  @!P6 BRA `(.L_x_466) ;  /* 0x00000278009ce947 */ /* 0x002fea0003800000 */
.L_x_854:
[----:B------:R-:W-:Y:S05]  /*4300*/  BSYNC B1 ;  /* 0x0000000000017941 */ /* 0x000fea0003800000 */
.L_x_465:
[----:B------:R-:W-:Y:S04]  /*4310*/  BSSY B1, `(.L_x_467) ;  /* 0x00000d4000017945 */ /* 0x000fe80003800000 */
[----:B------:R-:W-:Y:S05]  /*4320*/  @P3 BRA `(.L_x_468) ;  /* 0x0000000c00483947 */ /* 0x000fea0003800000 */
[----:B------:R-:W-:Y:S01]  /*4330*/  ISETP.NE.AND P3, PT, R27, RZ, PT ;  /* 0x000000ff1b00720c */ /* 0x000fe20003f65270 */
[----:B------:R-:W-:-:S12]  /*4340*/  BSSY B2, `(.L_x_469) ;  /* 0x0000033000027945 */ /* 0x000fd80003800000 */
[----:B------:R-:W-:Y:S05]  /*4350*/  @!P3 BRA `(.L_x_470) ;  /* 0x0000000000c4b947 */ /* 0x000fea0003800000 */
[----:B0-----:R0:W2:Y:S01]  /*4360*/  LDS.128 R36, [R5+0x24400] ;  /* 0x0244000005247984 */ /* 0x0010a20000000c00 */
[----:B------:R-:W-:Y:S01]  /*4370*/  ISETP.GE.AND P3, PT, R22, R120, PT ;  /* 0x000000781600720c */ /* 0x000fe20003f66270 */
[----:B------:R-:W-:-:S12]  /*4380*/  BSSY B3, `(.L_x_471) ;  /* 0x000002c000037945 */ /* 0x000fd80003800000 */
[----:B0-----:R-:W-:Y:S05]  /*4390*/  @P3 BRA `(.L_x_472) ;  /* 0x0000000000a83947 */ /* 0x001fea0003800000 */
[----:B------:R-:W-:Y:S01]  /*43a0*/  SHF.R.U64 R85, R124, 0x10, R125 ;  /* 0x000000107c557819 */ /* 0x000fe2000000127d */
[--C-:B--2---:R-:W-:Y:S01]  /*43b0*/  HADD2.F32 R86, -RZ, R37.reuse.H1_H1 ;  /* 0x30000025ff567230 */ /* 0x104fe20000004100 */
[----:B------:R-:W-:Y:S01]  /*43c0*/  SHF.R.U64 R84, R122, 0x10, R123 ;  /* 0x000000107a547819 */ /* 0x000fe2000000127b */
[----:B------:R-:W-:Y:S01]  /*43d0*/  HADD2.F32 R87, -RZ, R37.H0_H0 ;  /* 0x20000025ff577230 */ /* 0x000fe20000004100 */
[----:B------:R-:W-:Y:S01]  /*43e0*/  SHF.R.U32.HI R124, RZ, 0x10, R125 ;  /* 0x00000010ff7c7819 */ /* 0x000fe2000001167d */
[----:B------:R-:W-:Y:S01]  /*43f0*/  HADD2.F32 R85, -RZ, R85.H0_H0 ;  /* 0x20000055ff557230 */ /* 0x000fe20000004100 */
[----:B------:R-:W-:Y:S01]  /*4400*/  SHF.R.U32.HI R122, RZ, 0x10, R123 ;  /* 0x00000010ff7a7819 */ /* 0x000fe2000001167b */
[----:B------:R-:W-:Y:S02]  /*4410*/  HADD2.F32 R84, -RZ, R84.H0_H0 ;  /* 0x20000054ff547230 */ /* 0x000fe40000004100 */
[----:B------:R-:W-:Y:S02]  /*4420*/  HADD2.F32 R124, -RZ, R124.H0_H0 ;  /* 0x2000007cff7c7230 */ /* 0x000fe40000004100 */
[-C--:B------:R-:W-:Y:S01]  /*4430*/  FMUL.FTZ R37, R86, R85.reuse ;  /* 0x0000005556257220 */ /* 0x080fe20000410000 */
[----:B------:R-:W-:Y:S01]  /*4440*/  FMUL.FTZ R85, R87, R85 ;  /* 0x0000005557557220 */ /* 0x000fe20000410000 */
[----:B------:R-:W-:-:S02]  /*4450*/  HADD2.F32 R122, -RZ, R122.H0_H0 ;  /* 0x2000007aff7a7230 */ /* 0x000fc40000004100 */
[-C--:B------:R-:W-:Y:S01]  /*4460*/  FFMA.FTZ R37, R87, R84.reuse, -R37 ;  /* 0x0000005457257223 */ /* 0x080fe20000010825 */
[----:B------:R-:W-:Y:S01]  /*4470*/  FFMA.FTZ R84, R86, R84, R85 ;  /* 0x0000005456547223 */ /* 0x000fe20000010055 */
[--C-:B------:R-:W-:Y:S02]  /*4480*/  HADD2.F32 R85, -RZ, R39.reuse.H1_H1 ;  /* 0x30000027ff557230 */ /* 0x100fe40000004100 */
[----:B------:R-:W-:Y:S02]  /*4490*/  HADD2.F32 R86, -RZ, R39.H0_H0 ;  /* 0x20000027ff567230 */ /* 0x000fe40000004100 */
[----:B------:R-:W-:Y:S02]  /*44a0*/  HADD2.F32 R87, -RZ, R165.H0_H0 ;  /* 0x200000a5ff577230 */ /* 0x000fe40000004100 */
[----:B------:R-:W-:Y:S01]  /*44b0*/  FMUL.FTZ R39, R85, R124 ;  /* 0x0000007c55277220 */ /* 0x000fe20000410000 */
[----:B------:R-:W-:Y:S01]  /*44c0*/  HADD2.F32 R123, -RZ, R36.H0_H0 ;  /* 0x20000024ff7b7230 */ /* 0x000fe20000004100 */
[----:B------:R-:W-:-:S02]  /*44d0*/  F2FP.F16.F32.PACK_AB R37, R84, R37 ;  /* 0x000000255425723e */ /* 0x000fc400000000ff */
[C---:B------:R-:W-:Y:S01]  /*44e0*/  FFMA.FTZ R39, R86.reuse, R122, -R39 ;  /* 0x0000007a56277223 */ /* 0x040fe20000010827 */
[----:B------:R-:W-:-:S04]  /*44f0*/  FMUL.FTZ R86, R86, R124 ;  /* 0x0000007c56567220 */ /* 0x000fc80000410000 */
[----:B------:R-:W-:Y:S01]  /*4500*/  FFMA.FTZ R85, R85, R122, R86 ;  /* 0x0000007a55557223 */ /* 0x000fe20000010056 */
[----:B------:R-:W-:Y:S02]  /*4510*/  HADD2.F32 R122, -RZ, R167.H0_H0 ;  /* 0x200000a7ff7a7230 */ /* 0x000fe40000004100 */
[----:B------:R-:W-:Y:S02]  /*4520*/  HADD2.F32 R86, -RZ, R36.H1_H1 ;  /* 0x30000024ff567230 */ /* 0x000fe40000004100 */
[----:B------:R-:W-:-:S03]  /*4530*/  F2FP.F16.F32.PACK_AB R39, R85, R39 ;  /* 0x000000275527723e */ /* 0x000fc600000000ff */
[----:B------:R-:W-:-:S04]  /*4540*/  FMUL.FTZ R36, R86, R122 ;  /* 0x0000007a56247220 */ /* 0x000fc80000410000 */
[C---:B------:R-:W-:Y:S01]  /*4550*/  FFMA.FTZ R36, R123.reuse, R87, -R36 ;  /* 0x000000577b247223 */ /* 0x040fe20000010824 */
[----:B------:R-:W-:Y:S01]  /*4560*/  FMUL.FTZ R123, R123, R122 ;  /* 0x0000007a7b7b7220 */ /* 0x000fe20000410000 */
[----:B------:R-:W-:-:S03]  /*4570*/  IMAD.MOV.U32 R122, RZ, RZ, R38 ;  /* 0x000000ffff7a7224 */ /* 0x000fc600078e0026 */
[----:B------:R-:W-:Y:S01]  /*4580*/  FFMA.FTZ R86, R86, R87, R123 ;  /* 0x0000005756567223 */ /* 0x000fe2000001007b */
[----:B------:R-:W-:Y:S02]  /*4590*/  HADD2.F32 R123, -RZ, R167.H1_H1 ;  /* 0x300000a7ff7b7230 */ /* 0x000fe40000004100 */
[--C-:B------:R-:W-:Y:S02]  /*45a0*/  HADD2.F32 R38, -RZ, R122.reuse.H1_H1 ;  /* 0x3000007aff267230 */ /* 0x100fe40000004100 */
[----:B------:R-:W-:Y:S01]  /*45b0*/  HADD2.F32 R124, -RZ, R122.H0_H0 ;  /* 0x2000007aff7c7230 */ /* 0x000fe20000004100 */
[----:B------:R-:W-:Y:S01]  /*45c0*/  F2FP.F16.F32.PACK_AB R36, R86, R36 ;  /* 0x000000245624723e */ /* 0x000fe200000000ff */
[----:B------:R-:W-:Y:S02]  /*45d0*/  HADD2.F32 R87, -RZ, R165.H1_H1 ;  /* 0x300000a5ff577230 */ /* 0x000fe40000004100 */
[-C--:B------:R-:W-:Y:S01]  /*45e0*/  FMUL.FTZ R122, R38, R123.reuse ;  /* 0x0000007b267a7220 */ /* 0x080fe20000410000 */
[----:B------:R-:W-:-:S03]  /*45f0*/  FMUL.FTZ R123, R124, R123 ;  /* 0x0000007b7c7b7220 */ /* 0x000fc60000410000 */
[-C--:B------:R-:W-:Y:S01]  /*4600*/  FFMA.FTZ R122, R124, R87.reuse, -R122 ;  /* 0x000000577c7a7223 */ /* 0x080fe2000001087a */
[----:B------:R-:W-:-:S05]  /*4610*/  FFMA.FTZ R123, R38, R87, R123 ;  /* 0x00000057267b7223 */ /* 0x000fca000001007b */
[----:B------:R-:W-:-:S04]  /*4620*/  F2FP.F16.F32.PACK_AB R122, R123, R122 ;  /* 0x0000007a7b7a723e */ /* 0x000fc800000000ff */
[----:B------:R-:W-:-:S07]  /*4630*/  MOV R38, R122 ;  /* 0x0000007a00267202 */ /* 0x000fce0000000f00 */
.L_x_472:
[----:B------:R-:W-:Y:S05]  /*4640*/  BSYNC B3 ;  /* 0x0000000000037941 */ /* 0x000fea0003800000 */
.L_x_471:
[----:B------:R-:W-:Y:S02]  /*4650*/  ULDC.64 UR4, c[0x0][0x208] ;  /* 0x0000820000047ab9 */ /* 0x000fe40000000a00 */
[----:B--2---:R2:W-:Y:S03]  /*4660*/  STG.E.128 desc[UR4][R60.64], R36 ;  /* 0x000000243c007986 */ /* 0x0045e6000c101d04 */
.L_x_470:
[----:B------:R-:W-:Y:S05]  /*4670*/  BSYNC B2 ;  /* 0x0000000000027941 */ /* 0x000fea0003800000 */
.L_x_469:
[----:B------:R-:W-:Y:S01]  /*4680*/  ISETP.NE.AND P3, PT, R11, RZ, PT ;  /* 0x000000ff0b00720c */ /* 0x000fe20003f65270 */
[----:B------:R-:W-:-:S12]  /*4690*/  BSSY B2, `(.L_x_473) ;  /* 0x0000031000027945 */ /* 0x000fd80003800000 */
[----:B------:R-:W-:Y:S05]  /*46a0*/  @!P3 BRA `(.L_x_474) ;  /* 0x0000000000bcb947 */ /* 0x000fea0003800000 */
[----:B0-2---:R0:W2:Y:S01]  /*46b0*/  LDS.128 R36, [R5+0x26c00] ;  /* 0x026c000005247984 */ /* 0x0050a20000000c00 */
        /* <DEDUP_REMOVED lines=29> */
[-C--:B------:R-:W-:Y:S01]  /*4890*/  FMUL.FTZ R36, R86, R90.reuse ;  /* 0x0000005a56247220 */ /* 0x080fe20000410000 */
[----:B------:R-:W-:-:S03]  /*48a0*/  FMUL.FTZ R90, R91, R90 ;  /* 0x0000005a5b5a7220 */ /* 0x000fc60000410000 */
[-C--:B------:R-:W-:Y:S01]  /*48b0*/  FFMA.FTZ R36, R91, R87.reuse, -R36 ;  /* 0x000000575b247223 */ /* 0x080fe20000010824 */
[----:B------:R-:W-:Y:S01]  /*48c0*/  FFMA.FTZ R86, R86, R87, R90 ;  /* 0x0000005756567223 */ /* 0x000fe2000001005a */
[----:B------:R-:W-:Y:S02]  /*48d0*/  HADD2.F32 R87, -RZ, R166.H1_H1 ;  /* 0x300000a6ff577230 */ /* 0x000fe40000004100 */
[----:B------:R-:W-:Y:S02]  /*48e0*/  HADD2.F32 R90, -RZ, R38.H1_H1 ;  /* 0x30000026ff5a7230 */ /* 0x000fe40000004100 */
[----:B------:R-:W-:Y:S01]  /*48f0*/  HADD2.F32 R91, -RZ, R164.H1_H1 ;  /* 0x300000a4ff5b7230 */ /* 0x000fe20000004100 */
[----:B------:R-:W-:Y:S01]  /*4900*/  F2FP.F16.F32.PACK_AB R36, R86, R36 ;  /* 0x000000245624723e */ /* 0x000fe200000000ff */
[----:B------:R-:W-:Y:S02]  /*4910*/  HADD2.F32 R38, -RZ, R38.H0_H0 ;  /* 0x20000026ff267230 */ /* 0x000fe40000004100 */
[----:B------:R-:W-:-:S04]  /*4920*/  FMUL.FTZ R116, R90, R87 ;  /* 0x000000575a747220 */ /* 0x000fc80000410000 */
[C---:B------:R-:W-:Y:S01]  /*4930*/  FFMA.FTZ R116, R38.reuse, R91, -R116 ;  /* 0x0000005b26747223 */ /* 0x040fe20000010874 */
[----:B------:R-:W-:-:S04]  /*4940*/  FMUL.FTZ R38, R38, R87 ;  /* 0x0000005726267220 */ /* 0x000fc80000410000 */
[----:B------:R-:W-:-:S05]  /*4950*/  FFMA.FTZ R38, R90, R91, R38 ;  /* 0x0000005b5a267223 */ /* 0x000fca0000010026 */
[----:B------:R-:W-:-:S07]  /*4960*/  F2FP.F16.F32.PACK_AB R38, R38, R116 ;  /* 0x000000742626723e */ /* 0x000fce00000000ff */
.L_x_476:
[----:B------:R-:W-:Y:S05]  /*4970*/  BSYNC B3 ;  /* 0x0000000000037941 */ /* 0x000fea0003800000 */
.L_x_475:
[----:B------:R-:W-:Y:S02]  /*4980*/  ULDC.64 UR4, c[0x0][0x208] ;  /* 0x0000820000047ab9 */ /* 0x000fe40000000a00 */
[----:B--2---:R3:W-:Y:S03]  /*4990*/  STG.E.128 desc[UR4][R60.64+0x80], R36 ;  /* 0x000080243c007986 */ /* 0x0047e6000c101d04 */
.L_x_474:
[----:B------:R-:W-:Y:S05]  /*49a0*/  BSYNC B2 ;  /* 0x0000000000027941 */ /* 0x000fea0003800000 */
.L_x_473:
[----:B------:R-:W-:Y:S01]  /*49b0*/  ISETP.NE.AND P3, PT, R10, RZ, PT ;  /* 0x000000ff0a00720c */ /* 0x000fe20003f65270 */
[----:B------:R-:W-:-:S12]  /*49c0*/  BSSY B2, `(.L_x_477) ;  /* 0x0000034000027945 */ /* 0x000fd80003800000 */
[----:B------:R-:W-:Y:S05]  /*49d0*/  @!P3 BRA `(.L_x_478) ;  /* 0x0000000000c8b947 */ /* 0x000fea0003800000 */
[----:B0-23--:R0:W2:Y:S01]  /*49e0*/  LDS.128 R36, [R5+0x29400] ;  /* 0x0294000005247984 */ /* 0x00d0a20000000c00 */
[----:B------:R-:W-:Y:S01]  /*49f0*/  ISETP.GE.AND P3, PT, R214, R120, PT ;  /* 0x00000078d600720c */ /* 0x000fe20003f66270 */
[----:B------:R-:W-:-:S12]  /*4a00*/  BSSY B3, `(.L_x_479) ;  /* 0x000002d000037945 */ /* 0x000fd80003800000 */
[----:B0-----:R-:W-:Y:S05]  /*4a10*/  @P3 BRA `(.L_x_480) ;  /* 0x0000000000ac3947 */ /* 0x001fea0003800000 */
[--C-:B------:R-:W-:Y:S01]  /*4a20*/  SHF.R.U64 R84, R82, 0x10, R83.reuse ;  /* 0x0000001052547819 */ /* 0x100fe20000001253 */
[----:B--2---:R-:W-:Y:S01]  /*4a30*/  IMAD.MOV.U32 R87, RZ, RZ, R36 ;  /* 0x000000ffff577224 */ /* 0x004fe200078e0024 */
[----:B------:R-:W-:Y:S01]  /*4a40*/  SHF.R.U32.HI R82, RZ, 0x10, R83 ;  /* 0x00000010ff527819 */ /* 0x000fe20000011653 */
[----:B------:R-:W-:Y:S01]  /*4a50*/  IMAD.MOV.U32 R83, RZ, RZ, R37 ;  /* 0x000000ffff537224 */ /* 0x000fe200078e0025 */
[--C-:B------:R-:W-:Y:S01]  /*4a60*/  SHF.R.U64 R85, R88, 0x10, R89.reuse ;  /* 0x0000001058557819 */ /* 0x100fe20000001259 */
[----:B------:R-:W-:Y:S01]  /*4a70*/  HADD2.F32 R84, -RZ, R84.H0_H0 ;  /* 0x20000054ff547230 */ /* 0x000fe20000004100 */
[----:B------:R-:W-:Y:S01]  /*4a80*/  SHF.R.U32.HI R88, RZ, 0x10, R89 ;  /* 0x00000010ff587819 */ /* 0x000fe20000011659 */
[----:B------:R-:W-:Y:S02]  /*4a90*/  HADD2.F32 R36, -RZ, R87.H1_H1 ;  /* 0x30000057ff247230 */ /* 0x000fe40000004100 */
[----:B------:R-:W-:Y:S02]  /*4aa0*/  HADD2.F32 R37, -RZ, R85.H0_H0 ;  /* 0x20000055ff257230 */ /* 0x000fe40000004100 */
[----:B------:R-:W-:-:S02]  /*4ab0*/  HADD2.F32 R85, -RZ, R83.H1_H1 ;  /* 0x30000053ff557230 */ /* 0x000fc40000004100 */
[----:B------:R-:W-:Y:S02]  /*4ac0*/  HADD2.F32 R86, -RZ, R83.H0_H0 ;  /* 0x20000053ff567230 */ /* 0x000fe40000004100 */
[----:B------:R-:W-:Y:S02]  /*4ad0*/  HADD2.F32 R88, -RZ, R88.H0_H0 ;  /* 0x20000058ff587230 */ /* 0x000fe40000004100 */
[CC--:B------:R-:W-:Y:S01]  /*4ae0*/  FMUL.FTZ R83, R85.reuse, R37.reuse ;  /* 0x0000002555537220 */ /* 0x0c0fe20000410000 */
[----:B------:R-:W-:Y:S02]  /*4af0*/  HADD2.F32 R87, -RZ, R87.H0_H0 ;  /* 0x20000057ff577230 */ /* 0x000fe40000004100 */
[C---:B------:R-:W-:Y:S01]  /*4b00*/  FMUL.FTZ R37, R86.reuse, R37 ;  /* 0x0000002556257220 */ /* 0x040fe20000410000 */
[-C--:B------:R-:W-:Y:S01]  /*4b10*/  FFMA.FTZ R83, R86, R84.reuse, -R83 ;  /* 0x0000005456537223 */ /* 0x080fe20000010853 */
[----:B------:R-:W-:Y:S02]  /*4b20*/  HADD2.F32 R86, -RZ, R163.H1_H1 ;  /* 0x300000a3ff567230 */ /* 0x000fe40000004100 */
[----:B------:R-:W-:Y:S01]  /*4b30*/  FFMA.FTZ R37, R85, R84, R37 ;  /* 0x0000005455257223 */ /* 0x000fe20000010025 */
[----:B------:R-:W-:-:S02]  /*4b40*/  IMAD.MOV.U32 R84, RZ, RZ, R39 ;  /* 0x000000ffff547224 */ /* 0x000fc400078e0027 */
[----:B------:R-:W-:Y:S02]  /*4b50*/  HADD2.F32 R85, -RZ, R82.H0_H0 ;  /* 0x20000052ff557230 */ /* 0x000fe40000004100 */
[----:B------:R-:W-:Y:S01]  /*4b60*/  F2FP.F16.F32.PACK_AB R37, R37, R83 ;  /* 0x000000532525723e */ /* 0x000fe200000000ff */
[--C-:B------:R-:W-:Y:S02]  /*4b70*/  HADD2.F32 R39, -RZ, R84.reuse.H1_H1 ;  /* 0x30000054ff277230 */ /* 0x100fe40000004100 */
[----:B------:R-:W-:-:S03]  /*4b80*/  HADD2.F32 R84, -RZ, R84.H0_H0 ;  /* 0x20000054ff547230 */ /* 0x000fc60000004100 */
[----:B------:R-:W-:-:S04]  /*4b90*/  FMUL.FTZ R82, R39, R88 ;  /* 0x0000005827527220 */ /* 0x000fc80000410000 */
[C---:B------:R-:W-:Y:S01]  /*4ba0*/  FFMA.FTZ R82, R84.reuse, R85, -R82 ;  /* 0x0000005554527223 */ /* 0x040fe20000010852 */
[----:B------:R-:W-:-:S04]  /*4bb0*/  FMUL.FTZ R84, R84, R88 ;  /* 0x0000005854547220 */ /* 0x000fc80000410000 */
[----:B------:R-:W-:Y:S01]  /*4bc0*/  FFMA.FTZ R39, R39, R85, R84 ;  /* 0x0000005527277223 */ /* 0x000fe20000010054 */
[----:B------:R-:W-:Y:S02]  /*4bd0*/  HADD2.F32 R84, -RZ, R163.H0_H0 ;  /* 0x200000a3ff547230 */ /* 0x000fe40000004100 */
[CC--:B------:R-:W-:Y:S01]  /*4be0*/  FMUL.FTZ R85, R36.reuse, R86.reuse ;  /* 0x0000005624557220 */ /* 0x0c0fe20000410000 */
[----:B------:R-:W-:Y:S01]  /*4bf0*/  FMUL.FTZ R86, R87, R86 ;  /* 0x0000005657567220 */ /* 0x000fe20000410000 */
[----:B------:R-:W-:Y:S02]  /*4c00*/  F2FP.F16.F32.PACK_AB R39, R39, R82 ;  /* 0x000000522727723e */ /* 0x000fe400000000ff */
[-C--:B------:R-:W-:Y:S01]  /*4c10*/  FFMA.FTZ R85, R87, R84.reuse, -R85 ;  /* 0x0000005457557223 */ /* 0x080fe20000010855 */
[----:B------:R-:W-:Y:S01]  /*4c20*/  FFMA.FTZ R36, R36, R84, R86 ;  /* 0x0000005424247223 */ /* 0x000fe20000010056 */
[----:B------:R-:W-:Y:S02]  /*4c30*/  HADD2.F32 R84, -RZ, R162.H1_H1 ;  /* 0x300000a2ff547230 */ /* 0x000fe40000004100 */
[----:B------:R-:W-:-:S02]  /*4c40*/  HADD2.F32 R86, -RZ, R38.H1_H1 ;  /* 0x30000026ff567230 */ /* 0x000fc40000004100 */
[----:B------:R-:W-:Y:S01]  /*4c50*/  HADD2.F32 R87, -RZ, R162.H0_H0 ;  /* 0x200000a2ff577230 */ /* 0x000fe20000004100 */
[----:B------:R-:W-:Y:S01]  /*4c60*/  F2FP.F16.F32.PACK_AB R36, R36, R85 ;  /* 0x000000552424723e */ /* 0x000fe200000000ff */
[----:B------:R-:W-:Y:S02]  /*4c70*/  HADD2.F32 R38, -RZ, R38.H0_H0 ;  /* 0x20000026ff267230 */ /* 0x000fe40000004100 */
[----:B------:R-:W-:-:S04]  /*4c80*/  FMUL.FTZ R88, R86, R84 ;  /* 0x0000005456587220 */ /* 0x000fc80000410000 */
[C---:B------:R-:W-:Y:S01]  /*4c90*/  FFMA.FTZ R88, R38.reuse, R87, -R88 ;  /* 0x0000005726587223 */ /* 0x040fe20000010858 */
[----:B------:R-:W-:-:S04]  /*4ca0*/  FMUL.FTZ R38, R38, R84 ;  /* 0x0000005426267220 */ /* 0x000fc80000410000 */
[----:B------:R-:W-:-:S05]  /*4cb0*/  FFMA.FTZ R38, R86, R87, R38 ;  /* 0x0000005756267223 */ /* 0x000fca0000010026 */
[----:B------:R-:W-:-:S07]  /*4cc0*/  F2FP.F16.F32.PACK_AB R38, R38, R88 ;  /* 0x000000582626723e */ /* 0x000fce00000000ff */
.L_x_480:
[----:B------:R-:W-:Y:S05]  /*4cd0*/  BSYNC B3 ;  /* 0x0000000000037941 */ /* 0x000fea0003800000 */
.L_x_479:
[----:B------:R-:W-:Y:S02]  /*4ce0*/  ULDC.64 UR4, c[0x0][0x208] ;  /* 0x0000820000047ab9 */ /* 0x000fe40000000a00 */
[----:B--2---:R4:W-:Y:S03]  /*4cf0*/  STG.E.128 desc[UR4][R60.64+0x100], R36 ;  /* 0x000100243c007986 */ /* 0x0049e6000c101d04 */
.L_x_478:
[----:B------:R-:W-:Y:S05]  /*4d00*/  BSYNC B2 ;  /* 0x0000000000027941 */ /* 0x000fea0003800000 */
.L_x_477:
[----:B------:R-:W-:-:S13]  /*4d10*/  ISETP.NE.AND P3, PT, R9, RZ, PT ;  /* 0x000000ff0900720c */ /* 0x000fda0003f65270 */
[----:B------:R-:W-:Y:S05]  /*4d20*/  @!P3 BRA `(.L_x_468) ;  /* 0x0000000000c8b947 */ /* 0x000fea0003800000 */
[----:B0-234-:R0:W2:Y:S01]  /*4d30*/  LDS.128 R36, [R5+0x2bc00] ;  /* 0x02bc000005247984 */ /* 0x01d0a20000000c00 */
[----:B------:R-:W-:Y:S01]  /*4d40*/  ISETP.GE.AND P3, PT, R216, R120, PT ;  /* 0x00000078d800720c */ /* 0x000fe20003f66270 */
[----:B------:R-:W-:-:S12]  /*4d50*/  BSSY B2, `(.L_x_481) ;  /* 0x000002d000027945 */ /* 0x000fd80003800000 */
[----:B0-----:R-:W-:Y:S05]  /*4d60*/  @P3 BRA `(.L_x_482) ;  /* 0x0000000000ac3947 */ /* 0x001fea0003800000 */
[--C-:B------:R-:W-:Y:S02]  /*4d70*/  SHF.R.U64 R82, R78, 0x10, R79.reuse ;  /* 0x000000104e527819 */ /* 0x100fe4000000124f */
[----:B------:R-:W-:Y:S02]  /*4d80*/  SHF.R.U32.HI R78, RZ, 0x10, R79 ;  /* 0x00000010ff4e7819 */ /* 0x000fe4000001164f */
[--C-:B------:R-:W-:Y:S01]  /*4d90*/  SHF.R.U64 R83, R80, 0x10, R81.reuse ;  /* 0x0000001050537819 */ /* 0x100fe20000001251 */
[----:B------:R-:W-:Y:S01]  /*4da0*/  HADD2.F32 R82, -RZ, R82.H0_H0 ;  /* 0x20000052ff527230 */ /* 0x000fe20000004100 */
[----:B--2---:R-:W-:Y:S02]  /*4db0*/  MOV R79, R37 ;  /* 0x00000025004f7202 */ /* 0x004fe40000000f00 */
[----:B------:R-:W-:Y:S01]  /*4dc0*/  SHF.R.U32.HI R80, RZ, 0x10, R81 ;  /* 0x00000010ff507819 */ /* 0x000fe20000011651 */
[----:B------:R-:W-:Y:S02]  /*4dd0*/  HADD2.F32 R37, -RZ, R83.H0_H0 ;  /* 0x20000053ff257230 */ /* 0x000fe40000004100 */
[----:B------:R-:W-:-:S02]  /*4de0*/  HADD2.F32 R81, -RZ, R79.H1_H1 ;  /* 0x3000004fff517230 */ /* 0x000fc40000004100 */
[----:B------:R-:W-:Y:S02]  /*4df0*/  HADD2.F32 R83, -RZ, R79.H0_H0 ;  /* 0x2000004fff537230 */ /* 0x000fe40000004100 */
[----:B------:R-:W-:Y:S02]  /*4e00*/  HADD2.F32 R80, -RZ, R80.H0_H0 ;  /* 0x20000050ff507230 */ /* 0x000fe40000004100 */
[-C--:B------:R-:W-:Y:S01]  /*4e10*/  FMUL.FTZ R79, R81, R37.reuse ;  /* 0x00000025514f7220 */ /* 0x080fe20000410000 */
[----:B------:R-:W-:-:S03]  /*4e20*/  FMUL.FTZ R37, R83, R37 ;  /* 0x0000002553257220 */ /* 0x000fc60000410000 */
[-C--:B------:R-:W-:Y:S01]  /*4e30*/  FFMA.FTZ R79, R83, R82.reuse, -R79 ;  /* 0x00000052534f7223 */ /* 0x080fe2000001084f */
[----:B------:R-:W-:Y:S02]  /*4e40*/  IMAD.MOV.U32 R83, RZ, RZ, R36 ;  /* 0x000000ffff537224 */ /* 0x000fe400078e0024 */
[----:B------:R-:W-:Y:S01]  /*4e50*/  FFMA.FTZ R37, R81, R82, R37 ;  /* 0x0000005251257223 */ /* 0x000fe20000010025 */
[----:B------:R-:W-:Y:S02]  /*4e60*/  IMAD.MOV.U32 R81, RZ, RZ, R39 ;  /* 0x000000ffff517224 */ /* 0x000fe400078e0027 */
[----:B------:R-:W-:Y:S02]  /*4e70*/  HADD2.F32 R82, -RZ, R78.H0_H0 ;  /* 0x2000004eff527230 */ /* 0x000fe40000004100 */
[----:B------:R-:W-:Y:S01]  /*4e80*/  HADD2.F32 R36, -RZ, R83.H1_H1 ;  /* 0x30000053ff247230 */ /* 0x000fe20000004100 */
[----:B------:R-:W-:Y:S01]  /*4e90*/  F2FP.F16.F32.PACK_AB R37, R37, R79 ;  /* 0x0000004f2525723e */ /* 0x000fe200000000ff */
[----:B------:R-:W-:-:S02]  /*4ea0*/  HADD2.F32 R39, -RZ, R81.H1_H1 ;  /* 0x30000051ff277230 */ /* 0x000fc40000004100 */
[----:B------:R-:W-:Y:S02]  /*4eb0*/  HADD2.F32 R81, -RZ, R81.H0_H0 ;  /* 0x20000051ff517230 */ /* 0x000fe40000004100 */
[----:B------:R-:W-:Y:S02]  /*4ec0*/  HADD2.F32 R83, -RZ, R83.H0_H0 ;  /* 0x20000053ff537230 */ /* 0x000fe40000004100 */
[-C--:B------:R-:W-:Y:S01]  /*4ed0*/  FMUL.FTZ R78, R39, R80.reuse ;  /* 0x00000050274e7220 */ /* 0x080fe20000410000 */
[----:B------:R-:W-:-:S03]  /*4ee0*/  FMUL.FTZ R80, R81, R80 ;  /* 0x0000005051507220 */ /* 0x000fc60000410000 */
[-C--:B------:R-:W-:Y:S01]  /*4ef0*/  FFMA.FTZ R78, R81, R82.reuse, -R78 ;  /* 0x00000052514e7223 */ /* 0x080fe2000001084e */
[----:B------:R-:W-:Y:S01]  /*4f00*/  FFMA.FTZ R39, R39, R82, R80 ;  /* 0x0000005227277223 */ /* 0x000fe20000010050 */
[--C-:B------:R-:W-:Y:S02]  /*4f10*/  HADD2.F32 R82, -RZ, R161.reuse.H1_H1 ;  /* 0x300000a1ff527230 */ /* 0x100fe40000004100 */
[----:B------:R-:W-:Y:S02]  /*4f20*/  HADD2.F32 R80, -RZ, R161.H0_H0 ;  /* 0x200000a1ff507230 */ /* 0x000fe40000004100 */
[----:B------:R-:W-:Y:S01]  /*4f30*/  F2FP.F16.F32.PACK_AB R39, R39, R78 ;  /* 0x0000004e2727723e */ /* 0x000fe200000000ff */
[-C--:B------:R-:W-:Y:S01]  /*4f40*/  FMUL.FTZ R81, R36, R82.reuse ;  /* 0x0000005224517220 */ /* 0x080fe20000410000 */
[----:B------:R-:W-:-:S03]  /*4f50*/  FMUL.FTZ R82, R83, R82 ;  /* 0x0000005253527220 */ /* 0x000fc60000410000 */
[-C--:B------:R-:W-:Y:S01]  /*4f60*/  FFMA.FTZ R81, R83, R80.reuse, -R81 ;  /* 0x0000005053517223 */ /* 0x080fe20000010851 */
[----:B------:R-:W-:Y:S01]  /*4f70*/  FFMA.FTZ R36, R36, R80, R82 ;  /* 0x0000005024247223 */ /* 0x000fe20000010052 */
[----:B------:R-:W-:Y:S02]  /*4f80*/  HADD2.F32 R80, -RZ, R160.H1_H1 ;  /* 0x300000a0ff507230 */ /* 0x000fe40000004100 */
[----:B------:R-:W-:Y:S02]  /*4f90*/  HADD2.F32 R82, -RZ, R38.H1_H1 ;  /* 0x30000026ff527230 */ /* 0x000fe40000004100 */
        /* <DEDUP_REMOVED lines=8> */
.L_x_482:
[----:B------:R-:W-:Y:S05]  /*5020*/  BSYNC B2 ;  /* 0x0000000000027941 */ /* 0x000fea0003800000 */
.L_x_481:
[----:B------:R-:W-:Y:S02]  /*5030*/  ULDC.64 UR4, c[0x0][0x208] ;  /* 0x0000820000047ab9 */ /* 0x000fe40000000a00 */
[----:B--2---:R0:W-:Y:S03]  /*5040*/  STG.E.128 desc[UR4][R60.64+0x180], R36 ;  /* 0x000180243c007986 */ /* 0x0041e6000c101d04 */
.L_x_468:
[----:B------:R-:W-:Y:S05]  /*5050*/  BSYNC B1 ;  /* 0x0000000000017941 */ /* 0x000fea0003800000 */
.L_x_467:
[----:B------:R-:W-:Y:S04]  /*5060*/  BSSY B1, `(.L_x_483) ;  /* 0x00000dc000017945 */ /* 0x000fe80003800000 */
[----:B------:R-:W-:Y:S05]  /*5070*/  @P4 BRA `(.L_x_484) ;  /* 0x0000000c00684947 */ /* 0x000fea0003800000 */
[----:B------:R-:W-:Y:S01]  /*5080*/  ISETP.NE.AND P3, PT, R27, RZ, PT ;  /* 0x000000ff1b00720c */ /* 0x000fe20003f65270 */
[----:B------:R-:W-:-:S12]  /*5090*/  BSSY B2, `(.L_x_485) ;  /* 0x0000035000027945 */ /* 0x000fd80003800000 */
[----:B------:R-:W-:Y:S05]  /*50a0*/  @!P3 BRA `(.L_x_486) ;  /* 0x0000000000ccb947 */ /* 0x000fea0003800000 */
[----:B0-234-:R0:W2:Y:S01]  /*50b0*/  LDS.128 R36, [R5+0x25400] ;  /* 0x0254000005247984 */ /* 0x01d0a20000000c00 */
[----:B------:R-:W-:Y:S01]  /*50c0*/  ISETP.GE.AND P3, PT, R22, R120, PT ;  /* 0x000000781600720c */ /* 0x000fe20003f66270 */
[----:B------:R-:W-:-:S12]  /*50d0*/  BSSY B3, `(.L_x_487) ;  /* 0x000002e000037945 */ /* 0x000fd80003800000 */
[----:B0-----:R-:W-:Y:S05]  /*50e0*/  @P3 BRA `(.L_x_488) ;  /* 0x0000000000b03947 */ /* 0x001fea0003800000 */
[--C-:B------:R-:W-:Y:S02]  /*50f0*/  SHF.R.U64 R60, R74, 0x10, R75.reuse ;  /* 0x000000104a3c7819 */ /* 0x100fe4000000124b */
[----:B------:R-:W-:Y:S01]  /*5100*/  SHF.R.U32.HI R74, RZ, 0x10, R75 ;  /* 0x00000010ff4a7819 */ /* 0x000fe2000001164b */
[----:B--2---:R-:W-:Y:S01]  /*5110*/  IMAD.MOV.U32 R75, RZ, RZ, R37 ;  /* 0x000000ffff4b7224 */ /* 0x004fe200078e0025 */
[--C-:B------:R-:W-:Y:S01]  /*5120*/  SHF.R.U64 R61, R76, 0x10, R77.reuse ;  /* 0x000000104c3d7819 */ /* 0x100fe2000000124d */
[----:B------:R-:W-:Y:S01]  /*5130*/  HADD2.F32 R60, -RZ, R60.H0_H0 ;  /* 0x2000003cff3c7230 */ /* 0x000fe20000004100 */
[----:B------:R-:W-:Y:S01]  /*5140*/  SHF.R.U32.HI R76, RZ, 0x10, R77 ;  /* 0x00000010ff4c7819 */ /* 0x000fe2000001164d */
[----:B------:R-:W-:Y:S02]  /*5150*/  HADD2.F32 R74, -RZ, R74.H0_H0 ;  /* 0x2000004aff4a7230 */ /* 0x000fe40000004100 */
[----:B------:R-:W-:Y:S02]  /*5160*/  HADD2.F32 R37, -RZ, R61.H0_H0 ;  /* 0x2000003dff257230 */ /* 0x000fe40000004100 */
[----:B------:R-:W-:-:S02]  /*5170*/  HADD2.F32 R61, -RZ, R75.H1_H1 ;  /* 0x3000004bff3d7230 */ /* 0x000fc40000004100 */
[----:B------:R-:W-:Y:S02]  /*5180*/  HADD2.F32 R75, -RZ, R75.H0_H0 ;  /* 0x2000004bff4b7230 */ /* 0x000fe40000004100 */
[----:B------:R-:W-:Y:S02]  /*5190*/  HADD2.F32 R76, -RZ, R76.H0_H0 ;  /* 0x2000004cff4c7230 */ /* 0x000fe40000004100 */
[-C--:B------:R-:W-:Y:S01]  /*51a0*/  FMUL.FTZ R77, R61, R37.reuse ;  /* 0x000000253d4d7220 */ /* 0x080fe20000410000 */
[----:B------:R-:W-:-:S03]  /*51b0*/  FMUL.FTZ R37, R75, R37 ;  /* 0x000000254b257220 */ /* 0x000fc60000410000 */
[-C--:B------:R-:W-:Y:S01]  /*51c0*/  FFMA.FTZ R77, R75, R60.reuse, -R77 ;  /* 0x0000003c4b4d7223 */ /* 0x080fe2000001084d */
[--C-:B------:R-:W-:Y:S02]  /*51d0*/  HADD2.F32 R75, -RZ, R158.reuse.H1_H1 ;  /* 0x3000009eff4b7230 */ /* 0x100fe40000004100 */
[----:B------:R-:W-:Y:S01]  /*51e0*/  FFMA.FTZ R60, R61, R60, R37 ;  /* 0x0000003c3d3c7223 */ /* 0x000fe20000010025 */
[----:B------:R-:W-:Y:S01]  /*51f0*/  MOV R37, R39 ;  /* 0x0000002700257202 */ /* 0x000fe20000000f00 */
[----:B------:R-:W-:-:S03]  /*5200*/  HADD2.F32 R158, -RZ, R158.H0_H0 ;  /* 0x2000009eff9e7230 */ /* 0x000fc60000004100 */
[----:B------:R-:W-:Y:S01]  /*5210*/  F2FP.F16.F32.PACK_AB R60, R60, R77 ;  /* 0x0000004d3c3c723e */ /* 0x000fe200000000ff */
[--C-:B------:R-:W-:Y:S02]  /*5220*/  HADD2.F32 R39, -RZ, R37.reuse.H1_H1 ;  /* 0x30000025ff277230 */ /* 0x100fe40000004100 */
[----:B------:R-:W-:-:S03]  /*5230*/  HADD2.F32 R37, -RZ, R37.H0_H0 ;  /* 0x20000025ff257230 */ /* 0x000fc60000004100 */
[----:B------:R-:W-:-:S04]  /*5240*/  FMUL.FTZ R61, R39, R76 ;  /* 0x0000004c273d7220 */ /* 0x000fc80000410000 */
[C---:B------:R-:W-:Y:S01]  /*5250*/  FFMA.FTZ R61, R37.reuse, R74, -R61 ;  /* 0x0000004a253d7223 */ /* 0x040fe2000001083d */
[----:B------:R-:W-:-:S04]  /*5260*/  FMUL.FTZ R37, R37, R76 ;  /* 0x0000004c25257220 */ /* 0x000fc80000410000 */
[----:B------:R-:W-:Y:S01]  /*5270*/  FFMA.FTZ R37, R39, R74, R37 ;  /* 0x0000004a27257223 */ /* 0x000fe20000010025 */
[--C-:B------:R-:W-:Y:S02]  /*5280*/  HADD2.F32 R39, -RZ, R157.reuse.H1_H1 ;  /* 0x3000009dff277230 */ /* 0x100fe40000004100 */
[--C-:B------:R-:W-:Y:S02]  /*5290*/  HADD2.F32 R74, -RZ, R36.reuse.H1_H1 ;  /* 0x30000024ff4a7230 */ /* 0x100fe40000004100 */
[----:B------:R-:W-:Y:S01]  /*52a0*/  HADD2.F32 R36, -RZ, R36.H0_H0 ;  /* 0x20000024ff247230 */ /* 0x000fe20000004100 */
[----:B------:R-:W-:Y:S01]  /*52b0*/  F2FP.F16.F32.PACK_AB R61, R37, R61 ;  /* 0x0000003d253d723e */ /* 0x000fe200000000ff */
[----:B------:R-:W-:Y:S02]  /*52c0*/  HADD2.F32 R157, -RZ, R157.H0_H0 ;  /* 0x2000009dff9d7230 */ /* 0x000fe40000004100 */
[----:B------:R-:W-:Y:S01]  /*52d0*/  FMUL.FTZ R76, R74, R39 ;  /* 0x000000274a4c7220 */ /* 0x000fe20000410000 */
[----:B------:R-:W-:-:S03]  /*52e0*/  IMAD.MOV.U32 R37, RZ, RZ, R60 ;  /* 0x000000ffff257224 */ /* 0x000fc600078e003c */
[C---:B------:R-:W-:Y:S01]  /*52f0*/  FFMA.FTZ R76, R36.reuse, R75, -R76 ;  /* 0x0000004b244c7223 */ /* 0x040fe2000001084c */
[----:B------:R-:W-:Y:S01]  /*5300*/  FMUL.FTZ R36, R36, R39 ;  /* 0x0000002724247220 */ /* 0x000fe20000410000 */
[--C-:B------:R-:W-:Y:S02]  /*5310*/  HADD2.F32 R39, -RZ, R38.reuse.H1_H1 ;  /* 0x30000026ff277230 */ /* 0x100fe40000004100 */
[----:B------:R-:W-:Y:S02]  /*5320*/  HADD2.F32 R38, -RZ, R38.H0_H0 ;  /* 0x20000026ff267230 */ /* 0x000fe40000004100 */
[----:B------:R-:W-:Y:S01]  /*5330*/  FFMA.FTZ R36, R74, R75, R36 ;  /* 0x0000004b4a247223 */ /* 0x000fe20000010024 */
[----:B------:R-:W-:-:S04]  /*5340*/  FMUL.FTZ R74, R39, R157 ;  /* 0x0000009d274a7220 */ /* 0x000fc80000410000 */
[----:B------:R-:W-:Y:S01]  /*5350*/  F2FP.F16.F32.PACK_AB R36, R36, R76 ;  /* 0x0000004c2424723e */ /* 0x000fe200000000ff */
[C---:B------:R-:W-:Y:S01]  /*5360*/  FFMA.FTZ R74, R38.reuse, R158, -R74 ;  /* 0x0000009e264a7223 */ /* 0x040fe2000001084a */
[----:B------:R-:W-:-:S04]  /*5370*/  FMUL.FTZ R38, R38, R157 ;  /* 0x0000009d26267220 */ /* 0x000fc80000410000 */
[----:B------:R-:W-:Y:S01]  /*5380*/  FFMA.FTZ R38, R39, R158, R38 ;  /* 0x0000009e27267223 */ /* 0x000fe20000010026 */
[----:B------:R-:W-:-:S04]  /*5390*/  IMAD.MOV.U32 R39, RZ, RZ, R61 ;  /* 0x000000ffff277224 */ /* 0x000fc800078e003d */
[----:B------:R-:W-:-:S07]  /*53a0*/  F2FP.F16.F32.PACK_AB R38, R38, R74 ;  /* 0x0000004a2626723e */ /* 0x000fce00000000ff */
.L_x_488:
[----:B------:R-:W-:Y:S05]  /*53b0*/  BSYNC B3 ;  /* 0x0000000000037941 */ /* 0x000fea0003800000 */
.L_x_487:
[----:B------:R-:W-:Y:S02]  /*53c0*/  ULDC.64 UR4, c[0x0][0x208] ;  /* 0x0000820000047ab9 */ /* 0x000fe40000000a00 */
[----:B--2---:R0:W-:Y:S03]  /*53d0*/  STG.E.128 desc[UR4][R46.64], R36 ;  /* 0x000000242e007986 */ /* 0x0041e6000c101d04 */
.L_x_486:
[----:B------:R-:W-:Y:S05]  /*53e0*/  BSYNC B2 ;  /* 0x0000000000027941 */ /* 0x000fea0003800000 */
.L_x_485:
        /* <DEDUP_REMOVED lines=21> */
[----:B------:R-:W-:Y:S02]  /*5540*/  HADD2.F32 R71, -RZ, R153.H1_H1 ;  /* 0x30000099ff477230 */ /* 0x000fe40000004100 */
[----:B------:R-:W-:Y:S01]  /*5550*/  FFMA.FTZ R60, R61, R60, R37 ;  /* 0x0000003c3d3c7223 */ /* 0x000fe20000010025 */
[----:B------:R-:W-:-:S04]  /*5560*/  MOV R37, R39 ;  /* 0x0000002700257202 */ /* 0x000fc80000000f00 */
[----:B------:R-:W-:Y:S01]  /*5570*/  F2FP.F16.F32.PACK_AB R60, R60, R73 ;  /* 0x000000493c3c723e */ /* 0x000fe200000000ff */
[--C-:B------:R-:W-:Y:S02]  /*5580*/  HADD2.F32 R39, -RZ, R37.reuse.H1_H1 ;  /* 0x30000025ff277230 */ /* 0x100fe40000004100 */
[----:B------:R-:W-:-:S03]  /*5590*/  HADD2.F32 R37, -RZ, R37.H0_H0 ;  /* 0x20000025ff257230 */ /* 0x000fc60000004100 */
[----:B------:R-:W-:-:S04]  /*55a0*/  FMUL.FTZ R61, R39, R72 ;  /* 0x00000048273d7220 */ /* 0x000fc80000410000 */
[C---:B------:R-:W-:Y:S01]  /*55b0*/  FFMA.FTZ R61, R37.reuse, R70, -R61 ;  /* 0x00000046253d7223 */ /* 0x040fe2000001083d */
[----:B------:R-:W-:-:S04]  /*55c0*/  FMUL.FTZ R37, R37, R72 ;  /* 0x0000004825257220 */ /* 0x000fc80000410000 */
[----:B------:R-:W-:Y:S01]  /*55d0*/  FFMA.FTZ R37, R39, R70, R37 ;  /* 0x0000004627257223 */ /* 0x000fe20000010025 */
[----:B------:R-:W-:Y:S02]  /*55e0*/  HADD2.F32 R39, -RZ, R154.H1_H1 ;  /* 0x3000009aff277230 */ /* 0x000fe40000004100 */
        /* <DEDUP_REMOVED lines=8> */
[----:B------:R-:W-:-:S03]  /*5670*/  HADD2.F32 R39, -RZ, R155.H0_H0 ;  /* 0x2000009bff277230 */ /* 0x000fc60000004100 */
[----:B------:R-:W-:Y:S01]  /*5680*/  FFMA.FTZ R36, R70, R71, R36 ;  /* 0x0000004746247223 */ /* 0x000fe20000010024 */
[--C-:B------:R-:W-:Y:S02]  /*5690*/  HADD2.F32 R70, -RZ, R38.reuse.H1_H1 ;  /* 0x30000026ff467230 */ /* 0x100fe40000004100 */
[----:B------:R-:W-:Y:S02]  /*56a0*/  HADD2.F32 R38, -RZ, R38.H0_H0 ;  /* 0x20000026ff267230 */ /* 0x000fe40000004100 */
[----:B------:R-:W-:Y:S01]  /*56b0*/  F2FP.F16.F32.PACK_AB R36, R36, R72 ;  /* 0x000000482424723e */ /* 0x000fe200000000ff */
[----:B------:R-:W-:-:S04]  /*56c0*/  FMUL.FTZ R71, R70, R39 ;  /* 0x0000002746477220 */ /* 0x000fc80000410000 */
[C---:B------:R-:W-:Y:S01]  /*56d0*/  FFMA.FTZ R71, R38.reuse, R154, -R71 ;  /* 0x0000009a26477223 */ /* 0x040fe20000010847 */
[----:B------:R-:W-:Y:S01]  /*56e0*/  FMUL.FTZ R38, R38, R39 ;  /* 0x0000002726267220 */ /* 0x000fe20000410000 */
[----:B------:R-:W-:-:S03]  /*56f0*/  IMAD.MOV.U32 R39, RZ, RZ, R61 ;  /* 0x000000ffff277224 */ /* 0x000fc600078e003d */
[----:B------:R-:W-:-:S05]  /*5700*/  FFMA.FTZ R38, R70, R154, R38 ;  /* 0x0000009a46267223 */ /* 0x000fca0000010026 */
[----:B------:R-:W-:-:S07]  /*5710*/  F2FP.F16.F32.PACK_AB R38, R38, R71 ;  /* 0x000000472626723e */ /* 0x000fce00000000ff */
.L_x_492:
[----:B------:R-:W-:Y:S05]  /*5720*/  BSYNC B3 ;  /* 0x0000000000037941 */ /* 0x000fea0003800000 */
.L_x_491:
[----:B------:R-:W-:Y:S02]  /*5730*/  ULDC.64 UR4, c[0x0][0x208] ;  /* 0x0000820000047ab9 */ /* 0x000fe40000000a00 */
[----:B--2---:R0:W-:Y:S03]  /*5740*/  STG.E.128 desc[UR4][R46.64+0x80], R36 ;  /* 0x000080242e007986 */ /* 0x0041e6000c101d04 */
.L_x_490:
[----:B------:R-:W-:Y:S05]  /*5750*/  BSYNC B2 ;  /* 0x0000000000027941 */ /* 0x000fea0003800000 */
.L_x_489:
        /* <DEDUP_REMOVED lines=21> */
[--C-:B------:R-:W-:Y:S02]  /*58b0*/  HADD2.F32 R67, -RZ, R151.reuse.H0_H0 ;  /* 0x20000097ff437230 */ /* 0x100fe40000004100 */
[----:B------:R-:W-:Y:S01]  /*58c0*/  FFMA.FTZ R60, R61, R60, R37 ;  /* 0x0000003c3d3c7223 */ /* 0x000fe20000010025 */
[----:B------:R-:W-:Y:S01]  /*58d0*/  MOV R37, R39 ;  /* 0x0000002700257202 */ /* 0x000fe20000000f00 */
[----:B------:R-:W-:-:S03]  /*58e0*/  HADD2.F32 R151, -RZ, R151.H1_H1 ;  /* 0x30000097ff977230 */ /* 0x000fc60000004100 */
        /* <DEDUP_REMOVED lines=8> */
[--C-:B------:R-:W-:Y:S02]  /*5970*/  HADD2.F32 R66, -RZ, R36.reuse.H1_H1 ;  /* 0x30000024ff427230 */ /* 0x100fe40000004100 */
[----:B------:R-:W-:Y:S01]  /*5980*/  HADD2.F32 R36, -RZ, R36.H0_H0 ;  /* 0x20000024ff247230 */ /* 0x000fe20000004100 */
[----:B------:R-:W-:Y:S01]  /*5990*/  F2FP.F16.F32.PACK_AB R61, R37, R61 ;  /* 0x0000003d253d723e */ /* 0x000fe200000000ff */
[----:B------:R-:W-:Y:S02]  /*59a0*/  HADD2.F32 R152, -RZ, R152.H1_H1 ;  /* 0x30000098ff987230 */ /* 0x000fe40000004100 */
        /* <DEDUP_REMOVED lines=14> */
.L_x_496:
[----:B------:R-:W-:Y:S05]  /*5a90*/  BSYNC B3 ;  /* 0x0000000000037941 */ /* 0x000fea0003800000 */
.L_x_495:
[----:B------:R-:W-:Y:S02]  /*5aa0*/  ULDC.64 UR4, c[0x0][0x208] ;  /* 0x0000820000047ab9 */ /* 0x000fe40000000a00 */
[----:B--2---:R0:W-:Y:S03]  /*5ab0*/  STG.E.128 desc[UR4][R46.64+0x100], R36 ;  /* 0x000100242e007986 */ /* 0x0041e6000c101d04 */
.L_x_494:
[----:B------:R-:W-:Y:S05]  /*5ac0*/  BSYNC B2 ;  /* 0x0000000000027941 */ /* 0x000fea0003800000 */
.L_x_493:
[----:B------:R-:W-:-:S13]  /*5ad0*/  ISETP.NE.AND P3, PT, R9, RZ, PT ;  /* 0x000000ff0900720c */ /* 0x000fda0003f65270 */
        /* <DEDUP_REMOVED lines=30> */
[--C-:B------:R-:W-:Y:S02]  /*5cc0*/  HADD2.F32 R39, -RZ, R149.reuse.H0_H0 ;  /* 0x20000095ff277230 */ /* 0x100fe40000004100 */
        /* <DEDUP_REMOVED lines=18> */
.L_x_498:
[----:B------:R-:W-:Y:S05]  /*5df0*/  BSYNC B2 ;  /* 0x0000000000027941 */ /* 0x000fea0003800000 */
.L_x_497:
[----:B------:R-:W-:Y:S02]  /*5e00*/  ULDC.64 UR4, c[0x0][0x208] ;  /* 0x0000820000047ab9 */ /* 0x000fe40000000a00 */
[----:B--2---:R0:W-:Y:S03]  /*5e10*/  STG.E.128 desc[UR4][R46.64+0x180], R36 ;  /* 0x000180242e007986 */ /* 0x0041e6000c101d04 */
.L_x_484:
[----:B------:R-:W-:Y:S05]  /*5e20*/  BSYNC B1 ;  /* 0x0000000000017941 */ /* 0x000fea0003800000 */
.L_x_483:
        /* <DEDUP_REMOVED lines=8> */
[----:B------:R-:W-:Y:S01]  /*5eb0*/  SHF.R.U64 R58, R58, 0x10, R59 ;  /* 0x000000103a3a7819 */ /* 0x000fe2000000123b */
[----:B--2---:R-:W-:Y:S01]  /*5ec0*/  IMAD.MOV.U32 R47, RZ, RZ, R37 ;  /* 0x000000ffff2f7224 */ /* 0x004fe200078e0025 */
[--C-:B------:R-:W-:Y:S01]  /*5ed0*/  SHF.R.U64 R46, R56, 0x10, R57.reuse ;  /* 0x00000010382e7819 */ /* 0x100fe20000001239 */
[----:B------:R-:W-:Y:S01]  /*5ee0*/  HADD2.F32 R153, -RZ, R153.H0_H0 ;  /* 0x20000099ff997230 */ /* 0x000fe20000004100 */
[----:B------:R-:W-:Y:S01]  /*5ef0*/  SHF.R.U32.HI R57, RZ, 0x10, R57 ;  /* 0x00000010ff397819 */ /* 0x000fe20000011639 */
[----:B------:R-:W-:Y:S02]  /*5f00*/  HADD2.F32 R58, -RZ, R58.H0_H0 ;  /* 0x2000003aff3a7230 */ /* 0x000fe40000004100 */
[--C-:B------:R-:W-:Y:S02]  /*5f10*/  HADD2.F32 R37, -RZ, R47.reuse.H1_H1 ;  /* 0x3000002fff257230 */ /* 0x100fe40000004100 */
[----:B------:R-:W-:Y:S02]  /*5f20*/  HADD2.F32 R47, -RZ, R47.H0_H0 ;  /* 0x2000002fff2f7230 */ /* 0x000fe40000004100 */
[----:B------:R-:W-:-:S02]  /*5f30*/  HADD2.F32 R46, -RZ, R46.H0_H0 ;  /* 0x2000002eff2e7230 */ /* 0x000fc40000004100 */
[-C--:B------:R-:W-:Y:S01]  /*5f40*/  FMUL.FTZ R56, R37, R58.reuse ;  /* 0x0000003a25387220 */ /* 0x080fe20000410000 */
[----:B------:R-:W-:Y:S02]  /*5f50*/  HADD2.F32 R57, -RZ, R57.H0_H0 ;  /* 0x20000039ff397230 */ /* 0x000fe40000004100 */
[C---:B------:R-:W-:Y:S01]  /*5f60*/  FMUL.FTZ R58, R47.reuse, R58 ;  /* 0x0000003a2f3a7220 */ /* 0x040fe20000410000 */
[----:B------:R-:W-:Y:S02]  /*5f70*/  HADD2.F32 R155, -RZ, R155.H1_H1 ;  /* 0x3000009bff9b7230 */ /* 0x000fe40000004100 */
[-C--:B------:R-:W-:Y:S01]  /*5f80*/  FFMA.FTZ R56, R47, R46.reuse, -R56 ;  /* 0x0000002e2f387223 */ /* 0x080fe20000010838 */
[----:B------:R-:W-:Y:S01]  /*5f90*/  FFMA.FTZ R58, R37, R46, R58 ;  /* 0x0000002e253a7223 */ /* 0x000fe2000001003a */
[----:B------:R-:W-:Y:S01]  /*5fa0*/  SHF.R.U32.HI R46, RZ, 0x10, R59 ;  /* 0x00000010ff2e7819 */ /* 0x000fe2000001163b */
[--C-:B------:R-:W-:Y:S02]  /*5fb0*/  HADD2.F32 R37, -RZ, R39.reuse.H1_H1 ;  /* 0x30000027ff257230 */ /* 0x100fe40000004100 */
[----:B------:R-:W-:Y:S01]  /*5fc0*/  HADD2.F32 R39, -RZ, R39.H0_H0 ;  /* 0x20000027ff277230 */ /* 0x000fe20000004100 */
[----:B------:R-:W-:Y:S01]  /*5fd0*/  F2FP.F16.F32.PACK_AB R56, R58, R56 ;  /* 0x000000383a38723e */ /* 0x000fe200000000ff */
[----:B------:R-:W-:-:S05]  /*5fe0*/  HADD2.F32 R46, -RZ, R46.H0_H0 ;  /* 0x2000002eff2e7230 */ /* 0x000fca0000004100 */
[-C--:B------:R-:W-:Y:S01]  /*5ff0*/  FMUL.FTZ R47, R37, R46.reuse ;  /* 0x0000002e252f7220 */ /* 0x080fe20000410000 */
[----:B------:R-:W-:-:S03]  /*6000*/  FMUL.FTZ R46, R39, R46 ;  /* 0x0000002e272e7220 */ /* 0x000fc60000410000 */
[-C--:B------:R-:W-:Y:S01]  /*6010*/  FFMA.FTZ R47, R39, R57.reuse, -R47 ;  /* 0x00000039272f7223 */ /* 0x080fe2000001082f */
[----:B------:R-:W-:Y:S01]  /*6020*/  FFMA.FTZ R46, R37, R57, R46 ;  /* 0x00000039252e7223 */ /* 0x000fe2000001002e */
[--C-:B------:R-:W-:Y:S02]  /*6030*/  HADD2.F32 R37, -RZ, R36.reuse.H0_H0 ;  /* 0x20000024ff257230 */ /* 0x100fe40000004100 */
[----:B------:R-:W-:Y:S02]  /*6040*/  HADD2.F32 R36, -RZ, R36.H1_H1 ;  /* 0x30000024ff247230 */ /* 0x000fe40000004100 */
[--C-:B------:R-:W-:Y:S01]  /*6050*/  HADD2.F32 R39, -RZ, R159.reuse.H0_H0 ;  /* 0x2000009fff277230 */ /* 0x100fe20000004100 */
[----:B------:R-:W-:Y:S01]  /*6060*/  F2FP.F16.F32.PACK_AB R46, R46, R47 ;  /* 0x0000002f2e2e723e */ /* 0x000fe200000000ff */
[----:B------:R-:W-:-:S03]  /*6070*/  HADD2.F32 R159, -RZ, R159.H1_H1 ;  /* 0x3000009fff9f7230 */ /* 0x000fc60000004100 */
[-C--:B------:R-:W-:Y:S01]  /*6080*/  FMUL.FTZ R57, R36, R39.reuse ;  /* 0x0000002724397220 */ /* 0x080fe20000410000 */
[----:B------:R-:W-:-:S03]  /*6090*/  FMUL.FTZ R39, R37, R39 ;  /* 0x0000002725277220 */ /* 0x000fc60000410000 */
[-C--:B------:R-:W-:Y:S01]  /*60a0*/  FFMA.FTZ R57, R37, R153.reuse, -R57 ;  /* 0x0000009925397223 */ /* 0x080fe20000010839 */
[----:B------:R-:W-:Y:S01]  /*60b0*/  FFMA.FTZ R39, R36, R153, R39 ;  /* 0x0000009924277223 */ /* 0x000fe20000010027 */
[--C-:B------:R-:W-:Y:S02]  /*60c0*/  HADD2.F32 R36, -RZ, R38.reuse.H0_H0 ;  /* 0x20000026ff247230 */ /* 0x100fe40000004100 */
[----:B------:R-:W-:Y:S02]  /*60d0*/  HADD2.F32 R38, -RZ, R38.H1_H1 ;  /* 0x30000026ff267230 */ /* 0x000fe40000004100 */
[----:B------:R-:W-:-:S03]  /*60e0*/  F2FP.F16.F32.PACK_AB R39, R39, R57 ;  /* 0x000000392727723e */ /* 0x000fc600000000ff */
[-C--:B------:R-:W-:Y:S01]  /*60f0*/  FMUL.FTZ R37, R38, R159.reuse ;  /* 0x0000009f26257220 */ /* 0x080fe20000410000 */
[----:B------:R-:W-:-:S03]  /*6100*/  FMUL.FTZ R159, R36, R159 ;  /* 0x0000009f249f7220 */ /* 0x000fc60000410000 */
[-C--:B------:R-:W-:Y:S01]  /*6110*/  FFMA.FTZ R37, R36, R155.reuse, -R37 ;  /* 0x0000009b24257223 */ /* 0x080fe20000010825 */
[----:B------:R-:W-:Y:S01]  /*6120*/  FFMA.FTZ R159, R38, R155, R159 ;  /* 0x0000009b269f7223 */ /* 0x000fe2000001009f */
[----:B------:R-:W-:Y:S01]  /*6130*/  MOV R36, R39 ;  /* 0x0000002700247202 */ /* 0x000fe20000000f00 */
[----:B------:R-:W-:-:S03]  /*6140*/  IMAD.MOV.U32 R39, RZ, RZ, R46 ;  /* 0x000000ffff277224 */ /* 0x000fc600078e002e */
[----:B------:R-:W-:Y:S01]  /*6150*/  F2FP.F16.F32.PACK_AB R159, R159, R37 ;  /* 0x000000259f9f723e */ /* 0x000fe200000000ff */
[----:B------:R-:W-:-:S04]  /*6160*/  IMAD.MOV.U32 R37, RZ, RZ, R56 ;  /* 0x000000ffff257224 */ /* 0x000fc800078e0038 */
[----:B------:R-:W-:-:S07]  /*6170*/  IMAD.MOV.U32 R38, RZ, RZ, R159 ;  /* 0x000000ffff267224 */ /* 0x000fce00078e009f */
.L_x_503:
[----:B------:R-:W-:Y:S05]  /*6180*/  BSYNC B2 ;  /* 0x0000000000027941 */ /* 0x000fea0003800000 */
.L_x_502:
[----:B------:R-:W-:Y:S02]  /*6190*/  ULDC.64 UR4, c[0x0][0x208] ;  /* 0x0000820000047ab9 */ /* 0x000fe40000000a00 */
[----:B--2---:R0:W-:Y:S03]  /*61a0*/  STG.E.128 desc[UR4][R44.64], R36 ;  /* 0x000000242c007986 */ /* 0x0041e6000c101d04 */
.L_x_501:
[----:B------:R-:W-:Y:S05]  /*61b0*/  BSYNC B1 ;  /* 0x0000000000017941 */ /* 0x000fea0003800000 */
.L_x_500:
[----:B------:R-:W-:Y:S01]  /*61c0*/  ISETP.NE.AND P3, PT, R11, RZ, PT ;  /* 0x000000ff0b00720c */ /* 0x000fe20003f65270 */
[----:B------:R-:W-:-:S12]  /*61d0*/  BSSY B1, `(.L_x_504) ;  /* 0x0000036000017945 */ /* 0x000fd80003800000 */
[----:B------:R-:W-:Y:S05]  /*61e0*/  @!P3 BRA `(.L_x_505) ;  /* 0x0000000000d0b947 */ /* 0x000fea0003800000 */
[----:B0-234-:R0:W2:Y:S01]  /*61f0*/  LDS.128 R36, [R5+0x28c00] ;  /* 0x028c000005247984 */ /* 0x01d0a20000000c00 */
[----:B------:R-:W-:Y:S01]  /*6200*/  ISETP.GE.AND P3, PT, R215, R120, PT ;  /* 0x00000078d700720c */ /* 0x000fe20003f66270 */
[----:B------:R-:W-:-:S12]  /*6210*/  BSSY B2, `(.L_x_506) ;  /* 0x000002f000027945 */ /* 0x000fd80003800000 */
[----:B0-----:R-:W-:Y:S05]  /*6220*/  @P3 BRA `(.L_x_507) ;  /* 0x0000000000b43947 */ /* 0x001fea0003800000 */
[----:B------:R-:W-:Y:S02]  /*6230*/  SHF.R.U64 R56, R52, 0x10, R53 ;  /* 0x0000001034387819 */ /* 0x000fe40000001235 */
[----:B--2---:R-:W-:Y:S02]  /*6240*/  MOV R47, R37 ;  /* 0x00000025002f7202 */ /* 0x004fe40000000f00 */
[--C-:B------:R-:W-:Y:S01]  /*6250*/  SHF.R.U64 R46, R54, 0x10, R55.reuse ;  /* 0x00000010362e7819 */ /* 0x100fe20000001237 */
[----:B------:R-:W-:Y:S01]  /*6260*/  HADD2.F32 R56, -RZ, R56.H0_H0 ;  /* 0x20000038ff387230 */ /* 0x000fe20000004100 */
[----:B------:R-:W-:Y:S01]  /*6270*/  SHF.R.U32.HI R54, RZ, 0x10, R55 ;  /* 0x00000010ff367819 */ /* 0x000fe20000011637 */
[--C-:B------:R-:W-:Y:S02]  /*6280*/  HADD2.F32 R37, -RZ, R47.reuse.H1_H1 ;  /* 0x3000002fff257230 */ /* 0x100fe40000004100 */
[----:B------:R-:W-:Y:S02]  /*6290*/  HADD2.F32 R47, -RZ, R47.H0_H0 ;  /* 0x2000002fff2f7230 */ /* 0x000fe40000004100 */
[----:B------:R-:W-:-:S02]  /*62a0*/  HADD2.F32 R46, -RZ, R46.H0_H0 ;  /* 0x2000002eff2e7230 */ /* 0x000fc40000004100 */
[-C--:B------:R-:W-:Y:S01]  /*62b0*/  FMUL.FTZ R52, R37, R56.reuse ;  /* 0x0000003825347220 */ /* 0x080fe20000410000 */
[----:B------:R-:W-:Y:S02]  /*62c0*/  HADD2.F32 R54, -RZ, R54.H0_H0 ;  /* 0x20000036ff367230 */ /* 0x000fe40000004100 */
[C---:B------:R-:W-:Y:S01]  /*62d0*/  FMUL.FTZ R56, R47.reuse, R56 ;  /* 0x000000382f387220 */ /* 0x040fe20000410000 */
[----:B------:R-:W-:-:S03]  /*62e0*/  FFMA.FTZ R52, R47, R46, -R52 ;  /* 0x0000002e2f347223 */ /* 0x000fc60000010834 */
[----:B------:R-:W-:Y:S01]  /*62f0*/  FFMA.FTZ R56, R37, R46, R56 ;  /* 0x0000002e25387223 */ /* 0x000fe20000010038 */
[----:B------:R-:W-:Y:S01]  /*6300*/  SHF.R.U32.HI R46, RZ, 0x10, R53 ;  /* 0x00000010ff2e7819 */ /* 0x000fe20000011635 */
[--C-:B------:R-:W-:Y:S02]  /*6310*/  HADD2.F32 R37, -RZ, R39.reuse.H1_H1 ;  /* 0x30000027ff257230 */ /* 0x100fe40000004100 */
[----:B------:R-:W-:Y:S01]  /*6320*/  HADD2.F32 R39, -RZ, R39.H0_H0 ;  /* 0x20000027ff277230 */ /* 0x000fe20000004100 */
[----:B------:R-:W-:Y:S01]  /*6330*/  F2FP.F16.F32.PACK_AB R52, R56, R52 ;  /* 0x000000343834723e */ /* 0x000fe200000000ff */
[----:B------:R-:W-:Y:S02]  /*6340*/  HADD2.F32 R46, -RZ, R46.H0_H0 ;  /* 0x2000002eff2e7230 */ /* 0x000fe40000004100 */
[--C-:B------:R-:W-:Y:S02]  /*6350*/  HADD2.F32 R53, -RZ, R150.reuse.H0_H0 ;  /* 0x20000096ff357230 */ /* 0x100fe40000004100 */
[----:B------:R-:W-:-:S02]  /*6360*/  HADD2.F32 R150, -RZ, R150.H1_H1 ;  /* 0x30000096ff967230 */ /* 0x000fc40000004100 */
[-C--:B------:R-:W-:Y:S01]  /*6370*/  FMUL.FTZ R47, R37, R46.reuse ;  /* 0x0000002e252f7220 */ /* 0x080fe20000410000 */
[----:B------:R-:W-:-:S03]  /*6380*/  FMUL.FTZ R46, R39, R46 ;  /* 0x0000002e272e7220 */ /* 0x000fc60000410000 */
[-C--:B------:R-:W-:Y:S01]  /*6390*/  FFMA.FTZ R47, R39, R54.reuse, -R47 ;  /* 0x00000036272f7223 */ /* 0x080fe2000001082f */
[----:B------:R-:W-:Y:S01]  /*63a0*/  FFMA.FTZ R46, R37, R54, R46 ;  /* 0x00000036252e7223 */ /* 0x000fe2000001002e */
[----:B------:R-:W-:Y:S02]  /*63b0*/  HADD2.F32 R37, -RZ, R156.H0_H0 ;  /* 0x2000009cff257230 */ /* 0x000fe40000004100 */
[--C-:B------:R-:W-:Y:S02]  /*63c0*/  HADD2.F32 R39, -RZ, R36.reuse.H1_H1 ;  /* 0x30000024ff277230 */ /* 0x100fe40000004100 */
[----:B------:R-:W-:Y:S01]  /*63d0*/  HADD2.F32 R36, -RZ, R36.H0_H0 ;  /* 0x20000024ff247230 */ /* 0x000fe20000004100 */
[----:B------:R-:W-:Y:S01]  /*63e0*/  F2FP.F16.F32.PACK_AB R46, R46, R47 ;  /* 0x0000002f2e2e723e */ /* 0x000fe200000000ff */
[----:B------:R-:W-:Y:S02]  /*63f0*/  HADD2.F32 R156, -RZ, R156.H1_H1 ;  /* 0x3000009cff9c7230 */ /* 0x000fe40000004100 */
[-C--:B------:R-:W-:Y:S01]  /*6400*/  FMUL.FTZ R54, R39, R37.reuse ;  /* 0x0000002527367220 */ /* 0x080fe20000410000 */
[----:B------:R-:W-:-:S03]  /*6410*/  FMUL.FTZ R37, R36, R37 ;  /* 0x0000002524257220 */ /* 0x000fc60000410000 */
[-C--:B------:R-:W-:Y:S01]  /*6420*/  FFMA.FTZ R54, R36, R53.reuse, -R54 ;  /* 0x0000003524367223 */ /* 0x080fe20000010836 */
[--C-:B------:R-:W-:Y:S02]  /*6430*/  HADD2.F32 R36, -RZ, R38.reuse.H1_H1 ;  /* 0x30000026ff247230 */ /* 0x100fe40000004100 */
[----:B------:R-:W-:Y:S01]  /*6440*/  FFMA.FTZ R37, R39, R53, R37 ;  /* 0x0000003527257223 */ /* 0x000fe20000010025 */
[----:B------:R-:W-:Y:S02]  /*6450*/  HADD2.F32 R38, -RZ, R38.H0_H0 ;  /* 0x20000026ff267230 */ /* 0x000fe40000004100 */
[----:B------:R-:W-:Y:S02]  /*6460*/  FMUL.FTZ R39, R36, R156 ;  /* 0x0000009c24277220 */ /* 0x000fe40000410000 */
[----:B------:R-:W-:Y:S01]  /*6470*/  F2FP.F16.F32.PACK_AB R37, R37, R54 ;  /* 0x000000362525723e */ /* 0x000fe200000000ff */
[C---:B------:R-:W-:Y:S01]  /*6480*/  FMUL.FTZ R156, R38.reuse, R156 ;  /* 0x0000009c269c7220 */ /* 0x040fe20000410000 */
[----:B------:R-:W-:-:S03]  /*6490*/  FFMA.FTZ R39, R38, R150, -R39 ;  /* 0x0000009626277223 */ /* 0x000fc60000010827 */
[----:B------:R-:W-:Y:S01]  /*64a0*/  FFMA.FTZ R156, R36, R150, R156 ;  /* 0x00000096249c7223 */ /* 0x000fe2000001009c */
[----:B------:R-:W-:Y:S02]  /*64b0*/  IMAD.MOV.U32 R36, RZ, RZ, R37 ;  /* 0x000000ffff247224 */ /* 0x000fe400078e0025 */
[----:B------:R-:W-:Y:S02]  /*64c0*/  IMAD.MOV.U32 R37, RZ, RZ, R52 ;  /* 0x000000ffff257224 */ /* 0x000fe400078e0034 */
[----:B------:R-:W-:-:S05]  /*64d0*/  F2FP.F16.F32.PACK_AB R39, R156, R39 ;  /* 0x000000279c27723e */ /* 0x000fca00000000ff */
[----:B------:R-:W-:Y:S01]  /*64e0*/  IMAD.MOV.U32 R38, RZ, RZ, R39 ;  /* 0x000000ffff267224 */ /* 0x000fe200078e0027 */
[----:B------:R-:W-:-:S07]  /*64f0*/  MOV R39, R46 ;  /* 0x0000002e00277202 */ /* 0x000fce0000000f00 */
.L_x_507:
[----:B------:R-:W-:Y:S05]  /*6500*/  BSYNC B2 ;  /* 0x0000000000027941 */ /* 0x000fea0003800000 */
.L_x_506:
[----:B------:R-:W-:Y:S02]  /*6510*/  ULDC.64 UR4, c[0x0][0x208] ;  /* 0x0000820000047ab9 */ /* 0x000fe40000000a00 */
[----:B--2---:R0:W-:Y:S03]  /*6520*/  STG.E.128 desc[UR4][R44.64+0x80], R36 ;  /* 0x000080242c007986 */ /* 0x0041e6000c101d04 */
.L_x_505:
[----:B------:R-:W-:Y:S05]  /*6530*/  BSYNC B1 ;  /* 0x0000000000017941 */ /* 0x000fea0003800000 */
.L_x_504:
        /* <DEDUP_REMOVED lines=9> */
[----:B--2---:R-:W-:Y:S01]  /*65d0*/  HADD2.F32 R51, -RZ, R39.H1_H1 ;  /* 0x30000027ff337230 */ /* 0x004fe20000004100 */
[--C-:B------:R-:W-:Y:S01]  /*65e0*/  SHF.R.U64 R46, R48, 0x10, R49.reuse ;  /* 0x00000010302e7819 */ /* 0x100fe20000001231 */
[----:B------:R-:W-:Y:S01]  /*65f0*/  HADD2.F32 R47, -RZ, R47.H0_H0 ;  /* 0x2000002fff2f7230 */ /* 0x000fe20000004100 */
[----:B------:R-:W-:Y:S01]  /*6600*/  SHF.R.U32.HI R48, RZ, 0x10, R49 ;  /* 0x00000010ff307819 */ /* 0x000fe20000011631 */
[--C-:B------:R-:W-:Y:S02]  /*6610*/  HADD2.F32 R49, -RZ, R37.reuse.H1_H1 ;  /* 0x30000025ff317230 */ /* 0x100fe40000004100 */
[----:B------:R-:W-:Y:S02]  /*6620*/  HADD2.F32 R37, -RZ, R37.H0_H0 ;  /* 0x20000025ff257230 */ /* 0x000fe40000004100 */
[----:B------:R-:W-:-:S02]  /*6630*/  HADD2.F32 R50, -RZ, R50.H0_H0 ;  /* 0x20000032ff327230 */ /* 0x000fc40000004100 */
[----:B------:R-:W-:Y:S02]  /*6640*/  HADD2.F32 R46, -RZ, R46.H0_H0 ;  /* 0x2000002eff2e7230 */ /* 0x000fe40000004100 */
[-C--:B------:R-:W-:Y:S01]  /*6650*/  FMUL.FTZ R53, R37, R47.reuse ;  /* 0x0000002f25357220 */ /* 0x080fe20000410000 */
[----:B------:R-:W-:Y:S02]  /*6660*/  HADD2.F32 R52, -RZ, R48.H0_H0 ;  /* 0x20000030ff347230 */ /* 0x000fe40000004100 */
[----:B------:R-:W-:Y:S01]  /*6670*/  FMUL.FTZ R48, R49, R47 ;  /* 0x0000002f31307220 */ /* 0x000fe20000410000 */
[----:B------:R-:W-:Y:S02]  /*6680*/  HADD2.F32 R39, -RZ, R39.H0_H0 ;  /* 0x20000027ff277230 */ /* 0x000fe40000004100 */
[----:B------:R-:W-:Y:S01]  /*6690*/  FMUL.FTZ R47, R51, R50 ;  /* 0x00000032332f7220 */ /* 0x000fe20000410000 */
[-C--:B------:R-:W-:Y:S01]  /*66a0*/  FFMA.FTZ R53, R49, R46.reuse, R53 ;  /* 0x0000002e31357223 */ /* 0x080fe20000010035 */
[----:B------:R-:W-:Y:S01]  /*66b0*/  FFMA.FTZ R48, R37, R46, -R48 ;  /* 0x0000002e25307223 */ /* 0x000fe20000010830 */
[----:B------:R-:W-:-:S02]  /*66c0*/  HADD2.F32 R46, -RZ, R36.H1_H1 ;  /* 0x30000024ff2e7230 */ /* 0x000fc40000004100 */
[C---:B------:R-:W-:Y:S01]  /*66d0*/  FMUL.FTZ R50, R39.reuse, R50 ;  /* 0x0000003227327220 */ /* 0x040fe20000410000 */
[----:B------:R-:W-:Y:S01]  /*66e0*/  FFMA.FTZ R47, R39, R52, -R47 ;  /* 0x00000034272f7223 */ /* 0x000fe2000001082f */
[--C-:B------:R-:W-:Y:S01]  /*66f0*/  HADD2.F32 R39, -RZ, R145.reuse.H0_H0 ;  /* 0x20000091ff277230 */ /* 0x100fe20000004100 */
[----:B------:R-:W-:Y:S01]  /*6700*/  F2FP.F16.F32.PACK_AB R48, R53, R48 ;  /* 0x000000303530723e */ /* 0x000fe200000000ff */
[----:B------:R-:W-:Y:S02]  /*6710*/  HADD2.F32 R36, -RZ, R36.H0_H0 ;  /* 0x20000024ff247230 */ /* 0x000fe40000004100 */
[----:B------:R-:W-:Y:S01]  /*6720*/  FFMA.FTZ R50, R51, R52, R50 ;  /* 0x0000003433327223 */ /* 0x000fe20000010032 */
[----:B------:R-:W-:Y:S02]  /*6730*/  HADD2.F32 R145, -RZ, R145.H1_H1 ;  /* 0x30000091ff917230 */ /* 0x000fe40000004100 */
[----:B------:R-:W-:Y:S01]  /*6740*/  FMUL.FTZ R51, R46, R39 ;  /* 0x000000272e337220 */ /* 0x000fe20000410000 */
[----:B------:R-:W-:-:S02]  /*6750*/  HADD2.F32 R49, -RZ, R38.H1_H1 ;  /* 0x30000026ff317230 */ /* 0x000fc40000004100 */
[----:B------:R-:W-:Y:S01]  /*6760*/  FMUL.FTZ R52, R36, R39 ;  /* 0x0000002724347220 */ /* 0x000fe20000410000 */
[----:B------:R-:W-:Y:S01]  /*6770*/  HADD2.F32 R38, -RZ, R38.H0_H0 ;  /* 0x20000026ff267230 */ /* 0x000fe20000004100 */
[----:B------:R-:W-:Y:S01]  /*6780*/  F2FP.F16.F32.PACK_AB R47, R50, R47 ;  /* 0x0000002f322f723e */ /* 0x000fe200000000ff */
[--C-:B------:R-:W-:Y:S02]  /*6790*/  HADD2.F32 R37, -RZ, R143.reuse.H0_H0 ;  /* 0x2000008fff257230 */ /* 0x100fe40000004100 */
[CC--:B------:R-:W-:Y:S01]  /*67a0*/  FMUL.FTZ R39, R49.reuse, R145.reuse ;  /* 0x0000009131277220 */ /* 0x0c0fe20000410000 */
[----:B------:R-:W-:Y:S02]  /*67b0*/  HADD2.F32 R143, -RZ, R143.H1_H1 ;  /* 0x3000008fff8f7230 */ /* 0x000fe40000004100 */
[----:B------:R-:W-:Y:S01]  /*67c0*/  FMUL.FTZ R145, R38, R145 ;  /* 0x0000009126917220 */ /* 0x000fe20000410000 */
[-C--:B------:R-:W-:Y:S01]  /*67d0*/  FFMA.FTZ R51, R36, R37.reuse, -R51 ;  /* 0x0000002524337223 */ /* 0x080fe20000010833 */
[----:B------:R-:W-:Y:S01]  /*67e0*/  FFMA.FTZ R52, R46, R37, R52 ;  /* 0x000000252e347223 */ /* 0x000fe20000010034 */
[-C--:B------:R-:W-:Y:S01]  /*67f0*/  FFMA.FTZ R39, R38, R143.reuse, -R39 ;  /* 0x0000008f26277223 */ /* 0x080fe20000010827 */
[----:B------:R-:W-:Y:S01]  /*6800*/  FFMA.FTZ R145, R49, R143, R145 ;  /* 0x0000008f31917223 */ /* 0x000fe20000010091 */
[----:B------:R-:W-:-:S02]  /*6810*/  IMAD.MOV.U32 R37, RZ, RZ, R48 ;  /* 0x000000ffff257224 */ /* 0x000fc400078e0030 */
[----:B------:R-:W-:Y:S02]  /*6820*/  F2FP.F16.F32.PACK_AB R51, R52, R51 ;  /* 0x000000333433723e */ /* 0x000fe400000000ff */
[----:B------:R-:W-:-:S03]  /*6830*/  F2FP.F16.F32.PACK_AB R39, R145, R39 ;  /* 0x000000279127723e */ /* 0x000fc600000000ff */
[----:B------:R-:W-:Y:S02]  /*6840*/  IMAD.MOV.U32 R36, RZ, RZ, R51 ;  /* 0x000000ffff247224 */ /* 0x000fe400078e0033 */
[----:B------:R-:W-:Y:S01]  /*6850*/  IMAD.MOV.U32 R38, RZ, RZ, R39 ;  /* 0x000000ffff267224 */ /* 0x000fe200078e0027 */
[----:B------:R-:W-:-:S07]  /*6860*/  MOV R39, R47 ;  /* 0x0000002f00277202 */ /* 0x000fce0000000f00 */
.L_x_511:
[----:B------:R-:W-:Y:S05]  /*6870*/  BSYNC B2 ;  /* 0x0000000000027941 */ /* 0x000fea0003800000 */
.L_x_510:
[----:B------:R-:W-:Y:S02]  /*6880*/  ULDC.64 UR4, c[0x0][0x208] ;  /* 0x0000820000047ab9 */ /* 0x000fe40000000a00 */
[----:B--2---:R0:W-:Y:S03]  /*6890*/  STG.E.128 desc[UR4][R44.64+0x100], R36 ;  /* 0x000100242c007986 */ /* 0x0041e6000c101d04 */
.L_x_509:
[----:B------:R-:W-:Y:S05]  /*68a0*/  BSYNC B1 ;  /* 0x0000000000017941 */ /* 0x000fea0003800000 */
.L_x_508:
[----:B------:R-:W-:-:S13]  /*68b0*/  ISETP.NE.AND P3, PT, R9, RZ, PT ;  /* 0x000000ff0900720c */ /* 0x000fda0003f65270 */
[----:B------:R-:W-:Y:S05]  /*68c0*/  @!P3 BRA `(.L_x_499) ;  /* 0x00000044007cb947 */ /* 0x000fea0003800000 */
[----:B0-234-:R0:W2:Y:S01]  /*68d0*/  LDS.128 R36, [R5+0x2dc00] ;  /* 0x02dc000005247984 */ /* 0x01d0a20000000c00 */
[----:B------:R-:W-:Y:S01]  /*68e0*/  ISETP.GE.AND P3, PT, R216, R120, PT ;  /* 0x00000078d800720c */ /* 0x000fe20003f66270 */
[----:B------:R-:W-:-:S12]  /*68f0*/  BSSY B1, `(.L_x_512) ;  /* 0x000002b000017945 */ /* 0x000fd80003800000 */
[----:B0-----:R-:W-:Y:S05]  /*6900*/  @P3 BRA `(.L_x_513) ;  /* 0x0000000000a43947 */ /* 0x001fea0003800000 */
[--C-:B------:R-:W-:Y:S01]  /*6910*/  SHF.R.U64 R40, R40, 0x10, R41.reuse ;  /* 0x0000001028287819 */ /* 0x100fe20000001229 */
[--C-:B--2---:R-:W-:Y:S01]  /*6920*/  HADD2.F32 R46, -RZ, R37.reuse.H1_H1 ;  /* 0x30000025ff2e7230 */ /* 0x104fe20000004100 */
[----:B------:R-:W-:Y:S01]  /*6930*/  SHF.R.U32.HI R41, RZ, 0x10, R41 ;  /* 0x00000010ff297819 */ /* 0x000fe20000011629 */
[----:B------:R-:W-:Y:S01]  /*6940*/  HADD2.F32 R37, -RZ, R37.H0_H0 ;  /* 0x20000025ff257230 */ /* 0x000fe20000004100 */
[--C-:B------:R-:W-:Y:S01]  /*6950*/  SHF.R.U64 R42, R42, 0x10, R43.reuse ;  /* 0x000000102a2a7819 */ /* 0x100fe2000000122b */
[----:B------:R-:W-:Y:S01]  /*6960*/  HADD2.F32 R40, -RZ, R40.H0_H0 ;  /* 0x20000028ff287230 */ /* 0x000fe20000004100 */
[----:B------:R-:W-:Y:S01]  /*6970*/  SHF.R.U32.HI R43, RZ, 0x10, R43 ;  /* 0x00000010ff2b7819 */ /* 0x000fe2000001162b */
[----:B------:R-:W-:Y:S02]  /*6980*/  HADD2.F32 R41, -RZ, R41.H0_H0 ;  /* 0x20000029ff297230 */ /* 0x000fe40000004100 */
[--C-:B------:R-:W-:Y:S02]  /*6990*/  HADD2.F32 R47, -RZ, R39.reuse.H1_H1 ;  /* 0x30000027ff2f7230 */ /* 0x100fe40000004100 */
[----:B------:R-:W-:Y:S01]  /*69a0*/  FMUL.FTZ R49, R37, R40 ;  /* 0x0000002825317220 */ /* 0x000fe20000410000 */
[----:B------:R-:W-:-:S02]  /*69b0*/  HADD2.F32 R39, -RZ, R39.H0_H0 ;  /* 0x20000027ff277230 */ /* 0x000fc40000004100 */
[----:B------:R-:W-:Y:S02]  /*69c0*/  HADD2.F32 R42, -RZ, R42.H0_H0 ;  /* 0x2000002aff2a7230 */ /* 0x000fe40000004100 */
[----:B------:R-:W-:Y:S02]  /*69d0*/  HADD2.F32 R48, -RZ, R43.H0_H0 ;  /* 0x2000002bff307230 */ /* 0x000fe40000004100 */
[C---:B------:R-:W-:Y:S01]  /*69e0*/  FMUL.FTZ R43, R46.reuse, R40 ;  /* 0x000000282e2b7220 */ /* 0x040fe20000410000 */
[-C--:B------:R-:W-:Y:S01]  /*69f0*/  FMUL.FTZ R40, R47, R41.reuse ;  /* 0x000000292f287220 */ /* 0x080fe20000410000 */
[----:B------:R-:W-:Y:S02]  /*6a00*/  FMUL.FTZ R41, R39, R41 ;  /* 0x0000002927297220 */ /* 0x000fe40000410000 */
[-C--:B------:R-:W-:Y:S01]  /*6a10*/  FFMA.FTZ R43, R37, R42.reuse, -R43 ;  /* 0x0000002a252b7223 */ /* 0x080fe2000001082b */
[----:B------:R-:W-:Y:S01]  /*6a20*/  FFMA.FTZ R42, R46, R42, R49 ;  /* 0x0000002a2e2a7223 */ /* 0x000fe20000010031 */
[----:B------:R-:W-:Y:S01]  /*6a30*/  FFMA.FTZ R40, R39, R48, -R40 ;  /* 0x0000003027287223 */ /* 0x000fe20000010828 */
[----:B------:R-:W-:-:S02]  /*6a40*/  HADD2.F32 R46, -RZ, R36.H1_H1 ;  /* 0x30000024ff2e7230 */ /* 0x000fc40000004100 */
[----:B------:R-:W-:Y:S01]  /*6a50*/  FFMA.FTZ R41, R47, R48, R41 ;  /* 0x000000302f297223 */ /* 0x000fe20000010029 */
[--C-:B------:R-:W-:Y:S02]  /*6a60*/  HADD2.F32 R39, -RZ, R135.reuse.H0_H0 ;  /* 0x20000087ff277230 */ /* 0x100fe40000004100 */
[----:B------:R-:W-:Y:S02]  /*6a70*/  HADD2.F32 R36, -RZ, R36.H0_H0 ;  /* 0x20000024ff247230 */ /* 0x000fe40000004100 */
[----:B------:R-:W-:Y:S02]  /*6a80*/  HADD2.F32 R135, -RZ, R135.H1_H1 ;  /* 0x30000087ff877230 */ /* 0x000fe40000004100 */
[-C--:B------:R-:W-:Y:S01]  /*6a90*/  FMUL.FTZ R47, R46, R39.reuse ;  /* 0x000000272e2f7220 */ /* 0x080fe20000410000 */
[--C-:B------:R-:W-:Y:S02]  /*6aa0*/  HADD2.F32 R48, -RZ, R38.reuse.H1_H1 ;  /* 0x30000026ff307230 */ /* 0x100fe40000004100 */
[----:B------:R-:W-:Y:S01]  /*6ab0*/  FMUL.FTZ R51, R36, R39 ;  /* 0x0000002724337220 */ /* 0x000fe20000410000 */
[----:B------:R-:W-:Y:S01]  /*6ac0*/  HADD2.F32 R38, -RZ, R38.H0_H0 ;  /* 0x20000026ff267230 */ /* 0x000fe20000004100 */
[----:B------:R-:W-:Y:S01]  /*6ad0*/  F2FP.F16.F32.PACK_AB R40, R41, R40 ;  /* 0x000000282928723e */ /* 0x000fe200000000ff */
[----:B------:R-:W-:-:S02]  /*6ae0*/  HADD2.F32 R49, -RZ, R134.H1_H1 ;  /* 0x30000086ff317230 */ /* 0x000fc40000004100 */
[-C--:B------:R-:W-:Y:S01]  /*6af0*/  FMUL.FTZ R39, R48, R135.reuse ;  /* 0x0000008730277220 */ /* 0x080fe20000410000 */
[----:B------:R-:W-:Y:S02]  /*6b00*/  HADD2.F32 R37, -RZ, R134.H0_H0 ;  /* 0x20000086ff257230 */ /* 0x000fe40000004100 */
[C---:B------:R-:W-:Y:S01]  /*6b10*/  FMUL.FTZ R135, R38.reuse, R135 ;  /* 0x0000008726877220 */ /* 0x040fe20000410000 */
[----:B------:R-:W-:-:S03]  /*6b20*/  FFMA.FTZ R39, R38, R49, -R39 ;  /* 0x0000003126277223 */ /* 0x000fc60000010827 */
[----:B------:R-:W-:Y:S01]  /*6b30*/  FFMA.FTZ R48, R48, R49, R135 ;  /* 0x0000003130307223 */ /* 0x000fe20000010087 */
[-C--:B------:R-:W-:Y:S01]  /*6b40*/  FFMA.FTZ R47, R36, R37.reuse, -R47 ;  /* 0x00000025242f7223 */ /* 0x080fe2000001082f */
[----:B------:R-:W-:Y:S01]  /*6b50*/  FFMA.FTZ R46, R46, R37, R51 ;  /* 0x000000252e2e7223 */ /* 0x000fe20000010033 */
[----:B------:R-:W-:Y:S02]  /*6b60*/  F2FP.F16.F32.PACK_AB R37, R42, R43 ;  /* 0x0000002b2a25723e */ /* 0x000fe400000000ff */
[----:B------:R-:W-:Y:S01]  /*6b70*/  F2FP.F16.F32.PACK_AB R38, R48, R39 ;  /* 0x000000273026723e */ /* 0x000fe200000000ff */
[----:B------:R-:W-:Y:S01]  /*6b80*/  IMAD.MOV.U32 R39, RZ, RZ, R40 ;  /* 0x000000ffff277224 */ /* 0x000fe200078e0028 */
[----:B------:R-:W-:-:S07]  /*6b90*/  F2FP.F16.F32.PACK_AB R36, R46, R47 ;  /* 0x0000002f2e24723e */ /* 0x000fce00000000ff */
.L_x_513:
[----:B------:R-:W-:Y:S05]  /*6ba0*/  BSYNC B1 ;  /* 0x0000000000017941 */ /* 0x000fea0003800000 */
.L_x_512:
[----:B------:R-:W-:Y:S02]  /*6bb0*/  ULDC.64 UR4, c[0x0][0x208] ;  /* 0x0000820000047ab9 */ /* 0x000fe40000000a00 */
[----:B--2---:R0:W-:Y:S01]  /*6bc0*/  STG.E.128 desc[UR4][R44.64+0x180], R36 ;  /* 0x000180242c007986 */ /* 0x0041e2000c101d04 */
[----:B------:R-:W-:Y:S05]  /*6bd0*/  BRA `(.L_x_499) ;  /* 0x0000004000b87947 */ /* 0x000fea0003800000 */
.L_x_457:
[----:B------:R-:W-:Y:S01]  /*6be0*/  ISETP.GE.AND P4, PT, R212, R4, PT ;  /* 0x00000004d400720c */ /* 0x000fe20003f86270 */
[----:B------:R-:W-:Y:S01]  /*6bf0*/  BSSY B1, `(.L_x_514) ;  /* 0x0000024000017945 */ /* 0x000fe20003800000 */
[----:B------:R-:W-:Y:S02]  /*6c00*/  CS2R R54, SRZ ;  /* 0x0000000000367805 */ /* 0x000fe4000001ff00 */
[----:B0-----:R-:W-:Y:S02]  /*6c10*/  CS2R R38, SRZ ;  /* 0x0000000000267805 */ /* 0x001fe4000001ff00 */
        /* <DEDUP_REMOVED lines=13> */
[----:B------:R-:W-:Y:S01]  /*6cf0*/  IMAD.X R39, R0, 0x1, R25, P3 ;  /* 0x0000000100277824 */ /* 0x000fe200018e0619 */
[----:B------:R-:W-:Y:S01]  /*6d00*/  LEA R44, P3, R38, UR4, 0x1 ;  /* 0x00000004262c7c11 */ /* 0x000fe2000f8608ff */
[----:B------:R-:W-:Y:S01]  /*6d10*/  IMAD.X R37, R3, 0x1, R20, P2 ;  /* 0x0000000103257824 */ /* 0x000fe200010e0614 */
[----:B------:R-:W-:Y:S02]  /*6d20*/  ISETP.GE.AND P2, PT, R16, R120, PT ;  /* 0x000000781000720c */ /* 0x000fe40003f46270 */
[----:B------:R-:W-:-:S02]  /*6d30*/  CS2R R40, SRZ ;  /* 0x0000000000287805 */ /* 0x000fc4000001ff00 */
[----:B------:R-:W-:Y:S02]  /*6d40*/  LEA.HI.X R45, R38, UR5, R39, 0x1, P3 ;  /* 0x00000005262d7c11 */ /* 0x000fe400098f0c27 */
[----:B------:R-:W-:Y:S02]  /*6d50*/  CS2R R38, SRZ ;  /* 0x0000000000267805 */ /* 0x000fe4000001ff00 */
[----:B------:R-:W-:Y:S01]  /*6d60*/  LEA R52, P3, R36, UR6, 0x1 ;  /* 0x0000000624347c11 */ /* 0x000fe2000f8608ff */
[----:B------:R-:W-:-:S03]  /*6d70*/  ULDC.64 UR8, c[0x0][0x208] ;  /* 0x0000820000087ab9 */ /* 0x000fc60000000a00 */
[----:B------:R-:W-:Y:S02]  /*6d80*/  LEA.HI.X R53, R36, UR7, R37, 0x1, P3 ;  /* 0x0000000724357c11 */ /* 0x000fe400098f0c25 */
[----:B------:R-:W-:Y:S02]  /*6d90*/  CS2R R36, SRZ ;  /* 0x0000000000247805 */ /* 0x000fe4000001ff00 */
[----:B------:R-:W-:Y:S02]  /*6da0*/  ISETP.GE.AND P3, PT, R213, R120, PT ;  /* 0x00000078d500720c */ /* 0x000fe40003f66270 */
[----:B------:R-:W-:Y:S02]  /*6db0*/  CS2R R50, SRZ ;  /* 0x0000000000327805 */ /* 0x000fe4000001ff00 */
[----:B------:R-:W-:Y:S01]  /*6dc0*/  CS2R R48, SRZ ;  /* 0x0000000000307805 */ /* 0x000fe2000001ff00 */
[----:B------:R-:W5:Y:S01]  /*6dd0*/  @!P2 LDG.E.128 R40, desc[UR8][R44.64] ;  /* 0x000000082c28a981 */ /* 0x000f62000c1e1d00 */
[----:B------:R-:W-:-:S04]  /*6de0*/  CS2R R46, SRZ ;  /* 0x00000000002e7805 */ /* 0x000fc8000001ff00 */
[----:B------:R-:W5:Y:S04]  /*6df0*/  @!P2 LDG.E.128 R48, desc[UR8][R52.64] ;  /* 0x000000083430a981 */ /* 0x000f68000c1e1d00 */
[----:B------:R0:W5:Y:S02]  /*6e00*/  @!P3 LDG.E.128 R36, desc[UR8][R44.64+0x80] ;  /* 0x000080082c24b981 */ /* 0x000164000c1e1d00 */
[----:B0-----:R-:W-:-:S06]  /*6e10*/  CS2R R44, SRZ ;  /* 0x00000000002c7805 */ /* 0x001fcc000001ff00 */
[----:B------:R0:W5:Y:S02]  /*6e20*/  @!P3 LDG.E.128 R44, desc[UR8][R52.64+0x80] ;  /* 0x00008008342cb981 */ /* 0x000164000c1e1d00 */
.L_x_515:
[----:B------:R-:W-:Y:S05]  /*6e30*/  BSYNC B1 ;  /* 0x0000000000017941 */ /* 0x000fea0003800000 */
.L_x_514:
[----:B------:R-:W2:Y:S01]  /*6e40*/  LDL.LU R60, [R1+0x10] ;  /* 0x00001000013c7983 */ /* 0x000ea20000300800 */
[----:B------:R-:W-:Y:S01]  /*6e50*/  VIADD R58, R212, 0x20 ;  /* 0x00000020d43a7836 */ /* 0x000fe20000000000 */
[----:B0----5:R-:W-:Y:S01]  /*6e60*/  MOV R53, R38 ;  /* 0x0000002600357202 */ /* 0x021fe20000000f00 */
[----:B------:R-:W-:Y:S01]  /*6e70*/  IMAD.MOV.U32 R52, RZ, RZ, R39 ;  /* 0x000000ffff347224 */ /* 0x000fe200078e0027 */
[----:B------:R-:W-:Y:S01]  /*6e80*/  BSSY B1, `(.L_x_516) ;  /* 0x0000042000017945 */ /* 0x000fe20003800000 */
[----:B------:R-:W-:Y:S01]  /*6e90*/  IMAD.MOV.U32 R56, RZ, RZ, R37 ;  /* 0x000000ffff387224 */ /* 0x000fe200078e0025 */
[----:B------:R-:W-:Y:S01]  /*6ea0*/  PRMT R171, R53, 0x7610, R171 ;  /* 0x0000761035ab7816 */ /* 0x000fe200000000ab */
[----:B------:R-:W-:Y:S01]  /*6eb0*/  IMAD.MOV.U32 R53, RZ, RZ, R43 ;  /* 0x000000ffff357224 */ /* 0x000fe200078e002b */
[----:B------:R-:W-:Y:S01]  /*6ec0*/  ISETP.GE.AND P2, PT, R58, R4, PT ;  /* 0x000000043a00720c */ /* 0x000fe20003f46270 */
[----:B------:R-:W-:Y:S01]  /*6ed0*/  IMAD.MOV.U32 R57, RZ, RZ, R36 ;  /* 0x000000ffff397224 */ /* 0x000fe200078e0024 */
[----:B------:R-:W-:-:S02]  /*6ee0*/  PRMT R173, R52, 0x7610, R173 ;  /* 0x0000761034ad7816 */ /* 0x000fc400000000ad */
[----:B------:R-:W-:Y:S02]  /*6ef0*/  CS2R R58, SRZ ;  /* 0x00000000003a7805 */ /* 0x000fe4000001ff00 */
[----:B------:R-:W-:Y:S02]  /*6f00*/  MOV R52, R42 ;  /* 0x0000002a00347202 */ /* 0x000fe40000000f00 */
[----:B------:R-:W-:Y:S02]  /*6f10*/  CS2R R62, SRZ ;  /* 0x00000000003e7805 */ /* 0x000fe4000001ff00 */
[----:B------:R-:W-:Y:S01]  /*6f20*/  PRMT R175, R56, 0x7610, R175 ;  /* 0x0000761038af7816 */ /* 0x000fe200000000af */
[----:B------:R-:W-:Y:S01]  /*6f30*/  IMAD.MOV.U32 R56, RZ, RZ, R41 ;  /* 0x000000ffff387224 */ /* 0x000fe200078e0029 */
[----:B------:R-:W-:Y:S01]  /*6f40*/  PRMT R177, R53, 0x7610, R177 ;  /* 0x0000761035b17816 */ /* 0x000fe200000000b1 */
[----:B------:R-:W-:Y:S01]  /*6f50*/  IMAD.MOV.U32 R53, RZ, RZ, R40 ;  /* 0x000000ffff357224 */ /* 0x000fe200078e0028 */
[----:B------:R-:W-:-:S02]  /*6f60*/  PRMT R172, R57, 0x7610, R172 ;  /* 0x0000761039ac7816 */ /* 0x000fc400000000ac */
[----:B------:R-:W-:Y:S02]  /*6f70*/  CS2R R66, SRZ ;  /* 0x0000000000427805 */ /* 0x000fe4000001ff00 */
        /* <DEDUP_REMOVED lines=8> */
[----:B------:R-:W-:Y:S01]  /*7000*/  PRMT R171, R171, 0x5410, R57 ;  /* 0x00005410abab7816 */ /* 0x000fe20000000039 */
[----:B------:R-:W-:Y:S01]  /*7010*/  IMAD.MOV.U32 R57, RZ, RZ, R44 ;  /* 0x000000ffff397224 */ /* 0x000fe200078e002c */
[----:B------:R-:W-:-:S02]  /*7020*/  PRMT R173, R173, 0x5410, R52 ;  /* 0x00005410adad7816 */ /* 0x000fc40000000034 */
[----:B------:R-:W-:Y:S02]  /*7030*/  CS2R R64, SRZ ;  /* 0x0000000000407805 */ /* 0x000fe4000001ff00 */
[----:B------:R-:W-:Y:S02]  /*7040*/  MOV R52, R50 ;  /* 0x0000003200347202 */ /* 0x000fe40000000f00 */
[----:B------:R-:W-:Y:S02]  /*7050*/  PRMT R172, R172, 0x5410, R57 ;  /* 0x00005410acac7816 */ /* 0x000fe40000000039 */
[----:B------:R-:W-:Y:S02]  /*7060*/  PRMT R175, R175, 0x5410, R56 ;  /* 0x00005410afaf7816 */ /* 0x000fe40000000038 */
[----:B------:R-:W-:Y:S02]  /*7070*/  CS2R R56, SRZ ;  /* 0x0000000000387805 */ /* 0x000fe4000001ff00 */
[----:B------:R-:W-:-:S02]  /*7080*/  PRMT R176, R176, 0x5410, R52 ;  /* 0x00005410b0b07816 */ /* 0x000fc40000000034 */
[----:B------:R-:W-:Y:S02]  /*7090*/  PRMT R178, R53, 0x7610, R178 ;  /* 0x0000761035b27816 */ /* 0x000fe400000000b2 */
[----:B------:R-:W-:Y:S02]  /*70a0*/  CS2R R52, SRZ ;  /* 0x0000000000347805 */ /* 0x000fe4000001ff00 */
[----:B------:R-:W-:Y:S02]  /*70b0*/  MOV R71, R49 ;  /* 0x0000003100477202 */ /* 0x000fe40000000f00 */
[----:B--2---:R-:W-:-:S04]  /*70c0*/  LOP3.LUT R60, R60, 0xfffffffe, RZ, 0xc0, !PT ;  /* 0xfffffffe3c3c7812 */ /* 0x004fc800078ec0ff */
[----:B------:R-:W-:-:S05]  /*70d0*/  @P2 LOP3.LUT R60, R60, 0x1, RZ, 0xfc, !PT ;  /* 0x000000013c3c2812 */ /* 0x000fca00078efcff */
[----:B------:R0:W-:Y:S02]  /*70e0*/  STL [R1+0x10], R60 ;  /* 0x0000103c01007387 */ /* 0x0001e40000100800 */
[----:B0-----:R-:W-:Y:S01]  /*70f0*/  CS2R R60, SRZ ;  /* 0x00000000003c7805 */ /* 0x001fe2000001ff00 */
[----:B------:R-:W-:Y:S06]  /*7100*/  @P2 BRA `(.L_x_517) ;  /* 0x0000000000642947 */ /* 0x000fec0003800000 */
[----:B------:R-:W-:Y:S01]  /*7110*/  IADD3 R54, P2, P3, R102, R86, R33 ;  /* 0x0000005666367210 */ /* 0x000fe20007b5e021 */
[----:B------:R-:W-:Y:S01]  /*7120*/  ULDC.64 UR4, c[0x0][0x3e8] ;  /* 0x0000fa0000047ab9 */ /* 0x000fe20000000a00 */
[----:B------:R-:W-:Y:S02]  /*7130*/  CS2R R58, SRZ ;  /* 0x00000000003a7805 */ /* 0x000fe4000001ff00 */
[----:B------:R-:W-:Y:S02]  /*7140*/  CS2R R56, SRZ ;  /* 0x0000000000387805 */ /* 0x000fe4000001ff00 */
[----:B------:R-:W-:Y:S02]  /*7150*/  IADD3.X R55, R25, R0, R35, P2, P3 ;  /* 0x0000000019377210 */ /* 0x000fe400017e6423 */
[----:B------:R-:W-:Y:S02]  /*7160*/  CS2R R66, SRZ ;  /* 0x0000000000427805 */ /* 0x000fe4000001ff00 */
[----:B------:R-:W-:-:S02]  /*7170*/  IADD3 R52, P2, P3, R108, R84, R29 ;  /* 0x000000546c347210 */ /* 0x000fc40007b5e01d */
[----:B------:R-:W-:Y:S01]  /*7180*/  CS2R R64, SRZ ;  /* 0x0000000000407805 */ /* 0x000fe2000001ff00 */
[----:B------:R-:W-:Y:S01]  /*7190*/  ULDC.64 UR6, c[0x0][0x208] ;  /* 0x0000820000067ab9 */ /* 0x000fe20000000a00 */
        /* <DEDUP_REMOVED lines=9> */
[----:B------:R-:W5:Y:S04]  /*7230*/  @!P2 LDG.E.128 R56, desc[UR6][R60.64] ;  /* 0x000000063c38a981 */ /* 0x000f68000c1e1d00 */
[----:B------:R-:W5:Y:S01]  /*7240*/  @!P2 LDG.E.128 R64, desc[UR6][R68.64] ;  /* 0x000000064440a981 */ /* 0x000f62000c1e1d00 */
[----:B------:R-:W-:Y:S02]  /*7250*/  ISETP.GE.AND P2, PT, R213, R120, PT ;  /* 0x00000078d500720c */ /* 0x000fe40003f46270 */
[----:B------:R-:W-:-:S11]  /*7260*/  CS2R R62, SRZ ;  /* 0x00000000003e7805 */ /* 0x000fd6000001ff00 */
[----:B------:R0:W5:Y:S02]  /*7270*/  @!P2 LDG.E.128 R52, desc[UR6][R60.64+0x80] ;  /* 0x000080063c34a981 */ /* 0x000164000c1e1d00 */
[----:B0-----:R-:W-:-:S06]  /*7280*/  CS2R R60, SRZ ;  /* 0x00000000003c7805 */ /* 0x001fcc000001ff00 */
[----:B------:R0:W5:Y:S02]  /*7290*/  @!P2 LDG.E.128 R60, desc[UR6][R68.64+0x80] ;  /* 0x00008006443ca981 */ /* 0x000164000c1e1d00 */
.L_x_517:
[----:B------:R-:W-:Y:S05]  /*72a0*/  BSYNC B1 ;  /* 0x0000000000017941 */ /* 0x000fea0003800000 */
.L_x_516:
[----:B0----5:R-:W-:Y:S01]  /*72b0*/  IMAD.MOV.U32 R69, RZ, RZ, R54 ;  /* 0x000000ffff457224 */ /* 0x021fe200078e0036 */
[----:B------:R-:W-:Y:S01]  /*72c0*/  IADD3 R72, R212, 0x40, RZ ;  /* 0x00000040d4487810 */ /* 0x000fe20007ffe0ff */
[----:B------:R-:W-:Y:S01]  /*72d0*/  IMAD.MOV.U32 R68, RZ, RZ, R55 ;  /* 0x000000ffff447224 */ /* 0x000fe200078e0037 */
[----:B------:R-:W-:Y:S01]  /*72e0*/  PRMT R153, R71, 0x7610, R153 ;  /* 0x0000761047997816 */ /* 0x000fe20000000099 */
[----:B------:R-:W-:Y:S01]  /*72f0*/  IMAD.MOV.U32 R71, RZ, RZ, R52 ;  /* 0x000000ffff477224 */ /* 0x000fe200078e0034 */
[----:B------:R-:W-:Y:S01]  /*7300*/  ISETP.GE.AND P3, PT, R72, R4, PT ;  /* 0x000000044800720c */ /* 0x000fe20003f66270 */
[----:B------:R-:W-:Y:S01]  /*7310*/  BSSY B1, `(.L_x_518) ;  /* 0x0000035000017945 */ /* 0x000fe20003800000 */
[----:B------:R-:W-:Y:S01]  /*7320*/  PRMT R163, R69, 0x5410, R68 ;  /* 0x0000541045a37816 */ /* 0x000fe20000000044 */
[----:B------:R-:W-:Y:S01]  /*7330*/  IMAD.MOV.U32 R69, RZ, RZ, R58 ;  /* 0x000000ffff457224 */ /* 0x000fe200078e003a */
[----:B------:R-:W-:Y:S01]  /*7340*/  PRMT R178, R178, 0x5410, R70 ;  /* 0x00005410b2b27816 */ /* 0x000fe20000000046 */
[----:B------:R-:W-:Y:S01]  /*7350*/  IMAD.MOV.U32 R68, RZ, RZ, R59 ;  /* 0x000000ffff447224 */ /* 0x000fe200078e003b */
[----:B------:R-:W-:-:S02]  /*7360*/  MOV R70, R53 ;  /* 0x0000003500467202 */ /* 0x000fc40000000f00 */
[----:B------:R-:W-:Y:S02]  /*7370*/  CS2R R74, SRZ ;  /* 0x00000000004a7805 */ /* 0x000fe4000001ff00 */
[----:B------:R-:W-:Y:S02]  /*7380*/  CS2R R72, SRZ ;  /* 0x0000000000487805 */ /* 0x000fe4000001ff00 */
[----:B------:R-:W-:Y:S02]  /*7390*/  CS2R R78, SRZ ;  /* 0x00000000004e7805 */ /* 0x000fe4000001ff00 */
[----:B------:R-:W-:Y:S01]  /*73a0*/  PRMT R167, R69, 0x5410, R68 ;  /* 0x0000541045a77816 */ /* 0x000fe20000000044 */
[----:B------:R-:W-:Y:S01]  /*73b0*/  IMAD.MOV.U32 R69, RZ, RZ, R62 ;  /* 0x000000ffff457224 */ /* 0x000fe200078e003e */
[----:B------:R-:W-:Y:S01]  /*73c0*/  PRMT R164, R71, 0x5410, R70 ;  /* 0x0000541047a47816 */ /* 0x000fe20000000046 */
[----:B------:R-:W-:Y:S01]  /*73d0*/  IMAD.MOV.U32 R68, RZ, RZ, R63 ;  /* 0x000000ffff447224 */ /* 0x000fe200078e003f */
[----:B------:R-:W-:Y:S01]  /*73e0*/  MOV R70, R57 ;  /* 0x0000003900467202 */ /* 0x000fe20000000f00 */
[----:B------:R-:W-:Y:S01]  /*73f0*/  IMAD.MOV.U32 R71, RZ, RZ, R56 ;  /* 0x000000ffff477224 */ /* 0x000fe200078e0038 */
[----:B------:R-:W-:-:S02]  /*7400*/  CS2R R76, SRZ ;  /* 0x00000000004c7805 */ /* 0x000fc4000001ff00 */
[----:B------:R-:W-:Y:S02]  /*7410*/  CS2R R82, SRZ ;  /* 0x0000000000527805 */ /* 0x000fe4000001ff00 */
[----:B------:R-:W-:Y:S01]  /*7420*/  PRMT R165, R69, 0x5410, R68 ;  /* 0x0000541045a57816 */ /* 0x000fe20000000044 */
[----:B------:R-:W-:Y:S01]  /*7430*/  IMAD.MOV.U32 R69, RZ, RZ, R60 ;  /* 0x000000ffff457224 */ /* 0x000fe200078e003c */
[----:B------:R-:W-:Y:S02]  /*7440*/  MOV R68, R61 ;  /* 0x0000003d00447202 */ /* 0x000fe40000000f00 */
[----:B------:R-:W-:Y:S02]  /*7450*/  CS2R R80, SRZ ;  /* 0x0000000000507805 */ /* 0x000fe4000001ff00 */
[----:B------:R-:W-:Y:S02]  /*7460*/  PRMT R168, R71, 0x5410, R70 ;  /* 0x0000541047a87816 */ /* 0x000fe40000000046 */
[----:B------:R-:W-:-:S02]  /*7470*/  CS2R R70, SRZ ;  /* 0x0000000000467805 */ /* 0x000fc4000001ff00 */
[----:B------:R-:W-:Y:S01]  /*7480*/  PRMT R166, R69, 0x5410, R68 ;  /* 0x0000541045a67816 */ /* 0x000fe20000000044 */
[----:B------:R-:W-:Y:S02]  /*7490*/  IMAD.MOV.U32 R69, RZ, RZ, R66 ;  /* 0x000000ffff457224 */ /* 0x000fe400078e0042 */
[----:B------:R-:W-:-:S05]  /*74a0*/  IMAD.MOV.U32 R68, RZ, RZ, R67 ;  /* 0x000000ffff447224 */ /* 0x000fca00078e0043 */
[----:B------:R-:W-:Y:S01]  /*74b0*/  PRMT R169, R69, 0x5410, R68 ;  /* 0x0000541045a97816 */ /* 0x000fe20000000044 */
[----:B------:R-:W-:Y:S02]  /*74c0*/  IMAD.MOV.U32 R69, RZ, RZ, R64 ;  /* 0x000000ffff457224 */ /* 0x000fe400078e0040 */
[----:B------:R-:W-:-:S05]  /*74d0*/  IMAD.MOV.U32 R68, RZ, RZ, R65 ;  /* 0x000000ffff447224 */ /* 0x000fca00078e0041 */
[----:B------:R-:W-:Y:S02]  /*74e0*/  PRMT R170, R69, 0x5410, R68 ;  /* 0x0000541045aa7816 */ /* 0x000fe40000000044 */
[----:B------:R-:W-:Y:S01]  /*74f0*/  CS2R R68, SRZ ;  /* 0x0000000000447805 */ /* 0x000fe2000001ff00 */
[----:B------:R-:W-:Y:S06]  /*7500*/  @P3 BRA `(.L_x_519) ;  /* 0x0000000000543947 */ /* 0x000fec0003800000 */
[----:B------:R-:W-:Y:S01]  /*7510*/  IADD3 R86, P2, P5, R102, R32, R86 ;  /* 0x0000002066567210 */ /* 0x000fe20007d5e056 */
[----:B------:R-:W-:Y:S01]  /*7520*/  ULDC.64 UR4, c[0x0][0x3e8] ;  /* 0x0000fa0000047ab9 */ /* 0x000fe20000000a00 */
[----:B------:R-:W-:Y:S02]  /*7530*/  ULDC.64 UR6, c[0x0][0x208] ;  /* 0x0000820000067ab9 */ /* 0x000fe40000000a00 */
[----:B------:R-:W-:Y:S02]  /*7540*/  IADD3.X R0, R25, R34, R0, P2, P5 ;  /* 0x0000002219007210 */ /* 0x000fe400017ea400 */
        /* <DEDUP_REMOVED lines=17> */
.L_x_519:
[----:B------:R-:W-:Y:S05]  /*7660*/  BSYNC B1 ;  /* 0x0000000000017941 */ /* 0x000fea0003800000 */
.L_x_518:
        /* <DEDUP_REMOVED lines=15> */
[----:B------:R-:W-:Y:S02]  /*7760*/  IMAD.MOV.U32 R3, RZ, RZ, R78 ;  /* 0x000000ffff037224 */ /* 0x000fe400078e004e */
        /* <DEDUP_REMOVED lines=16> */
.L_x_520:
[----:B------:R-:W-:Y:S01]  /*7870*/  IMAD R3, R19, 0x8, R18 ;  /* 0x0000000813037824 */ /* 0x000fe200078e0212 */
[----:B------:R-:W-:Y:S01]  /*7880*/  SHF.L.U32 R0, R217, 0x1f, RZ ;  /* 0x0000001fd9007819 */ /* 0x000fe200000006ff */
[----:B------:R-:W1:Y:S01]  /*7890*/  LDC R143, c[0x0][0x2f4] ;  /* 0x0000bd00ff8f7b82 */ /* 0x000e620000000800 */
[----:B------:R-:W-:Y:S01]  /*78a0*/  BSSY B1, `(.L_x_521) ;  /* 0x0000004000017945 */ /* 0x000fe20003800000 */
[----:B------:R-:W-:Y:S01]  /*78b0*/  IMAD.MOV.U32 R123, RZ, RZ, R88 ;  /* 0x000000ffff7b7224 */ /* 0x000fe200078e0058 */
[----:B------:R-:W2:Y:S02]  /*78c0*/  SYNCS.PHASECHK.TRANS64.TRYWAIT P5, [R3+URZ+0x38890], R0 ;  /* 0x03889000030075a7 */ /* 0x000ea400080a017f */
[----:B--2---:R-:W-:Y:S05]  /*78d0*/  @!P5 BRA `(.L_x_522) ;  /* 0x000002440038d947 */ /* 0x004fea0003800000 */
.L_x_855:
[----:B------:R-:W-:Y:S05]  /*78e0*/  BSYNC B1 ;  /* 0x0000000000017941 */ /* 0x000fea0003800000 */
.L_x_521:
[----:B------:R-:W3:Y:S01]  /*78f0*/  LDC.64 R124, c[0x0][0x300] ;  /* 0x0000c000ff7c7b82 */ /* 0x000ee20000000a00 */
[----:B------:R-:W-:Y:S01]  /*7900*/  BSSY B1, `(.L_x_523) ;  /* 0x000010c000017945 */ /* 0x000fe20003800000 */
[----:B-1----:R-:W-:-:S03]  /*7910*/  IADD3 R145, -R115, R143, RZ ;  /* 0x0000008f73917210 */ /* 0x002fc60007ffe1ff */
[----:B------:R-:W-:Y:S05]  /*7920*/  @P4 BRA `(.L_x_524) ;  /* 0x0000001000244947 */ /* 0x000fea0003800000 */
[----:B------:R-:W-:Y:S01]  /*7930*/  ISETP.NE.AND P4, PT, R27, RZ, PT ;  /* 0x000000ff1b00720c */ /* 0x000fe20003f85270 */
[-C--:B---3--:R-:W-:Y:S01]  /*7940*/  IMAD.WIDE.U32 R134, R212, R124.reuse, R122 ;  /* 0x0000007cd4867225 */ /* 0x088fe200078e007a */
[----:B0-----:R-:W-:Y:S01]  /*7950*/  SHF.R.S32.HI R84, RZ, 0x1f, R212 ;  /* 0x0000001fff547819 */ /* 0x001fe200000114d4 */
[----:B------:R-:W-:Y:S04]  /*7960*/  BSSY B2, `(.L_x_525) ;  /* 0x0000084000027945 */ /* 0x000fe80003800000 */
[----:B------:R-:W-:-:S04]  /*7970*/  IMAD R148, R84, R124, RZ ;  /* 0x0000007c54947224 */ /* 0x000fc800078e02ff */
[----:B------:R-:W-:-:S04]  /*7980*/  IMAD R148, R212, R125, R148 ;  /* 0x0000007dd4947224 */ /* 0x000fc800078e0294 */
[----:B------:R-:W-:Y:S01]  /*7990*/  IMAD.IADD R148, R148, 0x1, R135 ;  /* 0x0000000194947824 */ /* 0x000fe200078e0287 */
[----:B------:R-:W-:Y:S06]  /*79a0*/  @!P4 BRA `(.L_x_526) ;  /* 0x0000000400fcc947 */ /* 0x000fec0003800000 */
[----:B------:R-:W-:Y:S01]  /*79b0*/  SEL R84, R115, R145, !P0 ;  /* 0x0000009173547207 */ /* 0x000fe20004000000 */
[----:B------:R-:W-:Y:S01]  /*79c0*/  IMAD.SHL.U32 R86, R212, 0x40, RZ ;  /* 0x00000040d4567824 */ /* 0x000fe200078e00ff */
[----:B------:R-:W-:Y:S01]  /*79d0*/  ISETP.GE.AND P4, PT, R16, R120, PT ;  /* 0x000000781000720c */ /* 0x000fe20003f86270 */
[----:B------:R-:W-:Y:S01]  /*79e0*/  BSSY B3, `(.L_x_527) ;  /* 0x000006e000037945 */ /* 0x000fe20003800000 */
[----:B------:R-:W-:-:S04]  /*79f0*/  SHF.R.S32.HI R85, RZ, 0x1f, R84 ;  /* 0x0000001fff557819 */ /* 0x000fc80000011454 */
[----:B------:R-:W-:-:S04]  /*7a00*/  LEA.HI R84, R85, R84, RZ, 0x4 ;  /* 0x0000005455547211 */ /* 0x000fc800078f20ff */
[----:B------:R-:W-:-:S04]  /*7a10*/  LEA.HI.SX32 R84, R84, R15, 0x1c ;  /* 0x0000000f54547211 */ /* 0x000fc800078fe2ff */
[----:B------:R-:W-:Y:S01]  /*7a20*/  SHF.R.S32.HI R85, RZ, 0x1f, R84 ;  /* 0x0000001fff557819 */ /* 0x000fe20000011454 */
[----:B------:R-:W-:-:S03]  /*7a30*/  IMAD.SHL.U32 R149, R84, 0x8, RZ ;  /* 0x0000000854957824 */ /* 0x000fc600078e00ff */
[----:B------:R-:W-:Y:S02]  /*7a40*/  LEA.HI R84, R85, R84, RZ, 0x3 ;  /* 0x0000005455547211 */ /* 0x000fe400078f18ff */
[----:B------:R-:W-:Y:S02]  /*7a50*/  LOP3.LUT R85, R149, 0x38, RZ, 0xc0, !PT ;  /* 0x0000003895557812 */ /* 0x000fe400078ec0ff */
[----:B------:R-:W-:Y:S02]  /*7a60*/  SHF.R.S32.HI R84, RZ, 0x3, R84 ;  /* 0x00000003ff547819 */ /* 0x000fe40000011454 */
[----:B------:R-:W-:-:S03]  /*7a70*/  LOP3.LUT R85, R85, 0x1c0, R86, 0xf8, !PT ;  /* 0x000001c055557812 */ /* 0x000fc600078ef856 */
[----:B------:R-:W-:Y:S01]  /*7a80*/  IMAD R84, R84, 0x1400, R228 ;  /* 0x0000140054547824 */ /* 0x000fe200078e02e4 */
[----:B------:R-:W-:-:S04]  /*7a90*/  LOP3.LUT R85, R85, R229, RZ, 0x3c, !PT ;  /* 0x000000e555557212 */ /* 0x000fc800078e3cff */
[----:B------:R-:W-:-:S05]  /*7aa0*/  IADD3 R84, R84, R85, RZ ;  /* 0x0000005554547210 */ /* 0x000fca0007ffe0ff */
[C---:B------:R-:W-:Y:S02]  /*7ab0*/  IMAD R88, R19.reuse, 0x5000, R84 ;  /* 0x0000500013587824 */ /* 0x040fe400078e0254 */
[----:B------:R-:W-:Y:S02]  /*7ac0*/  IMAD R84, R19, 0x5000, R138 ;  /* 0x0000500013547824 */ /* 0x000fe400078e028a */
[--C-:B------:R-:W-:Y:S02]  /*7ad0*/  IMAD R88, R88, 0x2, R18.reuse ;  /* 0x0000000258587824 */ /* 0x100fe400078e0212 */
[----:B------:R-:W-:-:S04]  /*7ae0*/  IMAD R84, R84, 0x2, R18 ;  /* 0x0000000254547824 */ /* 0x000fc800078e0212 */
[----:B------:R-:W0:Y:S04]  /*7af0*/  LDS.128 R88, [R88+0x24400] ;  /* 0x0244000058587984 */ /* 0x000e280000000c00 */
[----:B------:R-:W1:Y:S01]  /*7b00*/  LDS.128 R84, [R84+0x24400] ;  /* 0x0244000054547984 */ /* 0x000e620000000c00 */
[----:B------:R-:W-:Y:S05]  /*7b10*/  @P4 BRA `(.L_x_528) ;  /* 0x0000000400684947 */ /* 0x000fea0003800000 */
[----:B0-----:R-:W-:Y:S01]  /*7b20*/  IMAD.MOV.U32 R151, RZ, RZ, R89 ;  /* 0x000000ffff977224 */ /* 0x001fe200078e0059 */
[----:B-1----:R-:W-:Y:S01]  /*7b30*/  MOV R150, R85 ;  /* 0x0000005500967202 */ /* 0x002fe20000000f00 */
[----:B------:R-:W-:Y:S01]  /*7b40*/  HADD2.F32 R153, -RZ, R153.H0_H0 ;  /* 0x20000099ff997230 */ /* 0x000fe20000004100 */
[--C-:B------:R-:W-:Y:S01]  /*7b50*/  SHF.R.U64 R40, R40, 0x10, R41.reuse ;  /* 0x0000001028287819 */ /* 0x100fe20000001229 */
[----:B------:R-:W-:Y:S01]  /*7b60*/  HADD2.F32 R152, -RZ, R152.H0_H0 ;  /* 0x20000098ff987230 */ /* 0x000fe20000004100 */
[----:B------:R-:W-:Y:S01]  /*7b70*/  SHF.R.U32.HI R41, RZ, 0x10, R41 ;  /* 0x00000010ff297819 */ /* 0x000fe20000011629 */
[----:B------:R-:W-:Y:S01]  /*7b80*/  HADD2.F32 R85, -RZ, R151.H0_H0 ;  /* 0x20000097ff557230 */ /* 0x000fe20000004100 */
[----:B------:R-:W-:Y:S01]  /*7b90*/  SHF.R.U64 R48, R48, 0x10, R49 ;  /* 0x0000001030307819 */ /* 0x000fe20000001231 */
[--C-:B------:R-:W-:Y:S01]  /*7ba0*/  HADD2.F32 R154, -RZ, R150.reuse.H0_H0 ;  /* 0x20000096ff9a7230 */ /* 0x100fe20000004100 */
[----:B------:R-:W-:Y:S01]  /*7bb0*/  SHF.R.U64 R42, R42, 0x10, R43 ;  /* 0x000000102a2a7819 */ /* 0x000fe2000000122b */
[----:B------:R-:W-:-:S02]  /*7bc0*/  HADD2.F32 R150, -RZ, R150.H1_H1 ;  /* 0x30000096ff967230 */ /* 0x000fc40000004100 */
[CC--:B------:R-:W-:Y:S01]  /*7bd0*/  FMUL.FTZ R89, R85.reuse, R153.reuse ;  /* 0x0000009955597220 */ /* 0x0c0fe20000410000 */
[----:B------:R-:W-:Y:S02]  /*7be0*/  HADD2.F32 R48, -RZ, R48.H0_H0 ;  /* 0x20000030ff307230 */ /* 0x000fe40000004100 */
[C---:B------:R-:W-:Y:S01]  /*7bf0*/  FMUL.FTZ R153, R154.reuse, R153 ;  /* 0x000000999a997220 */ /* 0x040fe20000410000 */
[----:B------:R-:W-:Y:S02]  /*7c00*/  HADD2.F32 R42, -RZ, R42.H0_H0 ;  /* 0x2000002aff2a7230 */ /* 0x000fe40000004100 */
[-C--:B------:R-:W-:Y:S01]  /*7c10*/  FFMA.FTZ R89, R154, R152.reuse, -R89 ;  /* 0x000000989a597223 */ /* 0x080fe20000010859 */
[----:B------:R-:W-:Y:S01]  /*7c20*/  FFMA.FTZ R85, R85, R152, R153 ;  /* 0x0000009855557223 */ /* 0x000fe20000010099 */
[----:B------:R-:W-:Y:S01]  /*7c30*/  SHF.R.U32.HI R152, RZ, 0x10, R49 ;  /* 0x00000010ff987819 */ /* 0x000fe20000011631 */
[----:B------:R-:W-:Y:S02]  /*7c40*/  HADD2.F32 R49, -RZ, R151.H1_H1 ;  /* 0x30000097ff317230 */ /* 0x000fe40000004100 */
[----:B------:R-:W-:-:S02]  /*7c50*/  HADD2.F32 R151, -RZ, R41.H0_H0 ;  /* 0x20000029ff977230 */ /* 0x000fc40000004100 */
[----:B------:R-:W-:Y:S02]  /*7c60*/  HADD2.F32 R152, -RZ, R152.H0_H0 ;  /* 0x20000098ff987230 */ /* 0x000fe40000004100 */
[----:B------:R-:W-:-:S03]  /*7c70*/  HADD2.F32 R153, -RZ, R178.H0_H0 ;  /* 0x200000b2ff997230 */ /* 0x000fc60000004100 */
[-C--:B------:R-:W-:Y:S01]  /*7c80*/  FMUL.FTZ R41, R49, R152.reuse ;  /* 0x0000009831297220 */ /* 0x080fe20000410000 */
[----:B------:R-:W-:-:S03]  /*7c90*/  FMUL.FTZ R152, R150, R152 ;  /* 0x0000009896987220 */ /* 0x000fc60000410000 */
[-C--:B------:R-:W-:Y:S01]  /*7ca0*/  FFMA.FTZ R41, R150, R151.reuse, -R41 ;  /* 0x0000009796297223 */ /* 0x080fe20000010829 */
[----:B------:R-:W-:Y:S01]  /*7cb0*/  FFMA.FTZ R49, R49, R151, R152 ;  /* 0x0000009731317223 */ /* 0x000fe20000010098 */
[----:B------:R-:W-:Y:S02]  /*7cc0*/  IMAD.MOV.U32 R151, RZ, RZ, R91 ;  /* 0x000000ffff977224 */ /* 0x000fe400078e005b */
[----:B------:R-:W-:Y:S01]  /*7cd0*/  IMAD.MOV.U32 R150, RZ, RZ, R87 ;  /* 0x000000ffff967224 */ /* 0x000fe200078e0057 */
[----:B------:R-:W-:Y:S01]  /*7ce0*/  F2FP.F16.F32.PACK_AB R41, R41, R89 ;  /* 0x000000592929723e */ /* 0x000fe200000000ff */
[----:B------:R-:W-:Y:S01]  /*7cf0*/  HADD2.F32 R152, -RZ, R177.H0_H0 ;  /* 0x200000b1ff987230 */ /* 0x000fe20000004100 */
[----:B------:R-:W-:Y:S01]  /*7d00*/  F2FP.F16.F32.PACK_AB R49, R49, R85 ;  /* 0x000000553131723e */ /* 0x000fe200000000ff */
[----:B------:R-:W-:Y:S01]  /*7d10*/  HADD2.F32 R91, -RZ, R151.H0_H0 ;  /* 0x20000097ff5b7230 */ /* 0x000fe20000004100 */
[----:B------:R-:W-:Y:S01]  /*7d20*/  MOV R85, R41 ;  /* 0x0000002900557202 */ /* 0x000fe20000000f00 */
[----:B------:R-:W-:-:S02]  /*7d30*/  HADD2.F32 R154, -RZ, R150.H0_H0 ;  /* 0x20000096ff9a7230 */ /* 0x000fc40000004100 */
[----:B------:R-:W-:Y:S02]  /*7d40*/  HADD2.F32 R150, -RZ, R150.H1_H1 ;  /* 0x30000096ff967230 */ /* 0x000fe40000004100 */
[CC--:B------:R-:W-:Y:S01]  /*7d50*/  FMUL.FTZ R87, R91.reuse, R153.reuse ;  /* 0x000000995b577220 */ /* 0x0c0fe20000410000 */
[----:B------:R-:W-:Y:S02]  /*7d60*/  IMAD.MOV.U32 R89, RZ, RZ, R49 ;  /* 0x000000ffff597224 */ /* 0x000fe400078e0031 */
[C---:B------:R-:W-:Y:S01]  /*7d70*/  FMUL.FTZ R153, R154.reuse, R153 ;  /* 0x000000999a997220 */ /* 0x040fe20000410000 */
[-C--:B------:R-:W-:Y:S01]  /*7d80*/  FFMA.FTZ R87, R154, R152.reuse, -R87 ;  /* 0x000000989a577223 */ /* 0x080fe20000010857 */
[----:B------:R-:W-:Y:S02]  /*7d90*/  HADD2.F32 R154, -RZ, R178.H1_H1 ;  /* 0x300000b2ff9a7230 */ /* 0x000fe40000004100 */
[----:B------:R-:W-:Y:S01]  /*7da0*/  FFMA.FTZ R91, R91, R152, R153 ;  /* 0x000000985b5b7223 */ /* 0x000fe20000010099 */
[----:B------:R-:W-:-:S02]  /*7db0*/  SHF.R.U32.HI R152, RZ, 0x10, R43 ;  /* 0x00000010ff987819 */ /* 0x000fc4000001162b */
[--C-:B------:R-:W-:Y:S02]  /*7dc0*/  SHF.R.U64 R43, R50, 0x10, R51.reuse ;  /* 0x00000010322b7819 */ /* 0x100fe40000001233 */
[----:B------:R-:W-:Y:S01]  /*7dd0*/  SHF.R.U32.HI R50, RZ, 0x10, R51 ;  /* 0x00000010ff327819 */ /* 0x000fe20000011633 */
[----:B------:R-:W-:Y:S02]  /*7de0*/  HADD2.F32 R51, -RZ, R151.H1_H1 ;  /* 0x30000097ff337230 */ /* 0x000fe40000004100 */
[----:B------:R-:W-:Y:S02]  /*7df0*/  HADD2.F32 R152, -RZ, R152.H0_H0 ;  /* 0x20000098ff987230 */ /* 0x000fe40000004100 */
[----:B------:R-:W-:Y:S02]  /*7e00*/  HADD2.F32 R151, -RZ, R50.H0_H0 ;  /* 0x20000032ff977230 */ /* 0x000fe40000004100 */
[----:B------:R-:W-:-:S03]  /*7e10*/  HADD2.F32 R43, -RZ, R43.H0_H0 ;  /* 0x2000002bff2b7230 */ /* 0x000fc60000004100 */
[----:B------:R-:W-:-:S04]  /*7e20*/  FMUL.FTZ R50, R51, R151 ;  /* 0x0000009733327220 */ /* 0x000fc80000410000 */
[CC--:B------:R-:W-:Y:S01]  /*7e30*/  FFMA.FTZ R50, R150.reuse, R152.reuse, -R50 ;  /* 0x0000009896327223 */ /* 0x0c0fe20000010832 */
[----:B------:R-:W-:Y:S01]  /*7e40*/  FMUL.FTZ R150, R150, R151 ;  /* 0x0000009796967220 */ /* 0x000fe20000410000 */
[--C-:B------:R-:W-:Y:S02]  /*7e50*/  HADD2.F32 R151, -RZ, R88.reuse.H0_H0 ;  /* 0x20000058ff977230 */ /* 0x100fe40000004100 */
[----:B------:R-:W-:Y:S02]  /*7e60*/  HADD2.F32 R88, -RZ, R88.H1_H1 ;  /* 0x30000058ff587230 */ /* 0x000fe40000004100 */
[----:B------:R-:W-:Y:S01]  /*7e70*/  FFMA.FTZ R51, R51, R152, R150 ;  /* 0x0000009833337223 */ /* 0x000fe20000010096 */
[----:B------:R-:W-:Y:S02]  /*7e80*/  HADD2.F32 R150, -RZ, R84.H0_H0 ;  /* 0x20000054ff967230 */ /* 0x000fe40000004100 */
[-C--:B------:R-:W-:Y:S01]  /*7e90*/  FMUL.FTZ R153, R151, R154.reuse ;  /* 0x0000009a97997220 */ /* 0x080fe20000410000 */
[----:B------:R-:W-:Y:S01]  /*7ea0*/  HADD2.F32 R152, -RZ, R177.H1_H1 ;  /* 0x300000b1ff987230 */ /* 0x000fe20000004100 */
[----:B------:R-:W-:Y:S01]  /*7eb0*/  F2FP.F16.F32.PACK_AB R87, R50, R87 ;  /* 0x000000573257723e */ /* 0x000fe200000000ff */
[----:B------:R-:W-:Y:S01]  /*7ec0*/  FMUL.FTZ R154, R150, R154 ;  /* 0x0000009a969a7220 */ /* 0x000fe20000410000 */
[----:B------:R-:W-:-:S02]  /*7ed0*/  F2FP.F16.F32.PACK_AB R91, R51, R91 ;  /* 0x0000005b335b723e */ /* 0x000fc400000000ff */
[-C--:B------:R-:W-:Y:S01]  /*7ee0*/  FFMA.FTZ R150, R150, R152.reuse, -R153 ;  /* 0x0000009896967223 */ /* 0x080fe20000010899 */
[----:B------:R-:W-:Y:S01]  /*7ef0*/  FFMA.FTZ R151, R151, R152, R154 ;  /* 0x0000009897977223 */ /* 0x000fe2000001009a */
[----:B------:R-:W-:Y:S02]  /*7f00*/  HADD2.F32 R152, -RZ, R84.H1_H1 ;  /* 0x30000054ff987230 */ /* 0x000fe40000004100 */
[----:B------:R-:W-:Y:S02]  /*7f10*/  HADD2.F32 R84, -RZ, R40.H0_H0 ;  /* 0x20000028ff547230 */ /* 0x000fe40000004100 */
[-C--:B------:R-:W-:Y:S01]  /*7f20*/  FMUL.FTZ R40, R88, R48.reuse ;  /* 0x0000003058287220 */ /* 0x080fe20000410000 */
[--C-:B------:R-:W-:Y:S02]  /*7f30*/  HADD2.F32 R154, -RZ, R176.reuse.H1_H1 ;  /* 0x300000b0ff9a7230 */ /* 0x100fe40000004100 */
[C---:B------:R-:W-:Y:S01]  /*7f40*/  FMUL.FTZ R48, R152.reuse, R48 ;  /* 0x0000003098307220 */ /* 0x040fe20000410000 */
[----:B------:R-:W-:Y:S01]  /*7f50*/  FFMA.FTZ R40, R152, R84, -R40 ;  /* 0x0000005498287223 */ /* 0x000fe20000010828 */
[----:B------:R-:W-:-:S02]  /*7f60*/  HADD2.F32 R152, -RZ, R176.H0_H0 ;  /* 0x200000b0ff987230 */ /* 0x000fc40000004100 */
[----:B------:R-:W-:Y:S01]  /*7f70*/  FFMA.FTZ R48, R88, R84, R48 ;  /* 0x0000005458307223 */ /* 0x000fe20000010030 */
[----:B------:R-:W-:Y:S02]  /*7f80*/  HADD2.F32 R84, -RZ, R90.H0_H0 ;  /* 0x2000005aff547230 */ /* 0x000fe40000004100 */
[----:B------:R-:W-:Y:S01]  /*7f90*/  HADD2.F32 R88, -RZ, R86.H0_H0 ;  /* 0x20000056ff587230 */ /* 0x000fe20000004100 */
[----:B------:R-:W-:Y:S01]  /*7fa0*/  F2FP.F16.F32.PACK_AB R40, R40, R150 ;  /* 0x000000962828723e */ /* 0x000fe200000000ff */
[----:B------:R-:W-:Y:S02]  /*7fb0*/  HADD2.F32 R90, -RZ, R90.H1_H1 ;  /* 0x3000005aff5a7230 */ /* 0x000fe40000004100 */
[-C--:B------:R-:W-:Y:S01]  /*7fc0*/  FMUL.FTZ R153, R84, R154.reuse ;  /* 0x0000009a54997220 */ /* 0x080fe20000410000 */
[----:B------:R-:W-:Y:S02]  /*7fd0*/  HADD2.F32 R86, -RZ, R86.H1_H1 ;  /* 0x30000056ff567230 */ /* 0x000fe40000004100 */
[----:B------:R-:W-:Y:S01]  /*7fe0*/  FMUL.FTZ R154, R88, R154 ;  /* 0x0000009a589a7220 */ /* 0x000fe20000410000 */
[----:B------:R-:W-:Y:S01]  /*7ff0*/  F2FP.F16.F32.PACK_AB R48, R48, R151 ;  /* 0x000000973030723e */ /* 0x000fe200000000ff */
[----:B------:R-:W-:-:S02]  /*8000*/  FFMA.FTZ R153, R88, R152, -R153 ;  /* 0x0000009858997223 */ /* 0x000fc40000010899 */
[----:B------:R-:W-:Y:S01]  /*8010*/  FFMA.FTZ R154, R84, R152, R154 ;  /* 0x00000098549a7223 */ /* 0x000fe2000001009a */
[-C--:B------:R-:W-:Y:S01]  /*8020*/  FMUL.FTZ R84, R90, R43.reuse ;  /* 0x0000002b5a547220 */ /* 0x080fe20000410000 */
[C---:B------:R-:W-:Y:S01]  /*8030*/  FMUL.FTZ R43, R86.reuse, R43 ;  /* 0x0000002b562b7220 */ /* 0x040fe20000410000 */
[----:B------:R-:W-:Y:S02]  /*8040*/  IMAD.MOV.U32 R88, RZ, RZ, R48 ;  /* 0x000000ffff587224 */ /* 0x000fe400078e0030 */
[-C--:B------:R-:W-:Y:S01]  /*8050*/  FFMA.FTZ R84, R86, R42.reuse, -R84 ;  /* 0x0000002a56547223 */ /* 0x080fe20000010854 */
[----:B------:R-:W-:-:S04]  /*8060*/  FFMA.FTZ R43, R90, R42, R43 ;  /* 0x0000002a5a2b7223 */ /* 0x000fc8000001002b */
[----:B------:R-:W-:Y:S01]  /*8070*/  F2FP.F16.F32.PACK_AB R153, R84, R153 ;  /* 0x000000995499723e */ /* 0x000fe200000000ff */
[----:B------:R-:W-:Y:S01]  /*8080*/  IMAD.MOV.U32 R84, RZ, RZ, R40 ;  /* 0x000000ffff547224 */ /* 0x000fe200078e0028 */
[----:B------:R-:W-:-:S03]  /*8090*/  F2FP.F16.F32.PACK_AB R43, R43, R154 ;  /* 0x0000009a2b2b723e */ /* 0x000fc600000000ff */
[----:B------:R-:W-:Y:S01]  /*80a0*/  IMAD.MOV.U32 R86, RZ, RZ, R153 ;  /* 0x000000ffff567224 */ /* 0x000fe200078e0099 */
[----:B------:R-:W-:-:S07]  /*80b0*/  MOV R90, R43 ;  /* 0x0000002b005a7202 */ /* 0x000fce0000000f00 */
.L_x_528:
[----:B------:R-:W-:Y:S05]  /*80c0*/  BSYNC B3 ;  /* 0x0000000000037941 */ /* 0x000fea0003800000 */
.L_x_527:
[----:B------:R-:W-:Y:S01]  /*80d0*/  ISETP.GE.AND P4, PT, R149, R143, PT ;  /* 0x0000008f9500720c */ /* 0x000fe20003f86270 */
[----:B------:R-:W-:-:S12]  /*80e0*/  ULDC.64 UR4, c[0x0][0x208] ;  /* 0x0000820000047ab9 */ /* 0x000fd80000000a00 */
[--C-:B------:R-:W-:Y:S02]  /*80f0*/  @!P4 SHF.R.S32.HI R43, RZ, 0x1f, R149.reuse ;  /* 0x0000001fff2bc819 */ /* 0x100fe40000011495 */
[----:B------:R-:W-:-:S04]  /*8100*/  @!P4 IADD3 R149, P5, P6, R96, R134, R149 ;  /* 0x000000866095c210 */ /* 0x000fc80007ebe095 */
[----:B------:R-:W-:Y:S02]  /*8110*/  @!P4 IADD3.X R43, R93, R148, R43, P5, P6 ;  /* 0x000000945d2bc210 */ /* 0x000fe40002fec42b */
[----:B------:R-:W-:-:S04]  /*8120*/  IADD3 R41, P5, P6, R96, R134, R14 ;  /* 0x0000008660297210 */ /* 0x000fc80007ebe00e */
[----:B------:R-:W-:Y:S02]  /*8130*/  IADD3.X R42, R93, R148, R8, P5, P6 ;  /* 0x000000945d2a7210 */ /* 0x000fe40002fec408 */
[----:B------:R-:W-:-:S04]  /*8140*/  LEA R40, P5, R41, R116, 0x1 ;  /* 0x0000007429287211 */ /* 0x000fc800078a08ff */
[----:B------:R-:W-:Y:S02]  /*8150*/  LEA.HI.X R41, R41, R117, R42, 0x1, P5 ;  /* 0x0000007529297211 */ /* 0x000fe400028f0c2a */
[----:B------:R-:W-:-:S03]  /*8160*/  @!P4 LEA R42, P5, R149, R116, 0x1 ;  /* 0x00000074952ac211 */ /* 0x000fc600078a08ff */
[----:B-1----:R1:W-:Y:S01]  /*8170*/  STG.E.128 desc[UR4][R40.64], R84 ;  /* 0x0000005428007986 */ /* 0x0023e2000c101d04 */
[----:B------:R-:W-:-:S05]  /*8180*/  @!P4 LEA.HI.X R43, R149, R117, R43, 0x1, P5 ;  /* 0x00000075952bc211 */ /* 0x000fca00028f0c2b */
[----:B0-----:R1:W-:Y:S04]  /*8190*/  @!P4 STG.E.128 desc[UR4][R42.64], R88 ;  /* 0x000000582a00c986 */ /* 0x0013e8000c101d04 */
.L_x_526:
[----:B------:R-:W-:Y:S05]  /*81a0*/  BSYNC B2 ;  /* 0x0000000000027941 */ /* 0x000fea0003800000 */
.L_x_525:
[----:B------:R-:W-:-:S13]  /*81b0*/  ISETP.NE.AND P4, PT, R11, RZ, PT ;  /* 0x000000ff0b00720c */ /* 0x000fda0003f85270 */
[----:B------:R-:W-:Y:S05]  /*81c0*/  @!P4 BRA `(.L_x_524) ;  /* 0x0000000400fcc947 */ /* 0x000fea0003800000 */
[----:B-1----:R-:W-:Y:S01]  /*81d0*/  SEL R40, R115, R145, !P1 ;  /* 0x0000009173287207 */ /* 0x002fe20004800000 */
        /* <DEDUP_REMOVED lines=13> */
[----:B------:R-:W-:-:S05]  /*82b0*/  LOP3.LUT R41, R41, R229, RZ, 0x3c, !PT ;  /* 0x000000e529297212 */ /* 0x000fca00078e3cff */
[----:B------:R-:W-:-:S04]  /*82c0*/  IMAD.IADD R40, R40, 0x1, R41 ;  /* 0x0000000128287824 */ /* 0x000fc800078e0229 */
[C---:B------:R-:W-:Y:S02]  /*82d0*/  IMAD R48, R19.reuse, 0x5000, R40 ;  /* 0x0000500013307824 */ /* 0x040fe400078e0228 */
[----:B------:R-:W-:Y:S02]  /*82e0*/  IMAD R40, R19, 0x5000, R137 ;  /* 0x0000500013287824 */ /* 0x000fe400078e0289 */
[----:B------:R-:W-:-:S03]  /*82f0*/  IMAD R48, R48, 0x2, R18 ;  /* 0x0000000230307824 */ /* 0x000fc600078e0212 */
[----:B------:R-:W-:-:S03]  /*8300*/  LEA R40, R40, R18, 0x1 ;  /* 0x0000001228287211 */ /* 0x000fc600078e08ff */
[----:B------:R-:W0:Y:S04]  /*8310*/  LDS.128 R48, [R48+0x24400] ;  /* 0x0244000030307984 */ /* 0x000e280000000c00 */
[----:B------:R-:W1:Y:S01]  /*8320*/  LDS.128 R40, [R40+0x24400] ;  /* 0x0244000028287984 */ /* 0x000e620000000c00 */
[----:B------:R-:W-:Y:S05]  /*8330*/  @P4 BRA `(.L_x_530) ;  /* 0x0000000400684947 */ /* 0x000fea0003800000 */
[----:B0-----:R-:W-:Y:S01]  /*8340*/  IMAD.MOV.U32 R86, RZ, RZ, R49 ;  /* 0x000000ffff567224 */ /* 0x001fe200078e0031 */
[----:B------:R-:W-:Y:S01]  /*8350*/  SHF.R.U64 R36, R36, 0x10, R37 ;  /* 0x0000001024247819 */ /* 0x000fe20000001225 */
[----:B-1----:R-:W-:Y:S01]  /*8360*/  IMAD.MOV.U32 R85, RZ, RZ, R41 ;  /* 0x000000ffff557224 */ /* 0x002fe200078e0029 */
[----:B------:R-:W-:Y:S01]  /*8370*/  SHF.R.U32.HI R37, RZ, 0x10, R37 ;  /* 0x00000010ff257819 */ /* 0x000fe20000011625 */
[----:B------:R-:W-:Y:S01]  /*8380*/  HADD2.F32 R87, -RZ, R175.H1_H1 ;  /* 0x300000afff577230 */ /* 0x000fe20000004100 */
[----:B------:R-:W-:Y:S01]  /*8390*/  SHF.R.U64 R38, R38, 0x10, R39 ;  /* 0x0000001026267819 */ /* 0x000fe20000001227 */
[----:B------:R-:W-:Y:S02]  /*83a0*/  HADD2.F32 R41, -RZ, R86.H0_H0 ;  /* 0x20000056ff297230 */ /* 0x000fe40000004100 */
[----:B------:R-:W-:Y:S02]  /*83b0*/  HADD2.F32 R89, -RZ, R85.H0_H0 ;  /* 0x20000055ff597230 */ /* 0x000fe40000004100 */
[----:B------:R-:W-:-:S02]  /*83c0*/  HADD2.F32 R88, -RZ, R175.H0_H0 ;  /* 0x200000afff587230 */ /* 0x000fc40000004100 */
[-C--:B------:R-:W-:Y:S01]  /*83d0*/  FMUL.FTZ R49, R41, R87.reuse ;  /* 0x0000005729317220 */ /* 0x080fe20000410000 */
[----:B------:R-:W-:Y:S02]  /*83e0*/  HADD2.F32 R86, -RZ, R86.H1_H1 ;  /* 0x30000056ff567230 */ /* 0x000fe40000004100 */
[C---:B------:R-:W-:Y:S01]  /*83f0*/  FMUL.FTZ R87, R89.reuse, R87 ;  /* 0x0000005759577220 */ /* 0x040fe20000410000 */
[----:B------:R-:W-:Y:S02]  /*8400*/  HADD2.F32 R37, -RZ, R37.H0_H0 ;  /* 0x20000025ff257230 */ /* 0x000fe40000004100 */
[-C--:B------:R-:W-:Y:S01]  /*8410*/  FFMA.FTZ R49, R89, R88.reuse, -R49 ;  /* 0x0000005859317223 */ /* 0x080fe20000010831 */
[----:B------:R-:W-:Y:S02]  /*8420*/  HADD2.F32 R38, -RZ, R38.H0_H0 ;  /* 0x20000026ff267230 */ /* 0x000fe40000004100 */
[----:B------:R-:W-:Y:S01]  /*8430*/  FFMA.FTZ R41, R41, R88, R87 ;  /* 0x0000005829297223 */ /* 0x000fe20000010057 */
[--C-:B------:R-:W-:Y:S01]  /*8440*/  SHF.R.U32.HI R87, RZ, 0x10, R45.reuse ;  /* 0x00000010ff577819 */ /* 0x100fe2000001162d */
[----:B------:R-:W-:Y:S01]  /*8450*/  HADD2.F32 R88, -RZ, R173.H1_H1 ;  /* 0x300000adff587230 */ /* 0x000fe20000004100 */
[----:B------:R-:W-:Y:S01]  /*8460*/  SHF.R.U64 R45, R44, 0x10, R45 ;  /* 0x000000102c2d7819 */ /* 0x000fe2000000122d */
[----:B------:R-:W-:-:S02]  /*8470*/  HADD2.F32 R44, -RZ, R85.H1_H1 ;  /* 0x30000055ff2c7230 */ /* 0x000fc40000004100 */
[----:B------:R-:W-:Y:S02]  /*8480*/  HADD2.F32 R87, -RZ, R87.H0_H0 ;  /* 0x20000057ff577230 */ /* 0x000fe40000004100 */
[----:B------:R-:W-:-:S03]  /*8490*/  HADD2.F32 R45, -RZ, R45.H0_H0 ;  /* 0x2000002dff2d7230 */ /* 0x000fc60000004100 */
[-C--:B------:R-:W-:Y:S01]  /*84a0*/  FMUL.FTZ R85, R86, R87.reuse ;  /* 0x0000005756557220 */ /* 0x080fe20000410000 */
[----:B------:R-:W-:-:S03]  /*84b0*/  FMUL.FTZ R87, R44, R87 ;  /* 0x000000572c577220 */ /* 0x000fc60000410000 */
[-C--:B------:R-:W-:Y:S01]  /*84c0*/  FFMA.FTZ R44, R44, R37.reuse, -R85 ;  /* 0x000000252c2c7223 */ /* 0x080fe20000010855 */
[----:B------:R-:W-:Y:S02]  /*84d0*/  HADD2.F32 R85, -RZ, R51.H0_H0 ;  /* 0x20000033ff557230 */ /* 0x000fe40000004100 */
[----:B------:R-:W-:Y:S01]  /*84e0*/  FFMA.FTZ R37, R86, R37, R87 ;  /* 0x0000002556257223 */ /* 0x000fe20000010057 */
[----:B------:R-:W-:Y:S02]  /*84f0*/  HADD2.F32 R86, -RZ, R173.H0_H0 ;  /* 0x200000adff567230 */ /* 0x000fe40000004100 */
[--C-:B------:R-:W-:Y:S02]  /*8500*/  HADD2.F32 R87, -RZ, R43.reuse.H0_H0 ;  /* 0x2000002bff577230 */ /* 0x100fe40000004100 */
[----:B------:R-:W-:Y:S01]  /*8510*/  FMUL.FTZ R89, R85, R88 ;  /* 0x0000005855597220 */ /* 0x000fe20000410000 */
[----:B------:R-:W-:Y:S01]  /*8520*/  HADD2.F32 R43, -RZ, R43.H1_H1 ;  /* 0x3000002bff2b7230 */ /* 0x000fe20000004100 */
[----:B------:R-:W-:-:S02]  /*8530*/  F2FP.F16.F32.PACK_AB R44, R44, R49 ;  /* 0x000000312c2c723e */ /* 0x000fc400000000ff */
[C---:B------:R-:W-:Y:S01]  /*8540*/  FFMA.FTZ R89, R87.reuse, R86, -R89 ;  /* 0x0000005657597223 */ /* 0x040fe20000010859 */
[----:B------:R-:W-:Y:S01]  /*8550*/  FMUL.FTZ R87, R87, R88 ;  /* 0x0000005857577220 */ /* 0x000fe20000410000 */
[----:B------:R-:W-:Y:S01]  /*8560*/  HADD2.F32 R88, -RZ, R172.H1_H1 ;  /* 0x300000acff587230 */ /* 0x000fe20000004100 */
[----:B------:R-:W-:Y:S01]  /*8570*/  F2FP.F16.F32.PACK_AB R37, R37, R41 ;  /* 0x000000292525723e */ /* 0x000fe200000000ff */
[----:B------:R-:W-:Y:S02]  /*8580*/  IMAD.MOV.U32 R41, RZ, RZ, R44 ;  /* 0x000000ffff297224 */ /* 0x000fe400078e002c */
[----:B------:R-:W-:Y:S01]  /*8590*/  FFMA.FTZ R87, R85, R86, R87 ;  /* 0x0000005655577223 */ /* 0x000fe20000010057 */
[----:B------:R-:W-:Y:S02]  /*85a0*/  SHF.R.U32.HI R85, RZ, 0x10, R39 ;  /* 0x00000010ff557819 */ /* 0x000fe40000011627 */
[--C-:B------:R-:W-:Y:S01]  /*85b0*/  SHF.R.U64 R39, R46, 0x10, R47.reuse ;  /* 0x000000102e277819 */ /* 0x100fe2000000122f */
[----:B------:R-:W-:Y:S01]  /*85c0*/  HADD2.F32 R46, -RZ, R51.H1_H1 ;  /* 0x30000033ff2e7230 */ /* 0x000fe20000004100 */
[----:B------:R-:W-:Y:S01]  /*85d0*/  SHF.R.U32.HI R47, RZ, 0x10, R47 ;  /* 0x00000010ff2f7819 */ /* 0x000fe2000001162f */
[----:B------:R-:W-:-:S02]  /*85e0*/  HADD2.F32 R85, -RZ, R85.H0_H0 ;  /* 0x20000055ff557230 */ /* 0x000fc40000004100 */
[----:B------:R-:W-:Y:S02]  /*85f0*/  HADD2.F32 R39, -RZ, R39.H0_H0 ;  /* 0x20000027ff277230 */ /* 0x000fe40000004100 */
[----:B------:R-:W-:Y:S02]  /*8600*/  HADD2.F32 R47, -RZ, R47.H0_H0 ;  /* 0x2000002fff2f7230 */ /* 0x000fe40000004100 */
[----:B------:R-:W-:-:S03]  /*8610*/  IMAD.MOV.U32 R49, RZ, RZ, R37 ;  /* 0x000000ffff317224 */ /* 0x000fc600078e0025 */
[----:B------:R-:W-:-:S04]  /*8620*/  FMUL.FTZ R51, R46, R47 ;  /* 0x0000002f2e337220 */ /* 0x000fc80000410000 */
[C---:B------:R-:W-:Y:S01]  /*8630*/  FFMA.FTZ R51, R43.reuse, R85, -R51 ;  /* 0x000000552b337223 */ /* 0x040fe20000010833 */
[----:B------:R-:W-:Y:S01]  /*8640*/  FMUL.FTZ R43, R43, R47 ;  /* 0x0000002f2b2b7220 */ /* 0x000fe20000410000 */
[----:B------:R-:W-:-:S03]  /*8650*/  HADD2.F32 R47, -RZ, R172.H0_H0 ;  /* 0x200000acff2f7230 */ /* 0x000fc60000004100 */
[----:B------:R-:W-:Y:S01]  /*8660*/  FFMA.FTZ R43, R46, R85, R43 ;  /* 0x000000552e2b7223 */ /* 0x000fe2000001002b */
[----:B------:R-:W-:Y:S01]  /*8670*/  HADD2.F32 R46, -RZ, R48.H0_H0 ;  /* 0x20000030ff2e7230 */ /* 0x000fe20000004100 */
[----:B------:R-:W-:Y:S01]  /*8680*/  F2FP.F16.F32.PACK_AB R51, R51, R89 ;  /* 0x000000593333723e */ /* 0x000fe200000000ff */
[----:B------:R-:W-:Y:S02]  /*8690*/  HADD2.F32 R85, -RZ, R40.H0_H0 ;  /* 0x20000028ff557230 */ /* 0x000fe40000004100 */
[----:B------:R-:W-:Y:S02]  /*86a0*/  HADD2.F32 R48, -RZ, R48.H1_H1 ;  /* 0x30000030ff307230 */ /* 0x000fe40000004100 */
[-C--:B------:R-:W-:Y:S01]  /*86b0*/  FMUL.FTZ R86, R46, R88.reuse ;  /* 0x000000582e567220 */ /* 0x080fe20000410000 */
[----:B------:R-:W-:Y:S01]  /*86c0*/  F2FP.F16.F32.PACK_AB R87, R43, R87 ;  /* 0x000000572b57723e */ /* 0x000fe200000000ff */
[----:B------:R-:W-:Y:S01]  /*86d0*/  FMUL.FTZ R88, R85, R88 ;  /* 0x0000005855587220 */ /* 0x000fe20000410000 */
[----:B------:R-:W-:-:S02]  /*86e0*/  IMAD.MOV.U32 R43, RZ, RZ, R51 ;  /* 0x000000ffff2b7224 */ /* 0x000fc400078e0033 */
[-C--:B------:R-:W-:Y:S01]  /*86f0*/  FFMA.FTZ R86, R85, R47.reuse, -R86 ;  /* 0x0000002f55567223 */ /* 0x080fe20000010856 */
[----:B------:R-:W-:Y:S02]  /*8700*/  HADD2.F32 R85, -RZ, R171.H1_H1 ;  /* 0x300000abff557230 */ /* 0x000fe40000004100 */
[----:B------:R-:W-:Y:S01]  /*8710*/  FFMA.FTZ R88, R46, R47, R88 ;  /* 0x0000002f2e587223 */ /* 0x000fe20000010058 */
[----:B------:R-:W-:Y:S02]  /*8720*/  HADD2.F32 R46, -RZ, R40.H1_H1 ;  /* 0x30000028ff2e7230 */ /* 0x000fe40000004100 */
[----:B------:R-:W-:Y:S02]  /*8730*/  HADD2.F32 R40, -RZ, R36.H0_H0 ;  /* 0x20000024ff287230 */ /* 0x000fe40000004100 */
[-C--:B------:R-:W-:Y:S01]  /*8740*/  FMUL.FTZ R36, R48, R45.reuse ;  /* 0x0000002d30247220 */ /* 0x080fe20000410000 */
[--C-:B------:R-:W-:Y:S02]  /*8750*/  HADD2.F32 R47, -RZ, R42.reuse.H0_H0 ;  /* 0x2000002aff2f7230 */ /* 0x100fe40000004100 */
[----:B------:R-:W-:Y:S01]  /*8760*/  FMUL.FTZ R45, R46, R45 ;  /* 0x0000002d2e2d7220 */ /* 0x000fe20000410000 */
[----:B------:R-:W-:-:S02]  /*8770*/  HADD2.F32 R42, -RZ, R42.H1_H1 ;  /* 0x3000002aff2a7230 */ /* 0x000fc40000004100 */
[-C--:B------:R-:W-:Y:S01]  /*8780*/  FFMA.FTZ R36, R46, R40.reuse, -R36 ;  /* 0x000000282e247223 */ /* 0x080fe20000010824 */
[----:B------:R-:W-:Y:S02]  /*8790*/  HADD2.F32 R46, -RZ, R171.H0_H0 ;  /* 0x200000abff2e7230 */ /* 0x000fe40000004100 */
[----:B------:R-:W-:Y:S01]  /*87a0*/  FFMA.FTZ R40, R48, R40, R45 ;  /* 0x0000002830287223 */ /* 0x000fe2000001002d */
[--C-:B------:R-:W-:Y:S02]  /*87b0*/  HADD2.F32 R45, -RZ, R50.reuse.H0_H0 ;  /* 0x20000032ff2d7230 */ /* 0x100fe40000004100 */
[----:B------:R-:W-:Y:S01]  /*87c0*/  HADD2.F32 R50, -RZ, R50.H1_H1 ;  /* 0x30000032ff327230 */ /* 0x000fe20000004100 */
[----:B------:R-:W-:Y:S01]  /*87d0*/  F2FP.F16.F32.PACK_AB R36, R36, R86 ;  /* 0x000000562424723e */ /* 0x000fe200000000ff */
[----:B------:R-:W-:Y:S02]  /*87e0*/  IMAD.MOV.U32 R51, RZ, RZ, R87 ;  /* 0x000000ffff337224 */ /* 0x000fe400078e0057 */
[-C--:B------:R-:W-:Y:S01]  /*87f0*/  FMUL.FTZ R48, R45, R85.reuse ;  /* 0x000000552d307220 */ /* 0x080fe20000410000 */
[----:B------:R-:W-:Y:S01]  /*8800*/  FMUL.FTZ R85, R47, R85 ;  /* 0x000000552f557220 */ /* 0x000fe20000410000 */
[----:B------:R-:W-:-:S02]  /*8810*/  F2FP.F16.F32.PACK_AB R88, R40, R88 ;  /* 0x000000582858723e */ /* 0x000fc400000000ff */
[-C--:B------:R-:W-:Y:S01]  /*8820*/  FFMA.FTZ R48, R47, R46.reuse, -R48 ;  /* 0x0000002e2f307223 */ /* 0x080fe20000010830 */
[----:B------:R-:W-:Y:S01]  /*8830*/  FFMA.FTZ R85, R45, R46, R85 ;  /* 0x0000002e2d557223 */ /* 0x000fe20000010055 */
[-C--:B------:R-:W-:Y:S01]  /*8840*/  FMUL.FTZ R45, R50, R39.reuse ;  /* 0x00000027322d7220 */ /* 0x080fe20000410000 */
[C---:B------:R-:W-:Y:S01]  /*8850*/  FMUL.FTZ R39, R42.reuse, R39 ;  /* 0x000000272a277220 */ /* 0x040fe20000410000 */
[----:B------:R-:W-:Y:S02]  /*8860*/  MOV R40, R36 ;  /* 0x0000002400287202 */ /* 0x000fe40000000f00 */
[-C--:B------:R-:W-:Y:S01]  /*8870*/  FFMA.FTZ R45, R42, R38.reuse, -R45 ;  /* 0x000000262a2d7223 */ /* 0x080fe2000001082d */
[----:B------:R-:W-:-:S04]  /*8880*/  FFMA.FTZ R39, R50, R38, R39 ;  /* 0x0000002632277223 */ /* 0x000fc80000010027 */
[----:B------:R-:W-:Y:S01]  /*8890*/  F2FP.F16.F32.PACK_AB R45, R45, R48 ;  /* 0x000000302d2d723e */ /* 0x000fe200000000ff */
[----:B------:R-:W-:Y:S01]  /*88a0*/  IMAD.MOV.U32 R48, RZ, RZ, R88 ;  /* 0x000000ffff307224 */ /* 0x000fe200078e0058 */
[----:B------:R-:W-:Y:S02]  /*88b0*/  F2FP.F16.F32.PACK_AB R39, R39, R85 ;  /* 0x000000552727723e */ /* 0x000fe400000000ff */
[----:B------:R-:W-:-:S03]  /*88c0*/  MOV R42, R45 ;  /* 0x0000002d002a7202 */ /* 0x000fc60000000f00 */
[----:B------:R-:W-:-:S07]  /*88d0*/  IMAD.MOV.U32 R50, RZ, RZ, R39 ;  /* 0x000000ffff327224 */ /* 0x000fce00078e0027 */
.L_x_530:
[----:B------:R-:W-:Y:S05]  /*88e0*/  BSYNC B2 ;  /* 0x0000000000027941 */ /* 0x000fea0003800000 */
.L_x_529:
        /* <DEDUP_REMOVED lines=13> */
.L_x_524:
[----:B------:R-:W-:Y:S05]  /*89c0*/  BSYNC B1 ;  /* 0x0000000000017941 */ /* 0x000fea0003800000 */
.L_x_523:
[----:B----4-:R-:W4:Y:S01]  /*89d0*/  LDL R36, [R1+0x10] ;  /* 0x0000100001247983 */ /* 0x010f220000100800 */
[----:B------:R-:W-:Y:S01]  /*89e0*/  BSSY B1, `(.L_x_531) ;  /* 0x0000106000017945 */ /* 0x000fe20003800000 */
[----:B----4-:R-:W-:-:S13]  /*89f0*/  LOP3.LUT P4, RZ, R36, 0x1, RZ, 0xc0, !PT ;  /* 0x0000000124ff7812 */ /* 0x010fda000788c0ff */
[----:B------:R-:W-:Y:S05]  /*8a00*/  @P4 BRA `(.L_x_532) ;  /* 0x00000010000c4947 */ /* 0x000fea0003800000 */
[----:B------:R-:W-:Y:S01]  /*8a10*/  ISETP.NE.AND P4, PT, R27, RZ, PT ;  /* 0x000000ff1b00720c */ /* 0x000fe20003f85270 */
[-C--:B---3--:R-:W-:Y:S01]  /*8a20*/  IMAD R50, R142, R124.reuse, RZ ;  /* 0x0000007c8e327224 */ /* 0x088fe200078e02ff */
[----:B------:R-:W-:Y:S01]  /*8a30*/  IADD3 R36, R212, 0x20, RZ ;  /* 0x00000020d4247810 */ /* 0x000fe20007ffe0ff */
[----:B------:R-:W-:Y:S04]  /*8a40*/  BSSY B2, `(.L_x_533) ;  /* 0x0000081000027945 */ /* 0x000fe80003800000 */
[C---:B------:R-:W-:Y:S02]  /*8a50*/  IMAD R50, R36.reuse, R125, R50 ;  /* 0x0000007d24327224 */ /* 0x040fe400078e0232 */
[----:B------:R-:W-:-:S04]  /*8a60*/  IMAD.WIDE.U32 R44, R36, R124, R122 ;  /* 0x0000007c242c7225 */ /* 0x000fc800078e007a */
[----:B------:R-:W-:Y:S01]  /*8a70*/  IMAD.IADD R50, R45, 0x1, R50 ;  /* 0x000000012d327824 */ /* 0x000fe200078e0232 */
[----:B------:R-:W-:Y:S06]  /*8a80*/  @!P4 BRA `(.L_x_534) ;  /* 0x0000000400f0c947 */ /* 0x000fec0003800000 */
[----:B------:R-:W-:Y:S01]  /*8a90*/  SEL R36, R115, R145, !P0 ;  /* 0x0000009173247207 */ /* 0x000fe20004000000 */
[----:B------:R-:W-:Y:S01]  /*8aa0*/  BSSY B3, `(.L_x_535) ;  /* 0x000006d000037945 */ /* 0x000fe20003800000 */
[----:B------:R-:W-:Y:S02]  /*8ab0*/  SHF.R.U32.HI R38, RZ, 0x3, R223 ;  /* 0x00000003ff267819 */ /* 0x000fe400000116df */
[----:B------:R-:W-:Y:S02]  /*8ac0*/  SHF.R.S32.HI R37, RZ, 0x1f, R36 ;  /* 0x0000001fff257819 */ /* 0x000fe40000011424 */
[----:B------:R-:W-:Y:S02]  /*8ad0*/  ISETP.GE.AND P4, PT, R16, R120, PT ;  /* 0x000000781000720c */ /* 0x000fe40003f86270 */
[----:B------:R-:W-:-:S04]  /*8ae0*/  LEA.HI R37, R37, R36, RZ, 0x4 ;  /* 0x0000002425257211 */ /* 0x000fc800078f20ff */
[----:B------:R-:W-:-:S04]  /*8af0*/  LEA.HI.SX32 R46, R37, R15, 0x1c ;  /* 0x0000000f252e7211 */ /* 0x000fc800078fe2ff */
[----:B------:R-:W-:-:S04]  /*8b00*/  SHF.R.S32.HI R37, RZ, 0x1f, R46 ;  /* 0x0000001fff257819 */ /* 0x000fc8000001142e */
[----:B------:R-:W-:Y:S01]  /*8b10*/  LEA.HI R37, R37, R46, RZ, 0x3 ;  /* 0x0000002e25257211 */ /* 0x000fe200078f18ff */
[----:B------:R-:W-:-:S03]  /*8b20*/  IMAD.SHL.U32 R46, R46, 0x8, RZ ;  /* 0x000000082e2e7824 */ /* 0x000fc600078e00ff */
[----:B------:R-:W-:Y:S02]  /*8b30*/  SHF.R.S32.HI R37, RZ, 0x3, R37 ;  /* 0x00000003ff257819 */ /* 0x000fe40000011425 */
[----:B------:R-:W-:-:S03]  /*8b40*/  LOP3.LUT R36, R223, 0x38, R46, 0xf8, !PT ;  /* 0x00000038df247812 */ /* 0x000fc600078ef82e */
[----:B------:R-:W-:Y:S01]  /*8b50*/  IMAD R37, R37, 0x1400, R227 ;  /* 0x0000140025257824 */ /* 0x000fe200078e02e3 */
[----:B------:R-:W-:-:S05]  /*8b60*/  LOP3.LUT R36, R36, R38, RZ, 0x3c, !PT ;  /* 0x0000002624247212 */ /* 0x000fca00078e3cff */
[----:B------:R-:W-:-:S04]  /*8b70*/  IMAD.IADD R36, R37, 0x1, R36 ;  /* 0x0000000125247824 */ /* 0x000fc800078e0224 */
[C---:B-1----:R-:W-:Y:S02]  /*8b80*/  IMAD R40, R19.reuse, 0x5000, R36 ;  /* 0x0000500013287824 */ /* 0x042fe400078e0224 */
[----:B------:R-:W-:Y:S02]  /*8b90*/  IMAD R36, R19, 0x5000, R136 ;  /* 0x0000500013247824 */ /* 0x000fe400078e0288 */
[----:B------:R-:W-:-:S03]  /*8ba0*/  IMAD R40, R40, 0x2, R18 ;  /* 0x0000000228287824 */ /* 0x000fc600078e0212 */
[----:B------:R-:W-:-:S03]  /*8bb0*/  LEA R36, R36, R18, 0x1 ;  /* 0x0000001224247211 */ /* 0x000fc600078e08ff */
[----:B------:R-:W1:Y:S04]  /*8bc0*/  LDS.128 R40, [R40+0x24400] ;  /* 0x0244000028287984 */ /* 0x000e680000000c00 */
[----:B------:R-:W3:Y:S01]  /*8bd0*/  LDS.128 R36, [R36+0x24400] ;  /* 0x0244000024247984 */ /* 0x000ee20000000c00 */
[----:B------:R-:W-:Y:S05]  /*8be0*/  @P4 BRA `(.L_x_536) ;  /* 0x0000000400604947 */ /* 0x000fea0003800000 */
[----:B------:R-:W-:Y:S01]  /*8bf0*/  HADD2.F32 R48, -RZ, R170.H1_H1 ;  /* 0x300000aaff307230 */ /* 0x000fe20000004100 */
[----:B------:R-:W-:Y:S01]  /*8c00*/  SHF.R.U64 R64, R64, 0x10, R65 ;  /* 0x0000001040407819 */ /* 0x000fe20000001241 */
[----:B-1----:R-:W-:Y:S02]  /*8c10*/  HADD2.F32 R47, -RZ, R41.H0_H0 ;  /* 0x20000029ff2f7230 */ /* 0x002fe40000004100 */
[----:B---3--:R-:W-:Y:S02]  /*8c20*/  HADD2.F32 R51, -RZ, R37.H0_H0 ;  /* 0x20000025ff337230 */ /* 0x008fe40000004100 */
[----:B------:R-:W-:Y:S02]  /*8c30*/  HADD2.F32 R49, -RZ, R168.H1_H1 ;  /* 0x300000a8ff317230 */ /* 0x000fe40000004100 */
[-C--:B0-----:R-:W-:Y:S01]  /*8c40*/  FMUL.FTZ R84, R47, R48.reuse ;  /* 0x000000302f547220 */ /* 0x081fe20000410000 */
[----:B------:R-:W-:Y:S02]  /*8c50*/  HADD2.F32 R170, -RZ, R170.H0_H0 ;  /* 0x200000aaffaa7230 */ /* 0x000fe40000004100 */
[----:B------:R-:W-:Y:S01]  /*8c60*/  FMUL.FTZ R48, R51, R48 ;  /* 0x0000003033307220 */ /* 0x000fe20000410000 */
[----:B------:R-:W-:-:S02]  /*8c70*/  HADD2.F32 R168, -RZ, R168.H0_H0 ;  /* 0x200000a8ffa87230 */ /* 0x000fc40000004100 */
[-C--:B------:R-:W-:Y:S01]  /*8c80*/  FFMA.FTZ R84, R51, R49.reuse, -R84 ;  /* 0x0000003133547223 */ /* 0x080fe20000010854 */
[----:B------:R-:W-:Y:S02]  /*8c90*/  HADD2.F32 R51, -RZ, R41.H1_H1 ;  /* 0x30000029ff337230 */ /* 0x000fe40000004100 */
[----:B------:R-:W-:Y:S01]  /*8ca0*/  FFMA.FTZ R47, R47, R49, R48 ;  /* 0x000000312f2f7223 */ /* 0x000fe20000010030 */
[----:B------:R-:W-:Y:S01]  /*8cb0*/  SHF.R.U32.HI R49, RZ, 0x10, R65 ;  /* 0x00000010ff317819 */ /* 0x000fe20000011641 */
[----:B------:R-:W-:Y:S01]  /*8cc0*/  HADD2.F32 R41, -RZ, R37.H1_H1 ;  /* 0x30000025ff297230 */ /* 0x000fe20000004100 */
[--C-:B------:R-:W-:Y:S01]  /*8cd0*/  SHF.R.U64 R48, R56, 0x10, R57.reuse ;  /* 0x0000001038307819 */ /* 0x100fe20000001239 */
[----:B------:R-:W-:Y:S01]  /*8ce0*/  HADD2.F32 R64, -RZ, R64.H0_H0 ;  /* 0x20000040ff407230 */ /* 0x000fe20000004100 */
[----:B------:R-:W-:Y:S01]  /*8cf0*/  SHF.R.U32.HI R56, RZ, 0x10, R57 ;  /* 0x00000010ff387819 */ /* 0x000fe20000011639 */
[----:B------:R-:W-:Y:S02]  /*8d00*/  HADD2.F32 R49, -RZ, R49.H0_H0 ;  /* 0x20000031ff317230 */ /* 0x000fe40000004100 */
[----:B------:R-:W-:-:S02]  /*8d10*/  HADD2.F32 R57, -RZ, R39.H0_H0 ;  /* 0x20000027ff397230 */ /* 0x000fc40000004100 */
[----:B------:R-:W-:Y:S02]  /*8d20*/  HADD2.F32 R56, -RZ, R56.H0_H0 ;  /* 0x20000038ff387230 */ /* 0x000fe40000004100 */
[-C--:B------:R-:W-:Y:S01]  /*8d30*/  FMUL.FTZ R37, R51, R49.reuse ;  /* 0x0000003133257220 */ /* 0x080fe20000410000 */
[C---:B------:R-:W-:Y:S01]  /*8d40*/  FMUL.FTZ R49, R41.reuse, R49 ;  /* 0x0000003129317220 */ /* 0x040fe20000410000 */
[----:B------:R-:W-:Y:S02]  /*8d50*/  HADD2.F32 R39, -RZ, R39.H1_H1 ;  /* 0x30000027ff277230 */ /* 0x000fe40000004100 */
[-C--:B------:R-:W-:Y:S01]  /*8d60*/  FFMA.FTZ R41, R41, R56.reuse, -R37 ;  /* 0x0000003829297223 */ /* 0x080fe20000010825 */
[----:B------:R-:W-:Y:S01]  /*8d70*/  FFMA.FTZ R37, R51, R56, R49 ;  /* 0x0000003833257223 */ /* 0x000fe20000010031 */
[----:B------:R-:W-:Y:S02]  /*8d80*/  HADD2.F32 R49, -RZ, R169.H1_H1 ;  /* 0x300000a9ff317230 */ /* 0x000fe40000004100 */
[----:B------:R-:W-:Y:S01]  /*8d90*/  HADD2.F32 R51, -RZ, R43.H0_H0 ;  /* 0x2000002bff337230 */ /* 0x000fe20000004100 */
[----:B------:R-:W-:Y:S01]  /*8da0*/  F2FP.F16.F32.PACK_AB R41, R41, R84 ;  /* 0x000000542929723e */ /* 0x000fe200000000ff */
[----:B------:R-:W-:Y:S01]  /*8db0*/  HADD2.F32 R56, -RZ, R167.H1_H1 ;  /* 0x300000a7ff387230 */ /* 0x000fe20000004100 */
[----:B------:R-:W-:Y:S01]  /*8dc0*/  F2FP.F16.F32.PACK_AB R47, R37, R47 ;  /* 0x0000002f252f723e */ /* 0x000fe200000000ff */
[----:B------:R-:W-:-:S02]  /*8dd0*/  HADD2.F32 R43, -RZ, R43.H1_H1 ;  /* 0x3000002bff2b7230 */ /* 0x000fc40000004100 */
[-C--:B------:R-:W-:Y:S01]  /*8de0*/  FMUL.FTZ R65, R51, R49.reuse ;  /* 0x0000003133417220 */ /* 0x080fe20000410000 */
[C---:B------:R-:W-:Y:S01]  /*8df0*/  FMUL.FTZ R49, R57.reuse, R49 ;  /* 0x0000003139317220 */ /* 0x040fe20000410000 */
[----:B------:R-:W-:Y:S02]  /*8e00*/  HADD2.F32 R48, -RZ, R48.H0_H0 ;  /* 0x20000030ff307230 */ /* 0x000fe40000004100 */
[-C--:B------:R-:W-:Y:S01]  /*8e10*/  FFMA.FTZ R65, R57, R56.reuse, -R65 ;  /* 0x0000003839417223 */ /* 0x080fe20000010841 */
[----:B------:R-:W-:Y:S01]  /*8e20*/  FFMA.FTZ R49, R51, R56, R49 ;  /* 0x0000003833317223 */ /* 0x000fe20000010031 */
[--C-:B------:R-:W-:Y:S01]  /*8e30*/  SHF.R.U64 R56, R66, 0x10, R67.reuse ;  /* 0x0000001042387819 */ /* 0x100fe20000001243 */
[----:B------:R-:W-:Y:S01]  /*8e40*/  HADD2.F32 R169, -RZ, R169.H0_H0 ;  /* 0x200000a9ffa97230 */ /* 0x000fe20000004100 */
[----:B------:R-:W-:Y:S01]  /*8e50*/  SHF.R.U32.HI R66, RZ, 0x10, R67 ;  /* 0x00000010ff427819 */ /* 0x000fe20000011643 */
[----:B------:R-:W-:Y:S01]  /*8e60*/  HADD2.F32 R167, -RZ, R167.H0_H0 ;  /* 0x200000a7ffa77230 */ /* 0x000fe20000004100 */
[--C-:B------:R-:W-:Y:S01]  /*8e70*/  SHF.R.U64 R51, R58, 0x10, R59.reuse ;  /* 0x000000103a337819 */ /* 0x100fe2000000123b */
[----:B------:R-:W-:Y:S01]  /*8e80*/  HADD2.F32 R56, -RZ, R56.H0_H0 ;  /* 0x20000038ff387230 */ /* 0x000fe20000004100 */
[----:B------:R-:W-:Y:S01]  /*8e90*/  SHF.R.U32.HI R58, RZ, 0x10, R59 ;  /* 0x00000010ff3a7819 */ /* 0x000fe2000001163b */
[----:B------:R-:W-:-:S02]  /*8ea0*/  HADD2.F32 R66, -RZ, R66.H0_H0 ;  /* 0x20000042ff427230 */ /* 0x000fc40000004100 */
[----:B------:R-:W-:Y:S02]  /*8eb0*/  HADD2.F32 R51, -RZ, R51.H0_H0 ;  /* 0x20000033ff337230 */ /* 0x000fe40000004100 */
[----:B------:R-:W-:Y:S02]  /*8ec0*/  HADD2.F32 R58, -RZ, R58.H0_H0 ;  /* 0x2000003aff3a7230 */ /* 0x000fe40000004100 */
[----:B------:R-:W-:Y:S01]  /*8ed0*/  FMUL.FTZ R57, R43, R66 ;  /* 0x000000422b397220 */ /* 0x000fe20000410000 */
[----:B------:R-:W-:Y:S02]  /*8ee0*/  IMAD.MOV.U32 R37, RZ, RZ, R41 ;  /* 0x000000ffff257224 */ /* 0x000fe400078e0029 */
[----:B------:R-:W-:Y:S02]  /*8ef0*/  IMAD.MOV.U32 R41, RZ, RZ, R47 ;  /* 0x000000ffff297224 */ /* 0x000fe400078e002f */
[C---:B------:R-:W-:Y:S01]  /*8f00*/  FFMA.FTZ R57, R39.reuse, R58, -R57 ;  /* 0x0000003a27397223 */ /* 0x040fe20000010839 */
[----:B------:R-:W-:-:S04]  /*8f10*/  FMUL.FTZ R39, R39, R66 ;  /* 0x0000004227277220 */ /* 0x000fc80000410000 */
[----:B------:R-:W-:Y:S01]  /*8f20*/  FFMA.FTZ R39, R43, R58, R39 ;  /* 0x0000003a2b277223 */ /* 0x000fe20000010027 */
[----:B------:R-:W-:Y:S01]  /*8f30*/  HADD2.F32 R43, -RZ, R40.H0_H0 ;  /* 0x20000028ff2b7230 */ /* 0x000fe20000004100 */
[----:B------:R-:W-:Y:S01]  /*8f40*/  F2FP.F16.F32.PACK_AB R57, R57, R65 ;  /* 0x000000413939723e */ /* 0x000fe200000000ff */
[----:B------:R-:W-:Y:S02]  /*8f50*/  HADD2.F32 R58, -RZ, R36.H0_H0 ;  /* 0x20000024ff3a7230 */ /* 0x000fe40000004100 */
[----:B------:R-:W-:Y:S02]  /*8f60*/  HADD2.F32 R40, -RZ, R40.H1_H1 ;  /* 0x30000028ff287230 */ /* 0x000fe40000004100 */
[-C--:B------:R-:W-:Y:S01]  /*8f70*/  FMUL.FTZ R59, R43, R170.reuse ;  /* 0x000000aa2b3b7220 */ /* 0x080fe20000410000 */
[----:B------:R-:W-:Y:S02]  /*8f80*/  HADD2.F32 R36, -RZ, R36.H1_H1 ;  /* 0x30000024ff247230 */ /* 0x000fe40000004100 */
[C---:B------:R-:W-:Y:S01]  /*8f90*/  FMUL.FTZ R170, R58.reuse, R170 ;  /* 0x000000aa3aaa7220 */ /* 0x040fe20000410000 */
[----:B------:R-:W-:Y:S01]  /*8fa0*/  F2FP.F16.F32.PACK_AB R49, R39, R49 ;  /* 0x000000312731723e */ /* 0x000fe200000000ff */
[----:B------:R-:W-:Y:S01]  /*8fb0*/  FFMA.FTZ R59, R58, R168, -R59 ;  /* 0x000000a83a3b7223 */ /* 0x000fe2000001083b */
[----:B------:R-:W-:-:S02]  /*8fc0*/  IMAD.MOV.U32 R39, RZ, RZ, R57 ;  /* 0x000000ffff277224 */ /* 0x000fc400078e0039 */
[----:B------:R-:W-:Y:S01]  /*8fd0*/  FFMA.FTZ R170, R43, R168, R170 ;  /* 0x000000a82baa7223 */ /* 0x000fe200000100aa */
[-C--:B------:R-:W-:Y:S01]  /*8fe0*/  FMUL.FTZ R43, R40, R64.reuse ;  /* 0x00000040282b7220 */ /* 0x080fe20000410000 */
[----:B------:R-:W-:-:S03]  /*8ff0*/  FMUL.FTZ R64, R36, R64 ;  /* 0x0000004024407220 */ /* 0x000fc60000410000 */
[-C--:B------:R-:W-:Y:S01]  /*9000*/  FFMA.FTZ R43, R36, R48.reuse, -R43 ;  /* 0x00000030242b7223 */ /* 0x080fe2000001082b */
        /* <DEDUP_REMOVED lines=18> */
[----:B------:R-:W-:Y:S01]  /*9130*/  F2FP.F16.F32.PACK_AB R56, R56, R169 ;  /* 0x000000a93838723e */ /* 0x000fe200000000ff */
[----:B------:R-:W-:Y:S02]  /*9140*/  IMAD.MOV.U32 R43, RZ, RZ, R49 ;  /* 0x000000ffff2b7224 */ /* 0x000fe400078e0031 */
[----:B------:R-:W-:Y:S01]  /*9150*/  IMAD.MOV.U32 R38, RZ, RZ, R48 ;  /* 0x000000ffff267224 */ /* 0x000fe200078e0030 */
[----:B------:R-:W-:-:S07]  /*9160*/  MOV R42, R56 ;  /* 0x00000038002a7202 */ /* 0x000fce0000000f00 */
.L_x_536:
[----:B------:R-:W-:Y:S05]  /*9170*/  BSYNC B3 ;  /* 0x0000000000037941 */ /* 0x000fea0003800000 */
.L_x_535:
        /* <DEDUP_REMOVED lines=10> */
[----:B---3--:R3:W-:Y:S01]  /*9220*/  STG.E.128 desc[UR4][R46.64], R36 ;  /* 0x000000242e007986 */ /* 0x0087e2000c101d04 */
[----:B------:R-:W-:-:S05]  /*9230*/  @!P4 LEA.HI.X R49, R51, R117, R49, 0x1, P5 ;  /* 0x000000753331c211 */ /* 0x000fca00028f0c31 */
[----:B-1----:R3:W-:Y:S04]  /*9240*/  @!P4 STG.E.128 desc[UR4][R48.64], R40 ;  /* 0x000000283000c986 */ /* 0x0027e8000c101d04 */
.L_x_534:
[----:B------:R-:W-:Y:S05]  /*9250*/  BSYNC B2 ;  /* 0x0000000000027941 */ /* 0x000fea0003800000 */
.L_x_533:
[----:B------:R-:W-:-:S13]  /*9260*/  ISETP.NE.AND P4, PT, R11, RZ, PT ;  /* 0x000000ff0b00720c */ /* 0x000fda0003f85270 */
[----:B------:R-:W-:Y:S05]  /*9270*/  @!P4 BRA `(.L_x_532) ;  /* 0x0000000400f0c947 */ /* 0x000fea0003800000 */
[----:B---3--:R-:W-:Y:S01]  /*9280*/  SEL R36, R115, R145, !P1 ;  /* 0x0000009173247207 */ /* 0x008fe20004800000 */
        /* <DEDUP_REMOVED lines=26> */
[-C--:B------:R-:W-:Y:S01]  /*9430*/  FMUL.FTZ R56, R47, R48.reuse ;  /* 0x000000302f387220 */ /* 0x080fe20000410000 */
        /* <DEDUP_REMOVED lines=82> */
.L_x_538:
[----:B------:R-:W-:Y:S05]  /*9960*/  BSYNC B2 ;  /* 0x0000000000027941 */ /* 0x000fea0003800000 */
.L_x_537:
        /* <DEDUP_REMOVED lines=13> */
.L_x_532:
[----:B------:R-:W-:Y:S05]  /*9a40*/  BSYNC B1 ;  /* 0x0000000000017941 */ /* 0x000fea0003800000 */
.L_x_531:
[----:B---34-:R-:W-:Y:S02]  /*9a50*/  VIADD R37, R212, 0x40 ;  /* 0x00000040d4257836 */ /* 0x018fe40000000000 */
[-C--:B------:R-:W-:Y:S02]  /*9a60*/  IMAD R36, R140, R124.reuse, RZ ;  /* 0x0000007c8c247224 */ /* 0x080fe400078e02ff */
[----:B------:R-:W-:-:S04]  /*9a70*/  IMAD.WIDE.U32 R122, R37, R124, R122 ;  /* 0x0000007c257a7225 */ /* 0x000fc800078e007a */
[----:B------:R-:W-:Y:S01]  /*9a80*/  IMAD R36, R37, R125, R36 ;  /* 0x0000007d25247224 */ /* 0x000fe200078e0224 */
[----:B------:R-:W-:Y:S06]  /*9a90*/  @P3 BRA `(.L_x_499) ;  /* 0x0000001400083947 */ /* 0x000fec0003800000 */
[----:B------:R-:W-:Y:S01]  /*9aa0*/  ISETP.NE.AND P3, PT, R27, RZ, PT ;  /* 0x000000ff1b00720c */ /* 0x000fe20003f65270 */
[----:B------:R-:W-:Y:S01]  /*9ab0*/  BSSY B1, `(.L_x_539) ;  /* 0x000007f000017945 */ /* 0x000fe20003800000 */
[----:B------:R-:W-:-:S11]  /*9ac0*/  IMAD.IADD R46, R123, 0x1, R36 ;  /* 0x000000017b2e7824 */ /* 0x000fd600078e0224 */
[----:B------:R-:W-:Y:S05]  /*9ad0*/  @!P3 BRA `(.L_x_540) ;  /* 0x0000000400f0b947 */ /* 0x000fea0003800000 */
        /* <DEDUP_REMOVED lines=8> */
[----:B------:R-:W-:Y:S02]  /*9b60*/  LEA.HI R37, R37, R44, RZ, 0x3 ;  /* 0x0000002c25257211 */ /* 0x000fe400078f18ff */
[----:B------:R-:W-:Y:S02]  /*9b70*/  SHF.L.U32 R44, R44, 0x3, RZ ;  /* 0x000000032c2c7819 */ /* 0x000fe400000006ff */
[----:B------:R-:W-:Y:S02]  /*9b80*/  SHF.R.S32.HI R37, RZ, 0x3, R37 ;  /* 0x00000003ff257819 */ /* 0x000fe40000011425 */
[----:B------:R-:W-:-:S03]  /*9b90*/  LOP3.LUT R36, R222, 0x38, R44, 0xf8, !PT ;  /* 0x00000038de247812 */ /* 0x000fc600078ef82c */
[----:B------:R-:W-:Y:S01]  /*9ba0*/  IMAD R37, R37, 0x1400, R225 ;  /* 0x0000140025257824 */ /* 0x000fe200078e02e1 */
[----:B------:R-:W-:-:S05]  /*9bb0*/  LOP3.LUT R36, R36, R38, RZ, 0x3c, !PT ;  /* 0x0000002624247212 */ /* 0x000fca00078e3cff */
[----:B------:R-:W-:-:S04]  /*9bc0*/  IMAD.IADD R36, R37, 0x1, R36 ;  /* 0x0000000125247824 */ /* 0x000fc800078e0224 */
[C---:B-1----:R-:W-:Y:S02]  /*9bd0*/  IMAD R40, R19.reuse, 0x5000, R36 ;  /* 0x0000500013287824 */ /* 0x042fe400078e0224 */
[----:B------:R-:W-:Y:S02]  /*9be0*/  IMAD R36, R19, 0x5000, R132 ;  /* 0x0000500013247824 */ /* 0x000fe400078e0284 */
[--C-:B------:R-:W-:Y:S02]  /*9bf0*/  IMAD R40, R40, 0x2, R18.reuse ;  /* 0x0000000228287824 */ /* 0x100fe400078e0212 */
[----:B------:R-:W-:-:S04]  /*9c00*/  IMAD R36, R36, 0x2, R18 ;  /* 0x0000000224247824 */ /* 0x000fc800078e0212 */
        /* <DEDUP_REMOVED lines=11> */
[----:B------:R-:W-:-:S02]  /*9cc0*/  HADD2.F32 R51, -RZ, R159.H1_H1 ;  /* 0x3000009fff337230 */ /* 0x000fc40000004100 */
[-C--:B------:R-:W-:Y:S01]  /*9cd0*/  FFMA.FTZ R50, R49, R48.reuse, -R50 ;  /* 0x0000003031327223 */ /* 0x080fe20000010832 */
[----:B------:R-:W-:Y:S02]  /*9ce0*/  HADD2.F32 R49, -RZ, R41.H1_H1 ;  /* 0x30000029ff317230 */ /* 0x000fe40000004100 */
[----:B------:R-:W-:Y:S01]  /*9cf0*/  FFMA.FTZ R45, R45, R48, R47 ;  /* 0x000000302d2d7223 */ /* 0x000fe2000001002f */
[----:B------:R-:W-:Y:S01]  /*9d00*/  SHF.R.U32.HI R48, RZ, 0x10, R81 ;  /* 0x00000010ff307819 */ /* 0x000fe20000011651 */
[----:B------:R-:W-:Y:S01]  /*9d10*/  HADD2.F32 R41, -RZ, R37.H1_H1 ;  /* 0x30000025ff297230 */ /* 0x000fe20000004100 */
[--C-:B------:R-:W-:Y:S01]  /*9d20*/  SHF.R.U64 R47, R72, 0x10, R73.reuse ;  /* 0x00000010482f7819 */ /* 0x100fe20000001249 */
[----:B------:R-:W-:Y:S01]  /*9d30*/  HADD2.F32 R39, -RZ, R39.H1_H1 ;  /* 0x30000027ff277230 */ /* 0x000fe20000004100 */
[----:B------:R-:W-:Y:S01]  /*9d40*/  SHF.R.U32.HI R72, RZ, 0x10, R73 ;  /* 0x00000010ff487819 */ /* 0x000fe20000011649 */
[----:B------:R-:W-:Y:S02]  /*9d50*/  HADD2.F32 R48, -RZ, R48.H0_H0 ;  /* 0x20000030ff307230 */ /* 0x000fe40000004100 */
[----:B------:R-:W-:-:S02]  /*9d60*/  HADD2.F32 R162, -RZ, R162.H0_H0 ;  /* 0x200000a2ffa27230 */ /* 0x000fc40000004100 */
[----:B------:R-:W-:Y:S02]  /*9d70*/  HADD2.F32 R72, -RZ, R72.H0_H0 ;  /* 0x20000048ff487230 */ /* 0x000fe40000004100 */
[-C--:B------:R-:W-:Y:S01]  /*9d80*/  FMUL.FTZ R37, R49, R48.reuse ;  /* 0x0000003031257220 */ /* 0x080fe20000410000 */
[C---:B------:R-:W-:Y:S01]  /*9d90*/  FMUL.FTZ R48, R41.reuse, R48 ;  /* 0x0000003029307220 */ /* 0x040fe20000410000 */
[----:B------:R-:W-:Y:S02]  /*9da0*/  HADD2.F32 R54, -RZ, R36.H0_H0 ;  /* 0x20000024ff367230 */ /* 0x000fe40000004100 */
[-C--:B------:R-:W-:Y:S01]  /*9db0*/  FFMA.FTZ R41, R41, R72.reuse, -R37 ;  /* 0x0000004829297223 */ /* 0x080fe20000010825 */
[----:B------:R-:W-:Y:S01]  /*9dc0*/  FFMA.FTZ R37, R49, R72, R48 ;  /* 0x0000004831257223 */ /* 0x000fe20000010030 */
[----:B------:R-:W-:Y:S02]  /*9dd0*/  HADD2.F32 R48, -RZ, R161.H1_H1 ;  /* 0x300000a1ff307230 */ /* 0x000fe40000004100 */
[--C-:B------:R-:W-:Y:S01]  /*9de0*/  HADD2.F32 R49, -RZ, R43.reuse.H0_H0 ;  /* 0x2000002bff317230 */ /* 0x100fe20000004100 */
[----:B------:R-:W-:Y:S01]  /*9df0*/  F2FP.F16.F32.PACK_AB R41, R41, R50 ;  /* 0x000000322929723e */ /* 0x000fe200000000ff */
[----:B------:R-:W-:Y:S01]  /*9e00*/  HADD2.F32 R43, -RZ, R43.H1_H1 ;  /* 0x3000002bff2b7230 */ /* 0x000fe20000004100 */
[----:B------:R-:W-:Y:S01]  /*9e10*/  F2FP.F16.F32.PACK_AB R45, R37, R45 ;  /* 0x0000002d252d723e */ /* 0x000fe200000000ff */
[----:B------:R-:W-:-:S02]  /*9e20*/  HADD2.F32 R160, -RZ, R160.H0_H0 ;  /* 0x200000a0ffa07230 */ /* 0x000fc40000004100 */
[CC--:B------:R-:W-:Y:S01]  /*9e30*/  FMUL.FTZ R53, R49.reuse, R48.reuse ;  /* 0x0000003031357220 */ /* 0x0c0fe20000410000 */
[C---:B------:R-:W-:Y:S01]  /*9e40*/  FMUL.FTZ R48, R52.reuse, R48 ;  /* 0x0000003034307220 */ /* 0x040fe20000410000 */
[----:B------:R-:W-:Y:S02]  /*9e50*/  HADD2.F32 R80, -RZ, R80.H0_H0 ;  /* 0x20000050ff507230 */ /* 0x000fe40000004100 */
[-C--:B------:R-:W-:Y:S01]  /*9e60*/  FFMA.FTZ R53, R52, R51.reuse, -R53 ;  /* 0x0000003334357223 */ /* 0x080fe20000010835 */
[----:B------:R-:W-:Y:S01]  /*9e70*/  FFMA.FTZ R48, R49, R51, R48 ;  /* 0x0000003331307223 */ /* 0x000fe20000010030 */
[--C-:B------:R-:W-:Y:S01]  /*9e80*/  SHF.R.U64 R51, R82, 0x10, R83.reuse ;  /* 0x0000001052337819 */ /* 0x100fe20000001253 */
[----:B------:R-:W-:Y:S01]  /*9e90*/  HADD2.F32 R36, -RZ, R36.H1_H1 ;  /* 0x30000024ff247230 */ /* 0x000fe20000004100 */
        /* <DEDUP_REMOVED lines=9> */
[----:B------:R-:W-:Y:S02]  /*9f30*/  HADD2.F32 R51, -RZ, R51.H0_H0 ;  /* 0x20000033ff337230 */ /* 0x000fe40000004100 */
[----:B------:R-:W-:Y:S02]  /*9f40*/  HADD2.F32 R49, -RZ, R49.H0_H0 ;  /* 0x20000031ff317230 */ /* 0x000fe40000004100 */
[C---:B------:R-:W-:Y:S01]  /*9f50*/  FFMA.FTZ R52, R39.reuse, R74, -R52 ;  /* 0x0000004a27347223 */ /* 0x040fe20000010834 */
[----:B------:R-:W-:Y:S01]  /*9f60*/  FMUL.FTZ R39, R39, R82 ;  /* 0x0000005227277220 */ /* 0x000fe20000410000 */
[----:B------:R-:W-:-:S02]  /*9f70*/  IMAD.MOV.U32 R37, RZ, RZ, R41 ;  /* 0x000000ffff257224 */ /* 0x000fc400078e0029 */
[----:B------:R-:W-:Y:S02]  /*9f80*/  IMAD.MOV.U32 R41, RZ, RZ, R45 ;  /* 0x000000ffff297224 */ /* 0x000fe400078e002d */
[----:B------:R-:W-:Y:S01]  /*9f90*/  FFMA.FTZ R39, R43, R74, R39 ;  /* 0x0000004a2b277223 */ /* 0x000fe20000010027 */
[--C-:B------:R-:W-:Y:S01]  /*9fa0*/  HADD2.F32 R43, -RZ, R40.reuse.H0_H0 ;  /* 0x20000028ff2b7230 */ /* 0x100fe20000004100 */
[----:B------:R-:W-:Y:S01]  /*9fb0*/  F2FP.F16.F32.PACK_AB R52, R52, R53 ;  /* 0x000000353434723e */ /* 0x000fe200000000ff */
[----:B------:R-:W-:Y:S02]  /*9fc0*/  HADD2.F32 R40, -RZ, R40.H1_H1 ;  /* 0x30000028ff287230 */ /* 0x000fe40000004100 */
[----:B------:R-:W-:Y:S01]  /*9fd0*/  F2FP.F16.F32.PACK_AB R48, R39, R48 ;  /* 0x000000302730723e */ /* 0x000fe200000000ff */
[-C--:B------:R-:W-:Y:S01]  /*9fe0*/  FMUL.FTZ R55, R43, R162.reuse ;  /* 0x000000a22b377220 */ /* 0x080fe20000410000 */
[----:B------:R-:W-:Y:S01]  /*9ff0*/  FMUL.FTZ R162, R54, R162 ;  /* 0x000000a236a27220 */ /* 0x000fe20000410000 */
[----:B------:R-:W-:-:S02]  /*a000*/  IMAD.MOV.U32 R39, RZ, RZ, R52 ;  /* 0x000000ffff277224 */ /* 0x000fc400078e0034 */
[-C--:B------:R-:W-:Y:S01]  /*a010*/  FFMA.FTZ R55, R54, R160.reuse, -R55 ;  /* 0x000000a036377223 */ /* 0x080fe20000010837 */
        /* <DEDUP_REMOVED lines=20> */
[----:B------:R-:W-:Y:S02]  /*a160*/  F2FP.F16.F32.PACK_AB R47, R36, R47 ;  /* 0x0000002f242f723e */ /* 0x000fe400000000ff */
[----:B------:R-:W-:Y:S02]  /*a170*/  F2FP.F16.F32.PACK_AB R51, R51, R161 ;  /* 0x000000a13333723e */ /* 0x000fe400000000ff */
[----:B------:R-:W-:Y:S01]  /*a180*/  MOV R36, R43 ;  /* 0x0000002b00247202 */ /* 0x000fe20000000f00 */
[----:B------:R-:W-:Y:S01]  /*a190*/  IMAD.MOV.U32 R43, RZ, RZ, R48 ;  /* 0x000000ffff2b7224 */ /* 0x000fe200078e0030 */
[----:B------:R-:W-:Y:S01]  /*a1a0*/  MOV R38, R47 ;  /* 0x0000002f00267202 */ /* 0x000fe20000000f00 */
[----:B------:R-:W-:-:S07]  /*a1b0*/  IMAD.MOV.U32 R42, RZ, RZ, R51 ;  /* 0x000000ffff2a7224 */ /* 0x000fce00078e0033 */
.L_x_542:
[----:B------:R-:W-:Y:S05]  /*a1c0*/  BSYNC B2 ;  /* 0x0000000000027941 */ /* 0x000fea0003800000 */
.L_x_541:
        /* <DEDUP_REMOVED lines=8> */
[----:B------:R-:W-:-:S05]  /*a250*/  LEA.HI.X R45, R45, R117, R49, 0x1, P4 ;  /* 0x000000752d2d7211 */ /* 0x000fca00020f0c31 */
[----:B---3--:R3:W-:Y:S02]  /*a260*/  STG.E.128 desc[UR4][R44.64], R36 ;  /* 0x000000242c007986 */ /* 0x0087e4000c101d04 */
[----:B---3--:R-:W-:-:S04]  /*a270*/  @!P3 LEA R36, P4, R48, R116, 0x1 ;  /* 0x000000743024b211 */ /* 0x008fc800078808ff */
[----:B------:R-:W-:-:S05]  /*a280*/  @!P3 LEA.HI.X R37, R48, R117, R47, 0x1, P4 ;  /* 0x000000753025b211 */ /* 0x000fca00020f0c2f */
[----:B-1----:R3:W-:Y:S04]  /*a290*/  @!P3 STG.E.128 desc[UR4][R36.64], R40 ;  /* 0x000000282400b986 */ /* 0x0027e8000c101d04 */
.L_x_540:
[----:B------:R-:W-:Y:S05]  /*a2a0*/  BSYNC B1 ;  /* 0x0000000000017941 */ /* 0x000fea0003800000 */
.L_x_539:
[----:B------:R-:W-:-:S13]  /*a2b0*/  ISETP.NE.AND P3, PT, R11, RZ, PT ;  /* 0x000000ff0b00720c */ /* 0x000fda0003f65270 */
[----:B------:R-:W-:Y:S05]  /*a2c0*/  @!P3 BRA `(.L_x_499) ;  /* 0x0000000800fcb947 */ /* 0x000fea0003800000 */
[----:B------:R-:W-:Y:S01]  /*a2d0*/  SEL R145, R115, R145, !P1 ;  /* 0x0000009173917207 */ /* 0x000fe20004800000 */
[----:B------:R-:W-:Y:S01]  /*a2e0*/  BSSY B1, `(.L_x_543) ;  /* 0x000006d000017945 */ /* 0x000fe20003800000 */
[----:B------:R-:W-:Y:S02]  /*a2f0*/  SHF.R.U32.HI R38, RZ, 0x3, R222 ;  /* 0x00000003ff267819 */ /* 0x000fe400000116de */
[----:B---3--:R-:W-:Y:S02]  /*a300*/  SHF.R.S32.HI R36, RZ, 0x1f, R145 ;  /* 0x0000001fff247819 */ /* 0x008fe40000011491 */
        /* <DEDUP_REMOVED lines=10> */
[----:B------:R-:W-:Y:S02]  /*a3b0*/  IMAD.IADD R37, R37, 0x1, R36 ;  /* 0x0000000125257824 */ /* 0x000fe400078e0224 */
[C---:B------:R-:W-:Y:S02]  /*a3c0*/  IMAD R36, R19.reuse, 0x5000, R131 ;  /* 0x0000500013247824 */ /* 0x040fe400078e0283 */
[----:B-1----:R-:W-:Y:S02]  /*a3d0*/  IMAD R40, R19, 0x5000, R37 ;  /* 0x0000500013287824 */ /* 0x002fe400078e0225 */
[--C-:B------:R-:W-:Y:S02]  /*a3e0*/  IMAD R36, R36, 0x2, R18.reuse ;  /* 0x0000000224247824 */ /* 0x100fe400078e0212 */
[----:B------:R-:W-:-:S04]  /*a3f0*/  IMAD R40, R40, 0x2, R18 ;  /* 0x0000000228287824 */ /* 0x000fc800078e0212 */
[----:B------:R-:W1:Y:S04]  /*a400*/  LDS.128 R36, [R36+0x24400] ;  /* 0x0244000024247984 */ /* 0x000e680000000c00 */
[----:B------:R-:W3:Y:S01]  /*a410*/  LDS.128 R40, [R40+0x24400] ;  /* 0x0244000028287984 */ /* 0x000ee20000000c00 */
[----:B------:R-:W-:Y:S05]  /*a420*/  @P3 BRA `(.L_x_544) ;  /* 0x0000000400603947 */ /* 0x000fea0003800000 */
[----:B------:R-:W-:Y:S01]  /*a430*/  HADD2.F32 R49, -RZ, R158.H1_H1 ;  /* 0x3000009eff317230 */ /* 0x000fe20000004100 */
[----:B------:R-:W-:Y:S01]  /*a440*/  SHF.R.U64 R76, R76, 0x10, R77 ;  /* 0x000000104c4c7819 */ /* 0x000fe2000000124d */
[----:B---3--:R-:W-:Y:S01]  /*a450*/  HADD2.F32 R44, -RZ, R41.H0_H0 ;  /* 0x20000029ff2c7230 */ /* 0x008fe20000004100 */
[----:B------:R-:W-:Y:S01]  /*a460*/  SHF.R.U64 R68, R68, 0x10, R69 ;  /* 0x0000001044447819 */ /* 0x000fe20000001245 */
[----:B-1----:R-:W-:Y:S01]  /*a470*/  HADD2.F32 R45, -RZ, R37.H0_H0 ;  /* 0x20000025ff2d7230 */ /* 0x002fe20000004100 */
[----:B------:R-:W-:Y:S01]  /*a480*/  SHF.R.U64 R78, R78, 0x10, R79 ;  /* 0x000000104e4e7819 */ /* 0x000fe2000000124f */
[----:B------:R-:W-:Y:S02]  /*a490*/  HADD2.F32 R48, -RZ, R156.H1_H1 ;  /* 0x3000009cff307230 */ /* 0x000fe40000004100 */
[-C--:B------:R-:W-:Y:S01]  /*a4a0*/  FMUL.FTZ R50, R44, R49.reuse ;  /* 0x000000312c327220 */ /* 0x080fe20000410000 */
[----:B------:R-:W-:Y:S02]  /*a4b0*/  HADD2.F32 R158, -RZ, R158.H0_H0 ;  /* 0x2000009eff9e7230 */ /* 0x000fe40000004100 */
[----:B------:R-:W-:Y:S01]  /*a4c0*/  FMUL.FTZ R49, R45, R49 ;  /* 0x000000312d317220 */ /* 0x000fe20000410000 */
[----:B------:R-:W-:-:S02]  /*a4d0*/  HADD2.F32 R156, -RZ, R156.H0_H0 ;  /* 0x2000009cff9c7230 */ /* 0x000fc40000004100 */
[-C--:B------:R-:W-:Y:S01]  /*a4e0*/  FFMA.FTZ R45, R45, R48.reuse, -R50 ;  /* 0x000000302d2d7223 */ /* 0x080fe20000010832 */
[----:B------:R-:W-:Y:S01]  /*a4f0*/  SHF.R.U32.HI R50, RZ, 0x10, R69 ;  /* 0x00000010ff327819 */ /* 0x000fe20000011645 */
[----:B------:R-:W-:Y:S01]  /*a500*/  FFMA.FTZ R44, R44, R48, R49 ;  /* 0x000000302c2c7223 */ /* 0x000fe20000010031 */
[----:B------:R-:W-:Y:S01]  /*a510*/  SHF.R.U32.HI R49, RZ, 0x10, R77 ;  /* 0x00000010ff317819 */ /* 0x000fe2000001164d */
[----:B------:R-:W-:Y:S01]  /*a520*/  HADD2.F32 R48, -RZ, R41.H1_H1 ;  /* 0x30000029ff307230 */ /* 0x000fe20000004100 */
[----:B------:R-:W-:Y:S01]  /*a530*/  SHF.R.U64 R70, R70, 0x10, R71 ;  /* 0x0000001046467819 */ /* 0x000fe20000001247 */
[----:B------:R-:W-:Y:S02]  /*a540*/  HADD2.F32 R76, -RZ, R76.H0_H0 ;  /* 0x2000004cff4c7230 */ /* 0x000fe40000004100 */
[----:B------:R-:W-:Y:S02]  /*a550*/  HADD2.F32 R41, -RZ, R49.H0_H0 ;  /* 0x20000031ff297230 */ /* 0x000fe40000004100 */
[----:B------:R-:W-:-:S02]  /*a560*/  HADD2.F32 R49, -RZ, R37.H1_H1 ;  /* 0x30000025ff317230 */ /* 0x000fc40000004100 */
[----:B------:R-:W-:Y:S02]  /*a570*/  HADD2.F32 R37, -RZ, R50.H0_H0 ;  /* 0x20000032ff257230 */ /* 0x000fe40000004100 */
[CC--:B------:R-:W-:Y:S01]  /*a580*/  FMUL.FTZ R50, R48.reuse, R41.reuse ;  /* 0x0000002930327220 */ /* 0x0c0fe20000410000 */
[----:B------:R-:W-:Y:S02]  /*a590*/  HADD2.F32 R68, -RZ, R68.H0_H0 ;  /* 0x20000044ff447230 */ /* 0x000fe40000004100 */
[C---:B------:R-:W-:Y:S01]  /*a5a0*/  FMUL.FTZ R51, R49.reuse, R41 ;  /* 0x0000002931337220 */ /* 0x040fe20000410000 */
[----:B------:R-:W-:Y:S02]  /*a5b0*/  HADD2.F32 R78, -RZ, R78.H0_H0 ;  /* 0x2000004eff4e7230 */ /* 0x000fe40000004100 */
[-C--:B------:R-:W-:Y:S01]  /*a5c0*/  FFMA.FTZ R41, R49, R37.reuse, -R50 ;  /* 0x0000002531297223 */ /* 0x080fe20000010832 */
[----:B------:R-:W-:Y:S02]  /*a5d0*/  HADD2.F32 R50, -RZ, R157.H1_H1 ;  /* 0x3000009dff327230 */ /* 0x000fe40000004100 */
[----:B------:R-:W-:Y:S01]  /*a5e0*/  FFMA.FTZ R37, R48, R37, R51 ;  /* 0x0000002530257223 */ /* 0x000fe20000010033 */
[----:B------:R-:W-:-:S02]  /*a5f0*/  HADD2.F32 R48, -RZ, R43.H0_H0 ;  /* 0x2000002bff307230 */ /* 0x000fc40000004100 */
[----:B------:R-:W-:Y:S01]  /*a600*/  HADD2.F32 R49, -RZ, R39.H0_H0 ;  /* 0x20000027ff317230 */ /* 0x000fe20000004100 */
[----:B------:R-:W-:Y:S01]  /*a610*/  F2FP.F16.F32.PACK_AB R41, R41, R45 ;  /* 0x0000002d2929723e */ /* 0x000fe200000000ff */
[----:B------:R-:W-:Y:S02]  /*a620*/  HADD2.F32 R51, -RZ, R155.H1_H1 ;  /* 0x3000009bff337230 */ /* 0x000fe40000004100 */
[CC--:B------:R-:W-:Y:S01]  /*a630*/  FMUL.FTZ R52, R48.reuse, R50.reuse ;  /* 0x0000003230347220 */ /* 0x0c0fe20000410000 */
[----:B------:R-:W-:Y:S02]  /*a640*/  HADD2.F32 R43, -RZ, R43.H1_H1 ;  /* 0x3000002bff2b7230 */ /* 0x000fe40000004100 */
[C---:B------:R-:W-:Y:S01]  /*a650*/  FMUL.FTZ R50, R49.reuse, R50 ;  /* 0x0000003231327220 */ /* 0x040fe20000410000 */
[----:B------:R-:W-:Y:S02]  /*a660*/  HADD2.F32 R39, -RZ, R39.H1_H1 ;  /* 0x30000027ff277230 */ /* 0x000fe40000004100 */
[-C--:B------:R-:W-:Y:S01]  /*a670*/  FFMA.FTZ R52, R49, R51.reuse, -R52 ;  /* 0x0000003331347223 */ /* 0x080fe20000010834 */
[----:B------:R-:W-:Y:S01]  /*a680*/  SHF.R.U32.HI R49, RZ, 0x10, R71 ;  /* 0x00000010ff317819 */ /* 0x000fe20000011647 */
[----:B------:R-:W-:Y:S01]  /*a690*/  FFMA.FTZ R50, R48, R51, R50 ;  /* 0x0000003330327223 */ /* 0x000fe20000010032 */
[----:B------:R-:W-:Y:S01]  /*a6a0*/  SHF.R.U32.HI R48, RZ, 0x10, R79 ;  /* 0x00000010ff307819 */ /* 0x000fe2000001164f */
[----:B------:R-:W-:Y:S01]  /*a6b0*/  HADD2.F32 R157, -RZ, R157.H0_H0 ;  /* 0x2000009dff9d7230 */ /* 0x000fe20000004100 */
[----:B------:R-:W-:Y:S01]  /*a6c0*/  F2FP.F16.F32.PACK_AB R44, R37, R44 ;  /* 0x0000002c252c723e */ /* 0x000fe200000000ff */
[----:B------:R-:W-:-:S02]  /*a6d0*/  HADD2.F32 R49, -RZ, R49.H0_H0 ;  /* 0x20000031ff317230 */ /* 0x000fc40000004100 */
[----:B------:R-:W-:Y:S02]  /*a6e0*/  HADD2.F32 R48, -RZ, R48.H0_H0 ;  /* 0x20000030ff307230 */ /* 0x000fe40000004100 */
[----:B------:R-:W-:Y:S02]  /*a6f0*/  HADD2.F32 R155, -RZ, R155.H0_H0 ;  /* 0x2000009bff9b7230 */ /* 0x000fe40000004100 */
[----:B------:R-:W-:Y:S02]  /*a700*/  HADD2.F32 R70, -RZ, R70.H0_H0 ;  /* 0x20000046ff467230 */ /* 0x000fe40000004100 */
[-C--:B------:R-:W-:Y:S01]  /*a710*/  FMUL.FTZ R51, R43, R48.reuse ;  /* 0x000000302b337220 */ /* 0x080fe20000410000 */
[C---:B------:R-:W-:Y:S01]  /*a720*/  FMUL.FTZ R48, R39.reuse, R48 ;  /* 0x0000003027307220 */ /* 0x040fe20000410000 */
[----:B------:R-:W-:Y:S02]  /*a730*/  IMAD.MOV.U32 R37, RZ, RZ, R41 ;  /* 0x000000ffff257224 */ /* 0x000fe400078e0029 */
[-C--:B------:R-:W-:Y:S01]  /*a740*/  FFMA.FTZ R51, R39, R49.reuse, -R51 ;  /* 0x0000003127337223 */ /* 0x080fe20000010833 */
[----:B------:R-:W-:Y:S01]  /*a750*/  FFMA.FTZ R48, R43, R49, R48 ;  /* 0x000000312b307223 */ /* 0x000fe20000010030 */
[----:B------:R-:W-:-:S02]  /*a760*/  HADD2.F32 R39, -RZ, R40.H0_H0 ;  /* 0x20000028ff277230 */ /* 0x000fc40000004100 */
[----:B------:R-:W-:Y:S01]  /*a770*/  HADD2.F32 R43, -RZ, R36.H0_H0 ;  /* 0x20000024ff2b7230 */ /* 0x000fe20000004100 */
[----:B------:R-:W-:Y:S01]  /*a780*/  F2FP.F16.F32.PACK_AB R51, R51, R52 ;  /* 0x000000343333723e */ /* 0x000fe200000000ff */
        /* <DEDUP_REMOVED lines=32> */
[----:B------:R-:W-:Y:S02]  /*a990*/  IMAD.MOV.U32 R42, RZ, RZ, R78 ;  /* 0x000000ffff2a7224 */ /* 0x000fe400078e004e */
[----:B------:R-:W-:-:S07]  /*a9a0*/  IMAD.MOV.U32 R43, RZ, RZ, R48 ;  /* 0x000000ffff2b7224 */ /* 0x000fce00078e0030 */
.L_x_544:
[----:B------:R-:W-:Y:S05]  /*a9b0*/  BSYNC B1 ;  /* 0x0000000000017941 */ /* 0x000fea0003800000 */
.L_x_543:
[----:B------:R-:W-:Y:S01]  /*a9c0*/  IADD3 R45, P3, P4, R96, R122, R12 ;  /* 0x0000007a602d7210 */ /* 0x000fe20007c7e00c */
[----:B------:R-:W-:-:S03]  /*a9d0*/  ULDC.64 UR4, c[0x0][0x208] ;  /* 0x0000820000047ab9 */ /* 0x000fc60000000a00 */
[----:B------:R-:W-:Y:S02]  /*a9e0*/  IADD3.X R48, R93, R46, R7, P3, P4 ;  /* 0x0000002e5d307210 */ /* 0x000fe40001fe8407 */
[----:B------:R-:W-:-:S04]  /*a9f0*/  LEA R44, P3, R45, R116, 0x1 ;  /* 0x000000742d2c7211 */ /* 0x000fc800078608ff */
[----:B------:R-:W-:Y:S02]  /*aa00*/  LEA.HI.X R45, R45, R117, R48, 0x1, P3 ;  /* 0x000000752d2d7211 */ /* 0x000fe400018f0c30 */
[----:B------:R-:W-:-:S03]  /*aa10*/  ISETP.GE.AND P3, PT, R47, R143, PT ;  /* 0x0000008f2f00720c */ /* 0x000fc60003f66270 */
[----:B-1----:R4:W-:Y:S10]  /*aa20*/  STG.E.128 desc[UR4][R44.64], R36 ;  /* 0x000000242c007986 */ /* 0x0029f4000c101d04 */
[----:B------:R-:W-:Y:S05]  /*aa30*/  @P3 BRA `(.L_x_499) ;  /* 0x0000000400203947 */ /* 0x000fea0003800000 */
[--C-:B------:R-:W-:Y:S01]  /*aa40*/  IADD3 R122, P3, P4, R96, R122, R47.reuse ;  /* 0x0000007a607a7210 */ /* 0x100fe20007c7e02f */
[----:B------:R-:W-:Y:S01]  /*aa50*/  ULDC.64 UR4, c[0x0][0x208] ;  /* 0x0000820000047ab9 */ /* 0x000fe20000000a00 */
[----:B------:R-:W-:-:S04]  /*aa60*/  SHF.R.S32.HI R47, RZ, 0x1f, R47 ;  /* 0x0000001fff2f7819 */ /* 0x000fc8000001142f */
[----:B------:R-:W-:Y:S02]  /*aa70*/  IADD3.X R46, R93, R46, R47, P3, P4 ;  /* 0x0000002e5d2e7210 */ /* 0x000fe40001fe842f */
[----:B------:R-:W-:-:S04]  /*aa80*/  LEA R116, P3, R122, R116, 0x1 ;  /* 0x000000747a747211 */ /* 0x000fc800078608ff */
[----:B------:R-:W-:-:S05]  /*aa90*/  LEA.HI.X R117, R122, R117, R46, 0x1, P3 ;  /* 0x000000757a757211 */ /* 0x000fca00018f0c2e */
[----:B---3--:R1:W-:Y:S01]  /*aaa0*/  STG.E.128 desc[UR4][R116.64], R40 ;  /* 0x0000002874007986 */ /* 0x0083e2000c101d04 */
[----:B------:R-:W-:Y:S05]  /*aab0*/  BRA `(.L_x_499) ;  /* 0x0000000400007947 */ /* 0x000fea0003800000 */
.L_x_456:
[----:B------:R-:W-:-:S04]  /*aac0*/  ULOP3.LUT UR4, UR60, 0x1, URZ, 0xfc, !UPT ;  /* 0x000000013c047892 */ /* 0x000fc8000f8efc3f */
[----:B------:R-:W-:-:S06]  /*aad0*/  UISETP.NE.AND UP0, UPT, UR4, 0x3, UPT ;  /* 0x000000030400788c */ /* 0x000fcc000bf05270 */
[----:B------:R-:W-:-:S13]  /*aae0*/  PLOP3.LUT P2, PT, PT, PT, UP0, 0x80, 0x0 ;  /* 0x000000000000781c */ /* 0x000fda0003f4f008 */
[----:B------:R-:W-:Y:S05]  /*aaf0*/  @!P2 BRA `(.L_x_545) ;  /* 0x000000000004a947 */ /* 0x000fea0003800000 */
[----:B------:R-:W-:Y:S01]  /*ab00*/  BPT.TRAP 0x1 ;  /* 0x000000040000795c */ /* 0x000fe20000300000 */
.L_x_545:
[----:B------:R-:W-:Y:S01]  /*ab10*/  LEA R3, R19, R18, 0x3 ;  /* 0x0000001213037211 */ /* 0x000fe200078e18ff */
[----:B------:R-:W-:Y:S01]  /*ab20*/  IMAD R4, R2, -0x50, R24 ;  /* 0xffffffb002047824 */ /* 0x000fe200078e0218 */
[----:B------:R-:W-:Y:S01]  /*ab30*/  SHF.L.U32 R0, R217, 0x1f, RZ ;  /* 0x0000001fd9007819 */ /* 0x000fe200000006ff */
[----:B------:R-:W-:Y:S03]  /*ab40*/  BSSY B1, `(.L_x_546) ;  /* 0x0000005000017945 */ /* 0x000fe60003800000 */
[----:B------:R-:W1:Y:S01]  /*ab50*/  SYNCS.PHASECHK.TRANS64.TRYWAIT P4, [R3+URZ+0x38890], R0 ;  /* 0x03889000030075a7 */ /* 0x000e62000808017f */
[----:B------:R-:W-:-:S04]  /*ab60*/  VIMNMX R4, R4, 0x50, PT ;  /* 0x0000005004047848 */ /* 0x000fc80003fe0100 */
[----:B------:R-:W-:Y:S01]  /*ab70*/  ISETP.GE.AND P3, PT, R212, R4, PT ;  /* 0x00000004d400720c */ /* 0x000fe20003f66270 */
[----:B-1----:R-:W-:-:S12]  /*ab80*/  @!P4 BRA `(.L_x_547) ;  /* 0x0000021000a0c947 */ /* 0x002fd80003800000 */
.L_x_856:
[----:B------:R-:W-:Y:S05]  /*ab90*/  BSYNC B1 ;  /* 0x0000000000017941 */ /* 0x000fea0003800000 */
.L_x_546:
[----:B------:R-:W-:Y:S04]  /*aba0*/  BSSY B1, `(.L_x_548) ;  /* 0x000000f000017945 */ /* 0x000fe80003800000 */
[----:B------:R-:W-:Y:S05]  /*abb0*/  @P3 BRA `(.L_x_549) ;  /* 0x0000000000343947 */ /* 0x000fea0003800000 */
[----:B------:R-:W-:Y:S01]  /*abc0*/  ISETP.NE.AND P4, PT, R27, RZ, PT ;  /* 0x000000ff1b00720c */ /* 0x000fe20003f85270 */
[----:B------:R-:W-:Y:S01]  /*abd0*/  ULDC.64 UR4, c[0x0][0x208] ;  /* 0x0000820000047ab9 */ /* 0x000fe20000000a00 */
[----:B------:R-:W-:-:S11]  /*abe0*/  ISETP.NE.AND P3, PT, R11, RZ, PT ;  /* 0x000000ff0b00720c */ /* 0x000fd60003f65270 */
[----:B0-----:R-:W0:Y:S04]  /*abf0*/  @P4 LDS.128 R36, [R5+0x24400] ;  /* 0x0244000005244984 */ /* 0x001e280000000c00 */
[----:B------:R-:W2:Y:S04]  /*ac00*/  @P3 LDS.128 R40, [R5+0x26c00] ;  /* 0x026c000005283984 */ /* 0x000ea80000000c00 */
[----:B0-----:R-:W-:Y:S01]  /*ac10*/  @P4 STG.E.128 desc[UR4][R60.64], R36 ;  /* 0x000000243c004986 */ /* 0x001fe2000c101d04 */
[----:B------:R-:W-:-:S03]  /*ac20*/  ISETP.NE.AND P4, PT, R10, RZ, PT ;  /* 0x000000ff0a00720c */ /* 0x000fc60003f85270 */
[----:B--2---:R-:W-:Y:S01]  /*ac30*/  @P3 STG.E.128 desc[UR4][R60.64+0x80], R40 ;  /* 0x000080283c003986 */ /* 0x004fe2000c101d04 */
[----:B------:R-:W-:-:S09]  /*ac40*/  ISETP.NE.AND P3, PT, R9, RZ, PT ;  /* 0x000000ff0900720c */ /* 0x000fd20003f65270 */
[----:B------:R-:W0:Y:S04]  /*ac50*/  @P4 LDS.128 R36, [R5+0x29400] ;  /* 0x0294000005244984 */ /* 0x000e280000000c00 */
[----:B------:R-:W2:Y:S04]  /*ac60*/  @P3 LDS.128 R40, [R5+0x2bc00] ;  /* 0x02bc000005283984 */ /* 0x000ea80000000c00 */
[----:B0-----:R3:W-:Y:S04]  /*ac70*/  @P4 STG.E.128 desc[UR4][R60.64+0x100], R36 ;  /* 0x000100243c004986 */ /* 0x0017e8000c101d04 */
[----:B--2---:R3:W-:Y:S02]  /*ac80*/  @P3 STG.E.128 desc[UR4][R60.64+0x180], R40 ;  /* 0x000180283c003986 */ /* 0x0047e4000c101d04 */
.L_x_549:
[----:B------:R-:W-:Y:S05]  /*ac90*/  BSYNC B1 ;  /* 0x0000000000017941 */ /* 0x000fea0003800000 */
.L_x_548:
[----:B---3--:R-:W-:Y:S01]  /*aca0*/  VIADD R36, R212, 0x20 ;  /* 0x00000020d4247836 */ /* 0x008fe20000000000 */
[----:B------:R-:W-:Y:S04]  /*acb0*/  BSSY B1, `(.L_x_550) ;  /* 0x0000010000017945 */ /* 0x000fe80003800000 */
[----:B------:R-:W-:-:S13]  /*acc0*/  ISETP.GE.AND P3, PT, R36, R4, PT ;  /* 0x000000042400720c */ /* 0x000fda0003f66270 */
        /* <DEDUP_REMOVED lines=14> */
.L_x_551:
[----:B------:R-:W-:Y:S05]  /*adb0*/  BSYNC B1 ;  /* 0x0000000000017941 */ /* 0x000fea0003800000 */
.L_x_550:
[----:B---3--:R-:W-:-:S05]  /*adc0*/  VIADD R36, R212, 0x40 ;  /* 0x00000040d4247836 */ /* 0x008fca0000000000 */
        /* <DEDUP_REMOVED lines=15> */
.L_x_499:
[----:B------:R-:W-:Y:S05]  /*aec0*/  BSYNC B0 ;  /* 0x0000000000007941 */ /* 0x000fea0003800000 */
.L_x_455:
[----:B0-234-:R-:W0:Y:S01]  /*aed0*/  S2R R36, SR_TID.X ;  /* 0x0000000000247919 */ /* 0x01de220000002100 */
[----:B------:R-:W-:Y:S01]  /*aee0*/  @!PT LDS RZ, [RZ] ;  /* 0x00000000fffff984 */ /* 0x000fe20000000800 */
[----:B------:R-:W-:Y:S01]  /*aef0*/  @!PT LDS RZ, [RZ] ;  /* 0x00000000fffff984 */ /* 0x000fe20000000800 */
[----:B------:R-:W-:Y:S01]  /*af00*/  @!PT LDS RZ, [RZ] ;  /* 0x00000000fffff984 */ /* 0x000fe20000000800 */
[----:B------:R-:W-:Y:S01]  /*af10*/  @!PT LDS RZ, [RZ] ;  /* 0x00000000fffff984 */ /* 0x000fe20000000800 */
[----:B------:R2:W-:Y:S06]  /*af20*/  MEMBAR.ALL.CTA ;  /* 0x0000000000007992 */ /* 0x0005ec0000008000 */
[----:B--2---:R-:W2:Y:S01]  /*af30*/  FENCE.VIEW.ASYNC.S ;  /* 0x00000000000073c6 */ /* 0x004ea20000000000 */
[----:B------:R-:W-:Y:S05]  /*af40*/  WARPSYNC.ALL ;  /* 0x0000000000007948 */ /* 0x000fea0003800000 */
[----:B------:R-:W-:Y:S01]  /*af50*/  BSSY B0, `(.L_x_552) ;  /* 0x0000009000007945 */ /* 0x000fe20003800000 */
[----:B0-----:R-:W-:Y:S01]  /*af60*/  LOP3.LUT R36, R36, 0x7f, RZ, 0xc0, !PT ;  /* 0x0000007f24247812 */ /* 0x001fe200078ec0ff */
[----:B--2---:R0:W-:Y:S03]  /*af70*/  BAR.SYNC.DEFER_BLOCKING R174, 0x80 ;  /* 0x000200ae0000751d */ /* 0x0041e60000010000 */
[----:B------:R-:W-:-:S13]  /*af80*/  ISETP.NE.AND P3, PT, R36, RZ, PT ;  /* 0x000000ff2400720c */ /* 0x000fda0003f65270 */
[----:B------:R-:W-:-:S05]  /*af90*/  @!P3 VIADD R36, R3, 0x388a0 ;  /* 0x000388a00324b836 */ /* 0x000fca0000000000 */
[----:B------:R-:W-:-:S04]  /*afa0*/  @!P3 PRMT R36, RZ, 0x654, R36 ;  /* 0x00000654ff24b816 */ /* 0x000fc80000000024 */
[----:B------:R0:W-:Y:S01]  /*afb0*/  @!P3 SYNCS.ARRIVE.TRANS64.RED.A1T0 RZ, [R36+URZ], RZ ;  /* 0x000000ff24ffb9a7 */ /* 0x0001e2000810043f */
[----:B------:R-:W-:Y:S05]  /*afc0*/  @!P2 BRA `(.L_x_553) ;  /* 0x000000000004a947 */ /* 0x000fea0003800000 */
[----:B------:R-:W-:Y:S01]  /*afd0*/  BPT.TRAP 0x1 ;  /* 0x000000040000795c */ /* 0x000fe20000300000 */
.L_x_553:
[----:B------:R-:W-:Y:S05]  /*afe0*/  BSYNC B0 ;  /* 0x0000000000007941 */ /* 0x000fea0003800000 */
.L_x_552:
[----:B------:R-:W2:Y:S01]  /*aff0*/  SYNCS.PHASECHK.TRANS64.TRYWAIT P4, [R3+URZ+0x388b0], R0 ;  /* 0x0388b000030075a7 */ /* 0x000ea2000808017f */
[----:B------:R-:W-:Y:S01]  /*b000*/  ULDC UR61, c[0x0][0x2f4] ;  /* 0x0000bd00003d7ab9 */ /* 0x000fe20000000800 */
[----:B------:R-:W-:Y:S01]  /*b010*/  ULDC.64 UR56, c[0x0][0x328] ;  /* 0x0000ca0000387ab9 */ /* 0x000fe20000000a00 */
[----:B------:R-:W-:Y:S01]  /*b020*/  ULDC.64 UR58, c[0x0][0x318] ;  /* 0x0000c600003a7ab9 */ /* 0x000fe20000000a00 */
[----:B------:R-:W-:Y:S01]  /*b030*/  BSSY B0, `(.L_x_554) ;  /* 0x0000004000007945 */ /* 0x000fe20003800000 */
[----:B------:R-:W-:Y:S01]  /*b040*/  ISETP.GE.AND P2, PT, R212, R4, PT ;  /* 0x00000004d400720c */ /* 0x000fe20003f46270 */
[----:B------:R-:W-:Y:S02]  /*b050*/  IMAD.WIDE R44, R2, 0x50, R112 ;  /* 0x00000050022c7825 */ /* 0x000fe400078e0270 */
[----:B--2---:R-:W-:Y:S10]  /*b060*/  @!P4 BRA `(.L_x_555) ;  /* 0x0000020c007cc947 */ /* 0x004ff40003800000 */
.L_x_857:
[----:B------:R-:W-:Y:S05]  /*b070*/  BSYNC B0 ;  /* 0x0000000000007941 */ /* 0x000fea0003800000 */
.L_x_554:
[----:B------:R-:W-:Y:S04]  /*b080*/  BSSY B0, `(.L_x_556) ;  /* 0x0000017000007945 */ /* 0x000fe80003800000 */
[----:B------:R-:W-:Y:S05]  /*b090*/  @P2 BRA `(.L_x_557) ;  /* 0x0000000000542947 */ /* 0x000fea0003800000 */
[----:B0-----:R-:W-:Y:S01]  /*b0a0*/  MOV R36, R94 ;  /* 0x0000005e00247202 */ /* 0x001fe20000000f00 */
[----:B------:R-:W-:Y:S01]  /*b0b0*/  IMAD R39, R45, UR56, RZ ;  /* 0x000000382d277c24 */ /* 0x000fe2000f8e02ff */
[----:B------:R-:W-:Y:S01]  /*b0c0*/  ISETP.GE.AND P4, PT, R16, UR61, PT ;  /* 0x0000003d10007c0c */ /* 0x000fe2000bf86270 */
[----:B------:R-:W-:Y:S01]  /*b0d0*/  IMAD.MOV.U32 R37, RZ, RZ, R6 ;  /* 0x000000ffff257224 */ /* 0x000fe200078e0006 */
[----:B------:R-:W-:Y:S01]  /*b0e0*/  ULDC.64 UR4, c[0x0][0x208] ;  /* 0x0000820000047ab9 */ /* 0x000fe20000000a00 */
[C---:B------:R-:W-:Y:S02]  /*b0f0*/  IMAD R39, R44.reuse, UR57, R39 ;  /* 0x000000392c277c24 */ /* 0x040fe4000f8e0227 */
[----:B------:R-:W-:-:S04]  /*b100*/  IMAD.WIDE.U32 R36, R44, UR56, R36 ;  /* 0x000000382c247c25 */ /* 0x000fc8000f8e0024 */
[----:B------:R-:W-:Y:S01]  /*b110*/  IMAD.IADD R37, R37, 0x1, R39 ;  /* 0x0000000125257824 */ /* 0x000fe200078e0227 */
[----:B------:R-:W-:-:S04]  /*b120*/  LEA R46, P2, R36, UR58, 0x1 ;  /* 0x0000003a242e7c11 */ /* 0x000fc8000f8408ff */
[----:B------:R-:W-:Y:S02]  /*b130*/  LEA.HI.X R47, R36, UR59, R37, 0x1, P2 ;  /* 0x0000003b242f7c11 */ /* 0x000fe400090f0c25 */
[----:B------:R-:W-:Y:S01]  /*b140*/  ISETP.GE.AND P2, PT, R213, UR61, PT ;  /* 0x0000003dd5007c0c */ /* 0x000fe2000bf46270 */
[----:B------:R-:W0:-:S12]  /*b150*/  @!P4 LDS.128 R36, [R5+0x400] ;  /* 0x000400000524c984 */ /* 0x000e180000000c00 */
[----:B-1----:R-:W1:Y:S04]  /*b160*/  @!P2 LDS.128 R40, [R5+0x2c00] ;  /* 0x002c00000528a984 */ /* 0x002e680000000c00 */
[----:B0-----:R-:W-:Y:S01]  /*b170*/  @!P4 STG.E.128 desc[UR4][R46.64], R36 ;  /* 0x000000242e00c986 */ /* 0x001fe2000c101d04 */
[----:B------:R-:W-:-:S03]  /*b180*/  ISETP.GE.AND P4, PT, R218, UR61, PT ;  /* 0x0000003dda007c0c */ /* 0x000fc6000bf86270 */
[----:B-1----:R-:W-:Y:S01]  /*b190*/  @!P2 STG.E.128 desc[UR4][R46.64+0x80], R40 ;  /* 0x000080282e00a986 */ /* 0x002fe2000c101d04 */
[----:B------:R-:W-:-:S09]  /*b1a0*/  ISETP.GE.AND P2, PT, R219, UR61, PT ;  /* 0x0000003ddb007c0c */ /* 0x000fd2000bf46270 */
[----:B------:R-:W0:Y:S04]  /*b1b0*/  @!P4 LDS.128 R36, [R5+0x5400] ;  /* 0x005400000524c984 */ /* 0x000e280000000c00 */
[----:B------:R-:W1:Y:S04]  /*b1c0*/  @!P2 LDS.128 R40, [R5+0x7c00] ;  /* 0x007c00000528a984 */ /* 0x000e680000000c00 */
[----:B0-----:R3:W-:Y:S04]  /*b1d0*/  @!P4 STG.E.128 desc[UR4][R46.64+0x100], R36 ;  /* 0x000100242e00c986 */ /* 0x0017e8000c101d04 */
[----:B-1----:R3:W-:Y:S02]  /*b1e0*/  @!P2 STG.E.128 desc[UR4][R46.64+0x180], R40 ;  /* 0x000180282e00a986 */ /* 0x0027e4000c101d04 */
.L_x_557:
[----:B------:R-:W-:Y:S05]  /*b1f0*/  BSYNC B0 ;  /* 0x0000000000007941 */ /* 0x000fea0003800000 */
.L_x_556:
[----:B-12---:R-:W-:Y:S01]  /*b200*/  VIADD R0, R212, 0x20 ;  /* 0x00000020d4007836 */ /* 0x006fe20000000000 */
[----:B------:R-:W-:Y:S04]  /*b210*/  BSSY B0, `(.L_x_558) ;  /* 0x000001a000007945 */ /* 0x000fe80003800000 */
[----:B------:R-:W-:-:S13]  /*b220*/  ISETP.GE.AND P2, PT, R0, R4, PT ;  /* 0x000000040000720c */ /* 0x000fda0003f46270 */
[----:B------:R-:W-:Y:S05]  /*b230*/  @P2 BRA `(.L_x_559) ;  /* 0x00000000005c2947 */ /* 0x000fea0003800000 */
[----:B---3--:R-:W-:Y:S01]  /*b240*/  IADD3 R39, P2, R44, 0x20, RZ ;  /* 0x000000202c277810 */ /* 0x008fe20007f5e0ff */
[----:B0-----:R-:W-:Y:S01]  /*b250*/  IMAD.MOV.U32 R36, RZ, RZ, R94 ;  /* 0x000000ffff247224 */ /* 0x001fe200078e005e */
[----:B------:R-:W-:Y:S01]  /*b260*/  ISETP.GE.AND P4, PT, R16, UR61, PT ;  /* 0x0000003d10007c0c */ /* 0x000fe2000bf86270 */
[----:B------:R-:W-:Y:S01]  /*b270*/  IMAD.MOV.U32 R37, RZ, RZ, R6 ;  /* 0x000000ffff257224 */ /* 0x000fe200078e0006 */
[----:B------:R-:W-:Y:S01]  /*b280*/  IADD3.X R0, RZ, R45, RZ, P2, !PT ;  /* 0x0000002dff007210 */ /* 0x000fe200017fe4ff */
[----:B------:R-:W-:Y:S01]  /*b290*/  ULDC.64 UR4, c[0x0][0x208] ;  /* 0x0000820000047ab9 */ /* 0x000fe20000000a00 */
[----:B------:R-:W-:-:S04]  /*b2a0*/  IMAD.WIDE.U32 R36, R39, UR56, R36 ;  /* 0x0000003827247c25 */ /* 0x000fc8000f8e0024 */
[----:B------:R-:W-:Y:S01]  /*b2b0*/  IMAD R0, R0, UR56, RZ ;  /* 0x0000003800007c24 */ /* 0x000fe2000f8e02ff */
[----:B------:R-:W-:-:S03]  /*b2c0*/  LEA R46, P2, R36, UR58, 0x1 ;  /* 0x0000003a242e7c11 */ /* 0x000fc6000f8408ff */
[----:B------:R-:W-:-:S04]  /*b2d0*/  IMAD R39, R39, UR57, R0 ;  /* 0x0000003927277c24 */ /* 0x000fc8000f8e0200 */
[----:B------:R-:W-:-:S05]  /*b2e0*/  IMAD.IADD R37, R37, 0x1, R39 ;  /* 0x0000000125257824 */ /* 0x000fca00078e0227 */
[----:B------:R-:W-:Y:S02]  /*b2f0*/  LEA.HI.X R47, R36, UR59, R37, 0x1, P2 ;  /* 0x0000003b242f7c11 */ /* 0x000fe400090f0c25 */
[----:B------:R-:W-:Y:S01]  /*b300*/  ISETP.GE.AND P2, PT, R213, UR61, PT ;  /* 0x0000003dd5007c0c */ /* 0x000fe2000bf46270 */
[----:B------:R-:W0:-:S12]  /*b310*/  @!P4 LDS.128 R36, [R5+0x1400] ;  /* 0x001400000524c984 */ /* 0x000e180000000c00 */
[----:B------:R-:W1:Y:S04]  /*b320*/  @!P2 LDS.128 R40, [R5+0x3c00] ;  /* 0x003c00000528a984 */ /* 0x000e680000000c00 */
        /* <DEDUP_REMOVED lines=8> */
.L_x_559:
[----:B------:R-:W-:Y:S05]  /*b3b0*/  BSYNC B0 ;  /* 0x0000000000007941 */ /* 0x000fea0003800000 */
.L_x_558:
[----:B------:R-:W-:Y:S01]  /*b3c0*/  IADD3 R0, R212, 0x40, RZ ;  /* 0x00000040d4007810 */ /* 0x000fe20007ffe0ff */
[----:B------:R-:W-:Y:S03]  /*b3d0*/  BSSY B0, `(.L_x_560) ;  /* 0x000001a000007945 */ /* 0x000fe60003800000 */
[----:B------:R-:W-:-:S13]  /*b3e0*/  ISETP.GE.AND P2, PT, R0, R4, PT ;  /* 0x000000040000720c */ /* 0x000fda0003f46270 */
[----:B------:R-:W-:Y:S05]  /*b3f0*/  @P2 BRA `(.L_x_561) ;  /* 0x00000000005c2947 */ /* 0x000fea0003800000 */
[----:B--23--:R-:W-:Y:S01]  /*b400*/  IADD3 R39, P2, R44, 0x40, RZ ;  /* 0x000000402c277810 */ /* 0x00cfe20007f5e0ff */
[----:B0-----:R-:W-:Y:S01]  /*b410*/  IMAD.MOV.U32 R36, RZ, RZ, R94 ;  /* 0x000000ffff247224 */ /* 0x001fe200078e005e */
[----:B------:R-:W-:Y:S01]  /*b420*/  ISETP.GE.AND P4, PT, R16, UR61, PT ;  /* 0x0000003d10007c0c */ /* 0x000fe2000bf86270 */
[----:B------:R-:W-:Y:S01]  /*b430*/  IMAD.MOV.U32 R37, RZ, RZ, R6 ;  /* 0x000000ffff257224 */ /* 0x000fe200078e0006 */
[----:B------:R-:W-:Y:S01]  /*b440*/  ULDC.64 UR4, c[0x0][0x208] ;  /* 0x0000820000047ab9 */ /* 0x000fe20000000a00 */
[----:B------:R-:W-:Y:S02]  /*b450*/  IMAD.X R44, RZ, RZ, R45, P2 ;  /* 0x000000ffff2c7224 */ /* 0x000fe400010e062d */
[----:B------:R-:W-:-:S04]  /*b460*/  IMAD.WIDE.U32 R36, R39, UR56, R36 ;  /* 0x0000003827247c25 */ /* 0x000fc8000f8e0024 */
[----:B------:R-:W-:-:S04]  /*b470*/  IMAD R44, R44, UR56, RZ ;  /* 0x000000382c2c7c24 */ /* 0x000fc8000f8e02ff */
[----:B------:R-:W-:Y:S01]  /*b480*/  IMAD R39, R39, UR57, R44 ;  /* 0x0000003927277c24 */ /* 0x000fe2000f8e022c */
[----:B------:R-:W-:-:S04]  /*b490*/  LEA R44, P2, R36, UR58, 0x1 ;  /* 0x0000003a242c7c11 */ /* 0x000fc8000f8408ff */
[----:B------:R-:W-:-:S04]  /*b4a0*/  IADD3 R37, R37, R39, RZ ;  /* 0x0000002725257210 */ /* 0x000fc80007ffe0ff */
        /* <DEDUP_REMOVED lines=12> */
.L_x_561:
[----:B------:R-:W-:Y:S05]  /*b570*/  BSYNC B0 ;  /* 0x0000000000007941 */ /* 0x000fea0003800000 */
.L_x_560:
[----:B------:R-:W5:Y:S01]  /*b580*/  LDL R0, [R1+0x10] ;  /* 0x0000100001007983 */ /* 0x000f620000100800 */
[----:B------:R-:W-:Y:S01]  /*b590*/  @!P3 VIADD R3, R3, 0x388c0 ;  /* 0x000388c00303b836 */ /* 0x000fe20000000000 */
[----:B------:R-:W-:Y:S01]  /*b5a0*/  PLOP3.LUT P2, PT, PT, PT, PT, 0x8, 0x0 ;  /* 0x000000000000781c */ /* 0x000fe20003f4e170 */
[----:B------:R-:W-:Y:S01]  /*b5b0*/  VIADD R19, R19, 0x1 ;  /* 0x0000000113137836 */ /* 0x000fe20000000000 */
[----:B------:R-:W-:Y:S01]  /*b5c0*/  @!PT LDS RZ, [RZ] ;  /* 0x00000000fffff984 */ /* 0x000fe20000000800 */
[----:B------:R-:W-:Y:S01]  /*b5d0*/  @!PT LDS RZ, [RZ] ;  /* 0x00000000fffff984 */ /* 0x000fe20000000800 */
[----:B------:R-:W-:Y:S01]  /*b5e0*/  @!PT LDS RZ, [RZ] ;  /* 0x00000000fffff984 */ /* 0x000fe20000000800 */
[----:B------:R-:W-:Y:S01]  /*b5f0*/  @!PT LDS RZ, [RZ] ;  /* 0x00000000fffff984 */ /* 0x000fe20000000800 */
[----:B------:R1:W-:Y:S06]  /*b600*/  MEMBAR.ALL.CTA ;  /* 0x0000000000007992 */ /* 0x0003ec0000008000 */
[----:B-1----:R-:W1:Y:S01]  /*b610*/  FENCE.VIEW.ASYNC.S ;  /* 0x00000000000073c6 */ /* 0x002e620000000000 */
[----:B------:R-:W-:Y:S01]  /*b620*/  @!P3 PRMT R3, RZ, 0x654, R3 ;  /* 0x00000654ff03b816 */ /* 0x000fe20000000003 */
[----:B-1----:R1:W-:Y:S06]  /*b630*/  BAR.SYNC.DEFER_BLOCKING R174, 0x80 ;  /* 0x000200ae0000751d */ /* 0x0023ec0000010000 */
[----:B------:R1:W-:Y:S01]  /*b640*/  @!P3 SYNCS.ARRIVE.TRANS64.RED.A1T0 RZ, [R3+URZ], RZ ;  /* 0x000000ff03ffb9a7 */ /* 0x0003e2000810043f */
[----:B------:R-:W-:-:S04]  /*b650*/  ISETP.NE.AND P3, PT, R19, 0x2, PT ;  /* 0x000000021300780c */ /* 0x000fc80003f65270 */
[----:B------:R-:W-:Y:S02]  /*b660*/  SEL R19, R19, RZ, P3 ;  /* 0x000000ff13137207 */ /* 0x000fe40001800000 */
[----:B-----5:R-:W-:Y:S02]  /*b670*/  LOP3.LUT P4, RZ, R0, 0x2, RZ, 0xc0, !PT ;  /* 0x0000000200ff7812 */ /* 0x020fe4000788c0ff */
[----:B------:R-:W-:-:S04]  /*b680*/  SEL R0, RZ, 0x1, P3 ;  /* 0x00000001ff007807 */ /* 0x000fc80001800000 */
[----:B------:R-:W-:-:S07]  /*b690*/  LOP3.LUT R217, R217, R0, RZ, 0x3c, !PT ;  /* 0x00000000d9d97212 */ /* 0x000fce00078e3cff */
[----:B-1----:R-:W-:Y:S05]  /*b6a0*/  @P4 BRA `(.L_x_562) ;  /* 0xffffff7800e84947 */ /* 0x002fea000383ffff */
.L_x_450:
[----:B------:R-:W-:Y:S01]  /*b6b0*/  BSSY B0, `(.L_x_563) ;  /* 0x0000005000007945 */ /* 0x000fe20003800000 */
[----:B------:R-:W-:-:S03]  /*b6c0*/  IMAD.MOV.U32 R3, RZ, RZ, RZ ;  /* 0x000000ffff037224 */ /* 0x000fc600078e00ff */
[----:B------:R-:W-:Y:S05]  /*b6d0*/  @P2 BRA `(.L_x_564) ;  /* 0x0000000000082947 */ /* 0x000fea0003800000 */
[----:B------:R-:W0:Y:S02]  /*b6e0*/  FENCE.VIEW.ASYNC.G ;  /* 0x00000000000073c6 */ /* 0x000e240000000100 */
[----:B0-----:R-:W-:Y:S06]  /*b6f0*/  BAR.ARV 0xc, 0x180 ;  /* 0x0306000000007b1d */ /* 0x001fec0000002000 */
.L_x_564:
[----:B------:R-:W-:Y:S05]  /*b700*/  BSYNC B0 ;  /* 0x0000000000007941 */ /* 0x000fea0003800000 */
.L_x_563:
[----:B------:R-:W2:Y:S01]  /*b710*/  LDL R0, [R1+0x10] ;  /* 0x0000100001007983 */ /* 0x000ea20000100800 */
[----:B------:R-:W-:Y:S01]  /*b720*/  BSSY B0, `(.L_x_565) ;  /* 0x0000020000007945 */ /* 0x000fe20003800000 */
[----:B--2---:R-:W-:-:S13]  /*b730*/  LOP3.LUT P0, RZ, R0, 0x4, RZ, 0xc0, !PT ;  /* 0x0000000400ff7812 */ /* 0x004fda000780c0ff */
[----:B------:R-:W-:Y:S05]  /*b740*/  @!P0 BRA `(.L_x_566) ;  /* 0x0000000000748947 */ /* 0x000fea0003800000 */
[----:B------:R-:W-:Y:S01]  /*b750*/  ISETP.NE.AND P0, PT, R234, RZ, PT ;  /* 0x000000ffea00720c */ /* 0x000fe20003f05270 */
[----:B------:R-:W-:-:S03]  /*b760*/  ULDC UR4, c[0x0][0x9f0] ;  /* 0x00027c0000047ab9 */ /* 0x000fc60000000800 */
[----:B------:R-:W-:-:S04]  /*b770*/  SEL R9, R234, UR4, P0 ;  /* 0x00000004ea097c07 */ /* 0x000fc80008000000 */
[-C--:B------:R-:W-:Y:S02]  /*b780*/  IABS R5, R9.reuse ;  /* 0x0000000900057213 */ /* 0x080fe40000000000 */
[----:B------:R-:W-:Y:S02]  /*b790*/  IABS R8, R9 ;  /* 0x0000000900087213 */ /* 0x000fe40000000000 */
[----:B-1----:R-:W1:Y:S01]  /*b7a0*/  I2F.RP R4, R5 ;  /* 0x0000000500047306 */ /* 0x002e620000209400 */
[----:B------:R-:W-:Y:S02]  /*b7b0*/  IADD3 R0, R144, -0x1, R9 ;  /* 0xffffffff90007810 */ /* 0x000fe40007ffe009 */
[----:B------:R-:W-:-:S05]  /*b7c0*/  IMAD.MOV R8, RZ, RZ, -R8 ;  /* 0x000000ffff087224 */ /* 0x000fca00078e0a08 */
[----:B-1----:R-:W1:Y:S02]  /*b7d0*/  MUFU.RCP R4, R4 ;  /* 0x0000000400047308 */ /* 0x002e640000001000 */
[----:B-1----:R-:W-:Y:S02]  /*b7e0*/  IADD3 R2, R4, 0xffffffe, RZ ;  /* 0x0ffffffe04027810 */ /* 0x002fe40007ffe0ff */
[----:B------:R-:W-:-:S04]  /*b7f0*/  IABS R4, R0 ;  /* 0x0000000000047213 */ /* 0x000fc80000000000 */
[----:B------:R1:W2:Y:S01]  /*b800*/  F2I.FTZ.U32.TRUNC.NTZ R3, R2 ;  /* 0x0000000200037305 */ /* 0x0002a2000021f000 */
[----:B------:R-:W-:-:S04]  /*b810*/  LOP3.LUT R0, R0, R9, RZ, 0x3c, !PT ;  /* 0x0000000900007212 */ /* 0x000fc800078e3cff */
[----:B------:R-:W-:Y:S01]  /*b820*/  ISETP.GE.AND P2, PT, R0, RZ, PT ;  /* 0x000000ff0000720c */ /* 0x000fe20003f46270 */
[----:B-1----:R-:W-:Y:S02]  /*b830*/  IMAD.MOV.U32 R2, RZ, RZ, RZ ;  /* 0x000000ffff027224 */ /* 0x002fe400078e00ff */
[----:B--2---:R-:W-:-:S04]  /*b840*/  IMAD.MOV R6, RZ, RZ, -R3 ;  /* 0x000000ffff067224 */ /* 0x004fc800078e0a03 */
[----:B------:R-:W-:-:S04]  /*b850*/  IMAD R7, R6, R5, RZ ;  /* 0x0000000506077224 */ /* 0x000fc800078e02ff */
[----:B------:R-:W-:Y:S01]  /*b860*/  IMAD.HI.U32 R3, R3, R7, R2 ;  /* 0x0000000703037227 */ /* 0x000fe200078e0002 */
[----:B------:R-:W-:-:S05]  /*b870*/  MOV R2, R8 ;  /* 0x0000000800027202 */ /* 0x000fca0000000f00 */
        /* <DEDUP_REMOVED lines=9> */
[----:B------:R-:W-:-:S07]  /*b910*/  @!P1 LOP3.LUT R3, RZ, R9, RZ, 0x33, !PT ;  /* 0x00000009ff039212 */ /* 0x000fce00078e33ff */
.L_x_566:
[----:B------:R-:W-:Y:S05]  /*b920*/  BSYNC B0 ;  /* 0x0000000000007941 */ /* 0x000fea0003800000 */
.L_x_565:
[----:B------:R-:W2:Y:S01]  /*b930*/  LDL R0, [R1+0x78] ;  /* 0x0000780001007983 */ /* 0x000ea20000100800 */
[----:B------:R-:W-:Y:S02]  /*b940*/  PLOP3.LUT P0, PT, PT, PT, PT, 0x80, 0x0 ;  /* 0x000000000000781c */ /* 0x000fe40003f0f070 */
        /* <DEDUP_REMOVED lines=24> */
[----:B----4-:R-:W-:Y:S02]  /*bad0*/  CS2R R44, SRZ ;  /* 0x00000000002c7805 */ /* 0x010fe4000001ff00 */
[----:B------:R-:W-:Y:S02]  /*bae0*/  CS2R R102, SRZ ;  /* 0x0000000000667805 */ /* 0x000fe4000001ff00 */
[----:B---3--:R-:W-:Y:S02]  /*baf0*/  CS2R R40, SRZ ;  /* 0x0000000000287805 */ /* 0x008fe4000001ff00 */
[----:B------:R-:W-:Y:S02]  /*bb00*/  CS2R R104, SRZ ;  /* 0x0000000000687805 */ /* 0x000fe4000001ff00 */
[----:B0-----:R-:W-:-:S02]  /*bb10*/  CS2R R36, SRZ ;  /* 0x0000000000247805 */ /* 0x001fc4000001ff00 */
        /* <DEDUP_REMOVED lines=13> */
[----:B-1----:R-:W-:Y:S02]  /*bbf0*/  CS2R R10, SRZ ;  /* 0x00000000000a7805 */ /* 0x002fe4000001ff00 */
        /* <DEDUP_REMOVED lines=21> */
[----:B--2---:R-:W-:-:S05]  /*bd50*/  IMAD R226, R0, R3, RZ ;  /* 0x0000000300e27224 */ /* 0x004fca00078e02ff */
[----:B------:R-:W-:Y:S02]  /*bd60*/  VIADDMNMX R92, R226, R3, R144, PT ;  /* 0x00000003e25c7246 */ /* 0x000fe40003800190 */
[----:B------:R-:W-:Y:S02]  /*bd70*/  CS2R R2, SRZ ;  /* 0x0000000000027805 */ /* 0x000fe4000001ff00 */
[----:B------:R-:W-:-:S13]  /*bd80*/  ISETP.GT.AND P1, PT, R92, R226, PT ;  /* 0x000000e25c00720c */ /* 0x000fda0003f24270 */
[----:B------:R-:W-:Y:S05]  /*bd90*/  @!P1 BRA `(.L_x_567) ;  /* 0x0000012400a09947 */ /* 0x000fea0003800000 */
[----:B------:R-:W2:Y:S02]  /*bda0*/  LDL R0, [R1+0x108] ;  /* 0x0001080001007983 */ /* 0x000ea40000100800 */
[----:B--2---:R-:W-:Y:S02]  /*bdb0*/  R2UR UR4, R0 ;  /* 0x00000000000472ca */ /* 0x004fe400000e0000 */
[----:B------:R-:W0:Y:S11]  /*bdc0*/  S2R R0, SR_TID.X ;  /* 0x0000000000007919 */ /* 0x000e360000002100 */
[----:B------:R-:W-:-:S06]  /*bdd0*/  ULOP3.LUT UP0, URZ, UR4, 0x9f, URZ, 0xc0, !UPT ;  /* 0x0000009f043f7892 */ /* 0x000fcc000f80c03f */
[----:B------:R-:W-:Y:S01]  /*bde0*/  PLOP3.LUT P0, PT, PT, PT, UP0, 0x80, 0x0 ;  /* 0x000000000000781c */ /* 0x000fe20003f0f008 */
[----:B0-----:R-:W-:-:S05]  /*bdf0*/  VIADD R0, R0, 0xffffff80 ;  /* 0xffffff8000007836 */ /* 0x001fca0000000000 */
[----:B------:R-:W-:-:S04]  /*be00*/  SHF.R.S32.HI R3, RZ, 0x1f, R0 ;  /* 0x0000001fff037819 */ /* 0x000fc80000011400 */
[----:B------:R-:W-:-:S04]  /*be10*/  LEA.HI R3, R3, R0, RZ, 0x7 ;  /* 0x0000000003037211 */ /* 0x000fc800078f38ff */
[----:B------:R-:W-:-:S06]  /*be20*/  SHF.R.S32.HI R0, RZ, 0x7, R3 ;  /* 0x00000007ff007819 */ /* 0x000fcc0000011403 */
[----:B------:R-:W0:Y:S02]  /*be30*/  SHFL.IDX PT, R0, R0, RZ, 0x1f ;  /* 0x00001fff00007589 */ /* 0x000e2400000e0000 */
[----:B0-----:R-:W-:-:S04]  /*be40*/  LEA.HI R2, R0, R0, RZ, 0x1 ;  /* 0x0000000000027211 */ /* 0x001fc800078f08ff */
[----:B------:R-:W-:-:S05]  /*be50*/  LOP3.LUT R3, R2, 0x1e, RZ, 0xc0, !PT ;  /* 0x0000001e02037812 */ /* 0x000fca00078ec0ff */
[----:B------:R-:W-:-:S05]  /*be60*/  IMAD.IADD R3, R0, 0x1, -R3 ;  /* 0x0000000100037824 */ /* 0x000fca00078e0a03 */
[----:B------:R-:W-:-:S04]  /*be70*/  LEA R3, R3, UR4, 0xd ;  /* 0x0000000403037c11 */ /* 0x000fc8000f8e68ff */
[----:B------:R-:W-:-:S04]  /*be80*/  SHF.R.U32.HI R2, RZ, 0x4, R3 ;  /* 0x00000004ff027819 */ /* 0x000fc80000011603 */
[----:B------:R-:W-:Y:S01]  /*be90*/  LOP3.LUT R2, R2, 0x3fff, RZ, 0xc0, !PT ;  /* 0x00003fff02027812 */ /* 0x000fe200078ec0ff */
[----:B------:R-:W-:Y:S06]  /*bea0*/  @!P0 BRA `(.L_x_568) ;  /* 0x0000000000408947 */ /* 0x000fec0003800000 */
[----:B------:R-:W-:Y:S01]  /*beb0*/  MOV R14, 0x0 ;  /* 0x00000000000e7802 */ /* 0x000fe20000000f00 */
[----:B------:R-:W-:Y:S01]  /*bec0*/  ULDC.64 UR4, c[0x4][0xa8] ;  /* 0x01002a0000047ab9 */ /* 0x000fe20000000a00 */
[----:B------:R-:W-:Y:S01]  /*bed0*/  ULDC.64 UR6, c[0x4][0xb0] ;  /* 0x01002c0000067ab9 */ /* 0x000fe20000000a00 */
[----:B------:R-:W-:Y:S01]  /*bee0*/  IMAD.U32 R4, RZ, RZ, UR4 ;  /* 0x00000004ff047e24 */ /* 0x000fe2000f8e00ff */
        /* <DEDUP_REMOVED lines=12> */
.L_x_568:
[----:B------:R-:W-:Y:S02]  /*bfb0*/  ULDC UR4, c[0x0][0x3f4] ;  /* 0x0000fd0000047ab9 */ /* 0x000fe40000000800 */
[----:B------:R-:W-:-:S13]  /*bfc0*/  ISETP.LT.AND P0, PT, RZ, UR4, PT ;  /* 0x00000004ff007c0c */ /* 0x000fda000bf01270 */
[----:B------:R-:W-:Y:S05]  /*bfd0*/  @P0 BRA `(.L_x_569) ;  /* 0x0000000000400947 */ /* 0x000fea0003800000 */
[----:B------:R-:W2:Y:S02]  /*bfe0*/  LDL R20, [R1+0x60] ;  /* 0x0000600001147983 */ /* 0x000ea40000100800 */
[----:B--2---:R-:W-:-:S04]  /*bff0*/  LEA.HI R0, R20, R20, RZ, 0x1 ;  /* 0x0000001414007211 */ /* 0x004fc800078f08ff */
[----:B------:R-:W-:-:S04]  /*c000*/  LOP3.LUT R0, R0, 0xfffffffe, RZ, 0xc0, !PT ;  /* 0xfffffffe00007812 */ /* 0x000fc800078ec0ff */
[----:B------:R-:W-:-:S04]  /*c010*/  IADD3 R0, R20, -R0, RZ ;  /* 0x8000000014007210 */ /* 0x000fc80007ffe0ff */
[----:B------:R-:W-:-:S04]  /*c020*/  SHF.L.U32 R3, R0, 0x1f, RZ ;  /* 0x0000001f00037819 */ /* 0x000fc800000006ff */
[----:B------:R0:W1:Y:S03]  /*c030*/  SYNCS.PHASECHK.TRANS64.TRYWAIT P0, [R18+URZ+0x38800], R3 ;  /* 0x03880003120075a7 */ /* 0x000066000800017f */
[----:B-1----:R-:W-:Y:S05]  /*c040*/  @!P0 NANOSLEEP.SYNCS 0x989680 ;  /* 0x009896800000895d */ /* 0x002fea0003900000 */
[----:B------:R-:W1:Y:S01]  /*c050*/  @!P0 SYNCS.PHASECHK.TRANS64 P0, [R18+URZ+0x38800], R3 ;  /* 0x03880003120085a7 */ /* 0x000e62000800007f */
[----:B------:R-:W-:Y:S04]  /*c060*/  BSSY B0, `(.L_x_570) ;  /* 0x0000006000007945 */ /* 0x000fe80003800000 */
[----:B-1----:R-:W-:Y:S05]  /*c070*/  @P0 BRA `(.L_x_571) ;  /* 0x0000000000100947 */ /* 0x002fea0003800000 */
.L_x_572:
[----:B-1----:R1:W2:Y:S02]  /*c080*/  SYNCS.PHASECHK.TRANS64.TRYWAIT P0, [R18+URZ+0x38800], R3 ;  /* 0x03880003120075a7 */ /* 0x0022a4000800017f */
[----:B--2---:R-:W-:Y:S05]  /*c090*/  @!P0 NANOSLEEP.SYNCS 0x989680 ;  /* 0x009896800000895d */ /* 0x004fea0003900000 */
[----:B------:R-:W2:Y:S02]  /*c0a0*/  @!P0 SYNCS.PHASECHK.TRANS64 P0, [R18+URZ+0x38800], R3 ;  /* 0x03880003120085a7 */ /* 0x000ea4000800007f */
[----:B--2---:R-:W-:Y:S05]  /*c0b0*/  @!P0 BRA `(.L_x_572) ;  /* 0xfffffffc00f08947 */ /* 0x004fea000383ffff */
.L_x_571:
[----:B------:R-:W-:Y:S05]  /*c0c0*/  BSYNC B0 ;  /* 0x0000000000007941 */ /* 0x000fea0003800000 */
.L_x_570:
[----:B------:R-:W-:Y:S05]  /*c0d0*/  BRA `(.L_x_573) ;  /* 0x0000006c00347947 */ /* 0x000fea0003800000 */
.L_x_569:
[----:B------:R-:W2:Y:S01]  /*c0e0*/  LDL R0, [R1+0x108] ;  /* 0x0001080001007983 */ /* 0x000ea20000100800 */
[----:B------:R-:W-:Y:S01]  /*c0f0*/  ULDC.64 UR4, c[0x0][0x3f8] ;  /* 0x0000fe0000047ab9 */ /* 0x000fe20000000a00 */
[----:B------:R-:W-:Y:S01]  /*c100*/  ULDC.64 UR6, c[0x0][0x408] ;  /* 0x0001020000067ab9 */ /* 0x000fe20000000a00 */
[----:B-----5:R-:W-:Y:S01]  /*c110*/  IMAD.WIDE.U32 R4, R139, UR4, RZ ;  /* 0x000000048b047c25 */ /* 0x020fe2000f8e00ff */
[----:B--2---:R-:W-:Y:S02]  /*c120*/  R2UR UR8, R0 ;  /* 0x00000000000872ca */ /* 0x004fe400000e0000 */
[----:B------:R-:W-:-:S05]  /*c130*/  SHF.R.S32.HI R0, RZ, 0x1f, R139 ;  /* 0x0000001fff007819 */ /* 0x000fca000001148b */
[C---:B------:R-:W-:Y:S02]  /*c140*/  IMAD R6, R0.reuse, UR4, RZ ;  /* 0x0000000400067c24 */ /* 0x040fe4000f8e02ff */
[----:B------:R-:W-:Y:S02]  /*c150*/  IMAD R0, R0, UR6, RZ ;  /* 0x0000000600007c24 */ /* 0x000fe4000f8e02ff */
[C---:B------:R-:W-:Y:S01]  /*c160*/  IMAD R25, R139.reuse, UR5, R6 ;  /* 0x000000058b197c24 */ /* 0x040fe2000f8e0206 */
[----:B------:R-:W-:Y:S01]  /*c170*/  ULDC.64 UR4, c[0x0][0x3e8] ;  /* 0x0000fa0000047ab9 */ /* 0x000fe20000000a00 */
[----:B------:R-:W-:Y:S01]  /*c180*/  ULOP3.LUT UP0, URZ, UR8, 0x3ff, URZ, 0xc0, !UPT ;  /* 0x000003ff083f7892 */ /* 0x000fe2000f80c03f */
[C---:B------:R-:W-:Y:S01]  /*c190*/  IMAD R27, R139.reuse, UR7, R0 ;  /* 0x000000078b1b7c24 */ /* 0x040fe2000f8e0200 */
[----:B------:R-:W-:Y:S01]  /*c1a0*/  LEA R24, P0, R4, UR4, 0x1 ;  /* 0x0000000404187c11 */ /* 0x000fe2000f8008ff */
[----:B------:R-:W-:Y:S01]  /*c1b0*/  IMAD.WIDE.U32 R6, R139, UR6, RZ ;  /* 0x000000068b067c25 */ /* 0x000fe2000f8e00ff */
[----:B------:R-:W-:-:S02]  /*c1c0*/  ULDC.64 UR6, c[0x0][0x400] ;  /* 0x0001000000067ab9 */ /* 0x000fc40000000a00 */
[----:B------:R-:W-:Y:S01]  /*c1d0*/  PLOP3.LUT P2, PT, PT, PT, UP0, 0x80, 0x0 ;  /* 0x000000000000781c */ /* 0x000fe20003f4f008 */
[----:B------:R-:W-:Y:S01]  /*c1e0*/  IMAD.IADD R25, R25, 0x1, R5 ;  /* 0x0000000119197824 */ /* 0x000fe200078e0205 */
[----:B------:R-:W-:Y:S01]  /*c1f0*/  LEA R30, P1, R6, UR6, 0x1 ;  /* 0x00000006061e7c11 */ /* 0x000fe2000f8208ff */
[----:B------:R-:W-:-:S03]  /*c200*/  IMAD.IADD R27, R27, 0x1, R7 ;  /* 0x000000011b1b7824 */ /* 0x000fc600078e0207 */
[----:B------:R-:W-:Y:S02]  /*c210*/  LEA.HI.X R25, R4, UR5, R25, 0x1, P0 ;  /* 0x0000000504197c11 */ /* 0x000fe400080f0c19 */
[----:B------:R-:W-:-:S05]  /*c220*/  LEA.HI.X R27, R6, UR7, R27, 0x1, P1 ;  /* 0x00000007061b7c11 */ /* 0x000fca00088f0c1b */
[----:B------:R-:W-:Y:S05]  /*c230*/  @!P2 BRA `(.L_x_574) ;  /* 0x000000000040a947 */ /* 0x000fea0003800000 */
        /* <DEDUP_REMOVED lines=16> */
.L_x_574:
[----:B------:R-:W-:Y:S01]  /*c340*/  ULDC.U8 UR4, c[0x0][0x410] ;  /* 0x0001040000047ab9 */ /* 0x000fe20000000000 */
[----:B------:R-:W-:Y:S01]  /*c350*/  BSSY B0, `(.L_x_575) ;  /* 0x000069d000007945 */ /* 0x000fe20003800000 */
[----:B------:R-:W-:Y:S02]  /*c360*/  ISETP.NE.AND P0, PT, RZ, UR4, PT ;  /* 0x00000004ff007c0c */ /* 0x000fe4000bf05270 */
[----:B------:R-:W-:-:S11]  /*c370*/  LEA R6, R141, R212, 0x7 ;  /* 0x000000d48d067211 */ /* 0x000fd600078e38ff */
[----:B------:R-:W-:Y:S05]  /*c380*/  @!P0 BRA `(.L_x_576) ;  /* 0x0000003000b88947 */ /* 0x000fea0003800000 */
[----:B------:R-:W-:-:S03]  /*c390*/  UMOV UR4, 0xffffffff ;  /* 0xffffffff00047882 */ /* 0x000fc60000000000 */
[----:B------:R-:W-:Y:S05]  /*c3a0*/  BRA.DIV UR4, `(.L_x_577) ;  /* 0x000001fa04c07947 */ /* 0x000fea000b800000 */
[----:B------:R0:W1:Y:S04]  /*c3b0*/  SHFL.IDX PT, R0, R25, RZ, 0x181f ;  /* 0x00181fff19007589 */ /* 0x00006800000e0000 */
[----:B------:R0:W2:Y:S04]  /*c3c0*/  SHFL.IDX PT, R3, R24, RZ, 0x181f ;  /* 0x00181fff18037589 */ /* 0x0000a800000e0000 */
[----:B------:R-:W3:Y:S04]  /*c3d0*/  SHFL.IDX PT, R27, R27, RZ, 0x181f ;  /* 0x00181fff1b1b7589 */ /* 0x000ee800000e0000 */
[----:B------:R0:W4:Y:S02]  /*c3e0*/  SHFL.IDX PT, R32, R30, RZ, 0x181f ;  /* 0x00181fff1e207589 */ /* 0x00012400000e0000 */
.L_x_863:
[----:B------:R-:W-:Y:S01]  /*c3f0*/  ULDC UR4, c[0x0][0x448] ;  /* 0x0001120000047ab9 */ /* 0x000fe20000000800 */
[----:B------:R-:W-:Y:S01]  /*c400*/  BSSY B1, `(.L_x_578) ;  /* 0x000003e000017945 */ /* 0x000fe20003800000 */
[----:B------:R-:W-:Y:S01]  /*c410*/  IMAD R33, R146, UR4, RZ ;  /* 0x0000000492217c24 */ /* 0x000fe2000f8e02ff */
[----:B------:R-:W-:Y:S02]  /*c420*/  CS2R R4, SRZ ;  /* 0x0000000000047805 */ /* 0x000fe4000001ff00 */
[----:B------:R-:W-:Y:S02]  /*c430*/  CS2R R8, SRZ ;  /* 0x0000000000087805 */ /* 0x000fe4000001ff00 */
[----:B------:R-:W-:Y:S02]  /*c440*/  CS2R R28, SRZ ;  /* 0x00000000001c7805 */ /* 0x000fe4000001ff00 */
[----:B------:R-:W-:Y:S02]  /*c450*/  CS2R R14, SRZ ;  /* 0x00000000000e7805 */ /* 0x000fe4000001ff00 */
[----:B------:R-:W-:Y:S01]  /*c460*/  ISETP.GE.AND P0, PT, R6, R33, PT ;  /* 0x000000210600720c */ /* 0x000fe20003f06270 */
[----:B------:R-:W-:Y:S01]  /*c470*/  IMAD R33, R141, -0x80, R33 ;  /* 0xffffff808d217824 */ /* 0x000fe200078e0221 */
[----:B------:R-:W-:-:S02]  /*c480*/  CS2R R6, SRZ ;  /* 0x0000000000067805 */ /* 0x000fc4000001ff00 */
[----:B------:R-:W-:Y:S02]  /*c490*/  CS2R R12, SRZ ;  /* 0x00000000000c7805 */ /* 0x000fe4000001ff00 */
[----:B------:R-:W-:Y:S02]  /*c4a0*/  CS2R R10, SRZ ;  /* 0x00000000000a7805 */ /* 0x000fe4000001ff00 */
[----:B0-----:R-:W-:-:S05]  /*c4b0*/  CS2R R30, SRZ ;  /* 0x00000000001e7805 */ /* 0x001fca000001ff00 */
[----:B------:R-:W-:Y:S05]  /*c4c0*/  @P0 BRA `(.L_x_579) ;  /* 0x0000000000c40947 */ /* 0x000fea0003800000 */
[----:B------:R-:W-:Y:S01]  /*c4d0*/  ULDC UR4, c[0x0][0x3f4] ;  /* 0x0000fd0000047ab9 */ /* 0x000fe20000000800 */
[----:B------:R-:W-:Y:S01]  /*c4e0*/  SHF.R.S32.HI R6, RZ, 0x1f, R215 ;  /* 0x0000001fff067819 */ /* 0x000fe200000114d7 */
[C---:B------:R-:W-:Y:S01]  /*c4f0*/  IMAD.SHL.U32 R8, R215.reuse, 0x2, RZ ;  /* 0x00000002d7087824 */ /* 0x040fe200078e00ff */
[----:B------:R-:W-:Y:S01]  /*c500*/  ISETP.GE.AND P3, PT, R22, UR4, PT ;  /* 0x0000000416007c0c */ /* 0x000fe2000bf66270 */
[C---:B------:R-:W-:Y:S01]  /*c510*/  IMAD.SHL.U32 R20, R214.reuse, 0x2, RZ ;  /* 0x00000002d6147824 */ /* 0x040fe200078e00ff */
[C---:B------:R-:W-:Y:S02]  /*c520*/  ISETP.GE.AND P2, PT, R215.reuse, UR4, PT ;  /* 0x00000004d7007c0c */ /* 0x040fe4000bf46270 */
[----:B------:R-:W-:Y:S02]  /*c530*/  CS2R R14, SRZ ;  /* 0x00000000000e7805 */ /* 0x000fe4000001ff00 */
[----:B------:R-:W-:Y:S01]  /*c540*/  ISETP.GE.AND P1, PT, R214, UR4, PT ;  /* 0x00000004d6007c0c */ /* 0x000fe2000bf26270 */
[----:B------:R-:W-:Y:S01]  /*c550*/  IMAD.SHL.U32 R26, R216, 0x2, RZ ;  /* 0x00000002d81a7824 */ /* 0x000fe200078e00ff */
[----:B------:R-:W-:Y:S01]  /*c560*/  SHF.R.S32.HI R9, RZ, 0x1f, R216 ;  /* 0x0000001fff097819 */ /* 0x000fe200000114d8 */
[----:B------:R-:W-:Y:S01]  /*c570*/  ULDC.64 UR6, c[0x0][0x208] ;  /* 0x0000820000067ab9 */ /* 0x000fe20000000a00 */
[----:B------:R-:W-:-:S02]  /*c580*/  SHF.L.U64.HI R7, R215, 0x1, R6 ;  /* 0x00000001d7077819 */ /* 0x000fc40000010206 */
[----:B------:R-:W-:Y:S02]  /*c590*/  CS2R R4, SRZ ;  /* 0x0000000000047805 */ /* 0x000fe4000001ff00 */
[C---:B------:R-:W-:Y:S02]  /*c5a0*/  SHF.L.U64.HI R34, R216.reuse, 0x1, R9 ;  /* 0x00000001d8227819 */ /* 0x040fe40000010209 */
[----:B------:R-:W-:Y:S01]  /*c5b0*/  SHF.R.S32.HI R11, RZ, 0x1f, R214 ;  /* 0x0000001fff0b7819 */ /* 0x000fe200000114d6 */
[----:B----4-:R-:W-:Y:S01]  /*c5c0*/  @!P3 IMAD.MOV.U32 R12, RZ, RZ, R32 ;  /* 0x000000ffff0cb224 */ /* 0x010fe200078e0020 */
[----:B------:R-:W-:Y:S01]  /*c5d0*/  ISETP.GE.AND P0, PT, R216, UR4, PT ;  /* 0x00000004d8007c0c */ /* 0x000fe2000bf06270 */
[----:B---3--:R-:W-:Y:S01]  /*c5e0*/  @!P3 IMAD.MOV.U32 R13, RZ, RZ, R27 ;  /* 0x000000ffff0db224 */ /* 0x008fe200078e001b */
[-C--:B--2---:R-:W-:Y:S02]  /*c5f0*/  @!P2 IADD3 R10, P4, R3, R8.reuse, RZ ;  /* 0x00000008030aa210 */ /* 0x084fe40007f9e0ff */
[----:B------:R-:W-:Y:S01]  /*c600*/  @!P2 IADD3 R6, P6, R32, R8, RZ ;  /* 0x000000082006a210 */ /* 0x000fe20007fde0ff */
[----:B------:R-:W-:Y:S01]  /*c610*/  @!P3 IMAD.MOV.U32 R8, RZ, RZ, R3 ;  /* 0x000000ffff08b224 */ /* 0x000fe200078e0003 */
[----:B-1----:R-:W-:Y:S01]  /*c620*/  @!P3 MOV R9, R0 ;  /* 0x000000000009b202 */ /* 0x002fe20000000f00 */
[----:B------:R-:W-:Y:S01]  /*c630*/  @!P3 IMAD.WIDE R30, R22, 0x2, R12 ;  /* 0x00000002161eb825 */ /* 0x000fe200078e020c */
[----:B------:R-:W-:-:S02]  /*c640*/  SHF.L.U64.HI R21, R214, 0x1, R11 ;  /* 0x00000001d6157819 */ /* 0x000fc4000001020b */
[----:B------:R-:W-:Y:S02]  /*c650*/  CS2R R12, SRZ ;  /* 0x00000000000c7805 */ /* 0x000fe4000001ff00 */
[----:B------:R-:W-:Y:S01]  /*c660*/  @!P2 IADD3.X R11, R0, R7, RZ, P4, !PT ;  /* 0x00000007000ba210 */ /* 0x000fe200027fe4ff */
[----:B------:R-:W-:Y:S01]  /*c670*/  @!P3 IMAD.WIDE R8, R22, 0x2, R8 ;  /* 0x000000021608b825 */ /* 0x000fe200078e0208 */
[-C--:B------:R-:W-:Y:S01]  /*c680*/  @!P1 IADD3 R28, P5, R3, R20.reuse, RZ ;  /* 0x00000014031c9210 */ /* 0x080fe20007fbe0ff */
[----:B------:R0:W5:Y:S01]  /*c690*/  @!P3 LD.E.64 R4, desc[UR6][R30.64] ;  /* 0x000000061e04b980 */ /* 0x000162000c101b00 */
[----:B------:R-:W-:Y:S01]  /*c6a0*/  @!P1 IADD3 R20, P4, R32, R20, RZ ;  /* 0x0000001420149210 */ /* 0x000fe20007f9e0ff */
[----:B------:R-:W-:Y:S01]  /*c6b0*/  @!P2 IMAD.X R7, R27, 0x1, R7, P6 ;  /* 0x000000011b07a824 */ /* 0x000fe200030e0607 */
[-C--:B------:R-:W-:Y:S01]  /*c6c0*/  @!P0 IADD3 R24, P6, R3, R26.reuse, RZ ;  /* 0x0000001a03188210 */ /* 0x080fe20007fde0ff */
[----:B------:R1:W5:Y:S01]  /*c6d0*/  @!P3 LD.E.64 R14, desc[UR6][R8.64] ;  /* 0x00000006080eb980 */ /* 0x000362000c101b00 */
[--C-:B------:R-:W-:Y:S01]  /*c6e0*/  @!P1 IMAD.X R29, R0, 0x1, R21.reuse, P5 ;  /* 0x00000001001d9824 */ /* 0x100fe200028e0615 */
[----:B------:R-:W-:Y:S01]  /*c6f0*/  @!P0 IADD3 R26, P5, R32, R26, RZ ;  /* 0x0000001a201a8210 */ /* 0x000fe20007fbe0ff */
[----:B------:R-:W-:Y:S01]  /*c700*/  @!P1 IMAD.X R21, R27, 0x1, R21, P4 ;  /* 0x000000011b159824 */ /* 0x000fe200020e0615 */
[----:B------:R2:W5:Y:S01]  /*c710*/  @!P2 LD.E.64 R12, desc[UR6][R10.64] ;  /* 0x000000060a0ca980 */ /* 0x000562000c101b00 */
[----:B------:R-:W-:-:S02]  /*c720*/  @!P0 IADD3.X R25, R0, R34, RZ, P6, !PT ;  /* 0x0000002200198210 */ /* 0x000fc400037fe4ff */
[----:B0-----:R-:W-:Y:S01]  /*c730*/  CS2R R30, SRZ ;  /* 0x00000000001e7805 */ /* 0x001fe2000001ff00 */
[----:B------:R-:W-:Y:S01]  /*c740*/  @!P0 IMAD.X R27, R27, 0x1, R34, P5 ;  /* 0x000000011b1b8824 */ /* 0x000fe200028e0622 */
[----:B-1----:R-:W-:-:S04]  /*c750*/  CS2R R8, SRZ ;  /* 0x0000000000087805 */ /* 0x002fc8000001ff00 */
[----:B------:R-:W5:Y:S01]  /*c760*/  @!P0 LD.E.64 R30, desc[UR6][R24.64] ;  /* 0x00000006181e8980 */ /* 0x000f62000c101b00 */
[----:B--2---:R-:W-:-:S03]  /*c770*/  CS2R R10, SRZ ;  /* 0x00000000000a7805 */ /* 0x004fc6000001ff00 */
[----:B------:R0:W5:Y:S04]  /*c780*/  @!P2 LD.E.64 R8, desc[UR6][R6.64] ;  /* 0x000000060608a980 */ /* 0x000168000c101b00 */
[----:B------:R1:W5:Y:S01]  /*c790*/  @!P1 LD.E.64 R10, desc[UR6][R28.64] ;  /* 0x000000061c0a9980 */ /* 0x000362000c101b00 */
[----:B0-----:R-:W-:Y:S02]  /*c7a0*/  CS2R R6, SRZ ;  /* 0x0000000000067805 */ /* 0x001fe4000001ff00 */
[----:B-1----:R-:W-:-:S04]  /*c7b0*/  CS2R R28, SRZ ;  /* 0x00000000001c7805 */ /* 0x002fc8000001ff00 */
[----:B------:R0:W5:Y:S04]  /*c7c0*/  @!P1 LD.E.64 R6, desc[UR6][R20.64] ;  /* 0x0000000614069980 */ /* 0x000168000c101b00 */
[----:B------:R0:W5:Y:S02]  /*c7d0*/  @!P0 LD.E.64 R28, desc[UR6][R26.64] ;  /* 0x000000061a1c8980 */ /* 0x000164000c101b00 */
.L_x_579:
[----:B------:R-:W-:Y:S05]  /*c7e0*/  BSYNC B1 ;  /* 0x0000000000017941 */ /* 0x000fea0003800000 */
.L_x_578:
[----:B0-----:R-:W1:Y:S01]  /*c7f0*/  LDL R21, [R1+0x60] ;  /* 0x0000600001157983 */ /* 0x001e620000100800 */
[--C-:B--2--5:R-:W-:Y:S01]  /*c800*/  IMAD.MOV.U32 R3, RZ, RZ, R15.reuse ;  /* 0x000000ffff037224 */ /* 0x124fe200078e000f */
[--C-:B------:R-:W-:Y:S01]  /*c810*/  SHF.R.U64 R26, R14, 0x10, R15.reuse ;  /* 0x000000100e1a7819 */ /* 0x100fe2000000120f */
[----:B------:R-:W-:Y:S01]  /*c820*/  IMAD.MOV.U32 R25, RZ, RZ, R14 ;  /* 0x000000ffff197224 */ /* 0x000fe200078e000e */
[----:B------:R-:W-:Y:S01]  /*c830*/  SHF.R.U32.HI R20, RZ, 0x10, R15 ;  /* 0x00000010ff147819 */ /* 0x000fe2000001160f */
[----:B---3--:R-:W-:Y:S01]  /*c840*/  IMAD.MOV.U32 R27, RZ, RZ, R4 ;  /* 0x000000ffff1b7224 */ /* 0x008fe200078e0004 */
[----:B------:R-:W-:Y:S01]  /*c850*/  MOV R15, R12 ;  /* 0x0000000c000f7202 */ /* 0x000fe20000000f00 */
[--C-:B------:R-:W-:Y:S01]  /*c860*/  IMAD.MOV.U32 R14, RZ, RZ, R13.reuse ;  /* 0x000000ffff0e7224 */ /* 0x100fe200078e000d */
[----:B------:R-:W-:Y:S01]  /*c870*/  SHF.R.U64 R35, R12, 0x10, R13 ;  /* 0x000000100c237819 */ /* 0x000fe2000000120d */
[----:B------:R-:W-:Y:S01]  /*c880*/  IMAD.MOV.U32 R12, RZ, RZ, R10 ;  /* 0x000000ffff0c7224 */ /* 0x000fe200078e000a */
[----:B------:R-:W-:Y:S01]  /*c890*/  SHF.R.U64 R37, R10, 0x10, R11 ;  /* 0x000000100a257819 */ /* 0x000fe2000000120b */
[--C-:B------:R-:W-:Y:S01]  /*c8a0*/  IMAD.MOV.U32 R10, RZ, RZ, R5.reuse ;  /* 0x000000ffff0a7224 */ /* 0x100fe200078e0005 */
[----:B------:R-:W-:Y:S01]  /*c8b0*/  SHF.R.U64 R39, R4, 0x10, R5 ;  /* 0x0000001004277819 */ /* 0x000fe20000001205 */
[----:B------:R-:W-:Y:S01]  /*c8c0*/  IMAD.MOV.U32 R4, RZ, RZ, R9 ;  /* 0x000000ffff047224 */ /* 0x000fe200078e0009 */
[----:B------:R-:W-:Y:S01]  /*c8d0*/  SHF.R.U32.HI R40, RZ, 0x10, R5 ;  /* 0x00000010ff287819 */ /* 0x000fe20000011605 */
[----:B------:R-:W-:Y:S01]  /*c8e0*/  IMAD.MOV.U32 R24, RZ, RZ, R11 ;  /* 0x000000ffff187224 */ /* 0x000fe200078e000b */
[----:B------:R-:W-:Y:S01]  /*c8f0*/  SHF.R.U32.HI R36, RZ, 0x10, R13 ;  /* 0x00000010ff247819 */ /* 0x000fe2000001160d */
[----:B------:R-:W-:Y:S01]  /*c900*/  IMAD.MOV.U32 R13, RZ, RZ, R6 ;  /* 0x000000ffff0d7224 */ /* 0x000fe200078e0006 */
[----:B------:R-:W-:Y:S01]  /*c910*/  SHF.R.U64 R41, R8, 0x10, R9 ;  /* 0x0000001008297819 */ /* 0x000fe20000001209 */
[----:B------:R-:W-:Y:S01]  /*c920*/  IMAD.MOV.U32 R34, RZ, RZ, R31 ;  /* 0x000000ffff227224 */ /* 0x000fe200078e001f */
[----:B------:R-:W-:Y:S01]  /*c930*/  SHF.R.U32.HI R42, RZ, 0x10, R9 ;  /* 0x00000010ff2a7819 */ /* 0x000fe20000011609 */
[----:B------:R-:W-:Y:S01]  /*c940*/  BSSY B1, `(.L_x_580) ;  /* 0x0000024000017945 */ /* 0x000fe20003800000 */
[----:B----4-:R-:W-:-:S02]  /*c950*/  MOV R32, R30 ;  /* 0x0000001e00207202 */ /* 0x010fc40000000f00 */
[----:B------:R-:W-:Y:S02]  /*c960*/  MOV R9, R7 ;  /* 0x0000000700097202 */ /* 0x000fe40000000f00 */
[--C-:B------:R-:W-:Y:S01]  /*c970*/  SHF.R.U64 R43, R6, 0x10, R7.reuse ;  /* 0x00000010062b7819 */ /* 0x100fe20000001207 */
[----:B------:R-:W-:Y:S01]  /*c980*/  IMAD.MOV.U32 R6, RZ, RZ, R28 ;  /* 0x000000ffff067224 */ /* 0x000fe200078e001c */
[----:B------:R-:W-:Y:S01]  /*c990*/  SHF.R.U32.HI R44, RZ, 0x10, R7 ;  /* 0x00000010ff2c7819 */ /* 0x000fe20000011607 */
[----:B------:R-:W-:Y:S01]  /*c9a0*/  IMAD.MOV.U32 R7, RZ, RZ, R29 ;  /* 0x000000ffff077224 */ /* 0x000fe200078e001d */
[----:B------:R-:W-:Y:S02]  /*c9b0*/  SHF.R.U64 R30, R30, 0x10, R31 ;  /* 0x000000101e1e7819 */ /* 0x000fe4000000121f */
[----:B------:R-:W-:Y:S02]  /*c9c0*/  SHF.R.U32.HI R38, RZ, 0x10, R11 ;  /* 0x00000010ff267819 */ /* 0x000fe4000001160b */
[----:B------:R-:W-:-:S02]  /*c9d0*/  SHF.R.U32.HI R31, RZ, 0x10, R31 ;  /* 0x00000010ff1f7819 */ /* 0x000fc4000001161f */
[----:B------:R-:W-:Y:S02]  /*c9e0*/  SHF.R.U64 R45, R28, 0x10, R29 ;  /* 0x000000101c2d7819 */ /* 0x000fe4000000121d */
[----:B------:R-:W-:Y:S02]  /*c9f0*/  PRMT R25, R25, 0x5410, R3 ;  /* 0x0000541019197816 */ /* 0x000fe40000000003 */
[----:B------:R-:W-:Y:S02]  /*ca00*/  PRMT R26, R26, 0x5410, R20 ;  /* 0x000054101a1a7816 */ /* 0x000fe40000000014 */
[----:B------:R-:W-:Y:S02]  /*ca10*/  PRMT R15, R15, 0x5410, R14 ;  /* 0x000054100f0f7816 */ /* 0x000fe4000000000e */
[----:B------:R-:W-:Y:S02]  /*ca20*/  PRMT R11, R12, 0x5410, R24 ;  /* 0x000054100c0b7816 */ /* 0x000fe40000000018 */
[----:B------:R-:W-:-:S02]  /*ca30*/  PRMT R13, R13, 0x5410, R9 ;  /* 0x000054100d0d7816 */ /* 0x000fc40000000009 */
[----:B------:R-:W-:Y:S02]  /*ca40*/  SHF.R.U32.HI R29, RZ, 0x10, R29 ;  /* 0x00000010ff1d7819 */ /* 0x000fe4000001161d */
[----:B------:R-:W-:Y:S02]  /*ca50*/  PRMT R20, R35, 0x5410, R36 ;  /* 0x0000541023147816 */ /* 0x000fe40000000024 */
[----:B------:R-:W-:Y:S02]  /*ca60*/  PRMT R12, R37, 0x5410, R38 ;  /* 0x00005410250c7816 */ /* 0x000fe40000000026 */
[----:B------:R-:W-:Y:S02]  /*ca70*/  PRMT R3, R32, 0x5410, R34 ;  /* 0x0000541020037816 */ /* 0x000fe40000000022 */
[----:B------:R-:W-:Y:S02]  /*ca80*/  PRMT R27, R27, 0x5410, R10 ;  /* 0x000054101b1b7816 */ /* 0x000fe4000000000a */
[----:B------:R-:W-:-:S02]  /*ca90*/  PRMT R28, R39, 0x5410, R40 ;  /* 0x00005410271c7816 */ /* 0x000fc40000000028 */
[----:B------:R-:W-:Y:S02]  /*caa0*/  PRMT R24, R41, 0x5410, R42 ;  /* 0x0000541029187816 */ /* 0x000fe4000000002a */
[----:B------:R-:W-:Y:S02]  /*cab0*/  PRMT R14, R43, 0x5410, R44 ;  /* 0x000054102b0e7816 */ /* 0x000fe4000000002c */
[----:B------:R-:W-:Y:S02]  /*cac0*/  PRMT R9, R6, 0x5410, R7 ;  /* 0x0000541006097816 */ /* 0x000fe40000000007 */
[----:B-1----:R-:W-:-:S04]  /*cad0*/  LEA.HI R0, R21, R21, RZ, 0x1 ;  /* 0x0000001515007211 */ /* 0x002fc800078f08ff */
[----:B------:R-:W-:-:S04]  /*cae0*/  LOP3.LUT R0, R0, 0xfffffffe, RZ, 0xc0, !PT ;  /* 0xfffffffe00007812 */ /* 0x000fc800078ec0ff */
[----:B------:R-:W-:Y:S01]  /*caf0*/  IADD3 R0, R21, -R0, RZ ;  /* 0x8000000015007210 */ /* 0x000fe20007ffe0ff */
[----:B------:R-:W-:Y:S01]  /*cb00*/  IMAD.MOV.U32 R21, RZ, RZ, R8 ;  /* 0x000000ffff157224 */ /* 0x000fe200078e0008 */
[----:B------:R-:W-:Y:S02]  /*cb10*/  PRMT R8, R30, 0x5410, R31 ;  /* 0x000054101e087816 */ /* 0x000fe4000000001f */
[----:B------:R-:W-:Y:S02]  /*cb20*/  SHF.L.U32 R5, R0, 0x1f, RZ ;  /* 0x0000001f00057819 */ /* 0x000fe400000006ff */
[----:B------:R-:W-:Y:S02]  /*cb30*/  VIMNMX R0, R33, 0x80, PT ;  /* 0x0000008021007848 */ /* 0x000fe40003fe0100 */
[----:B------:R-:W0:Y:S01]  /*cb40*/  SYNCS.PHASECHK.TRANS64.TRYWAIT P0, [R18+URZ+0x38800], R5 ;  /* 0x03880005120075a7 */ /* 0x000e22000800017f */
[----:B------:R-:W-:Y:S02]  /*cb50*/  PRMT R21, R21, 0x5410, R4 ;  /* 0x0000541015157816 */ /* 0x000fe40000000004 */
[----:B------:R-:W-:Y:S01]  /*cb60*/  ISETP.GE.AND P1, PT, R212, R0, PT ;  /* 0x00000000d400720c */ /* 0x000fe20003f26270 */
[----:B0-----:R-:W-:-:S12]  /*cb70*/  @!P0 BRA `(.L_x_581) ;  /* 0x000001f400408947 */ /* 0x001fd80003800000 */
.L_x_864:
[----:B------:R-:W-:Y:S05]  /*cb80*/  BSYNC B1 ;  /* 0x0000000000017941 */ /* 0x000fea0003800000 */
.L_x_580:
[----:B------:R-:W-:Y:S01]  /*cb90*/  BSSY B1, `(.L_x_582) ;  /* 0x00000aa000017945 */ /* 0x000fe20003800000 */
[----:B------:R-:W-:-:S03]  /*cba0*/  PRMT R10, R45, 0x5410, R29 ;  /* 0x000054102d0a7816 */ /* 0x000fc6000000001d */
[----:B------:R-:W-:Y:S05]  /*cbb0*/  @P1 BRA `(.L_x_583) ;  /* 0x00000008009c1947 */ /* 0x000fea0003800000 */
[----:B0-----:R-:W0:Y:S01]  /*cbc0*/  LDC R5, c[0x0][0x3f4] ;  /* 0x0000fd00ff057b82 */ /* 0x001e220000000800 */
[----:B------:R-:W-:Y:S01]  /*cbd0*/  BSSY B2, `(.L_x_584) ;  /* 0x000002c000027945 */ /* 0x000fe20003800000 */
[-C--:B0-----:R-:W-:Y:S02]  /*cbe0*/  ISETP.GE.AND P0, PT, R22, R5.reuse, PT ;  /* 0x000000051600720c */ /* 0x081fe40003f06270 */
[-C--:B------:R-:W-:Y:S02]  /*cbf0*/  ISETP.GE.AND P1, PT, R215, R5.reuse, PT ;  /* 0x00000005d700720c */ /* 0x080fe40003f26270 */
[-C--:B------:R-:W-:Y:S02]  /*cc00*/  ISETP.GE.AND P2, PT, R214, R5.reuse, PT ;  /* 0x00000005d600720c */ /* 0x080fe40003f46270 */
[----:B------:R-:W-:-:S07]  /*cc10*/  ISETP.GE.AND P3, PT, R216, R5, PT ;  /* 0x00000005d800720c */ /* 0x000fce0003f66270 */
[----:B------:R-:W-:Y:S06]  /*cc20*/  @P0 BRA `(.L_x_585) ;  /* 0x0000000000980947 */ /* 0x000fec0003800000 */
[----:B------:R-:W0:Y:S01]  /*cc30*/  LDS.128 R4, [R230] ;  /* 0x00000000e6047984 */ /* 0x000e220000000c00 */
[----:B------:R-:W-:Y:S02]  /*cc40*/  HADD2.F32 R35, -RZ, R27.H0_H0 ;  /* 0x2000001bff237230 */ /* 0x000fe40000004100 */
[----:B------:R-:W-:Y:S02]  /*cc50*/  HADD2.F32 R33, -RZ, R25.H0_H0 ;  /* 0x20000019ff217230 */ /* 0x000fe40000004100 */
[----:B------:R-:W-:Y:S02]  /*cc60*/  HADD2.F32 R34, -RZ, R26.H0_H0 ;  /* 0x2000001aff227230 */ /* 0x000fe40000004100 */
[----:B------:R-:W-:Y:S02]  /*cc70*/  HADD2.F32 R36, -RZ, R28.H0_H0 ;  /* 0x2000001cff247230 */ /* 0x000fe40000004100 */
[--C-:B0-----:R-:W-:Y:S02]  /*cc80*/  HADD2.F32 R29, -RZ, R4.reuse.H0_H0 ;  /* 0x20000004ff1d7230 */ /* 0x101fe40000004100 */
[----:B------:R-:W-:-:S02]  /*cc90*/  HADD2.F32 R4, -RZ, R4.H1_H1 ;  /* 0x30000004ff047230 */ /* 0x000fc40000004100 */
[--C-:B------:R-:W-:Y:S02]  /*cca0*/  HADD2.F32 R30, -RZ, R5.reuse.H0_H0 ;  /* 0x20000005ff1e7230 */ /* 0x100fe40000004100 */
[----:B------:R-:W-:Y:S02]  /*ccb0*/  HADD2.F32 R5, -RZ, R5.H1_H1 ;  /* 0x30000005ff057230 */ /* 0x000fe40000004100 */
[C---:B------:R-:W-:Y:S01]  /*ccc0*/  FMUL.FTZ R38, R4.reuse, R35 ;  /* 0x0000002304267220 */ /* 0x040fe20000410000 */
[-C--:B------:R-:W-:Y:S01]  /*ccd0*/  FMUL.FTZ R4, R4, R33.reuse ;  /* 0x0000002104047220 */ /* 0x080fe20000410000 */
[--C-:B------:R-:W-:Y:S02]  /*cce0*/  HADD2.F32 R31, -RZ, R6.reuse.H0_H0 ;  /* 0x20000006ff1f7230 */ /* 0x100fe40000004100 */
[----:B------:R-:W-:Y:S02]  /*ccf0*/  HADD2.F32 R32, -RZ, R7.H0_H0 ;  /* 0x20000007ff207230 */ /* 0x000fe40000004100 */
[----:B------:R-:W-:Y:S01]  /*cd00*/  FMUL.FTZ R37, R5, R36 ;  /* 0x0000002405257220 */ /* 0x000fe20000410000 */
[C---:B------:R-:W-:Y:S01]  /*cd10*/  FFMA.FTZ R38, R29.reuse, R33, -R38 ;  /* 0x000000211d267223 */ /* 0x040fe20000010826 */
[----:B------:R-:W-:Y:S01]  /*cd20*/  FFMA.FTZ R35, R29, R35, R4 ;  /* 0x000000231d237223 */ /* 0x000fe20000010004 */
[----:B------:R-:W-:Y:S01]  /*cd30*/  FMUL.FTZ R39, R5, R34 ;  /* 0x0000002205277220 */ /* 0x000fe20000410000 */
[----:B------:R-:W-:-:S02]  /*cd40*/  HADD2.F32 R6, -RZ, R6.H1_H1 ;  /* 0x30000006ff067230 */ /* 0x000fc40000004100 */
[C---:B------:R-:W-:Y:S01]  /*cd50*/  FFMA.FTZ R37, R30.reuse, R34, -R37 ;  /* 0x000000221e257223 */ /* 0x040fe20000010825 */
[----:B------:R-:W-:Y:S02]  /*cd60*/  HADD2.F32 R7, -RZ, R7.H1_H1 ;  /* 0x30000007ff077230 */ /* 0x000fe40000004100 */
[----:B------:R-:W-:Y:S01]  /*cd70*/  FFMA.FTZ R30, R30, R36, R39 ;  /* 0x000000241e1e7223 */ /* 0x000fe20000010027 */
[----:B------:R-:W-:Y:S02]  /*cd80*/  HADD2.F32 R29, -RZ, R27.H1_H1 ;  /* 0x3000001bff1d7230 */ /* 0x000fe40000004100 */
[----:B------:R-:W-:Y:S02]  /*cd90*/  HADD2.F32 R4, -RZ, R25.H1_H1 ;  /* 0x30000019ff047230 */ /* 0x000fe40000004100 */
[----:B------:R-:W-:Y:S02]  /*cda0*/  HADD2.F32 R33, -RZ, R28.H1_H1 ;  /* 0x3000001cff217230 */ /* 0x000fe40000004100 */
[----:B------:R-:W-:Y:S01]  /*cdb0*/  FMUL.FTZ R34, R6, R29 ;  /* 0x0000001d06227220 */ /* 0x000fe20000410000 */
[----:B------:R-:W-:-:S02]  /*cdc0*/  HADD2.F32 R5, -RZ, R26.H1_H1 ;  /* 0x3000001aff057230 */ /* 0x000fc40000004100 */
[-C--:B------:R-:W-:Y:S01]  /*cdd0*/  FMUL.FTZ R36, R6, R4.reuse ;  /* 0x0000000406247220 */ /* 0x080fe20000410000 */
[----:B------:R-:W-:Y:S01]  /*cde0*/  FMUL.FTZ R39, R7, R33 ;  /* 0x0000002107277220 */ /* 0x000fe20000410000 */
[----:B------:R-:W-:Y:S01]  /*cdf0*/  FFMA.FTZ R6, R31, R4, -R34 ;  /* 0x000000041f067223 */ /* 0x000fe20000010822 */
[----:B------:R-:W-:Y:S01]  /*ce00*/  FMUL.FTZ R40, R7, R5 ;  /* 0x0000000507287220 */ /* 0x000fe20000410000 */
[----:B------:R-:W-:Y:S01]  /*ce10*/  FFMA.FTZ R29, R31, R29, R36 ;  /* 0x0000001d1f1d7223 */ /* 0x000fe20000010024 */
[C---:B------:R-:W-:Y:S01]  /*ce20*/  FFMA.FTZ R7, R32.reuse, R5, -R39 ;  /* 0x0000000520077223 */ /* 0x040fe20000010827 */
[----:B------:R-:W-:Y:S01]  /*ce30*/  F2FP.F16.F32.PACK_AB R4, R35, R38 ;  /* 0x000000262304723e */ /* 0x000fe200000000ff */
[----:B------:R-:W-:Y:S01]  /*ce40*/  FFMA.FTZ R40, R32, R33, R40 ;  /* 0x0000002120287223 */ /* 0x000fe20000010028 */
[----:B------:R-:W-:Y:S02]  /*ce50*/  F2FP.F16.F32.PACK_AB R5, R30, R37 ;  /* 0x000000251e05723e */ /* 0x000fe400000000ff */
[----:B------:R-:W-:-:S02]  /*ce60*/  F2FP.F16.F32.PACK_AB R6, R29, R6 ;  /* 0x000000061d06723e */ /* 0x000fc400000000ff */
[----:B------:R-:W-:-:S05]  /*ce70*/  F2FP.F16.F32.PACK_AB R7, R40, R7 ;  /* 0x000000072807723e */ /* 0x000fca00000000ff */
[----:B------:R0:W-:Y:S02]  /*ce80*/  STS.128 [R230], R4 ;  /* 0x00000004e6007388 */ /* 0x0001e40000000c00 */
.L_x_585:
[----:B------:R-:W-:Y:S05]  /*ce90*/  BSYNC B2 ;  /* 0x0000000000027941 */ /* 0x000fea0003800000 */
.L_x_584:
[----:B------:R-:W-:Y:S04]  /*cea0*/  BSSY B2, `(.L_x_586) ;  /* 0x0000028000027945 */ /* 0x000fe80003800000 */
[----:B------:R-:W-:Y:S05]  /*ceb0*/  @P1 BRA `(.L_x_587) ;  /* 0x0000000000981947 */ /* 0x000fea0003800000 */
[----:B0-----:R-:W0:Y:S01]  /*cec0*/  LDS.128 R4, [R230+0x4000] ;  /* 0x00400000e6047984 */ /* 0x001e220000000c00 */
        /* <DEDUP_REMOVED lines=36> */
[----:B------:R1:W-:Y:S02]  /*d110*/  STS.128 [R230+0x4000], R4 ;  /* 0x00400004e6007388 */ /* 0x0003e40000000c00 */
.L_x_587:
[----:B------:R-:W-:Y:S05]  /*d120*/  BSYNC B2 ;  /* 0x0000000000027941 */ /* 0x000fea0003800000 */
.L_x_586:
[----:B------:R-:W-:Y:S04]  /*d130*/  BSSY B2, `(.L_x_588) ;  /* 0x0000028000027945 */ /* 0x000fe80003800000 */
[----:B------:R-:W-:Y:S05]  /*d140*/  @P2 BRA `(.L_x_589) ;  /* 0x0000000000982947 */ /* 0x000fea0003800000 */
[----:B01----:R-:W0:Y:S01]  /*d150*/  LDS.128 R4, [R230+0x8000] ;  /* 0x00800000e6047984 */ /* 0x003e220000000c00 */
        /* <DEDUP_REMOVED lines=37> */
.L_x_589:
[----:B------:R-:W-:Y:S05]  /*d3b0*/  BSYNC B2 ;  /* 0x0000000000027941 */ /* 0x000fea0003800000 */
.L_x_588:
[----:B------:R-:W-:Y:S05]  /*d3c0*/  @P3 BRA `(.L_x_583) ;  /* 0x0000000000983947 */ /* 0x000fea0003800000 */
[----:B012---:R-:W0:Y:S01]  /*d3d0*/  LDS.128 R4, [R230+0xc000] ;  /* 0x00c00000e6047984 */ /* 0x007e220000000c00 */
        /* <DEDUP_REMOVED lines=37> */
.L_x_583:
[----:B------:R-:W-:Y:S05]  /*d630*/  BSYNC B1 ;  /* 0x0000000000017941 */ /* 0x000fea0003800000 */
.L_x_582:
[----:B0123--:R-:W-:Y:S01]  /*d640*/  VIADD R4, R212, 0x20 ;  /* 0x00000020d4047836 */ /* 0x00ffe20000000000 */
[----:B------:R-:W-:Y:S04]  /*d650*/  BSSY B1, `(.L_x_590) ;  /* 0x00000aa000017945 */ /* 0x000fe80003800000 */
[----:B------:R-:W-:-:S13]  /*d660*/  ISETP.GE.AND P0, PT, R4, R0, PT ;  /* 0x000000000400720c */ /* 0x000fda0003f06270 */
[----:B------:R-:W-:Y:S05]  /*d670*/  @P0 BRA `(.L_x_591) ;  /* 0x00000008009c0947 */ /* 0x000fea0003800000 */
[----:B------:R-:W0:Y:S01]  /*d680*/  LDC R5, c[0x0][0x3f4] ;  /* 0x0000fd00ff057b82 */ /* 0x000e220000000800 */
[----:B------:R-:W-:Y:S01]  /*d690*/  BSSY B2, `(.L_x_592) ;  /* 0x000002c000027945 */ /* 0x000fe20003800000 */
[-C--:B0-----:R-:W-:Y:S02]  /*d6a0*/  ISETP.GE.AND P0, PT, R22, R5.reuse, PT ;  /* 0x000000051600720c */ /* 0x081fe40003f06270 */
[-C--:B------:R-:W-:Y:S02]  /*d6b0*/  ISETP.GE.AND P1, PT, R215, R5.reuse, PT ;  /* 0x00000005d700720c */ /* 0x080fe40003f26270 */
[-C--:B------:R-:W-:Y:S02]  /*d6c0*/  ISETP.GE.AND P2, PT, R214, R5.reuse, PT ;  /* 0x00000005d600720c */ /* 0x080fe40003f46270 */
[----:B------:R-:W-:-:S07]  /*d6d0*/  ISETP.GE.AND P3, PT, R216, R5, PT ;  /* 0x00000005d800720c */ /* 0x000fce0003f66270 */
[----:B------:R-:W-:Y:S06]  /*d6e0*/  @P0 BRA `(.L_x_593) ;  /* 0x0000000000980947 */ /* 0x000fec0003800000 */
[----:B------:R-:W0:Y:S01]  /*d6f0*/  LDS.128 R4, [R230+0x1000] ;  /* 0x00100000e6047984 */ /* 0x000e220000000c00 */
[----:B------:R-:W-:Y:S02]  /*d700*/  HADD2.F32 R37, -RZ, R27.H0_H0 ;  /* 0x2000001bff257230 */ /* 0x000fe40000004100 */
[----:B------:R-:W-:Y:S02]  /*d710*/  HADD2.F32 R35, -RZ, R25.H0_H0 ;  /* 0x20000019ff237230 */ /* 0x000fe40000004100 */
[----:B------:R-:W-:Y:S02]  /*d720*/  HADD2.F32 R40, -RZ, R28.H0_H0 ;  /* 0x2000001cff287230 */ /* 0x000fe40000004100 */
[----:B------:R-:W-:Y:S02]  /*d730*/  HADD2.F32 R38, -RZ, R26.H0_H0 ;  /* 0x2000001aff267230 */ /* 0x000fe40000004100 */
[----:B------:R-:W-:Y:S02]  /*d740*/  HADD2.F32 R39, -RZ, R27.H1_H1 ;  /* 0x3000001bff277230 */ /* 0x000fe40000004100 */
[----:B------:R-:W-:-:S02]  /*d750*/  HADD2.F32 R42, -RZ, R28.H1_H1 ;  /* 0x3000001cff2a7230 */ /* 0x000fc40000004100 */
[--C-:B0-----:R-:W-:Y:S02]  /*d760*/  HADD2.F32 R29, -RZ, R4.reuse.H0_H0 ;  /* 0x20000004ff1d7230 */ /* 0x101fe40000004100 */
[----:B------:R-:W-:Y:S02]  /*d770*/  HADD2.F32 R4, -RZ, R4.H1_H1 ;  /* 0x30000004ff047230 */ /* 0x000fe40000004100 */
[--C-:B------:R-:W-:Y:S02]  /*d780*/  HADD2.F32 R30, -RZ, R5.reuse.H0_H0 ;  /* 0x20000005ff1e7230 */ /* 0x100fe40000004100 */
[----:B------:R-:W-:Y:S02]  /*d790*/  HADD2.F32 R5, -RZ, R5.H1_H1 ;  /* 0x30000005ff057230 */ /* 0x000fe40000004100 */
[-C--:B------:R-:W-:Y:S01]  /*d7a0*/  FMUL.FTZ R34, R37, R4.reuse ;  /* 0x0000000425227220 */ /* 0x080fe20000410000 */
[----:B------:R-:W-:Y:S01]  /*d7b0*/  FMUL.FTZ R36, R35, R4 ;  /* 0x0000000423247220 */ /* 0x000fe20000410000 */
[----:B------:R-:W-:-:S02]  /*d7c0*/  HADD2.F32 R31, -RZ, R6.H0_H0 ;  /* 0x20000006ff1f7230 */ /* 0x000fc40000004100 */
[----:B------:R-:W-:Y:S01]  /*d7d0*/  FMUL.FTZ R33, R40, R5 ;  /* 0x0000000528217220 */ /* 0x000fe20000410000 */
[----:B------:R-:W-:Y:S01]  /*d7e0*/  FFMA.FTZ R4, R35, R29, -R34 ;  /* 0x0000001d23047223 */ /* 0x000fe20000010822 */
[--C-:B------:R-:W-:Y:S02]  /*d7f0*/  HADD2.F32 R32, -RZ, R7.reuse.H0_H0 ;  /* 0x20000007ff207230 */ /* 0x100fe40000004100 */
[C---:B------:R-:W-:Y:S01]  /*d800*/  FMUL.FTZ R35, R38.reuse, R5 ;  /* 0x0000000526237220 */ /* 0x040fe20000410000 */
[----:B------:R-:W-:Y:S02]  /*d810*/  HADD2.F32 R6, -RZ, R6.H1_H1 ;  /* 0x30000006ff067230 */ /* 0x000fe40000004100 */
[----:B------:R-:W-:Y:S01]  /*d820*/  FFMA.FTZ R29, R37, R29, R36 ;  /* 0x0000001d251d7223 */ /* 0x000fe20000010024 */
[----:B------:R-:W-:Y:S02]  /*d830*/  HADD2.F32 R7, -RZ, R7.H1_H1 ;  /* 0x30000007ff077230 */ /* 0x000fe40000004100 */
[----:B------:R-:W-:Y:S01]  /*d840*/  FFMA.FTZ R5, R38, R30, -R33 ;  /* 0x0000001e26057223 */ /* 0x000fe20000010821 */
[----:B------:R-:W-:-:S02]  /*d850*/  HADD2.F32 R37, -RZ, R25.H1_H1 ;  /* 0x30000019ff257230 */ /* 0x000fc40000004100 */
[----:B------:R-:W-:Y:S01]  /*d860*/  FFMA.FTZ R30, R40, R30, R35 ;  /* 0x0000001e281e7223 */ /* 0x000fe20000010023 */
[----:B------:R-:W-:Y:S02]  /*d870*/  HADD2.F32 R38, -RZ, R26.H1_H1 ;  /* 0x3000001aff267230 */ /* 0x000fe40000004100 */
[-C--:B------:R-:W-:Y:S01]  /*d880*/  FMUL.FTZ R34, R39, R6.reuse ;  /* 0x0000000627227220 */ /* 0x080fe20000410000 */
[-C--:B------:R-:W-:Y:S01]  /*d890*/  FMUL.FTZ R33, R42, R7.reuse ;  /* 0x000000072a217220 */ /* 0x080fe20000410000 */
[----:B------:R-:W-:Y:S01]  /*d8a0*/  FMUL.FTZ R36, R37, R6 ;  /* 0x0000000625247220 */ /* 0x000fe20000410000 */
[----:B------:R-:W-:Y:S01]  /*d8b0*/  F2FP.F16.F32.PACK_AB R4, R29, R4 ;  /* 0x000000041d04723e */ /* 0x000fe200000000ff */
[C---:B------:R-:W-:Y:S01]  /*d8c0*/  FMUL.FTZ R35, R38.reuse, R7 ;  /* 0x0000000726237220 */ /* 0x040fe20000410000 */
[-C--:B------:R-:W-:Y:S01]  /*d8d0*/  FFMA.FTZ R6, R37, R31.reuse, -R34 ;  /* 0x0000001f25067223 */ /* 0x080fe20000010822 */
[-C--:B------:R-:W-:Y:S01]  /*d8e0*/  FFMA.FTZ R7, R38, R32.reuse, -R33 ;  /* 0x0000002026077223 */ /* 0x080fe20000010821 */
[----:B------:R-:W-:Y:S01]  /*d8f0*/  FFMA.FTZ R31, R39, R31, R36 ;  /* 0x0000001f271f7223 */ /* 0x000fe20000010024 */
[----:B------:R-:W-:Y:S01]  /*d900*/  FFMA.FTZ R32, R42, R32, R35 ;  /* 0x000000202a207223 */ /* 0x000fe20000010023 */
[----:B------:R-:W-:-:S03]  /*d910*/  F2FP.F16.F32.PACK_AB R5, R30, R5 ;  /* 0x000000051e05723e */ /* 0x000fc600000000ff */
[----:B------:R-:W-:Y:S02]  /*d920*/  F2FP.F16.F32.PACK_AB R6, R31, R6 ;  /* 0x000000061f06723e */ /* 0x000fe400000000ff */
[----:B------:R-:W-:-:S05]  /*d930*/  F2FP.F16.F32.PACK_AB R7, R32, R7 ;  /* 0x000000072007723e */ /* 0x000fca00000000ff */
[----:B------:R0:W-:Y:S02]  /*d940*/  STS.128 [R230+0x1000], R4 ;  /* 0x00100004e6007388 */ /* 0x0001e40000000c00 */
.L_x_593:
[----:B------:R-:W-:Y:S05]  /*d950*/  BSYNC B2 ;  /* 0x0000000000027941 */ /* 0x000fea0003800000 */
.L_x_592:
[----:B------:R-:W-:Y:S04]  /*d960*/  BSSY B2, `(.L_x_594) ;  /* 0x0000028000027945 */ /* 0x000fe80003800000 */
[----:B------:R-:W-:Y:S05]  /*d970*/  @P1 BRA `(.L_x_595) ;  /* 0x0000000000981947 */ /* 0x000fea0003800000 */
[----:B0-----:R-:W0:Y:S01]  /*d980*/  LDS.128 R4, [R230+0x5000] ;  /* 0x00500000e6047984 */ /* 0x001e220000000c00 */
        /* <DEDUP_REMOVED lines=37> */
.L_x_595:
[----:B------:R-:W-:Y:S05]  /*dbe0*/  BSYNC B2 ;  /* 0x0000000000027941 */ /* 0x000fea0003800000 */
.L_x_594:
[----:B------:R-:W-:Y:S04]  /*dbf0*/  BSSY B2, `(.L_x_596) ;  /* 0x0000028000027945 */ /* 0x000fe80003800000 */
[----:B------:R-:W-:Y:S05]  /*dc00*/  @P2 BRA `(.L_x_597) ;  /* 0x0000000000982947 */ /* 0x000fea0003800000 */
[----:B01----:R-:W0:Y:S01]  /*dc10*/  LDS.128 R4, [R230+0x9000] ;  /* 0x00900000e6047984 */ /* 0x003e220000000c00 */
        /* <DEDUP_REMOVED lines=37> */
.L_x_597:
[----:B------:R-:W-:Y:S05]  /*de70*/  BSYNC B2 ;  /* 0x0000000000027941 */ /* 0x000fea0003800000 */
.L_x_596:
[----:B------:R-:W-:Y:S05]  /*de80*/  @P3 BRA `(.L_x_591) ;  /* 0x0000000000983947 */ /* 0x000fea0003800000 */
[----:B012---:R-:W0:Y:S01]  /*de90*/  LDS.128 R4, [R230+0xd000] ;  /* 0x00d00000e6047984 */ /* 0x007e220000000c00 */
        /* <DEDUP_REMOVED lines=37> */
.L_x_591:
[----:B------:R-:W-:Y:S05]  /*e0f0*/  BSYNC B1 ;  /* 0x0000000000017941 */ /* 0x000fea0003800000 */
.L_x_590:
[----:B0123--:R-:W-:Y:S01]  /*e100*/  IADD3 R4, R212, 0x40, RZ ;  /* 0x00000040d4047810 */ /* 0x00ffe20007ffe0ff */
[----:B------:R-:W-:Y:S03]  /*e110*/  BSSY B1, `(.L_x_598) ;  /* 0x00000aa000017945 */ /* 0x000fe60003800000 */
        /* <DEDUP_REMOVED lines=47> */
.L_x_601:
[----:B------:R-:W-:Y:S05]  /*e410*/  BSYNC B2 ;  /* 0x0000000000027941 */ /* 0x000fea0003800000 */
.L_x_600:
        /* <DEDUP_REMOVED lines=40> */
.L_x_603:
[----:B------:R-:W-:Y:S05]  /*e6a0*/  BSYNC B2 ;  /* 0x0000000000027941 */ /* 0x000fea0003800000 */
.L_x_602:
        /* <DEDUP_REMOVED lines=40> */
.L_x_605:
[----:B------:R-:W-:Y:S05]  /*e930*/  BSYNC B2 ;  /* 0x0000000000027941 */ /* 0x000fea0003800000 */
.L_x_604:
        /* <DEDUP_REMOVED lines=39> */
.L_x_599:
[----:B------:R-:W-:Y:S05]  /*ebb0*/  BSYNC B1 ;  /* 0x0000000000017941 */ /* 0x000fea0003800000 */
.L_x_598:
[----:B0123--:R-:W-:-:S05]  /*ebc0*/  VIADD R5, R212, 0x60 ;  /* 0x00000060d4057836 */ /* 0x00ffca0000000000 */
        /* <DEDUP_REMOVED lines=18> */
[-C--:B------:R-:W-:Y:S01]  /*ecf0*/  FMUL.FTZ R33, R36, R4.reuse ;  /* 0x0000000424217220 */ /* 0x080fe20000410000 */
[C---:B------:R-:W-:Y:S01]  /*ed00*/  FMUL.FTZ R35, R34.reuse, R4 ;  /* 0x0000000422237220 */ /* 0x040fe20000410000 */
[----:B------:R-:W-:Y:S02]  /*ed10*/  HADD2.F32 R30, -RZ, R6.H0_H0 ;  /* 0x20000006ff1e7230 */ /* 0x000fe40000004100 */
[-C--:B------:R-:W-:Y:S01]  /*ed20*/  FMUL.FTZ R32, R39, R5.reuse ;  /* 0x0000000527207220 */ /* 0x080fe20000410000 */
[-C--:B------:R-:W-:Y:S01]  /*ed30*/  FFMA.FTZ R4, R34, R0.reuse, -R33 ;  /* 0x0000000022047223 */ /* 0x080fe20000010821 */
[----:B------:R-:W-:Y:S01]  /*ed40*/  FFMA.FTZ R35, R36, R0, R35 ;  /* 0x0000000024237223 */ /* 0x000fe20000010023 */
[----:B------:R-:W-:Y:S01]  /*ed50*/  FMUL.FTZ R0, R37, R5 ;  /* 0x0000000525007220 */ /* 0x000fe20000410000 */
[----:B------:R-:W-:-:S02]  /*ed60*/  HADD2.F32 R31, -RZ, R7.H0_H0 ;  /* 0x20000007ff1f7230 */ /* 0x000fc40000004100 */
[-C--:B------:R-:W-:Y:S01]  /*ed70*/  FFMA.FTZ R5, R37, R29.reuse, -R32 ;  /* 0x0000001d25057223 */ /* 0x080fe20000010820 */
[----:B------:R-:W-:Y:S02]  /*ed80*/  HADD2.F32 R6, -RZ, R6.H1_H1 ;  /* 0x30000006ff067230 */ /* 0x000fe40000004100 */
[----:B------:R-:W-:Y:S01]  /*ed90*/  FFMA.FTZ R0, R39, R29, R0 ;  /* 0x0000001d27007223 */ /* 0x000fe20000010000 */
[----:B------:R-:W-:Y:S01]  /*eda0*/  HADD2.F32 R7, -RZ, R7.H1_H1 ;  /* 0x30000007ff077230 */ /* 0x000fe20000004100 */
[----:B------:R-:W-:Y:S01]  /*edb0*/  F2FP.F16.F32.PACK_AB R4, R35, R4 ;  /* 0x000000042304723e */ /* 0x000fe200000000ff */
[----:B------:R-:W-:Y:S02]  /*edc0*/  HADD2.F32 R34, -RZ, R27.H1_H1 ;  /* 0x3000001bff227230 */ /* 0x000fe40000004100 */
[----:B------:R-:W-:Y:S01]  /*edd0*/  HADD2.F32 R32, -RZ, R25.H1_H1 ;  /* 0x30000019ff207230 */ /* 0x000fe20000004100 */
[----:B------:R-:W-:Y:S01]  /*ede0*/  F2FP.F16.F32.PACK_AB R5, R0, R5 ;  /* 0x000000050005723e */ /* 0x000fe200000000ff */
[----:B------:R-:W-:-:S02]  /*edf0*/  HADD2.F32 R37, -RZ, R28.H1_H1 ;  /* 0x3000001cff257230 */ /* 0x000fc40000004100 */
[-C--:B------:R-:W-:Y:S01]  /*ee00*/  FMUL.FTZ R25, R34, R6.reuse ;  /* 0x0000000622197220 */ /* 0x080fe20000410000 */
[----:B------:R-:W-:Y:S02]  /*ee10*/  HADD2.F32 R33, -RZ, R26.H1_H1 ;  /* 0x3000001aff217230 */ /* 0x000fe40000004100 */
[C---:B------:R-:W-:Y:S01]  /*ee20*/  FMUL.FTZ R27, R32.reuse, R6 ;  /* 0x00000006201b7220 */ /* 0x040fe20000410000 */
[-C--:B------:R-:W-:Y:S01]  /*ee30*/  FMUL.FTZ R26, R37, R7.reuse ;  /* 0x00000007251a7220 */ /* 0x080fe20000410000 */
[-C--:B------:R-:W-:Y:S01]  /*ee40*/  FFMA.FTZ R6, R32, R30.reuse, -R25 ;  /* 0x0000001e20067223 */ /* 0x080fe20000010819 */
[C---:B------:R-:W-:Y:S01]  /*ee50*/  FMUL.FTZ R28, R33.reuse, R7 ;  /* 0x00000007211c7220 */ /* 0x040fe20000410000 */
[----:B------:R-:W-:Y:S01]  /*ee60*/  FFMA.FTZ R27, R34, R30, R27 ;  /* 0x0000001e221b7223 */ /* 0x000fe2000001001b */
[-C--:B------:R-:W-:Y:S02]  /*ee70*/  FFMA.FTZ R7, R33, R31.reuse, -R26 ;  /* 0x0000001f21077223 */ /* 0x080fe4000001081a */
[----:B------:R-:W-:-:S02]  /*ee80*/  FFMA.FTZ R28, R37, R31, R28 ;  /* 0x0000001f251c7223 */ /* 0x000fc4000001001c */
[----:B------:R-:W-:-:S03]  /*ee90*/  F2FP.F16.F32.PACK_AB R6, R27, R6 ;  /* 0x000000061b06723e */ /* 0x000fc600000000ff */
[----:B------:R-:W-:-:S05]  /*eea0*/  F2FP.F16.F32.PACK_AB R7, R28, R7 ;  /* 0x000000071c07723e */ /* 0x000fca00000000ff */
[----:B------:R0:W-:Y:S02]  /*eeb0*/  STS.128 [R230+0x3000], R4 ;  /* 0x00300004e6007388 */ /* 0x0001e40000000c00 */
.L_x_608:
[----:B------:R-:W-:Y:S05]  /*eec0*/  BSYNC B1 ;  /* 0x0000000000017941 */ /* 0x000fea0003800000 */
.L_x_607:
        /* <DEDUP_REMOVED lines=40> */
.L_x_610:
[----:B------:R-:W-:Y:S05]  /*f150*/  BSYNC B1 ;  /* 0x0000000000017941 */ /* 0x000fea0003800000 */
.L_x_609:
        /* <DEDUP_REMOVED lines=40> */
.L_x_612:
[----:B------:R-:W-:Y:S05]  /*f3e0*/  BSYNC B1 ;  /* 0x0000000000017941 */ /* 0x000fea0003800000 */
.L_x_611:
        /* <DEDUP_REMOVED lines=38> */
[----:B------:R3:W-:Y:S01]  /*f650*/  STS.128 [R230+0xf000], R4 ;  /* 0x00f00004e6007388 */ /* 0x0007e20000000c00 */
[----:B------:R-:W-:Y:S05]  /*f660*/  BRA `(.L_x_606) ;  /* 0x0000003400ac7947 */ /* 0x000fea0003800000 */
.L_x_576:
[----:B------:R-:W-:-:S03]  /*f670*/  UMOV UR4, 0xffffffff ;  /* 0xffffffff00047882 */ /* 0x000fc60000000000 */
[----:B------:R-:W-:Y:S05]  /*f680*/  BRA.DIV UR4, `(.L_x_613) ;  /* 0x000001ca04907947 */ /* 0x000fea000b800000 */
[----:B------:R0:W1:Y:S04]  /*f690*/  SHFL.IDX PT, R0, R25, RZ, 0x181f ;  /* 0x00181fff19007589 */ /* 0x00006800000e0000 */
[----:B------:R0:W2:Y:S04]  /*f6a0*/  SHFL.IDX PT, R3, R24, RZ, 0x181f ;  /* 0x00181fff18037589 */ /* 0x0000a800000e0000 */
[----:B------:R0:W3:Y:S04]  /*f6b0*/  SHFL.IDX PT, R29, R27, RZ, 0x181f ;  /* 0x00181fff1b1d7589 */ /* 0x0000e800000e0000 */
[----:B------:R-:W4:Y:S02]  /*f6c0*/  SHFL.IDX PT, R30, R30, RZ, 0x181f ;  /* 0x00181fff1e1e7589 */ /* 0x000f2400000e0000 */
.L_x_870:
        /* <DEDUP_REMOVED lines=11> */
[----:B0-----:R-:W-:Y:S02]  /*f780*/  CS2R R24, SRZ ;  /* 0x0000000000187805 */ /* 0x001fe4000001ff00 */
[----:B------:R-:W-:-:S05]  /*f790*/  CS2R R26, SRZ ;  /* 0x00000000001a7805 */ /* 0x000fca000001ff00 */
[----:B------:R-:W-:Y:S05]  /*f7a0*/  @P0 BRA `(.L_x_615) ;  /* 0x0000000000780947 */ /* 0x000fea0003800000 */
[----:B------:R-:W3:Y:S01]  /*f7b0*/  LDL R20, [R1+0x14] ;  /* 0x0000140001147983 */ /* 0x000ee20000100800 */
[----:B------:R-:W-:Y:S01]  /*f7c0*/  ULDC UR4, c[0x0][0x3f4] ;  /* 0x0000fd0000047ab9 */ /* 0x000fe20000000800 */
[----:B--2---:R-:W-:Y:S01]  /*f7d0*/  IMAD.MOV.U32 R4, RZ, RZ, R3 ;  /* 0x000000ffff047224 */ /* 0x004fe200078e0003 */
[----:B------:R-:W-:Y:S01]  /*f7e0*/  ISETP.GE.AND P2, PT, R16, UR4, PT ;  /* 0x0000000410007c0c */ /* 0x000fe2000bf46270 */
[----:B-1----:R-:W-:Y:S01]  /*f7f0*/  IMAD.MOV.U32 R5, RZ, RZ, R0 ;  /* 0x000000ffff057224 */ /* 0x002fe200078e0000 */
[----:B------:R-:W-:Y:S02]  /*f800*/  ISETP.GE.AND P3, PT, R213, UR4, PT ;  /* 0x00000004d5007c0c */ /* 0x000fe4000bf66270 */
[----:B------:R-:W-:Y:S02]  /*f810*/  CS2R R24, SRZ ;  /* 0x0000000000187805 */ /* 0x000fe4000001ff00 */
[----:B------:R-:W-:Y:S01]  /*f820*/  CS2R R26, SRZ ;  /* 0x00000000001a7805 */ /* 0x000fe2000001ff00 */
[----:B----4-:R-:W-:Y:S01]  /*f830*/  IMAD.MOV.U32 R6, RZ, RZ, R30 ;  /* 0x000000ffff067224 */ /* 0x010fe200078e001e */
[----:B------:R-:W-:Y:S01]  /*f840*/  ULDC.64 UR6, c[0x0][0x208] ;  /* 0x0000820000067ab9 */ /* 0x000fe20000000a00 */
[----:B---3--:R-:W-:-:S04]  /*f850*/  IMAD.MOV.U32 R7, RZ, RZ, R29 ;  /* 0x000000ffff077224 */ /* 0x008fc800078e001d */
[C---:B------:R-:W-:Y:S02]  /*f860*/  @!P2 SHF.L.U32 R28, R16.reuse, 0x1, RZ ;  /* 0x00000001101ca819 */ /* 0x040fe400000006ff */
[----:B------:R-:W-:Y:S02]  /*f870*/  @!P2 SHF.L.U64.HI R8, R16, 0x1, R17 ;  /* 0x000000011008a819 */ /* 0x000fe40000010211 */
[----:B------:R-:W-:Y:S02]  /*f880*/  CS2R R10, SRZ ;  /* 0x00000000000a7805 */ /* 0x000fe4000001ff00 */
[----:B------:R-:W-:Y:S02]  /*f890*/  CS2R R12, SRZ ;  /* 0x00000000000c7805 */ /* 0x000fe4000001ff00 */
[----:B------:R-:W-:Y:S01]  /*f8a0*/  CS2R R14, SRZ ;  /* 0x00000000000e7805 */ /* 0x000fe2000001ff00 */
[----:B------:R-:W-:Y:S01]  /*f8b0*/  @!P3 IMAD.SHL.U32 R31, R20, 0x8, RZ ;  /* 0x00000008141fb824 */ /* 0x000fe200078e00ff */
[----:B------:R-:W-:-:S02]  /*f8c0*/  @!P2 IADD3 R20, P0, R3, R28, RZ ;  /* 0x0000001c0314a210 */ /* 0x000fc40007f1e0ff */
[----:B------:R-:W-:Y:S01]  /*f8d0*/  @!P2 IADD3 R28, P1, R30, R28, RZ ;  /* 0x0000001c1e1ca210 */ /* 0x000fe20007f3e0ff */
[----:B------:R-:W-:Y:S01]  /*f8e0*/  @!P3 IMAD.WIDE R4, R31, 0x2, R4 ;  /* 0x000000021f04b825 */ /* 0x000fe200078e0204 */
[----:B------:R-:W-:-:S03]  /*f8f0*/  @!P2 IADD3.X R21, R0, R8, RZ, P0, !PT ;  /* 0x000000080015a210 */ /* 0x000fc600007fe4ff */
[----:B------:R-:W-:Y:S01]  /*f900*/  @!P3 IMAD.WIDE R30, R31, 0x2, R6 ;  /* 0x000000021f1eb825 */ /* 0x000fe200078e0206 */
[----:B------:R0:W5:Y:S01]  /*f910*/  @!P3 LD.E.128 R24, desc[UR6][R4.64] ;  /* 0x000000060418b980 */ /* 0x000162000c101d00 */
[----:B------:R-:W-:Y:S02]  /*f920*/  CS2R R6, SRZ ;  /* 0x0000000000067805 */ /* 0x000fe4000001ff00 */
[----:B------:R-:W-:Y:S01]  /*f930*/  @!P2 IMAD.X R29, R29, 0x1, R8, P1 ;  /* 0x000000011d1da824 */ /* 0x000fe200008e0608 */
[----:B------:R-:W-:Y:S01]  /*f940*/  CS2R R8, SRZ ;  /* 0x0000000000087805 */ /* 0x000fe2000001ff00 */
[----:B------:R1:W5:Y:S01]  /*f950*/  @!P2 LD.E.128 R12, desc[UR6][R20.64] ;  /* 0x00000006140ca980 */ /* 0x000362000c101d00 */
[----:B0-----:R-:W-:-:S04]  /*f960*/  CS2R R4, SRZ ;  /* 0x0000000000047805 */ /* 0x001fc8000001ff00 */
[----:B------:R1:W5:Y:S04]  /*f970*/  @!P3 LD.E.128 R8, desc[UR6][R30.64] ;  /* 0x000000061e08b980 */ /* 0x000368000c101d00 */
[----:B------:R1:W5:Y:S02]  /*f980*/  @!P2 LD.E.128 R4, desc[UR6][R28.64] ;  /* 0x000000061c04a980 */ /* 0x000364000c101d00 */
.L_x_615:
[----:B------:R-:W-:Y:S05]  /*f990*/  BSYNC B1 ;  /* 0x0000000000017941 */ /* 0x000fea0003800000 */
.L_x_614:
[----:B-1----:R-:W4:Y:S01]  /*f9a0*/  LDL R21, [R1+0x60] ;  /* 0x0000600001157983 */ /* 0x002f220000100800 */
[--C-:B-----5:R-:W-:Y:S01]  /*f9b0*/  IMAD.MOV.U32 R20, RZ, RZ, R13.reuse ;  /* 0x000000ffff147224 */ /* 0x120fe200078e000d */
[--C-:B------:R-:W-:Y:S01]  /*f9c0*/  SHF.R.U64 R28, R12, 0x10, R13.reuse ;  /* 0x000000100c1c7819 */ /* 0x100fe2000000120d */
[----:B--2---:R-:W-:Y:S01]  /*f9d0*/  IMAD.MOV.U32 R3, RZ, RZ, R12 ;  /* 0x000000ffff037224 */ /* 0x004fe200078e000c */
[----:B------:R-:W-:Y:S01]  /*f9e0*/  SHF.R.U32.HI R34, RZ, 0x10, R13 ;  /* 0x00000010ff227819 */ /* 0x000fe2000001160d */
[--C-:B------:R-:W-:Y:S01]  /*f9f0*/  IMAD.MOV.U32 R13, RZ, RZ, R15.reuse ;  /* 0x000000ffff0d7224 */ /* 0x100fe200078e000f */
[--C-:B------:R-:W-:Y:S01]  /*fa00*/  SHF.R.U64 R35, R14, 0x10, R15.reuse ;  /* 0x000000100e237819 */ /* 0x100fe2000000120f */
[----:B---3--:R-:W-:Y:S01]  /*fa10*/  IMAD.MOV.U32 R29, RZ, RZ, R4 ;  /* 0x000000ffff1d7224 */ /* 0x008fe200078e0004 */
[----:B------:R-:W-:Y:S01]  /*fa20*/  SHF.R.U32.HI R36, RZ, 0x10, R15 ;  /* 0x00000010ff247819 */ /* 0x000fe2000001160f */
[--C-:B------:R-:W-:Y:S01]  /*fa30*/  IMAD.MOV.U32 R15, RZ, RZ, R5.reuse ;  /* 0x000000ffff0f7224 */ /* 0x100fe200078e0005 */
[--C-:B------:R-:W-:Y:S01]  /*fa40*/  SHF.R.U64 R41, R4, 0x10, R5.reuse ;  /* 0x0000001004297819 */ /* 0x100fe20000001205 */
[----:B------:R-:W-:Y:S01]  /*fa50*/  IMAD.MOV.U32 R31, RZ, RZ, R6 ;  /* 0x000000ffff1f7224 */ /* 0x000fe200078e0006 */
[----:B------:R-:W-:Y:S01]  /*fa60*/  SHF.R.U32.HI R42, RZ, 0x10, R5 ;  /* 0x00000010ff2a7819 */ /* 0x000fe20000011605 */
[----:B----4-:R-:W-:Y:S01]  /*fa70*/  IMAD.MOV.U32 R30, RZ, RZ, R25 ;  /* 0x000000ffff1e7224 */ /* 0x010fe200078e0019 */
[----:B------:R-:W-:Y:S01]  /*fa80*/  MOV R12, R14 ;  /* 0x0000000e000c7202 */ /* 0x000fe20000000f00 */
[----:B------:R-:W-:Y:S01]  /*fa90*/  IMAD.MOV.U32 R14, RZ, RZ, R24 ;  /* 0x000000ffff0e7224 */ /* 0x000fe200078e0018 */
[--C-:B------:R-:W-:Y:S01]  /*faa0*/  SHF.R.U64 R43, R6, 0x10, R7.reuse ;  /* 0x00000010062b7819 */ /* 0x100fe20000001207 */
[--C-:B------:R-:W-:Y:S01]  /*fab0*/  IMAD.MOV.U32 R4, RZ, RZ, R7.reuse ;  /* 0x000000ffff047224 */ /* 0x100fe200078e0007 */
[----:B------:R-:W-:Y:S01]  /*fac0*/  SHF.R.U32.HI R44, RZ, 0x10, R7 ;  /* 0x00000010ff2c7819 */ /* 0x000fe20000011607 */
[----:B------:R-:W-:Y:S01]  /*fad0*/  IMAD.MOV.U32 R6, RZ, RZ, R8 ;  /* 0x000000ffff067224 */ /* 0x000fe200078e0008 */
[----:B------:R-:W-:Y:S01]  /*fae0*/  SHF.R.U64 R45, R8, 0x10, R9 ;  /* 0x00000010082d7819 */ /* 0x000fe20000001209 */
[----:B------:R-:W-:Y:S01]  /*faf0*/  IMAD.MOV.U32 R33, RZ, RZ, R27 ;  /* 0x000000ffff217224 */ /* 0x000fe200078e001b */
[----:B------:R-:W-:Y:S01]  /*fb00*/  SHF.R.U64 R37, R24, 0x10, R25 ;  /* 0x0000001018257819 */ /* 0x000fe20000001219 */
[----:B------:R-:W-:Y:S01]  /*fb10*/  IMAD.MOV.U32 R8, RZ, RZ, R11 ;  /* 0x000000ffff087224 */ /* 0x000fe200078e000b */
[----:B------:R-:W-:Y:S01]  /*fb20*/  MOV R7, R9 ;  /* 0x0000000900077202 */ /* 0x000fe20000000f00 */
[----:B------:R-:W-:Y:S01]  /*fb30*/  BSSY B1, `(.L_x_616) ;  /* 0x0000020000017945 */ /* 0x000fe20003800000 */
[----:B------:R-:W-:-:S02]  /*fb40*/  SHF.R.U32.HI R38, RZ, 0x10, R25 ;  /* 0x00000010ff267819 */ /* 0x000fc40000011619 */
[----:B------:R-:W-:Y:S02]  /*fb50*/  MOV R24, R26 ;  /* 0x0000001a00187202 */ /* 0x000fe40000000f00 */
[--C-:B------:R-:W-:Y:S02]  /*fb60*/  SHF.R.U64 R39, R26, 0x10, R27.reuse ;  /* 0x000000101a277819 */ /* 0x100fe4000000121b */
[----:B------:R-:W-:Y:S02]  /*fb70*/  SHF.R.U32.HI R40, RZ, 0x10, R27 ;  /* 0x00000010ff287819 */ /* 0x000fe4000001161b */
[----:B------:R-:W-:Y:S02]  /*fb80*/  SHF.R.U32.HI R9, RZ, 0x10, R9 ;  /* 0x00000010ff097819 */ /* 0x000fe40000011609 */
[----:B------:R-:W-:Y:S02]  /*fb90*/  PRMT R25, R3, 0x5410, R20 ;  /* 0x0000541003197816 */ /* 0x000fe40000000014 */
[----:B------:R-:W-:-:S02]  /*fba0*/  PRMT R26, R28, 0x5410, R34 ;  /* 0x000054101c1a7816 */ /* 0x000fc40000000022 */
[----:B------:R-:W-:Y:S02]  /*fbb0*/  PRMT R27, R12, 0x5410, R13 ;  /* 0x000054100c1b7816 */ /* 0x000fe4000000000d */
        /* <DEDUP_REMOVED lines=8> */
[----:B------:R-:W-:Y:S02]  /*fc40*/  PRMT R15, R6, 0x5410, R7 ;  /* 0x00005410060f7816 */ /* 0x000fe40000000007 */
[----:B------:R-:W-:Y:S02]  /*fc50*/  PRMT R20, R45, 0x5410, R9 ;  /* 0x000054102d147816 */ /* 0x000fe40000000009 */
[----:B------:R-:W-:-:S04]  /*fc60*/  LEA.HI R0, R21, R21, RZ, 0x1 ;  /* 0x0000001515007211 */ /* 0x000fc800078f08ff */
[----:B------:R-:W-:-:S04]  /*fc70*/  LOP3.LUT R0, R0, 0xfffffffe, RZ, 0xc0, !PT ;  /* 0xfffffffe00007812 */ /* 0x000fc800078ec0ff */
[----:B------:R-:W-:Y:S01]  /*fc80*/  IADD3 R0, R21, -R0, RZ ;  /* 0x8000000015007210 */ /* 0x000fe20007ffe0ff */
[----:B------:R-:W-:Y:S01]  /*fc90*/  IMAD.MOV.U32 R21, RZ, RZ, R10 ;  /* 0x000000ffff157224 */ /* 0x000fe200078e000a */
[--C-:B------:R-:W-:Y:S02]  /*fca0*/  SHF.R.U64 R10, R10, 0x10, R11.reuse ;  /* 0x000000100a0a7819 */ /* 0x100fe4000000120b */
[----:B------:R-:W-:Y:S02]  /*fcb0*/  SHF.L.U32 R5, R0, 0x1f, RZ ;  /* 0x0000001f00057819 */ /* 0x000fe400000006ff */
[----:B------:R-:W-:Y:S02]  /*fcc0*/  VIMNMX R0, R32, 0x80, PT ;  /* 0x0000008020007848 */ /* 0x000fe40003fe0100 */
[----:B------:R-:W0:Y:S01]  /*fcd0*/  SYNCS.PHASECHK.TRANS64.TRYWAIT P0, [R18+URZ+0x38800], R5 ;  /* 0x03880005120075a7 */ /* 0x000e22000800017f */
[----:B------:R-:W-:Y:S02]  /*fce0*/  SHF.R.U32.HI R11, RZ, 0x10, R11 ;  /* 0x00000010ff0b7819 */ /* 0x000fe4000001160b */
[----:B------:R-:W-:-:S02]  /*fcf0*/  PRMT R32, R43, 0x5410, R44 ;  /* 0x000054102b207816 */ /* 0x000fc4000000002c */
[----:B------:R-:W-:Y:S02]  /*fd00*/  ISETP.GE.AND P1, PT, R212, R0, PT ;  /* 0x00000000d400720c */ /* 0x000fe40003f26270 */
[----:B------:R-:W-:Y:S01]  /*fd10*/  PRMT R21, R21, 0x5410, R8 ;  /* 0x0000541015157816 */ /* 0x000fe20000000008 */
[----:B0-----:R-:W-:Y:S10]  /*fd20*/  @!P0 BRA `(.L_x_617) ;  /* 0x000001c4005c8947 */ /* 0x001ff40003800000 */
.L_x_871:
[----:B------:R-:W-:Y:S05]  /*fd30*/  BSYNC B1 ;  /* 0x0000000000017941 */ /* 0x000fea0003800000 */
.L_x_616:
[----:B------:R-:W-:Y:S01]  /*fd40*/  BSSY B1, `(.L_x_618) ;  /* 0x00000bb000017945 */ /* 0x000fe20003800000 */
[----:B------:R-:W-:-:S03]  /*fd50*/  PRMT R24, R10, 0x5410, R11 ;  /* 0x000054100a187816 */ /* 0x000fc6000000000b */
[----:B------:R-:W-:Y:S05]  /*fd60*/  @P1 BRA `(.L_x_619) ;  /* 0x0000000800e01947 */ /* 0x000fea0003800000 */
[----:B------:R-:W1:Y:S01]  /*fd70*/  LDC R34, c[0x0][0x3f4] ;  /* 0x0000fd00ff227b82 */ /* 0x000e620000000800 */
[----:B------:R-:W-:Y:S01]  /*fd80*/  BSSY B2, `(.L_x_620) ;  /* 0x000005c000027945 */ /* 0x000fe20003800000 */
[----:B------:R-:W-:Y:S01]  /*fd90*/  IMAD.SHL.U32 R51, R212, 0x40, RZ ;  /* 0x00000040d4337824 */ /* 0x000fe200078e00ff */
[-C--:B-1----:R-:W-:Y:S02]  /*fda0*/  ISETP.GE.AND P0, PT, R16, R34.reuse, PT ;  /* 0x000000221000720c */ /* 0x082fe40003f06270 */
[----:B------:R-:W-:-:S11]  /*fdb0*/  ISETP.GE.AND P1, PT, R213, R34, PT ;  /* 0x00000022d500720c */ /* 0x000fd60003f26270 */
[----:B------:R-:W-:Y:S05]  /*fdc0*/  @P0 BRA `(.L_x_621) ;  /* 0x00000004005c0947 */ /* 0x000fea0003800000 */
[----:B------:R-:W-:Y:S01]  /*fdd0*/  LEA.HI R4, R34, R233, RZ, 0x1d ;  /* 0x000000e922047211 */ /* 0x000fe200078fe8ff */
[----:B------:R-:W-:Y:S02]  /*fde0*/  HADD2.F32 R46, -RZ, R29.H0_H0 ;  /* 0x2000001dff2e7230 */ /* 0x000fe40000004100 */
[----:B------:R-:W-:Y:S01]  /*fdf0*/  HADD2.F32 R45, -RZ, R25.H0_H0 ;  /* 0x20000019ff2d7230 */ /* 0x000fe20000004100 */
[----:B------:R-:W-:Y:S01]  /*fe00*/  SHF.R.S32.HI R7, RZ, 0x1f, R4 ;  /* 0x0000001fff077819 */ /* 0x000fe20000011404 */
[----:B------:R-:W-:Y:S01]  /*fe10*/  HADD2.F32 R47, -RZ, R30.H0_H0 ;  /* 0x2000001eff2f7230 */ /* 0x000fe20000004100 */
[----:B0-----:R-:W-:Y:S02]  /*fe20*/  SHF.L.U32 R5, R4, 0x3, RZ ;  /* 0x0000000304057819 */ /* 0x001fe400000006ff */
[----:B------:R-:W-:Y:S02]  /*fe30*/  LEA.HI R7, R7, R4, RZ, 0x3 ;  /* 0x0000000407077211 */ /* 0x000fe400078f18ff */
[----:B------:R-:W-:-:S03]  /*fe40*/  LOP3.LUT R5, R5, 0x38, RZ, 0xc0, !PT ;  /* 0x0000003805057812 */ /* 0x000fc600078ec0ff */
[----:B------:R-:W-:Y:S01]  /*fe50*/  IMAD.SHL.U32 R7, R7, 0x400, RZ ;  /* 0x0000040007077824 */ /* 0x000fe200078e00ff */
[----:B------:R-:W-:-:S04]  /*fe60*/  LOP3.LUT R4, R5, 0x1c0, R51, 0xf8, !PT ;  /* 0x000001c005047812 */ /* 0x000fc800078ef833 */
[----:B------:R-:W-:Y:S02]  /*fe70*/  LOP3.LUT R8, R4, R229, RZ, 0x3c, !PT ;  /* 0x000000e504087212 */ /* 0x000fe400078e3cff */
[----:B------:R-:W-:Y:S02]  /*fe80*/  LOP3.LUT R9, R7, 0x7fffe000, RZ, 0xc0, !PT ;  /* 0x7fffe00007097812 */ /* 0x000fe400078ec0ff */
[----:B------:R-:W0:Y:S02]  /*fe90*/  LDS.128 R4, [R230] ;  /* 0x00000000e6047984 */ /* 0x000e240000000c00 */
[----:B------:R-:W-:-:S05]  /*fea0*/  IADD3 R9, R8, R9, R228 ;  /* 0x0000000908097210 */ /* 0x000fca0007ffe0e4 */
[----:B------:R-:W-:-:S05]  /*feb0*/  IMAD R33, R9, 0x2, R18 ;  /* 0x0000000209217824 */ /* 0x000fca00078e0212 */
[----:B------:R-:W1:Y:S01]  /*fec0*/  LDS.128 R8, [R33+0x14400] ;  /* 0x0144000021087984 */ /* 0x000e620000000c00 */
[--C-:B0-----:R-:W-:Y:S02]  /*fed0*/  HADD2.F32 R35, -RZ, R4.reuse.H0_H0 ;  /* 0x20000004ff237230 */ /* 0x101fe40000004100 */
[--C-:B------:R-:W-:Y:S02]  /*fee0*/  HADD2.F32 R38, -RZ, R5.reuse.H0_H0 ;  /* 0x20000005ff267230 */ /* 0x100fe40000004100 */
[----:B------:R-:W-:Y:S02]  /*fef0*/  HADD2.F32 R37, -RZ, R4.H1_H1 ;  /* 0x30000004ff257230 */ /* 0x000fe40000004100 */
[----:B------:R-:W-:Y:S02]  /*ff00*/  HADD2.F32 R39, -RZ, R5.H1_H1 ;  /* 0x30000005ff277230 */ /* 0x000fe40000004100 */
[--C-:B------:R-:W-:Y:S02]  /*ff10*/  HADD2.F32 R5, -RZ, R6.reuse.H0_H0 ;  /* 0x20000006ff057230 */ /* 0x100fe40000004100 */
[----:B------:R-:W-:-:S02]  /*ff20*/  HADD2.F32 R6, -RZ, R6.H1_H1 ;  /* 0x30000006ff067230 */ /* 0x000fc40000004100 */
[----:B-1----:R-:W-:Y:S02]  /*ff30*/  HADD2.F32 R36, -RZ, R8.H0_H0 ;  /* 0x20000008ff247230 */ /* 0x002fe40000004100 */
[--C-:B------:R-:W-:Y:S02]  /*ff40*/  HADD2.F32 R43, -RZ, R10.reuse.H0_H0 ;  /* 0x2000000aff2b7230 */ /* 0x100fe40000004100 */
[----:B------:R-:W-:Y:S02]  /*ff50*/  HADD2.F32 R44, -RZ, R10.H1_H1 ;  /* 0x3000000aff2c7230 */ /* 0x000fe40000004100 */
[C---:B------:R-:W-:Y:S01]  /*ff60*/  FMUL.FTZ R10, R36.reuse, R46 ;  /* 0x0000002e240a7220 */ /* 0x040fe20000410000 */
[--C-:B------:R-:W-:Y:S02]  /*ff70*/  HADD2.F32 R41, -RZ, R9.reuse.H0_H0 ;  /* 0x20000009ff297230 */ /* 0x100fe40000004100 */
[----:B------:R-:W-:Y:S01]  /*ff80*/  FMUL.FTZ R48, R36, R45 ;  /* 0x0000002d24307220 */ /* 0x000fe20000410000 */
[----:B------:R-:W-:-:S02]  /*ff90*/  HADD2.F32 R42, -RZ, R9.H1_H1 ;  /* 0x30000009ff2a7230 */ /* 0x000fc40000004100 */
[C---:B------:R-:W-:Y:S01]  /*ffa0*/  FFMA.FTZ R9, R35.reuse, R45, -R10 ;  /* 0x0000002d23097223 */ /* 0x040fe2000001080a */
[----:B------:R-:W-:Y:S02]  /*ffb0*/  HADD2.F32 R40, -RZ, R8.H1_H1 ;  /* 0x30000008ff287230 */ /* 0x000fe40000004100 */
[----:B------:R-:W-:Y:S01]  /*ffc0*/  FFMA.FTZ R10, R35, R46, R48 ;  /* 0x0000002e230a7223 */ /* 0x000fe20000010030 */
[----:B------:R-:W-:Y:S02]  /*ffd0*/  HADD2.F32 R36, -RZ, R26.H0_H0 ;  /* 0x2000001aff247230 */ /* 0x000fe40000004100 */
[----:B------:R-:W-:Y:S02]  /*ffe0*/  HADD2.F32 R45, -RZ, R29.H1_H1 ;  /* 0x3000001dff2d7230 */ /* 0x000fe40000004100 */
[C---:B------:R-:W-:Y:S01]  /*fff0*/  FMUL.FTZ R50, R40.reuse, R47 ;  /* 0x0000002f28327220 */ /* 0x040fe20000410000 */
[----:B------:R-:W-:Y:S02]  /*10000*/  HADD2.F32 R35, -RZ, R25.H1_H1 ;  /* 0x30000019ff237230 */ /* 0x000fe40000004100 */
[----:B------:R-:W-:Y:S01]  /*10010*/  FMUL.FTZ R46, R40, R36 ;  /* 0x00000024282e7220 */ /* 0x000fe20000410000 */
[----:B------:R-:W-:-:S02]  /*10020*/  HADD2.F32 R40, -RZ, R30.H1_H1 ;  /* 0x3000001eff287230 */ /* 0x000fc40000004100 */
[----:B------:R-:W-:Y:S01]  /*10030*/  FMUL.FTZ R49, R41, R45 ;  /* 0x0000002d29317220 */ /* 0x000fe20000410000 */
[----:B------:R-:W-:Y:S01]  /*10040*/  FFMA.FTZ R36, R37, R36, -R50 ;  /* 0x0000002425247223 */ /* 0x000fe20000010832 */
[----:B------:R-:W-:Y:S01]  /*10050*/  FMUL.FTZ R48, R41, R35 ;  /* 0x0000002329307220 */ /* 0x000fe20000410000 */
[----:B------:R-:W-:Y:S01]  /*10060*/  FFMA.FTZ R47, R37, R47, R46 ;  /* 0x0000002f252f7223 */ /* 0x000fe2000001002e */
[----:B------:R-:W-:Y:S01]  /*10070*/  FFMA.FTZ R49, R38, R35, -R49 ;  /* 0x0000002326317223 */ /* 0x000fe20000010831 */
[----:B------:R-:W-:Y:S02]  /*10080*/  HADD2.F32 R35, -RZ, R26.H1_H1 ;  /* 0x3000001aff237230 */ /* 0x000fe40000004100 */
[----:B------:R-:W-:Y:S01]  /*10090*/  FMUL.FTZ R50, R42, R40 ;  /* 0x000000282a327220 */ /* 0x000fe20000410000 */
[----:B------:R-:W-:Y:S01]  /*100a0*/  FFMA.FTZ R48, R38, R45, R48 ;  /* 0x0000002d26307223 */ /* 0x000fe20000010030 */
[----:B------:R-:W-:Y:S02]  /*100b0*/  HADD2.F32 R46, -RZ, R31.H0_H0 ;  /* 0x2000001fff2e7230 */ /* 0x000fe40000004100 */
[----:B------:R-:W-:-:S02]  /*100c0*/  HADD2.F32 R37, -RZ, R32.H0_H0 ;  /* 0x20000020ff257230 */ /* 0x000fc40000004100 */
[-C--:B------:R-:W-:Y:S01]  /*100d0*/  FMUL.FTZ R42, R42, R35.reuse ;  /* 0x000000232a2a7220 */ /* 0x080fe20000410000 */
[----:B------:R-:W-:Y:S02]  /*100e0*/  HADD2.F32 R38, -RZ, R27.H0_H0 ;  /* 0x2000001bff267230 */ /* 0x000fe40000004100 */
[----:B------:R-:W-:Y:S01]  /*100f0*/  FFMA.FTZ R50, R39, R35, -R50 ;  /* 0x0000002327327223 */ /* 0x000fe20000010832 */
[----:B------:R-:W-:Y:S02]  /*10100*/  HADD2.F32 R35, -RZ, R28.H0_H0 ;  /* 0x2000001cff237230 */ /* 0x000fe40000004100 */
[C---:B------:R-:W-:Y:S01]  /*10110*/  FMUL.FTZ R52, R43.reuse, R46 ;  /* 0x0000002e2b347220 */ /* 0x040fe20000410000 */
[C---:B------:R-:W-:Y:S01]  /*10120*/  FMUL.FTZ R41, R44.reuse, R37 ;  /* 0x000000252c297220 */ /* 0x040fe20000410000 */
[----:B------:R-:W-:Y:S01]  /*10130*/  FMUL.FTZ R43, R43, R38 ;  /* 0x000000262b2b7220 */ /* 0x000fe20000410000 */
[--C-:B------:R-:W-:Y:S02]  /*10140*/  HADD2.F32 R8, -RZ, R11.reuse.H0_H0 ;  /* 0x2000000bff087230 */ /* 0x100fe40000004100 */
[----:B------:R-:W-:Y:S01]  /*10150*/  FFMA.FTZ R39, R39, R40, R42 ;  /* 0x0000002827277223 */ /* 0x000fe2000001002a */
[-C--:B------:R-:W-:Y:S01]  /*10160*/  FMUL.FTZ R45, R44, R35.reuse ;  /* 0x000000232c2d7220 */ /* 0x080fe20000410000 */
[----:B------:R-:W-:Y:S01]  /*10170*/  FFMA.FTZ R41, R6, R35, -R41 ;  /* 0x0000002306297223 */ /* 0x000fe20000010829 */
[----:B------:R-:W-:-:S02]  /*10180*/  HADD2.F32 R11, -RZ, R11.H1_H1 ;  /* 0x3000000bff0b7230 */ /* 0x000fc40000004100 */
[C---:B------:R-:W-:Y:S01]  /*10190*/  FFMA.FTZ R52, R5.reuse, R38, -R52 ;  /* 0x0000002605347223 */ /* 0x040fe20000010834 */
[----:B------:R-:W-:Y:S01]  /*101a0*/  FFMA.FTZ R43, R5, R46, R43 ;  /* 0x0000002e052b7223 */ /* 0x000fe2000001002b */
[----:B------:R-:W-:Y:S02]  /*101b0*/  HADD2.F32 R35, -RZ, R31.H1_H1 ;  /* 0x3000001fff237230 */ /* 0x000fe40000004100 */
[----:B------:R-:W-:Y:S01]  /*101c0*/  FFMA.FTZ R42, R6, R37, R45 ;  /* 0x00000025062a7223 */ /* 0x000fe2000001002d */
[----:B------:R-:W-:Y:S02]  /*101d0*/  HADD2.F32 R40, -RZ, R32.H1_H1 ;  /* 0x30000020ff287230 */ /* 0x000fe40000004100 */
[----:B------:R-:W-:Y:S02]  /*101e0*/  HADD2.F32 R5, -RZ, R27.H1_H1 ;  /* 0x3000001bff057230 */ /* 0x000fe40000004100 */
[----:B------:R-:W-:Y:S01]  /*101f0*/  FMUL.FTZ R37, R8, R35 ;  /* 0x0000002308257220 */ /* 0x000fe20000410000 */
[----:B------:R-:W-:-:S02]  /*10200*/  HADD2.F32 R38, -RZ, R28.H1_H1 ;  /* 0x3000001cff267230 */ /* 0x000fc40000004100 */
[C---:B------:R-:W-:Y:S01]  /*10210*/  FMUL.FTZ R6, R11.reuse, R40 ;  /* 0x000000280b067220 */ /* 0x040fe20000410000 */
[--C-:B------:R-:W-:Y:S02]  /*10220*/  HADD2.F32 R4, -RZ, R7.reuse.H0_H0 ;  /* 0x20000007ff047230 */ /* 0x100fe40000004100 */
[-C--:B------:R-:W-:Y:S01]  /*10230*/  FMUL.FTZ R8, R8, R5.reuse ;  /* 0x0000000508087220 */ /* 0x080fe20000410000 */
[----:B------:R-:W-:Y:S02]  /*10240*/  HADD2.F32 R7, -RZ, R7.H1_H1 ;  /* 0x30000007ff077230 */ /* 0x000fe40000004100 */
[-C--:B------:R-:W-:Y:S01]  /*10250*/  FMUL.FTZ R45, R11, R38.reuse ;  /* 0x000000260b2d7220 */ /* 0x080fe20000410000 */
[C---:B------:R-:W-:Y:S01]  /*10260*/  FFMA.FTZ R37, R4.reuse, R5, -R37 ;  /* 0x0000000504257223 */ /* 0x040fe20000010825 */
[----:B------:R-:W-:Y:S01]  /*10270*/  FFMA.FTZ R11, R4, R35, R8 ;  /* 0x00000023040b7223 */ /* 0x000fe20000010008 */
[C---:B------:R-:W-:Y:S01]  /*10280*/  FFMA.FTZ R38, R7.reuse, R38, -R6 ;  /* 0x0000002607267223 */ /* 0x040fe20000010806 */
[----:B------:R-:W-:Y:S01]  /*10290*/  FFMA.FTZ R40, R7, R40, R45 ;  /* 0x0000002807287223 */ /* 0x000fe2000001002d */
[----:B------:R-:W-:-:S02]  /*102a0*/  F2FP.F16.F32.PACK_AB R4, R36, R9 ;  /* 0x000000092404723e */ /* 0x000fc400000000ff */
[----:B------:R-:W-:Y:S02]  /*102b0*/  F2FP.F16.F32.PACK_AB R8, R47, R10 ;  /* 0x0000000a2f08723e */ /* 0x000fe400000000ff */
[----:B------:R-:W-:Y:S02]  /*102c0*/  F2FP.F16.F32.PACK_AB R5, R50, R49 ;  /* 0x000000313205723e */ /* 0x000fe400000000ff */
[----:B------:R-:W-:Y:S02]  /*102d0*/  F2FP.F16.F32.PACK_AB R6, R41, R52 ;  /* 0x000000342906723e */ /* 0x000fe400000000ff */
[----:B------:R-:W-:Y:S02]  /*102e0*/  F2FP.F16.F32.PACK_AB R7, R38, R37 ;  /* 0x000000252607723e */ /* 0x000fe400000000ff */
[----:B------:R-:W-:Y:S02]  /*102f0*/  F2FP.F16.F32.PACK_AB R9, R39, R48 ;  /* 0x000000302709723e */ /* 0x000fe400000000ff */
[----:B------:R-:W-:Y:S01]  /*10300*/  F2FP.F16.F32.PACK_AB R10, R42, R43 ;  /* 0x0000002b2a0a723e */ /* 0x000fe200000000ff */
[----:B------:R1:W-:Y:S01]  /*10310*/  STS.128 [R230], R4 ;  /* 0x00000004e6007388 */ /* 0x0003e20000000c00 */
[----:B------:R-:W-:-:S05]  /*10320*/  F2FP.F16.F32.PACK_AB R11, R40, R11 ;  /* 0x0000000b280b723e */ /* 0x000fca00000000ff */
[----:B------:R1:W-:Y:S02]  /*10330*/  STS.128 [R33+0x14400], R8 ;  /* 0x0144000821007388 */ /* 0x0003e40000000c00 */
.L_x_621:
[----:B------:R-:W-:Y:S05]  /*10340*/  BSYNC B2 ;  /* 0x0000000000027941 */ /* 0x000fea0003800000 */
.L_x_620:
[----:B------:R-:W-:Y:S05]  /*10350*/  @P1 BRA `(.L_x_619) ;  /* 0x0000000400641947 */ /* 0x000fea0003800000 */
[----:B-1----:R-:W2:Y:S04]  /*10360*/  LDL R4, [R1+0x14] ;  /* 0x0000140001047983 */ /* 0x002ea80000100800 */
[----:B------:R-:W3:Y:S01]  /*10370*/  LDL R52, [R1+0x1a0] ;  /* 0x0001a00001347983 */ /* 0x000ee20000100800 */
[----:B------:R-:W-:Y:S02]  /*10380*/  HADD2.F32 R46, -RZ, R15.H0_H0 ;  /* 0x2000000fff2e7230 */ /* 0x000fe40000004100 */
[----:B------:R-:W-:Y:S02]  /*10390*/  HADD2.F32 R44, -RZ, R3.H0_H0 ;  /* 0x20000003ff2c7230 */ /* 0x000fe40000004100 */
[----:B------:R-:W-:Y:S02]  /*103a0*/  HADD2.F32 R45, -RZ, R20.H0_H0 ;  /* 0x20000014ff2d7230 */ /* 0x000fe40000004100 */
[----:B------:R-:W-:Y:S01]  /*103b0*/  HADD2.F32 R48, -RZ, R15.H1_H1 ;  /* 0x3000000fff307230 */ /* 0x000fe20000004100 */
[----:B--2---:R-:W-:-:S04]  /*103c0*/  LEA.HI R34, R34, R4, RZ, 0x1d ;  /* 0x0000000422227211 */ /* 0x004fc800078fe8ff */
[----:B0-----:R-:W-:Y:S01]  /*103d0*/  SHF.R.S32.HI R5, RZ, 0x1f, R34 ;  /* 0x0000001fff057819 */ /* 0x001fe20000011422 */
[----:B------:R-:W-:-:S03]  /*103e0*/  IMAD.SHL.U32 R4, R34, 0x8, RZ ;  /* 0x0000000822047824 */ /* 0x000fc600078e00ff */
[----:B------:R-:W-:Y:S02]  /*103f0*/  LEA.HI R5, R5, R34, RZ, 0x3 ;  /* 0x0000002205057211 */ /* 0x000fe400078f18ff */
[----:B------:R-:W-:Y:S02]  /*10400*/  LOP3.LUT R4, R4, 0x38, RZ, 0xc0, !PT ;  /* 0x0000003804047812 */ /* 0x000fe400078ec0ff */
[----:B------:R-:W-:Y:S02]  /*10410*/  SHF.L.U32 R5, R5, 0xa, RZ ;  /* 0x0000000a05057819 */ /* 0x000fe400000006ff */
[----:B------:R-:W-:Y:S02]  /*10420*/  LOP3.LUT R4, R4, 0x1c0, R51, 0xf8, !PT ;  /* 0x000001c004047812 */ /* 0x000fe400078ef833 */
[----:B------:R-:W-:Y:S02]  /*10430*/  LOP3.LUT R9, R5, 0x7fffe000, RZ, 0xc0, !PT ;  /* 0x7fffe00005097812 */ /* 0x000fe400078ec0ff */
[----:B------:R-:W-:-:S02]  /*10440*/  LOP3.LUT R8, R4, R229, RZ, 0x3c, !PT ;  /* 0x000000e504087212 */ /* 0x000fc400078e3cff */
[----:B---3--:R-:W0:Y:S02]  /*10450*/  LDS.128 R4, [R52] ;  /* 0x0000000034047984 */ /* 0x008e240000000c00 */
[----:B------:R-:W-:-:S05]  /*10460*/  IADD3 R9, R8, R9, R228 ;  /* 0x0000000908097210 */ /* 0x000fca0007ffe0e4 */
[----:B------:R-:W-:-:S05]  /*10470*/  IMAD R33, R9, 0x2, R18 ;  /* 0x0000000209217824 */ /* 0x000fca00078e0212 */
[----:B------:R-:W1:Y:S01]  /*10480*/  LDS.128 R8, [R33+0x14400] ;  /* 0x0144000021087984 */ /* 0x000e620000000c00 */
[--C-:B0-----:R-:W-:Y:S02]  /*10490*/  HADD2.F32 R35, -RZ, R4.reuse.H0_H0 ;  /* 0x20000004ff237230 */ /* 0x101fe40000004100 */
[----:B------:R-:W-:Y:S02]  /*104a0*/  HADD2.F32 R36, -RZ, R4.H1_H1 ;  /* 0x30000004ff247230 */ /* 0x000fe40000004100 */
[--C-:B------:R-:W-:Y:S02]  /*104b0*/  HADD2.F32 R37, -RZ, R5.reuse.H0_H0 ;  /* 0x20000005ff257230 */ /* 0x100fe40000004100 */
[----:B------:R-:W-:Y:S02]  /*104c0*/  HADD2.F32 R38, -RZ, R5.H1_H1 ;  /* 0x30000005ff267230 */ /* 0x000fe40000004100 */
[--C-:B------:R-:W-:Y:S02]  /*104d0*/  HADD2.F32 R34, -RZ, R6.reuse.H0_H0 ;  /* 0x20000006ff227230 */ /* 0x100fe40000004100 */
[----:B------:R-:W-:-:S02]  /*104e0*/  HADD2.F32 R6, -RZ, R6.H1_H1 ;  /* 0x30000006ff067230 */ /* 0x000fc40000004100 */
[--C-:B-1----:R-:W-:Y:S02]  /*104f0*/  HADD2.F32 R39, -RZ, R8.reuse.H0_H0 ;  /* 0x20000008ff277230 */ /* 0x102fe40000004100 */
[----:B------:R-:W-:Y:S02]  /*10500*/  HADD2.F32 R40, -RZ, R8.H1_H1 ;  /* 0x30000008ff287230 */ /* 0x000fe40000004100 */
[----:B------:R-:W-:Y:S02]  /*10510*/  HADD2.F32 R41, -RZ, R9.H0_H0 ;  /* 0x20000009ff297230 */ /* 0x000fe40000004100 */
[C---:B------:R-:W-:Y:S01]  /*10520*/  FMUL.FTZ R8, R39.reuse, R46 ;  /* 0x0000002e27087220 */ /* 0x040fe20000410000 */
[-C--:B------:R-:W-:Y:S01]  /*10530*/  FMUL.FTZ R50, R39, R44.reuse ;  /* 0x0000002c27327220 */ /* 0x080fe20000410000 */
[----:B------:R-:W-:Y:S02]  /*10540*/  HADD2.F32 R39, -RZ, R12.H0_H0 ;  /* 0x2000000cff277230 */ /* 0x000fe40000004100 */
[----:B------:R-:W-:Y:S01]  /*10550*/  FMUL.FTZ R47, R40, R45 ;  /* 0x0000002d282f7220 */ /* 0x000fe20000410000 */
[----:B------:R-:W-:Y:S01]  /*10560*/  FFMA.FTZ R8, R35, R44, -R8 ;  /* 0x0000002c23087223 */ /* 0x000fe20000010808 */
[----:B------:R-:W-:-:S02]  /*10570*/  HADD2.F32 R44, -RZ, R3.H1_H1 ;  /* 0x30000003ff2c7230 */ /* 0x000fc40000004100 */
[----:B------:R-:W-:Y:S02]  /*10580*/  HADD2.F32 R42, -RZ, R9.H1_H1 ;  /* 0x30000009ff2a7230 */ /* 0x000fe40000004100 */
[----:B------:R-:W-:Y:S01]  /*10590*/  FFMA.FTZ R9, R35, R46, R50 ;  /* 0x0000002e23097223 */ /* 0x000fe20000010032 */
[-C--:B------:R-:W-:Y:S01]  /*105a0*/  FMUL.FTZ R49, R40, R39.reuse ;  /* 0x0000002728317220 */ /* 0x080fe20000410000 */
[----:B------:R-:W-:Y:S01]  /*105b0*/  FFMA.FTZ R35, R36, R39, -R47 ;  /* 0x0000002724237223 */ /* 0x000fe2000001082f */
[C---:B------:R-:W-:Y:S01]  /*105c0*/  FMUL.FTZ R40, R41.reuse, R48 ;  /* 0x0000003029287220 */ /* 0x040fe20000410000 */
[----:B------:R-:W-:Y:S02]  /*105d0*/  HADD2.F32 R47, -RZ, R20.H1_H1 ;  /* 0x30000014ff2f7230 */ /* 0x000fe40000004100 */
[-C--:B------:R-:W-:Y:S01]  /*105e0*/  FMUL.FTZ R41, R41, R44.reuse ;  /* 0x0000002c29297220 */ /* 0x080fe20000410000 */
[----:B------:R-:W-:Y:S02]  /*105f0*/  HADD2.F32 R39, -RZ, R12.H1_H1 ;  /* 0x3000000cff277230 */ /* 0x000fe40000004100 */
[----:B------:R-:W-:Y:S01]  /*10600*/  FFMA.FTZ R44, R37, R44, -R40 ;  /* 0x0000002c252c7223 */ /* 0x000fe20000010828 */
[----:B------:R-:W-:-:S02]  /*10610*/  HADD2.F32 R43, -RZ, R10.H0_H0 ;  /* 0x2000000aff2b7230 */ /* 0x000fc40000004100 */
[----:B------:R-:W-:Y:S01]  /*10620*/  FFMA.FTZ R41, R37, R48, R41 ;  /* 0x0000003025297223 */ /* 0x000fe20000010029 */
[----:B------:R-:W-:Y:S01]  /*10630*/  FFMA.FTZ R46, R36, R45, R49 ;  /* 0x0000002d242e7223 */ /* 0x000fe20000010031 */
[C---:B------:R-:W-:Y:S01]  /*10640*/  FMUL.FTZ R37, R42.reuse, R47 ;  /* 0x0000002f2a257220 */ /* 0x040fe20000410000 */
[----:B------:R-:W-:Y:S02]  /*10650*/  HADD2.F32 R40, -RZ, R21.H0_H0 ;  /* 0x20000015ff287230 */ /* 0x000fe40000004100 */
[-C--:B------:R-:W-:Y:S01]  /*10660*/  FMUL.FTZ R49, R42, R39.reuse ;  /* 0x000000272a317220 */ /* 0x080fe20000410000 */
[----:B------:R-:W-:Y:S02]  /*10670*/  HADD2.F32 R36, -RZ, R13.H0_H0 ;  /* 0x2000000dff247230 */ /* 0x000fe40000004100 */
[----:B------:R-:W-:Y:S01]  /*10680*/  FFMA.FTZ R45, R38, R39, -R37 ;  /* 0x00000027262d7223 */ /* 0x000fe20000010825 */
[----:B------:R-:W-:Y:S02]  /*10690*/  HADD2.F32 R10, -RZ, R10.H1_H1 ;  /* 0x3000000aff0a7230 */ /* 0x000fe40000004100 */
[----:B------:R-:W-:Y:S01]  /*106a0*/  FMUL.FTZ R51, R43, R40 ;  /* 0x000000282b337220 */ /* 0x000fe20000410000 */
[----:B------:R-:W-:-:S02]  /*106b0*/  HADD2.F32 R39, -RZ, R24.H0_H0 ;  /* 0x20000018ff277230 */ /* 0x000fc40000004100 */
[-C--:B------:R-:W-:Y:S01]  /*106c0*/  FMUL.FTZ R43, R43, R36.reuse ;  /* 0x000000242b2b7220 */ /* 0x080fe20000410000 */
[----:B------:R-:W-:Y:S02]  /*106d0*/  HADD2.F32 R37, -RZ, R14.H0_H0 ;  /* 0x2000000eff257230 */ /* 0x000fe40000004100 */
[----:B------:R-:W-:Y:S01]  /*106e0*/  FFMA.FTZ R42, R38, R47, R49 ;  /* 0x0000002f262a7223 */ /* 0x000fe20000010031 */
[--C-:B------:R-:W-:Y:S02]  /*106f0*/  HADD2.F32 R5, -RZ, R11.reuse.H0_H0 ;  /* 0x2000000bff057230 */ /* 0x100fe40000004100 */
[----:B------:R-:W-:Y:S01]  /*10700*/  FFMA.FTZ R51, R34, R36, -R51 ;  /* 0x0000002422337223 */ /* 0x000fe20000010833 */
[----:B------:R-:W-:Y:S02]  /*10710*/  HADD2.F32 R11, -RZ, R11.H1_H1 ;  /* 0x3000000bff0b7230 */ /* 0x000fe40000004100 */
[----:B------:R-:W-:Y:S01]  /*10720*/  FMUL.FTZ R47, R10, R39 ;  /* 0x000000270a2f7220 */ /* 0x000fe20000410000 */
[----:B------:R-:W-:Y:S01]  /*10730*/  FFMA.FTZ R43, R34, R40, R43 ;  /* 0x00000028222b7223 */ /* 0x000fe2000001002b */
[----:B------:R-:W-:Y:S01]  /*10740*/  FMUL.FTZ R49, R10, R37 ;  /* 0x000000250a317220 */ /* 0x000fe20000410000 */
[----:B------:R-:W-:-:S02]  /*10750*/  HADD2.F32 R36, -RZ, R21.H1_H1 ;  /* 0x30000015ff247230 */ /* 0x000fc40000004100 */
[C---:B------:R-:W-:Y:S01]  /*10760*/  FFMA.FTZ R40, R6.reuse, R37, -R47 ;  /* 0x0000002506287223 */ /* 0x040fe2000001082f */
[----:B------:R-:W-:Y:S02]  /*10770*/  HADD2.F32 R38, -RZ, R24.H1_H1 ;  /* 0x30000018ff267230 */ /* 0x000fe40000004100 */
[----:B------:R-:W-:Y:S01]  /*10780*/  FFMA.FTZ R48, R6, R39, R49 ;  /* 0x0000002706307223 */ /* 0x000fe20000010031 */
[----:B------:R-:W-:Y:S02]  /*10790*/  HADD2.F32 R10, -RZ, R13.H1_H1 ;  /* 0x3000000dff0a7230 */ /* 0x000fe40000004100 */
[----:B------:R-:W-:Y:S01]  /*107a0*/  FMUL.FTZ R37, R5, R36 ;  /* 0x0000002405257220 */ /* 0x000fe20000410000 */
[----:B------:R-:W-:Y:S02]  /*107b0*/  HADD2.F32 R34, -RZ, R14.H1_H1 ;  /* 0x3000000eff227230 */ /* 0x000fe40000004100 */
[----:B------:R-:W-:Y:S01]  /*107c0*/  FMUL.FTZ R6, R11, R38 ;  /* 0x000000260b067220 */ /* 0x000fe20000410000 */
[----:B------:R-:W-:-:S02]  /*107d0*/  HADD2.F32 R4, -RZ, R7.H0_H0 ;  /* 0x20000007ff047230 */ /* 0x000fc40000004100 */
[----:B------:R-:W-:Y:S01]  /*107e0*/  FMUL.FTZ R5, R5, R10 ;  /* 0x0000000a05057220 */ /* 0x000fe20000410000 */
[----:B------:R-:W-:Y:S02]  /*107f0*/  HADD2.F32 R7, -RZ, R7.H1_H1 ;  /* 0x30000007ff077230 */ /* 0x000fe40000004100 */
[----:B------:R-:W-:Y:S01]  /*10800*/  FMUL.FTZ R39, R11, R34 ;  /* 0x000000220b277220 */ /* 0x000fe20000410000 */
[C---:B------:R-:W-:Y:S01]  /*10810*/  FFMA.FTZ R37, R4.reuse, R10, -R37 ;  /* 0x0000000a04257223 */ /* 0x040fe20000010825 */
[----:B------:R-:W-:Y:S01]  /*10820*/  FFMA.FTZ R11, R4, R36, R5 ;  /* 0x00000024040b7223 */ /* 0x000fe20000010005 */
[C---:B------:R-:W-:Y:S01]  /*10830*/  FFMA.FTZ R34, R7.reuse, R34, -R6 ;  /* 0x0000002207227223 */ /* 0x040fe20000010806 */
[----:B------:R-:W-:Y:S01]  /*10840*/  FFMA.FTZ R38, R7, R38, R39 ;  /* 0x0000002607267223 */ /* 0x000fe20000010027 */
[----:B------:R-:W-:Y:S02]  /*10850*/  F2FP.F16.F32.PACK_AB R4, R35, R8 ;  /* 0x000000082304723e */ /* 0x000fe400000000ff */
[----:B------:R-:W-:-:S02]  /*10860*/  F2FP.F16.F32.PACK_AB R8, R46, R9 ;  /* 0x000000092e08723e */ /* 0x000fc400000000ff */
        /* <DEDUP_REMOVED lines=8> */
.L_x_619:
[----:B------:R-:W-:Y:S05]  /*108f0*/  BSYNC B1 ;  /* 0x0000000000017941 */ /* 0x000fea0003800000 */
.L_x_618:
[----:B-12---:R-:W-:Y:S01]  /*10900*/  VIADD R4, R212, 0x20 ;  /* 0x00000020d4047836 */ /* 0x006fe20000000000 */
[----:B------:R-:W-:Y:S04]  /*10910*/  BSSY B1, `(.L_x_622) ;  /* 0x00000ba000017945 */ /* 0x000fe80003800000 */
[----:B------:R-:W-:-:S13]  /*10920*/  ISETP.GE.AND P0, PT, R4, R0, PT ;  /* 0x000000000400720c */ /* 0x000fda0003f06270 */
[----:B------:R-:W-:Y:S05]  /*10930*/  @P0 BRA `(.L_x_623) ;  /* 0x0000000800dc0947 */ /* 0x000fea0003800000 */
[----:B------:R-:W1:Y:S01]  /*10940*/  LDC R34, c[0x0][0x3f4] ;  /* 0x0000fd00ff227b82 */ /* 0x000e620000000800 */
[----:B------:R-:W-:Y:S01]  /*10950*/  BSSY B2, `(.L_x_624) ;  /* 0x000005c000027945 */ /* 0x000fe20003800000 */
[----:B------:R-:W-:Y:S02]  /*10960*/  SHF.R.U32.HI R52, RZ, 0x3, R223 ;  /* 0x00000003ff347819 */ /* 0x000fe400000116df */
[-C--:B-1----:R-:W-:Y:S02]  /*10970*/  ISETP.GE.AND P0, PT, R16, R34.reuse, PT ;  /* 0x000000221000720c */ /* 0x082fe40003f06270 */
[----:B------:R-:W-:-:S11]  /*10980*/  ISETP.GE.AND P1, PT, R213, R34, PT ;  /* 0x00000022d500720c */ /* 0x000fd60003f26270 */
[----:B------:R-:W-:Y:S05]  /*10990*/  @P0 BRA `(.L_x_625) ;  /* 0x00000004005c0947 */ /* 0x000fea0003800000 */
[----:B------:R-:W2:Y:S01]  /*109a0*/  LDL R54, [R1+0x19c] ;  /* 0x00019c0001367983 */ /* 0x000ea20000100800 */
[----:B------:R-:W-:Y:S01]  /*109b0*/  LEA.HI R4, R34, R233, RZ, 0x1d ;  /* 0x000000e922047211 */ /* 0x000fe200078fe8ff */
[----:B------:R-:W-:Y:S02]  /*109c0*/  HADD2.F32 R48, -RZ, R29.H0_H0 ;  /* 0x2000001dff307230 */ /* 0x000fe40000004100 */
[----:B------:R-:W-:Y:S01]  /*109d0*/  HADD2.F32 R46, -RZ, R25.H0_H0 ;  /* 0x20000019ff2e7230 */ /* 0x000fe20000004100 */
[----:B0-----:R-:W-:Y:S01]  /*109e0*/  SHF.R.S32.HI R5, RZ, 0x1f, R4 ;  /* 0x0000001fff057819 */ /* 0x001fe20000011404 */
[----:B------:R-:W-:Y:S02]  /*109f0*/  IMAD.SHL.U32 R6, R4, 0x8, RZ ;  /* 0x0000000804067824 */ /* 0x000fe400078e00ff */
[--C-:B------:R-:W-:Y:S01]  /*10a00*/  HADD2.F32 R49, -RZ, R30.reuse.H0_H0 ;  /* 0x2000001eff317230 */ /* 0x100fe20000004100 */
[----:B------:R-:W-:Y:S01]  /*10a10*/  LEA.HI R5, R5, R4, RZ, 0x3 ;  /* 0x0000000405057211 */ /* 0x000fe200078f18ff */
[----:B------:R-:W-:Y:S01]  /*10a20*/  HADD2.F32 R51, -RZ, R30.H1_H1 ;  /* 0x3000001eff337230 */ /* 0x000fe20000004100 */
[----:B------:R-:W-:Y:S01]  /*10a30*/  LOP3.LUT R4, R223, 0x38, R6, 0xf8, !PT ;  /* 0x00000038df047812 */ /* 0x000fe200078ef806 */
[--C-:B------:R-:W-:Y:S01]  /*10a40*/  HADD2.F32 R53, -RZ, R31.reuse.H0_H0 ;  /* 0x2000001fff357230 */ /* 0x100fe20000004100 */
[----:B------:R-:W-:Y:S01]  /*10a50*/  SHF.L.U32 R5, R5, 0xa, RZ ;  /* 0x0000000a05057819 */ /* 0x000fe200000006ff */
[----:B------:R-:W-:Y:S01]  /*10a60*/  HADD2.F32 R50, -RZ, R31.H1_H1 ;  /* 0x3000001fff327230 */ /* 0x000fe20000004100 */
[----:B------:R-:W-:-:S02]  /*10a70*/  LOP3.LUT R8, R4, R52, RZ, 0x3c, !PT ;  /* 0x0000003404087212 */ /* 0x000fc400078e3cff */
[----:B------:R-:W-:-:S04]  /*10a80*/  LOP3.LUT R33, R5, 0x7fffe000, RZ, 0xc0, !PT ;  /* 0x7fffe00005217812 */ /* 0x000fc800078ec0ff */
[----:B------:R-:W-:-:S05]  /*10a90*/  IADD3 R33, R8, R33, R227 ;  /* 0x0000002108217210 */ /* 0x000fca0007ffe0e3 */
[----:B------:R-:W-:-:S05]  /*10aa0*/  IMAD R33, R33, 0x2, R18 ;  /* 0x0000000221217824 */ /* 0x000fca00078e0212 */
[----:B------:R-:W0:Y:S02]  /*10ab0*/  LDS.128 R8, [R33+0x14400] ;  /* 0x0144000021087984 */ /* 0x000e240000000c00 */
[----:B0-----:R-:W-:Y:S02]  /*10ac0*/  HADD2.F32 R40, -RZ, R8.H1_H1 ;  /* 0x30000008ff287230 */ /* 0x001fe40000004100 */
[--C-:B------:R-:W-:Y:S02]  /*10ad0*/  HADD2.F32 R43, -RZ, R10.reuse.H0_H0 ;  /* 0x2000000aff2b7230 */ /* 0x100fe40000004100 */
[----:B------:R-:W-:Y:S02]  /*10ae0*/  HADD2.F32 R44, -RZ, R10.H1_H1 ;  /* 0x3000000aff2c7230 */ /* 0x000fe40000004100 */
[----:B------:R-:W-:Y:S01]  /*10af0*/  FMUL.FTZ R10, R49, R40 ;  /* 0x00000028310a7220 */ /* 0x000fe20000410000 */
[--C-:B------:R-:W-:Y:S02]  /*10b00*/  HADD2.F32 R41, -RZ, R9.reuse.H0_H0 ;  /* 0x20000009ff297230 */ /* 0x100fe40000004100 */
[----:B------:R-:W-:-:S02]  /*10b10*/  HADD2.F32 R42, -RZ, R9.H1_H1 ;  /* 0x30000009ff2a7230 */ /* 0x000fc40000004100 */
[--C-:B------:R-:W-:Y:S02]  /*10b20*/  HADD2.F32 R9, -RZ, R11.reuse.H0_H0 ;  /* 0x2000000bff097230 */ /* 0x100fe40000004100 */
[----:B------:R-:W-:Y:S01]  /*10b30*/  HADD2.F32 R11, -RZ, R11.H1_H1 ;  /* 0x3000000bff0b7230 */ /* 0x000fe20000004100 */
[----:B--2---:R-:W0:Y:S02]  /*10b40*/  LDS.128 R4, [R54] ;  /* 0x0000000036047984 */ /* 0x004e240000000c00 */
[--C-:B0-----:R-:W-:Y:S02]  /*10b50*/  HADD2.F32 R38, -RZ, R5.reuse.H0_H0 ;  /* 0x20000005ff267230 */ /* 0x101fe40000004100 */
[----:B------:R-:W-:Y:S02]  /*10b60*/  HADD2.F32 R39, -RZ, R5.H1_H1 ;  /* 0x30000005ff277230 */ /* 0x000fe40000004100 */
[----:B------:R-:W-:Y:S02]  /*10b70*/  HADD2.F32 R5, -RZ, R8.H0_H0 ;  /* 0x20000008ff057230 */ /* 0x000fe40000004100 */
[----:B------:R-:W-:-:S02]  /*10b80*/  HADD2.F32 R36, -RZ, R4.H0_H0 ;  /* 0x20000004ff247230 */ /* 0x000fc40000004100 */
[----:B------:R-:W-:Y:S02]  /*10b90*/  HADD2.F32 R37, -RZ, R4.H1_H1 ;  /* 0x30000004ff257230 */ /* 0x000fe40000004100 */
[-C--:B------:R-:W-:Y:S01]  /*10ba0*/  FMUL.FTZ R45, R48, R5.reuse ;  /* 0x00000005302d7220 */ /* 0x080fe20000410000 */
[C---:B------:R-:W-:Y:S01]  /*10bb0*/  FMUL.FTZ R47, R46.reuse, R5 ;  /* 0x000000052e2f7220 */ /* 0x040fe20000410000 */
[----:B------:R-:W-:Y:S02]  /*10bc0*/  HADD2.F32 R35, -RZ, R6.H0_H0 ;  /* 0x20000006ff237230 */ /* 0x000fe40000004100 */
[-C--:B------:R-:W-:Y:S01]  /*10bd0*/  FFMA.FTZ R5, R46, R36.reuse, -R45 ;  /* 0x000000242e057223 */ /* 0x080fe2000001082d */
[----:B------:R-:W-:Y:S02]  /*10be0*/  HADD2.F32 R45, -RZ, R26.H0_H0 ;  /* 0x2000001aff2d7230 */ /* 0x000fe40000004100 */
[----:B------:R-:W-:Y:S01]  /*10bf0*/  FFMA.FTZ R8, R48, R36, R47 ;  /* 0x0000002430087223 */ /* 0x000fe2000001002f */
[----:B------:R-:W-:-:S02]  /*10c00*/  HADD2.F32 R46, -RZ, R29.H1_H1 ;  /* 0x3000001dff2e7230 */ /* 0x000fc40000004100 */
[----:B------:R-:W-:Y:S02]  /*10c10*/  HADD2.F32 R36, -RZ, R25.H1_H1 ;  /* 0x30000019ff247230 */ /* 0x000fe40000004100 */
[C---:B------:R-:W-:Y:S01]  /*10c20*/  FMUL.FTZ R40, R45.reuse, R40 ;  /* 0x000000282d287220 */ /* 0x040fe20000410000 */
[----:B------:R-:W-:Y:S01]  /*10c30*/  FFMA.FTZ R10, R45, R37, -R10 ;  /* 0x000000252d0a7223 */ /* 0x000fe2000001080a */
[----:B------:R-:W-:Y:S01]  /*10c40*/  FMUL.FTZ R45, R46, R41 ;  /* 0x000000292e2d7220 */ /* 0x000fe20000410000 */
[----:B------:R-:W-:Y:S02]  /*10c50*/  HADD2.F32 R47, -RZ, R26.H1_H1 ;  /* 0x3000001aff2f7230 */ /* 0x000fe40000004100 */
[----:B------:R-:W-:Y:S01]  /*10c60*/  FFMA.FTZ R37, R49, R37, R40 ;  /* 0x0000002531257223 */ /* 0x000fe20000010028 */
[C---:B------:R-:W-:Y:S01]  /*10c70*/  FMUL.FTZ R41, R36.reuse, R41 ;  /* 0x0000002924297220 */ /* 0x040fe20000410000 */
[----:B------:R-:W-:Y:S02]  /*10c80*/  HADD2.F32 R49, -RZ, R27.H0_H0 ;  /* 0x2000001bff317230 */ /* 0x000fe40000004100 */
[----:B------:R-:W-:Y:S01]  /*10c90*/  FFMA.FTZ R45, R36, R38, -R45 ;  /* 0x00000026242d7223 */ /* 0x000fe2000001082d */
[----:B------:R-:W-:Y:S01]  /*10ca0*/  FMUL.FTZ R36, R51, R42 ;  /* 0x0000002a33247220 */ /* 0x000fe20000410000 */
[----:B------:R-:W-:Y:S01]  /*10cb0*/  FFMA.FTZ R41, R46, R38, R41 ;  /* 0x000000262e297223 */ /* 0x000fe20000010029 */
[----:B------:R-:W-:Y:S01]  /*10cc0*/  FMUL.FTZ R42, R47, R42 ;  /* 0x0000002a2f2a7220 */ /* 0x000fe20000410000 */
[----:B------:R-:W-:-:S02]  /*10cd0*/  HADD2.F32 R48, -RZ, R32.H0_H0 ;  /* 0x20000020ff307230 */ /* 0x000fc40000004100 */
[-C--:B------:R-:W-:Y:S01]  /*10ce0*/  FMUL.FTZ R38, R53, R43.reuse ;  /* 0x0000002b35267220 */ /* 0x080fe20000410000 */
[----:B------:R-:W-:Y:S02]  /*10cf0*/  HADD2.F32 R46, -RZ, R28.H0_H0 ;  /* 0x2000001cff2e7230 */ /* 0x000fe40000004100 */
[----:B------:R-:W-:Y:S01]  /*10d00*/  FMUL.FTZ R40, R49, R43 ;  /* 0x0000002b31287220 */ /* 0x000fe20000410000 */
[----:B------:R-:W-:Y:S02]  /*10d10*/  HADD2.F32 R6, -RZ, R6.H1_H1 ;  /* 0x30000006ff067230 */ /* 0x000fe40000004100 */
[-C--:B------:R-:W-:Y:S01]  /*10d20*/  FFMA.FTZ R36, R47, R39.reuse, -R36 ;  /* 0x000000272f247223 */ /* 0x080fe20000010824 */
[----:B------:R-:W-:Y:S01]  /*10d30*/  FFMA.FTZ R42, R51, R39, R42 ;  /* 0x00000027332a7223 */ /* 0x000fe2000001002a */
[-C--:B------:R-:W-:Y:S01]  /*10d40*/  FFMA.FTZ R38, R49, R35.reuse, -R38 ;  /* 0x0000002331267223 */ /* 0x080fe20000010826 */
[----:B------:R-:W-:Y:S01]  /*10d50*/  FFMA.FTZ R40, R53, R35, R40 ;  /* 0x0000002335287223 */ /* 0x000fe20000010028 */
[-C--:B------:R-:W-:Y:S01]  /*10d60*/  FMUL.FTZ R39, R48, R44.reuse ;  /* 0x0000002c30277220 */ /* 0x080fe20000410000 */
[----:B------:R-:W-:Y:S01]  /*10d70*/  FMUL.FTZ R35, R46, R44 ;  /* 0x0000002c2e237220 */ /* 0x000fe20000410000 */
[----:B------:R-:W-:-:S02]  /*10d80*/  HADD2.F32 R49, -RZ, R32.H1_H1 ;  /* 0x30000020ff317230 */ /* 0x000fc40000004100 */
[----:B------:R-:W-:Y:S01]  /*10d90*/  FMUL.FTZ R43, R50, R9 ;  /* 0x00000009322b7220 */ /* 0x000fe20000410000 */
[----:B------:R-:W-:Y:S02]  /*10da0*/  HADD2.F32 R44, -RZ, R27.H1_H1 ;  /* 0x3000001bff2c7230 */ /* 0x000fe40000004100 */
[-C--:B------:R-:W-:Y:S01]  /*10db0*/  FFMA.FTZ R39, R46, R6.reuse, -R39 ;  /* 0x000000062e277223 */ /* 0x080fe20000010827 */
[----:B------:R-:W-:Y:S02]  /*10dc0*/  HADD2.F32 R47, -RZ, R28.H1_H1 ;  /* 0x3000001cff2f7230 */ /* 0x000fe40000004100 */
[----:B------:R-:W-:Y:S01]  /*10dd0*/  FFMA.FTZ R35, R48, R6, R35 ;  /* 0x0000000630237223 */ /* 0x000fe20000010023 */
[--C-:B------:R-:W-:Y:S02]  /*10de0*/  HADD2.F32 R4, -RZ, R7.reuse.H0_H0 ;  /* 0x20000007ff047230 */ /* 0x100fe40000004100 */
[----:B------:R-:W-:Y:S01]  /*10df0*/  FMUL.FTZ R6, R49, R11 ;  /* 0x0000000b31067220 */ /* 0x000fe20000410000 */
[----:B------:R-:W-:-:S02]  /*10e00*/  HADD2.F32 R7, -RZ, R7.H1_H1 ;  /* 0x30000007ff077230 */ /* 0x000fc40000004100 */
[C---:B------:R-:W-:Y:S01]  /*10e10*/  FMUL.FTZ R9, R44.reuse, R9 ;  /* 0x000000092c097220 */ /* 0x040fe20000410000 */
[----:B------:R-:W-:Y:S01]  /*10e20*/  FMUL.FTZ R46, R47, R11 ;  /* 0x0000000b2f2e7220 */ /* 0x000fe20000410000 */
[----:B------:R-:W-:Y:S01]  /*10e30*/  FFMA.FTZ R43, R44, R4, -R43 ;  /* 0x000000042c2b7223 */ /* 0x000fe2000001082b */
[----:B------:R-:W-:Y:S01]  /*10e40*/  F2FP.F16.F32.PACK_AB R8, R37, R8 ;  /* 0x000000082508723e */ /* 0x000fe200000000ff */
[-C--:B------:R-:W-:Y:S01]  /*10e50*/  FFMA.FTZ R44, R47, R7.reuse, -R6 ;  /* 0x000000072f2c7223 */ /* 0x080fe20000010806 */
[----:B------:R-:W-:Y:S01]  /*10e60*/  FFMA.FTZ R11, R50, R4, R9 ;  /* 0x00000004320b7223 */ /* 0x000fe20000010009 */
[----:B------:R-:W-:Y:S01]  /*10e70*/  FFMA.FTZ R46, R49, R7, R46 ;  /* 0x00000007312e7223 */ /* 0x000fe2000001002e */
[----:B------:R-:W-:Y:S02]  /*10e80*/  F2FP.F16.F32.PACK_AB R4, R10, R5 ;  /* 0x000000050a04723e */ /* 0x000fe400000000ff */
[----:B------:R-:W-:Y:S02]  /*10e90*/  F2FP.F16.F32.PACK_AB R5, R36, R45 ;  /* 0x0000002d2405723e */ /* 0x000fe400000000ff */
[----:B------:R-:W-:-:S02]  /*10ea0*/  F2FP.F16.F32.PACK_AB R6, R39, R38 ;  /* 0x000000262706723e */ /* 0x000fc400000000ff */
[----:B------:R-:W-:Y:S02]  /*10eb0*/  F2FP.F16.F32.PACK_AB R7, R44, R43 ;  /* 0x0000002b2c07723e */ /* 0x000fe400000000ff */
[----:B------:R-:W-:Y:S02]  /*10ec0*/  F2FP.F16.F32.PACK_AB R9, R42, R41 ;  /* 0x000000292a09723e */ /* 0x000fe400000000ff */
[----:B------:R-:W-:Y:S01]  /*10ed0*/  F2FP.F16.F32.PACK_AB R10, R35, R40 ;  /* 0x00000028230a723e */ /* 0x000fe200000000ff */
[----:B------:R1:W-:Y:S01]  /*10ee0*/  STS.128 [R54], R4 ;  /* 0x0000000436007388 */ /* 0x0003e20000000c00 */
[----:B------:R-:W-:-:S05]  /*10ef0*/  F2FP.F16.F32.PACK_AB R11, R46, R11 ;  /* 0x0000000b2e0b723e */ /* 0x000fca00000000ff */
[----:B------:R1:W-:Y:S02]  /*10f00*/  STS.128 [R33+0x14400], R8 ;  /* 0x0144000821007388 */ /* 0x0003e40000000c00 */
.L_x_625:
[----:B------:R-:W-:Y:S05]  /*10f10*/  BSYNC B2 ;  /* 0x0000000000027941 */ /* 0x000fea0003800000 */
.L_x_624:
[----:B------:R-:W-:Y:S05]  /*10f20*/  @P1 BRA `(.L_x_623) ;  /* 0x0000000400601947 */ /* 0x000fea0003800000 */
[----:B-1----:R-:W2:Y:S04]  /*10f30*/  LDL R4, [R1+0x14] ;  /* 0x0000140001047983 */ /* 0x002ea80000100800 */
[----:B------:R-:W3:Y:S01]  /*10f40*/  LDL R51, [R1+0x198] ;  /* 0x0001980001337983 */ /* 0x000ee20000100800 */
[----:B------:R-:W-:Y:S02]  /*10f50*/  HADD2.F32 R47, -RZ, R15.H0_H0 ;  /* 0x2000000fff2f7230 */ /* 0x000fe40000004100 */
[----:B------:R-:W-:Y:S02]  /*10f60*/  HADD2.F32 R45, -RZ, R3.H0_H0 ;  /* 0x20000003ff2d7230 */ /* 0x000fe40000004100 */
[----:B------:R-:W-:Y:S02]  /*10f70*/  HADD2.F32 R46, -RZ, R20.H0_H0 ;  /* 0x20000014ff2e7230 */ /* 0x000fe40000004100 */
[----:B------:R-:W-:-:S02]  /*10f80*/  HADD2.F32 R44, -RZ, R12.H0_H0 ;  /* 0x2000000cff2c7230 */ /* 0x000fc40000004100 */
[----:B------:R-:W-:Y:S02]  /*10f90*/  HADD2.F32 R49, -RZ, R15.H1_H1 ;  /* 0x3000000fff317230 */ /* 0x000fe40000004100 */
[----:B------:R-:W-:Y:S02]  /*10fa0*/  HADD2.F32 R48, -RZ, R20.H1_H1 ;  /* 0x30000014ff307230 */ /* 0x000fe40000004100 */
[----:B------:R-:W-:Y:S01]  /*10fb0*/  HADD2.F32 R50, -RZ, R21.H0_H0 ;  /* 0x20000015ff327230 */ /* 0x000fe20000004100 */
[----:B--2---:R-:W-:-:S04]  /*10fc0*/  LEA.HI R34, R34, R4, RZ, 0x1d ;  /* 0x0000000422227211 */ /* 0x004fc800078fe8ff */
[----:B0-----:R-:W-:Y:S01]  /*10fd0*/  SHF.R.S32.HI R5, RZ, 0x1f, R34 ;  /* 0x0000001fff057819 */ /* 0x001fe20000011422 */
[----:B------:R-:W-:-:S03]  /*10fe0*/  IMAD.SHL.U32 R4, R34, 0x8, RZ ;  /* 0x0000000822047824 */ /* 0x000fc600078e00ff */
[----:B------:R-:W-:Y:S02]  /*10ff0*/  LEA.HI R5, R5, R34, RZ, 0x3 ;  /* 0x0000002205057211 */ /* 0x000fe400078f18ff */
[----:B------:R-:W-:-:S03]  /*11000*/  LOP3.LUT R4, R223, 0x38, R4, 0xf8, !PT ;  /* 0x00000038df047812 */ /* 0x000fc600078ef804 */
[----:B------:R-:W-:Y:S01]  /*11010*/  IMAD.SHL.U32 R5, R5, 0x400, RZ ;  /* 0x0000040005057824 */ /* 0x000fe200078e00ff */
[----:B------:R-:W-:Y:S01]  /*11020*/  LOP3.LUT R8, R4, R52, RZ, 0x3c, !PT ;  /* 0x0000003404087212 */ /* 0x000fe200078e3cff */
[----:B------:R-:W-:-:S03]  /*11030*/  HADD2.F32 R52, -RZ, R24.H0_H0 ;  /* 0x20000018ff347230 */ /* 0x000fc60000004100 */
[----:B------:R-:W-:Y:S02]  /*11040*/  LOP3.LUT R33, R5, 0x7fffe000, RZ, 0xc0, !PT ;  /* 0x7fffe00005217812 */ /* 0x000fe400078ec0ff */
[----:B---3--:R-:W0:Y:S02]  /*11050*/  LDS.128 R4, [R51] ;  /* 0x0000000033047984 */ /* 0x008e240000000c00 */
[----:B------:R-:W-:-:S04]  /*11060*/  IADD3 R33, R8, R33, R227 ;  /* 0x0000002108217210 */ /* 0x000fc80007ffe0e3 */
[----:B------:R-:W-:-:S05]  /*11070*/  LEA R33, R33, R18, 0x1 ;  /* 0x0000001221217211 */ /* 0x000fca00078e08ff */
        /* <DEDUP_REMOVED lines=9> */
[--C-:B------:R-:W-:Y:S02]  /*11110*/  HADD2.F32 R42, -RZ, R10.reuse.H0_H0 ;  /* 0x2000000aff2a7230 */ /* 0x100fe40000004100 */
[-C--:B------:R-:W-:Y:S01]  /*11120*/  FMUL.FTZ R8, R47, R5.reuse ;  /* 0x000000052f087220 */ /* 0x080fe20000410000 */
[----:B------:R-:W-:Y:S02]  /*11130*/  HADD2.F32 R43, -RZ, R10.H1_H1 ;  /* 0x3000000aff2b7230 */ /* 0x000fe40000004100 */
[----:B------:R-:W-:Y:S01]  /*11140*/  FMUL.FTZ R10, R45, R5 ;  /* 0x000000052d0a7220 */ /* 0x000fe20000410000 */
[----:B------:R-:W-:-:S02]  /*11150*/  HADD2.F32 R40, -RZ, R9.H0_H0 ;  /* 0x20000009ff287230 */ /* 0x000fc40000004100 */
[----:B------:R-:W-:Y:S01]  /*11160*/  FFMA.FTZ R5, R45, R35, -R8 ;  /* 0x000000232d057223 */ /* 0x000fe20000010808 */
[----:B------:R-:W-:Y:S01]  /*11170*/  FMUL.FTZ R45, R46, R39 ;  /* 0x000000272e2d7220 */ /* 0x000fe20000410000 */
[----:B------:R-:W-:Y:S01]  /*11180*/  FFMA.FTZ R8, R47, R35, R10 ;  /* 0x000000232f087223 */ /* 0x000fe2000001000a */
[----:B------:R-:W-:Y:S02]  /*11190*/  HADD2.F32 R35, -RZ, R3.H1_H1 ;  /* 0x30000003ff237230 */ /* 0x000fe40000004100 */
[C---:B------:R-:W-:Y:S01]  /*111a0*/  FMUL.FTZ R39, R44.reuse, R39 ;  /* 0x000000272c277220 */ /* 0x040fe20000410000 */
[----:B------:R-:W-:Y:S01]  /*111b0*/  FFMA.FTZ R10, R44, R36, -R45 ;  /* 0x000000242c0a7223 */ /* 0x000fe2000001082d */
[----:B------:R-:W-:Y:S02]  /*111c0*/  HADD2.F32 R41, -RZ, R9.H1_H1 ;  /* 0x30000009ff297230 */ /* 0x000fe40000004100 */
[----:B------:R-:W-:Y:S01]  /*111d0*/  FMUL.FTZ R44, R49, R40 ;  /* 0x00000028312c7220 */ /* 0x000fe20000410000 */
[----:B------:R-:W-:Y:S01]  /*111e0*/  FFMA.FTZ R39, R46, R36, R39 ;  /* 0x000000242e277223 */ /* 0x000fe20000010027 */
[----:B------:R-:W-:Y:S01]  /*111f0*/  FMUL.FTZ R40, R35, R40 ;  /* 0x0000002823287220 */ /* 0x000fe20000410000 */
[----:B------:R-:W-:-:S02]  /*11200*/  HADD2.F32 R36, -RZ, R12.H1_H1 ;  /* 0x3000000cff247230 */ /* 0x000fc40000004100 */
[----:B------:R-:W-:Y:S01]  /*11210*/  FFMA.FTZ R44, R35, R37, -R44 ;  /* 0x00000025232c7223 */ /* 0x000fe2000001082c */
[----:B------:R-:W-:Y:S01]  /*11220*/  FMUL.FTZ R35, R48, R41 ;  /* 0x0000002930237220 */ /* 0x000fe20000410000 */
[----:B------:R-:W-:Y:S02]  /*11230*/  HADD2.F32 R46, -RZ, R13.H0_H0 ;  /* 0x2000000dff2e7230 */ /* 0x000fe40000004100 */
[----:B------:R-:W-:Y:S01]  /*11240*/  FFMA.FTZ R40, R49, R37, R40 ;  /* 0x0000002531287223 */ /* 0x000fe20000010028 */
[C---:B------:R-:W-:Y:S01]  /*11250*/  FMUL.FTZ R41, R36.reuse, R41 ;  /* 0x0000002924297220 */ /* 0x040fe20000410000 */
[----:B------:R-:W-:Y:S01]  /*11260*/  FFMA.FTZ R35, R36, R38, -R35 ;  /* 0x0000002624237223 */ /* 0x000fe20000010823 */
[----:B------:R-:W-:Y:S02]  /*11270*/  HADD2.F32 R36, -RZ, R14.H0_H0 ;  /* 0x2000000eff247230 */ /* 0x000fe40000004100 */
[-C--:B------:R-:W-:Y:S01]  /*11280*/  FMUL.FTZ R37, R50, R42.reuse ;  /* 0x0000002a32257220 */ /* 0x080fe20000410000 */
[----:B------:R-:W-:Y:S01]  /*11290*/  FMUL.FTZ R45, R46, R42 ;  /* 0x0000002a2e2d7220 */ /* 0x000fe20000410000 */
[----:B------:R-:W-:Y:S01]  /*112a0*/  FMUL.FTZ R47, R52, R43 ;  /* 0x0000002b342f7220 */ /* 0x000fe20000410000 */
[----:B------:R-:W-:-:S02]  /*112b0*/  HADD2.F32 R9, -RZ, R11.H0_H0 ;  /* 0x2000000bff097230 */ /* 0x000fc40000004100 */
[-C--:B------:R-:W-:Y:S01]  /*112c0*/  FFMA.FTZ R37, R46, R34.reuse, -R37 ;  /* 0x000000222e257223 */ /* 0x080fe20000010825 */
[----:B------:R-:W-:Y:S01]  /*112d0*/  FFMA.FTZ R45, R50, R34, R45 ;  /* 0x00000022322d7223 */ /* 0x000fe2000001002d */
[----:B------:R-:W-:Y:S01]  /*112e0*/  FMUL.FTZ R43, R36, R43 ;  /* 0x0000002b242b7220 */ /* 0x000fe20000410000 */
[----:B------:R-:W-:Y:S02]  /*112f0*/  HADD2.F32 R46, -RZ, R21.H1_H1 ;  /* 0x30000015ff2e7230 */ /* 0x000fe40000004100 */
[----:B------:R-:W-:Y:S01]  /*11300*/  FFMA.FTZ R41, R48, R38, R41 ;  /* 0x0000002630297223 */ /* 0x000fe20000010029 */
[----:B------:R-:W-:Y:S02]  /*11310*/  HADD2.F32 R11, -RZ, R11.H1_H1 ;  /* 0x3000000bff0b7230 */ /* 0x000fe40000004100 */
[-C--:B------:R-:W-:Y:S01]  /*11320*/  FFMA.FTZ R34, R36, R6.reuse, -R47 ;  /* 0x0000000624227223 */ /* 0x080fe2000001082f */
[----:B------:R-:W-:Y:S02]  /*11330*/  HADD2.F32 R49, -RZ, R24.H1_H1 ;  /* 0x30000018ff317230 */ /* 0x000fe40000004100 */
[----:B------:R-:W-:Y:S01]  /*11340*/  FFMA.FTZ R36, R52, R6, R43 ;  /* 0x0000000634247223 */ /* 0x000fe2000001002b */
[----:B------:R-:W-:-:S02]  /*11350*/  HADD2.F32 R38, -RZ, R13.H1_H1 ;  /* 0x3000000dff267230 */ /* 0x000fc40000004100 */
[----:B------:R-:W-:Y:S01]  /*11360*/  FMUL.FTZ R43, R46, R9 ;  /* 0x000000092e2b7220 */ /* 0x000fe20000410000 */
[----:B------:R-:W-:Y:S02]  /*11370*/  HADD2.F32 R47, -RZ, R14.H1_H1 ;  /* 0x3000000eff2f7230 */ /* 0x000fe40000004100 */
[----:B------:R-:W-:Y:S01]  /*11380*/  FMUL.FTZ R6, R49, R11 ;  /* 0x0000000b31067220 */ /* 0x000fe20000410000 */
[--C-:B------:R-:W-:Y:S02]  /*11390*/  HADD2.F32 R4, -RZ, R7.reuse.H0_H0 ;  /* 0x20000007ff047230 */ /* 0x100fe40000004100 */
[C---:B------:R-:W-:Y:S01]  /*113a0*/  FMUL.FTZ R9, R38.reuse, R9 ;  /* 0x0000000926097220 */ /* 0x040fe20000410000 */
[----:B------:R-:W-:Y:S02]  /*113b0*/  HADD2.F32 R7, -RZ, R7.H1_H1 ;  /* 0x30000007ff077230 */ /* 0x000fe40000004100 */
[----:B------:R-:W-:Y:S01]  /*113c0*/  FMUL.FTZ R42, R47, R11 ;  /* 0x0000000b2f2a7220 */ /* 0x000fe20000410000 */
[----:B------:R-:W-:Y:S01]  /*113d0*/  F2FP.F16.F32.PACK_AB R8, R39, R8 ;  /* 0x000000082708723e */ /* 0x000fe200000000ff */
[-C--:B------:R-:W-:Y:S01]  /*113e0*/  FFMA.FTZ R43, R38, R4.reuse, -R43 ;  /* 0x00000004262b7223 */ /* 0x080fe2000001082b */
[----:B------:R-:W-:Y:S01]  /*113f0*/  FFMA.FTZ R11, R46, R4, R9 ;  /* 0x000000042e0b7223 */ /* 0x000fe20000010009 */
[-C--:B------:R-:W-:Y:S01]  /*11400*/  FFMA.FTZ R38, R47, R7.reuse, -R6 ;  /* 0x000000072f267223 */ /* 0x080fe20000010806 */
[----:B------:R-:W-:Y:S01]  /*11410*/  FFMA.FTZ R42, R49, R7, R42 ;  /* 0x00000007312a7223 */ /* 0x000fe2000001002a */
        /* <DEDUP_REMOVED lines=9> */
.L_x_623:
[----:B------:R-:W-:Y:S05]  /*114b0*/  BSYNC B1 ;  /* 0x0000000000017941 */ /* 0x000fea0003800000 */
.L_x_622:
        /* <DEDUP_REMOVED lines=14> */
[----:B------:R-:W-:Y:S01]  /*115a0*/  SHF.R.S32.HI R7, RZ, 0x1f, R4 ;  /* 0x0000001fff077819 */ /* 0x000fe20000011404 */
[----:B0-----:R-:W-:Y:S02]  /*115b0*/  IMAD.SHL.U32 R5, R4, 0x8, RZ ;  /* 0x0000000804057824 */ /* 0x001fe400078e00ff */
[--C-:B------:R-:W-:Y:S01]  /*115c0*/  HADD2.F32 R49, -RZ, R30.reuse.H0_H0 ;  /* 0x2000001eff317230 */ /* 0x100fe20000004100 */
[----:B------:R-:W-:Y:S01]  /*115d0*/  LEA.HI R7, R7, R4, RZ, 0x3 ;  /* 0x0000000407077211 */ /* 0x000fe200078f18ff */
[----:B------:R-:W-:Y:S01]  /*115e0*/  HADD2.F32 R51, -RZ, R30.H1_H1 ;  /* 0x3000001eff337230 */ /* 0x000fe20000004100 */
[----:B------:R-:W-:Y:S01]  /*115f0*/  LOP3.LUT R4, R222, 0x38, R5, 0xf8, !PT ;  /* 0x00000038de047812 */ /* 0x000fe200078ef805 */
[----:B------:R-:W-:-:S02]  /*11600*/  HADD2.F32 R53, -RZ, R31.H0_H0 ;  /* 0x2000001fff357230 */ /* 0x000fc40000004100 */
[----:B------:R-:W-:Y:S01]  /*11610*/  IMAD.SHL.U32 R7, R7, 0x400, RZ ;  /* 0x0000040007077824 */ /* 0x000fe200078e00ff */
[----:B------:R-:W-:Y:S01]  /*11620*/  LOP3.LUT R8, R4, R52, RZ, 0x3c, !PT ;  /* 0x0000003404087212 */ /* 0x000fe200078e3cff */
[----:B------:R-:W-:-:S03]  /*11630*/  HADD2.F32 R50, -RZ, R31.H1_H1 ;  /* 0x3000001fff327230 */ /* 0x000fc60000004100 */
[----:B------:R-:W-:-:S04]  /*11640*/  LOP3.LUT R33, R7, 0x7fffe000, RZ, 0xc0, !PT ;  /* 0x7fffe00007217812 */ /* 0x000fc800078ec0ff */
[----:B------:R-:W-:-:S04]  /*11650*/  IADD3 R33, R8, R33, R225 ;  /* 0x0000002108217210 */ /* 0x000fc80007ffe0e1 */
[----:B------:R-:W-:-:S05]  /*11660*/  LEA R33, R33, R18, 0x1 ;  /* 0x0000001221217211 */ /* 0x000fca00078e08ff */
        /* <DEDUP_REMOVED lines=70> */
.L_x_629:
[----:B------:R-:W-:Y:S05]  /*11ad0*/  BSYNC B2 ;  /* 0x0000000000027941 */ /* 0x000fea0003800000 */
.L_x_628:
        /* <DEDUP_REMOVED lines=11> */
[----:B------:R-:W-:Y:S01]  /*11b90*/  SHF.R.S32.HI R7, RZ, 0x1f, R34 ;  /* 0x0000001fff077819 */ /* 0x000fe20000011422 */
[----:B0-----:R-:W-:-:S03]  /*11ba0*/  IMAD.SHL.U32 R5, R34, 0x8, RZ ;  /* 0x0000000822057824 */ /* 0x001fc600078e00ff */
[----:B------:R-:W-:Y:S02]  /*11bb0*/  LEA.HI R7, R7, R34, RZ, 0x3 ;  /* 0x0000002207077211 */ /* 0x000fe400078f18ff */
[----:B------:R-:W-:-:S03]  /*11bc0*/  LOP3.LUT R4, R222, 0x38, R5, 0xf8, !PT ;  /* 0x00000038de047812 */ /* 0x000fc600078ef805 */
[----:B------:R-:W-:Y:S01]  /*11bd0*/  IMAD.SHL.U32 R7, R7, 0x400, RZ ;  /* 0x0000040007077824 */ /* 0x000fe200078e00ff */
[----:B------:R-:W-:Y:S01]  /*11be0*/  LOP3.LUT R8, R4, R52, RZ, 0x3c, !PT ;  /* 0x0000003404087212 */ /* 0x000fe200078e3cff */
[----:B------:R-:W-:-:S03]  /*11bf0*/  HADD2.F32 R52, -RZ, R24.H0_H0 ;  /* 0x20000018ff347230 */ /* 0x000fc60000004100 */
[----:B------:R-:W-:Y:S02]  /*11c00*/  LOP3.LUT R33, R7, 0x7fffe000, RZ, 0xc0, !PT ;  /* 0x7fffe00007217812 */ /* 0x000fe400078ec0ff */
        /* <DEDUP_REMOVED lines=70> */
.L_x_627:
[----:B------:R-:W-:Y:S05]  /*12070*/  BSYNC B1 ;  /* 0x0000000000017941 */ /* 0x000fea0003800000 */
.L_x_626:
[----:B012---:R-:W-:-:S04]  /*12080*/  IADD3 R5, R212, 0x60, RZ ;  /* 0x00000060d4057810 */ /* 0x007fc80007ffe0ff */
[----:B------:R-:W-:-:S13]  /*12090*/  ISETP.GE.AND P0, PT, R5, R0, PT ;  /* 0x000000000500720c */ /* 0x000fda0003f06270 */
[----:B------:R-:W-:Y:S05]  /*120a0*/  @P0 BRA `(.L_x_606) ;  /* 0x0000000c001c0947 */ /* 0x000fea0003800000 */
[----:B------:R0:W5:Y:S01]  /*120b0*/  LDL R47, [R1+0x104] ;  /* 0x00010400012f7983 */ /* 0x0001620000100800 */
[----:B------:R-:W1:Y:S01]  /*120c0*/  LDC R0, c[0x0][0x3f4] ;  /* 0x0000fd00ff007b82 */ /* 0x000e620000000800 */
[----:B------:R-:W-:Y:S01]  /*120d0*/  VIADD R49, R212, 0x60 ;  /* 0x00000060d4317836 */ /* 0x000fe20000000000 */
[----:B------:R-:W-:Y:S03]  /*120e0*/  BSSY B1, `(.L_x_630) ;  /* 0x000005e000017945 */ /* 0x000fe60003800000 */
[----:B------:R-:W-:-:S05]  /*120f0*/  IMAD.SHL.U32 R49, R49, 0x40, RZ ;  /* 0x0000004031317824 */ /* 0x000fca00078e00ff */
[----:B------:R-:W-:Y:S02]  /*12100*/  LOP3.LUT R49, R49, 0x1c0, RZ, 0xc0, !PT ;  /* 0x000001c031317812 */ /* 0x000fe400078ec0ff */
[-C--:B-1----:R-:W-:Y:S02]  /*12110*/  ISETP.GE.AND P0, PT, R16, R0.reuse, PT ;  /* 0x000000001000720c */ /* 0x082fe40003f06270 */
[----:B------:R-:W-:-:S11]  /*12120*/  ISETP.GE.AND P1, PT, R213, R0, PT ;  /* 0x00000000d500720c */ /* 0x000fd60003f26270 */
[----:B0-----:R-:W-:Y:S05]  /*12130*/  @P0 BRA `(.L_x_631) ;  /* 0x0000000400600947 */ /* 0x001fea0003800000 */
[----:B------:R-:W2:Y:S01]  /*12140*/  LDL R51, [R1+0x18c] ;  /* 0x00018c0001337983 */ /* 0x000ea20000100800 */
[----:B------:R-:W-:Y:S01]  /*12150*/  LEA.HI R4, R0, R233, RZ, 0x1d ;  /* 0x000000e900047211 */ /* 0x000fe200078fe8ff */
[----:B------:R-:W-:Y:S01]  /*12160*/  HADD2.F32 R45, -RZ, R29.H0_H0 ;  /* 0x2000001dff2d7230 */ /* 0x000fe20000004100 */
[----:B------:R-:W-:Y:S01]  /*12170*/  SHF.R.U32.HI R9, RZ, 0x3, R49 ;  /* 0x00000003ff097819 */ /* 0x000fe20000011631 */
[--C-:B------:R-:W-:Y:S01]  /*12180*/  HADD2.F32 R43, -RZ, R25.reuse.H0_H0 ;  /* 0x20000019ff2b7230 */ /* 0x100fe20000004100 */
[----:B------:R-:W-:Y:S01]  /*12190*/  SHF.R.S32.HI R7, RZ, 0x1f, R4 ;  /* 0x0000001fff077819 */ /* 0x000fe20000011404 */
[----:B------:R-:W-:Y:S02]  /*121a0*/  IMAD.SHL.U32 R5, R4, 0x8, RZ ;  /* 0x0000000804057824 */ /* 0x000fe400078e00ff */
[--C-:B------:R-:W-:Y:S01]  /*121b0*/  HADD2.F32 R48, -RZ, R30.reuse.H0_H0 ;  /* 0x2000001eff307230 */ /* 0x100fe20000004100 */
[----:B------:R-:W-:Y:S01]  /*121c0*/  LEA.HI R7, R7, R4, RZ, 0x3 ;  /* 0x0000000407077211 */ /* 0x000fe200078f18ff */
[----:B------:R-:W-:Y:S01]  /*121d0*/  HADD2.F32 R25, -RZ, R25.H1_H1 ;  /* 0x30000019ff197230 */ /* 0x000fe20000004100 */
[----:B------:R-:W-:Y:S01]  /*121e0*/  LOP3.LUT R4, R49, 0x38, R5, 0xf8, !PT ;  /* 0x0000003831047812 */ /* 0x000fe200078ef805 */
[----:B------:R-:W-:Y:S01]  /*121f0*/  HADD2.F32 R50, -RZ, R30.H1_H1 ;  /* 0x3000001eff327230 */ /* 0x000fe20000004100 */
[----:B------:R-:W-:Y:S01]  /*12200*/  SHF.L.U32 R7, R7, 0xa, RZ ;  /* 0x0000000a07077819 */ /* 0x000fe200000006ff */
[----:B------:R-:W-:Y:S01]  /*12210*/  HADD2.F32 R30, -RZ, R27.H0_H0 ;  /* 0x2000001bff1e7230 */ /* 0x000fe20000004100 */
[----:B------:R-:W-:Y:S01]  /*12220*/  LOP3.LUT R8, R4, R9, RZ, 0x3c, !PT ;  /* 0x0000000904087212 */ /* 0x000fe200078e3cff */
[----:B------:R-:W-:Y:S01]  /*12230*/  HADD2.F32 R52, -RZ, R32.H0_H0 ;  /* 0x20000020ff347230 */ /* 0x000fe20000004100 */
[----:B------:R-:W-:-:S04]  /*12240*/  LOP3.LUT R33, R7, 0x7fffe000, RZ, 0xc0, !PT ;  /* 0x7fffe00007217812 */ /* 0x000fc800078ec0ff */
[----:B-----5:R-:W-:-:S05]  /*12250*/  IADD3 R33, R8, R33, R47 ;  /* 0x0000002108217210 */ /* 0x020fca0007ffe02f */
[----:B------:R-:W-:-:S05]  /*12260*/  IMAD R33, R33, 0x2, R18 ;  /* 0x0000000221217824 */ /* 0x000fca00078e0212 */
[----:B------:R-:W0:Y:S02]  /*12270*/  LDS.128 R8, [R33+0x14400] ;  /* 0x0144000021087984 */ /* 0x000e240000000c00 */
[----:B0-----:R-:W-:Y:S02]  /*12280*/  HADD2.F32 R39, -RZ, R8.H1_H1 ;  /* 0x30000008ff277230 */ /* 0x001fe40000004100 */
[--C-:B------:R-:W-:Y:S02]  /*12290*/  HADD2.F32 R40, -RZ, R9.reuse.H0_H0 ;  /* 0x20000009ff287230 */ /* 0x100fe40000004100 */
[----:B------:R-:W-:Y:S02]  /*122a0*/  HADD2.F32 R41, -RZ, R9.H1_H1 ;  /* 0x30000009ff297230 */ /* 0x000fe40000004100 */
[--C-:B------:R-:W-:Y:S02]  /*122b0*/  HADD2.F32 R42, -RZ, R10.reuse.H0_H0 ;  /* 0x2000000aff2a7230 */ /* 0x100fe40000004100 */
[----:B------:R-:W-:Y:S01]  /*122c0*/  HADD2.F32 R10, -RZ, R10.H1_H1 ;  /* 0x3000000aff0a7230 */ /* 0x000fe20000004100 */
[----:B--2---:R-:W0:Y:S02]  /*122d0*/  LDS.128 R4, [R51] ;  /* 0x0000000033047984 */ /* 0x004e240000000c00 */
[----:B0-----:R-:W-:-:S02]  /*122e0*/  HADD2.F32 R37, -RZ, R5.H0_H0 ;  /* 0x20000005ff257230 */ /* 0x001fc40000004100 */
[----:B------:R-:W-:Y:S02]  /*122f0*/  HADD2.F32 R38, -RZ, R5.H1_H1 ;  /* 0x30000005ff267230 */ /* 0x000fe40000004100 */
[----:B------:R-:W-:Y:S02]  /*12300*/  HADD2.F32 R5, -RZ, R8.H0_H0 ;  /* 0x20000008ff057230 */ /* 0x000fe40000004100 */
[--C-:B------:R-:W-:Y:S02]  /*12310*/  HADD2.F32 R35, -RZ, R4.reuse.H0_H0 ;  /* 0x20000004ff237230 */ /* 0x100fe40000004100 */
[----:B------:R-:W-:Y:S02]  /*12320*/  HADD2.F32 R36, -RZ, R4.H1_H1 ;  /* 0x30000004ff247230 */ /* 0x000fe40000004100 */
[-C--:B------:R-:W-:Y:S01]  /*12330*/  FMUL.FTZ R44, R45, R5.reuse ;  /* 0x000000052d2c7220 */ /* 0x080fe20000410000 */
[----:B------:R-:W-:Y:S01]  /*12340*/  FMUL.FTZ R46, R43, R5 ;  /* 0x000000052b2e7220 */ /* 0x000fe20000410000 */
[----:B------:R-:W-:-:S02]  /*12350*/  HADD2.F32 R34, -RZ, R6.H0_H0 ;  /* 0x20000006ff227230 */ /* 0x000fc40000004100 */
[-C--:B------:R-:W-:Y:S01]  /*12360*/  FFMA.FTZ R5, R43, R35.reuse, -R44 ;  /* 0x000000232b057223 */ /* 0x080fe2000001082c */
[----:B------:R-:W-:Y:S02]  /*12370*/  HADD2.F32 R43, -RZ, R29.H1_H1 ;  /* 0x3000001dff2b7230 */ /* 0x000fe40000004100 */
[----:B------:R-:W-:Y:S01]  /*12380*/  FFMA.FTZ R9, R45, R35, R46 ;  /* 0x000000232d097223 */ /* 0x000fe2000001002e */
[--C-:B------:R-:W-:Y:S02]  /*12390*/  HADD2.F32 R44, -RZ, R26.reuse.H0_H0 ;  /* 0x2000001aff2c7230 */ /* 0x100fe40000004100 */
[-C--:B------:R-:W-:Y:S01]  /*123a0*/  FMUL.FTZ R29, R48, R39.reuse ;  /* 0x00000027301d7220 */ /* 0x080fe20000410000 */
[----:B------:R-:W-:Y:S02]  /*123b0*/  HADD2.F32 R26, -RZ, R26.H1_H1 ;  /* 0x3000001aff1a7230 */ /* 0x000fe40000004100 */
[-C--:B------:R-:W-:Y:S01]  /*123c0*/  FMUL.FTZ R46, R43, R40.reuse ;  /* 0x000000282b2e7220 */ /* 0x080fe20000410000 */
[C---:B------:R-:W-:Y:S01]  /*123d0*/  FMUL.FTZ R40, R25.reuse, R40 ;  /* 0x0000002819287220 */ /* 0x040fe20000410000 */
[C---:B------:R-:W-:Y:S01]  /*123e0*/  FMUL.FTZ R39, R44.reuse, R39 ;  /* 0x000000272c277220 */ /* 0x040fe20000410000 */
[-C--:B------:R-:W-:Y:S01]  /*123f0*/  FFMA.FTZ R44, R44, R36.reuse, -R29 ;  /* 0x000000242c2c7223 */ /* 0x080fe2000001081d */
[----:B------:R-:W-:Y:S01]  /*12400*/  FFMA.FTZ R46, R25, R37, -R46 ;  /* 0x00000025192e7223 */ /* 0x000fe2000001082e */
[----:B------:R-:W-:Y:S01]  /*12410*/  FMUL.FTZ R25, R50, R41 ;  /* 0x0000002932197220 */ /* 0x000fe20000410000 */
[----:B------:R-:W-:Y:S01]  /*12420*/  FFMA.FTZ R36, R48, R36, R39 ;  /* 0x0000002430247223 */ /* 0x000fe20000010027 */
[----:B------:R-:W-:-:S02]  /*12430*/  HADD2.F32 R48, -RZ, R31.H0_H0 ;  /* 0x2000001fff307230 */ /* 0x000fc40000004100 */
[C---:B------:R-:W-:Y:S01]  /*12440*/  FMUL.FTZ R41, R26.reuse, R41 ;  /* 0x000000291a297220 */ /* 0x040fe20000410000 */
[----:B------:R-:W-:Y:S01]  /*12450*/  FFMA.FTZ R25, R26, R38, -R25 ;  /* 0x000000261a197223 */ /* 0x000fe20000010819 */
[----:B------:R-:W-:Y:S02]  /*12460*/  HADD2.F32 R26, -RZ, R28.H0_H0 ;  /* 0x2000001cff1a7230 */ /* 0x000fe40000004100 */
[----:B------:R-:W-:Y:S01]  /*12470*/  FFMA.FTZ R40, R43, R37, R40 ;  /* 0x000000252b287223 */ /* 0x000fe20000010028 */
[----:B------:R-:W-:Y:S02]  /*12480*/  HADD2.F32 R6, -RZ, R6.H1_H1 ;  /* 0x30000006ff067230 */ /* 0x000fe40000004100 */
[-C--:B------:R-:W-:Y:S01]  /*12490*/  FMUL.FTZ R29, R48, R42.reuse ;  /* 0x0000002a301d7220 */ /* 0x080fe20000410000 */
[----:B------:R-:W-:Y:S01]  /*124a0*/  FMUL.FTZ R35, R30, R42 ;  /* 0x0000002a1e237220 */ /* 0x000fe20000410000 */
[----:B------:R-:W-:Y:S01]  /*124b0*/  FMUL.FTZ R37, R52, R10 ;  /* 0x0000000a34257220 */ /* 0x000fe20000410000 */
[----:B------:R-:W-:-:S02]  /*124c0*/  HADD2.F32 R8, -RZ, R11.H0_H0 ;  /* 0x2000000bff087230 */ /* 0x000fc40000004100 */
[-C--:B------:R-:W-:Y:S01]  /*124d0*/  FFMA.FTZ R29, R30, R34.reuse, -R29 ;  /* 0x000000221e1d7223 */ /* 0x080fe2000001081d */
[----:B------:R-:W-:Y:S01]  /*124e0*/  FFMA.FTZ R35, R48, R34, R35 ;  /* 0x0000002230237223 */ /* 0x000fe20000010023 */
[C---:B------:R-:W-:Y:S01]  /*124f0*/  FMUL.FTZ R39, R26.reuse, R10 ;  /* 0x0000000a1a277220 */ /* 0x040fe20000410000 */
[----:B------:R-:W-:Y:S02]  /*12500*/  HADD2.F32 R11, -RZ, R11.H1_H1 ;  /* 0x3000000bff0b7230 */ /* 0x000fe40000004100 */
[-C--:B------:R-:W-:Y:S01]  /*12510*/  FFMA.FTZ R10, R26, R6.reuse, -R37 ;  /* 0x000000061a0a7223 */ /* 0x080fe20000010825 */
[----:B------:R-:W-:Y:S02]  /*12520*/  HADD2.F32 R34, -RZ, R31.H1_H1 ;  /* 0x3000001fff227230 */ /* 0x000fe40000004100 */
[----:B------:R-:W-:Y:S01]  /*12530*/  FFMA.FTZ R26, R52, R6, R39 ;  /* 0x00000006341a7223 */ /* 0x000fe20000010027 */
[----:B------:R-:W-:Y:S02]  /*12540*/  HADD2.F32 R30, -RZ, R27.H1_H1 ;  /* 0x3000001bff1e7230 */ /* 0x000fe40000004100 */
[----:B------:R-:W-:Y:S01]  /*12550*/  FFMA.FTZ R41, R50, R38, R41 ;  /* 0x0000002632297223 */ /* 0x000fe20000010029 */
[----:B------:R-:W-:-:S02]  /*12560*/  HADD2.F32 R43, -RZ, R32.H1_H1 ;  /* 0x30000020ff2b7230 */ /* 0x000fc40000004100 */
[-C--:B------:R-:W-:Y:S01]  /*12570*/  FMUL.FTZ R27, R34, R8.reuse ;  /* 0x00000008221b7220 */ /* 0x080fe20000410000 */
[----:B------:R-:W-:Y:S02]  /*12580*/  HADD2.F32 R37, -RZ, R28.H1_H1 ;  /* 0x3000001cff257230 */ /* 0x000fe40000004100 */
[C---:B------:R-:W-:Y:S01]  /*12590*/  FMUL.FTZ R31, R30.reuse, R8 ;  /* 0x000000081e1f7220 */ /* 0x040fe20000410000 */
[--C-:B------:R-:W-:Y:S02]  /*125a0*/  HADD2.F32 R4, -RZ, R7.reuse.H0_H0 ;  /* 0x20000007ff047230 */ /* 0x100fe40000004100 */
[-C--:B------:R-:W-:Y:S01]  /*125b0*/  FMUL.FTZ R6, R43, R11.reuse ;  /* 0x0000000b2b067220 */ /* 0x080fe20000410000 */
[----:B------:R-:W-:Y:S02]  /*125c0*/  HADD2.F32 R7, -RZ, R7.H1_H1 ;  /* 0x30000007ff077230 */ /* 0x000fe40000004100 */
[C---:B------:R-:W-:Y:S01]  /*125d0*/  FMUL.FTZ R8, R37.reuse, R11 ;  /* 0x0000000b25087220 */ /* 0x040fe20000410000 */
        /* <DEDUP_REMOVED lines=14> */
.L_x_631:
[----:B------:R-:W-:Y:S05]  /*126c0*/  BSYNC B1 ;  /* 0x0000000000017941 */ /* 0x000fea0003800000 */
.L_x_630:
[----:B------:R-:W-:Y:S05]  /*126d0*/  @P1 BRA `(.L_x_606) ;  /* 0x0000000400901947 */ /* 0x000fea0003800000 */
[----:B0-----:R-:W2:Y:S04]  /*126e0*/  LDL R4, [R1+0x108] ;  /* 0x0001080001047983 */ /* 0x001ea80000100800 */
[----:B------:R-:W3:Y:S01]  /*126f0*/  LDL R5, [R1+0x14] ;  /* 0x0000140001057983 */ /* 0x000ee20000100800 */
[----:B------:R-:W-:Y:S01]  /*12700*/  SHF.R.U32.HI R7, RZ, 0x3, R49 ;  /* 0x00000003ff077819 */ /* 0x000fe20000011631 */
[----:B------:R-:W-:Y:S02]  /*12710*/  HADD2.F32 R34, -RZ, R3.H0_H0 ;  /* 0x20000003ff227230 */ /* 0x000fe40000004100 */
[----:B------:R-:W-:Y:S02]  /*12720*/  HADD2.F32 R36, -RZ, R15.H0_H0 ;  /* 0x2000000fff247230 */ /* 0x000fe40000004100 */
[----:B------:R-:W-:-:S02]  /*12730*/  HADD2.F32 R38, -RZ, R20.H0_H0 ;  /* 0x20000014ff267230 */ /* 0x000fc40000004100 */
[----:B------:R-:W-:Y:S02]  /*12740*/  HADD2.F32 R39, -RZ, R3.H1_H1 ;  /* 0x30000003ff277230 */ /* 0x000fe40000004100 */
[----:B------:R-:W-:Y:S02]  /*12750*/  HADD2.F32 R41, -RZ, R15.H1_H1 ;  /* 0x3000000fff297230 */ /* 0x000fe40000004100 */
[----:B------:R-:W-:Y:S01]  /*12760*/  HADD2.F32 R43, -RZ, R20.H1_H1 ;  /* 0x30000014ff2b7230 */ /* 0x000fe20000004100 */
[----:B--2---:R-:W-:Y:S02]  /*12770*/  R2UR UR4, R4 ;  /* 0x00000000040472ca */ /* 0x004fe400000e0000 */
[----:B------:R-:W-:Y:S01]  /*12780*/  SHF.R.S32.HI R4, RZ, 0x1f, R213 ;  /* 0x0000001fff047819 */ /* 0x000fe200000114d5 */
[----:B---3--:R-:W-:-:S03]  /*12790*/  IMAD.MOV.U32 R6, RZ, RZ, R5 ;  /* 0x000000ffff067224 */ /* 0x008fc600078e0005 */
[CC--:B------:R-:W-:Y:S02]  /*127a0*/  LEA.HI R5, R4.reuse, R213.reuse, RZ, 0x6 ;  /* 0x000000d504057211 */ /* 0x0c0fe400078f30ff */
[----:B------:R-:W-:Y:S02]  /*127b0*/  LEA.HI R4, R4, R213, RZ, 0x3 ;  /* 0x000000d504047211 */ /* 0x000fe400078f18ff */
[----:B------:R-:W-:Y:S01]  /*127c0*/  LEA.HI R0, R0, R6, RZ, 0x1d ;  /* 0x0000000600007211 */ /* 0x000fe200078fe8ff */
[----:B------:R-:W-:Y:S01]  /*127d0*/  IMAD.SHL.U32 R6, R5, 0x80, RZ ;  /* 0x0000008005067824 */ /* 0x000fe200078e00ff */
[----:B------:R-:W-:Y:S02]  /*127e0*/  LOP3.LUT R4, R49, 0x38, R4, 0xf8, !PT ;  /* 0x0000003831047812 */ /* 0x000fe400078ef804 */
[----:B------:R-:W-:Y:S02]  /*127f0*/  SHF.R.S32.HI R5, RZ, 0x1f, R0 ;  /* 0x0000001fff057819 */ /* 0x000fe40000011400 */
[----:B------:R-:W-:-:S02]  /*12800*/  LOP3.LUT R9, R4, R7, RZ, 0x3c, !PT ;  /* 0x0000000704097212 */ /* 0x000fc400078e3cff */
[----:B------:R-:W-:Y:S02]  /*12810*/  LEA.HI R5, R5, R0, RZ, 0x3 ;  /* 0x0000000005057211 */ /* 0x000fe400078f18ff */
[----:B------:R-:W-:-:S03]  /*12820*/  SHF.L.U32 R4, R0, 0x3, RZ ;  /* 0x0000000300047819 */ /* 0x000fc600000006ff */
[----:B------:R-:W-:Y:S01]  /*12830*/  IMAD.SHL.U32 R5, R5, 0x400, RZ ;  /* 0x0000040005057824 */ /* 0x000fe200078e00ff */
[----:B------:R-:W-:-:S04]  /*12840*/  LOP3.LUT R4, R49, 0x38, R4, 0xf8, !PT ;  /* 0x0000003831047812 */ /* 0x000fc800078ef804 */
[----:B------:R-:W-:Y:S02]  /*12850*/  LOP3.LUT R8, R4, R7, RZ, 0x3c, !PT ;  /* 0x0000000704087212 */ /* 0x000fe400078e3cff */
[----:B------:R-:W-:-:S04]  /*12860*/  LOP3.LUT R25, R5, 0x7fffe000, RZ, 0xc0, !PT ;  /* 0x7fffe00005197812 */ /* 0x000fc800078ec0ff */
[----:B-----5:R-:W-:Y:S02]  /*12870*/  IADD3 R25, R8, R25, R47 ;  /* 0x0000001908197210 */ /* 0x020fe40007ffe02f */
[----:B------:R-:W-:-:S03]  /*12880*/  LOP3.LUT R6, R6, 0xffffe000, RZ, 0xc0, !PT ;  /* 0xffffe00006067812 */ /* 0x000fc600078ec0ff */
[----:B------:R-:W-:Y:S01]  /*12890*/  IMAD R25, R25, 0x2, R18 ;  /* 0x0000000219197824 */ /* 0x000fe200078e0212 */
[----:B------:R-:W-:-:S04]  /*128a0*/  IADD3 R0, R9, R6, R47 ;  /* 0x0000000609007210 */ /* 0x000fc80007ffe02f */
[----:B------:R-:W0:Y:S01]  /*128b0*/  LDS.128 R8, [R25+0x14400] ;  /* 0x0144000019087984 */ /* 0x000e220000000c00 */
[----:B------:R-:W-:-:S05]  /*128c0*/  LEA R0, R0, UR4, 0x1 ;  /* 0x0000000400007c11 */ /* 0x000fca000f8e08ff */
[----:B------:R-:W1:Y:S01]  /*128d0*/  LDS.128 R4, [R0] ;  /* 0x0000000000047984 */ /* 0x000e620000000c00 */
[--C-:B0-----:R-:W-:Y:S02]  /*128e0*/  HADD2.F32 R30, -RZ, R8.reuse.H0_H0 ;  /* 0x20000008ff1e7230 */ /* 0x101fe40000004100 */
[----:B------:R-:W-:-:S03]  /*128f0*/  HADD2.F32 R8, -RZ, R8.H1_H1 ;  /* 0x30000008ff087230 */ /* 0x000fc60000004100 */
[-C--:B------:R-:W-:Y:S01]  /*12900*/  FMUL.FTZ R35, R36, R30.reuse ;  /* 0x0000001e24237220 */ /* 0x080fe20000410000 */
[----:B------:R-:W-:Y:S01]  /*12910*/  FMUL.FTZ R37, R34, R30 ;  /* 0x0000001e22257220 */ /* 0x000fe20000410000 */
[----:B------:R-:W-:Y:S02]  /*12920*/  HADD2.F32 R30, -RZ, R12.H0_H0 ;  /* 0x2000000cff1e7230 */ /* 0x000fe40000004100 */
[--C-:B-1----:R-:W-:Y:S02]  /*12930*/  HADD2.F32 R26, -RZ, R4.reuse.H0_H0 ;  /* 0x20000004ff1a7230 */ /* 0x102fe40000004100 */
[----:B------:R-:W-:Y:S02]  /*12940*/  HADD2.F32 R4, -RZ, R4.H1_H1 ;  /* 0x30000004ff047230 */ /* 0x000fe40000004100 */
[-C--:B------:R-:W-:Y:S01]  /*12950*/  FMUL.FTZ R3, R30, R8.reuse ;  /* 0x000000081e037220 */ /* 0x080fe20000410000 */
[--C-:B------:R-:W-:Y:S02]  /*12960*/  HADD2.F32 R31, -RZ, R9.reuse.H0_H0 ;  /* 0x20000009ff1f7230 */ /* 0x100fe40000004100 */
[----:B------:R-:W-:Y:S01]  /*12970*/  FMUL.FTZ R15, R38, R8 ;  /* 0x00000008260f7220 */ /* 0x000fe20000410000 */
[----:B------:R-:W-:-:S02]  /*12980*/  HADD2.F32 R9, -RZ, R9.H1_H1 ;  /* 0x30000009ff097230 */ /* 0x000fc40000004100 */
[-C--:B------:R-:W-:Y:S01]  /*12990*/  FFMA.FTZ R20, R38, R4.reuse, R3 ;  /* 0x0000000426147223 */ /* 0x080fe20000010003 */
[----:B------:R-:W-:Y:S02]  /*129a0*/  HADD2.F32 R3, -RZ, R12.H1_H1 ;  /* 0x3000000cff037230 */ /* 0x000fe40000004100 */
[----:B------:R-:W-:Y:S01]  /*129b0*/  FFMA.FTZ R8, R30, R4, -R15 ;  /* 0x000000041e087223 */ /* 0x000fe2000001080f */
[--C-:B------:R-:W-:Y:S02]  /*129c0*/  HADD2.F32 R27, -RZ, R5.reuse.H0_H0 ;  /* 0x20000005ff1b7230 */ /* 0x100fe40000004100 */
[-C--:B------:R-:W-:Y:S01]  /*129d0*/  FMUL.FTZ R4, R43, R9.reuse ;  /* 0x000000092b047220 */ /* 0x080fe20000410000 */
[----:B------:R-:W-:Y:S02]  /*129e0*/  HADD2.F32 R5, -RZ, R5.H1_H1 ;  /* 0x30000005ff057230 */ /* 0x000fe40000004100 */
[----:B------:R-:W-:Y:S01]  /*129f0*/  FMUL.FTZ R12, R3, R9 ;  /* 0x00000009030c7220 */ /* 0x000fe20000410000 */
[----:B------:R-:W-:-:S02]  /*12a00*/  HADD2.F32 R32, -RZ, R10.H0_H0 ;  /* 0x2000000aff207230 */ /* 0x000fc40000004100 */
[----:B------:R-:W-:Y:S02]  /*12a10*/  HADD2.F32 R10, -RZ, R10.H1_H1 ;  /* 0x3000000aff0a7230 */ /* 0x000fe40000004100 */
[----:B------:R-:W-:Y:S02]  /*12a20*/  HADD2.F32 R38, -RZ, R24.H0_H0 ;  /* 0x20000018ff267230 */ /* 0x000fe40000004100 */
[----:B------:R-:W-:Y:S01]  /*12a30*/  FFMA.FTZ R3, R3, R5, -R4 ;  /* 0x0000000503037223 */ /* 0x000fe20000010804 */
[----:B------:R-:W-:Y:S02]  /*12a40*/  HADD2.F32 R28, -RZ, R6.H0_H0 ;  /* 0x20000006ff1c7230 */ /* 0x000fe40000004100 */
[-C--:B------:R-:W-:Y:S01]  /*12a50*/  FFMA.FTZ R35, R34, R26.reuse, -R35 ;  /* 0x0000001a22237223 */ /* 0x080fe20000010823 */
[----:B------:R-:W-:Y:S01]  /*12a60*/  FFMA.FTZ R37, R36, R26, R37 ;  /* 0x0000001a24257223 */ /* 0x000fe20000010025 */
[----:B------:R-:W-:Y:S02]  /*12a70*/  HADD2.F32 R4, -RZ, R14.H0_H0 ;  /* 0x2000000eff047230 */ /* 0x000fe40000004100 */
[----:B------:R-:W-:Y:S01]  /*12a80*/  FMUL.FTZ R26, R41, R31 ;  /* 0x0000001f291a7220 */ /* 0x000fe20000410000 */
[----:B------:R-:W-:-:S02]  /*12a90*/  HADD2.F32 R6, -RZ, R6.H1_H1 ;  /* 0x30000006ff067230 */ /* 0x000fc40000004100 */
[----:B------:R-:W-:Y:S01]  /*12aa0*/  FFMA.FTZ R9, R43, R5, R12 ;  /* 0x000000052b097223 */ /* 0x000fe2000001000c */
[-C--:B------:R-:W-:Y:S01]  /*12ab0*/  FMUL.FTZ R5, R38, R10.reuse ;  /* 0x0000000a26057220 */ /* 0x080fe20000410000 */
[C---:B------:R-:W-:Y:S01]  /*12ac0*/  FMUL.FTZ R30, R39.reuse, R31 ;  /* 0x0000001f271e7220 */ /* 0x040fe20000410000 */
[----:B------:R-:W-:Y:S02]  /*12ad0*/  HADD2.F32 R33, -RZ, R11.H0_H0 ;  /* 0x2000000bff217230 */ /* 0x000fe40000004100 */
[----:B------:R-:W-:Y:S01]  /*12ae0*/  FFMA.FTZ R26, R39, R27, -R26 ;  /* 0x0000001b271a7223 */ /* 0x000fe2000001081a */
[----:B------:R-:W-:Y:S02]  /*12af0*/  HADD2.F32 R36, -RZ, R21.H0_H0 ;  /* 0x20000015ff247230 */ /* 0x000fe40000004100 */
[C---:B------:R-:W-:Y:S01]  /*12b00*/  FMUL.FTZ R31, R4.reuse, R10 ;  /* 0x0000000a041f7220 */ /* 0x040fe20000410000 */
[----:B------:R-:W-:Y:S02]  /*12b10*/  HADD2.F32 R11, -RZ, R11.H1_H1 ;  /* 0x3000000bff0b7230 */ /* 0x000fe40000004100 */
[----:B------:R-:W-:Y:S01]  /*12b20*/  FFMA.FTZ R10, R4, R6, -R5 ;  /* 0x00000006040a7223 */ /* 0x000fe20000010805 */
[----:B------:R-:W-:-:S02]  /*12b30*/  HADD2.F32 R34, -RZ, R13.H0_H0 ;  /* 0x2000000dff227230 */ /* 0x000fc40000004100 */
[----:B------:R-:W-:Y:S02]  /*12b40*/  HADD2.F32 R21, -RZ, R21.H1_H1 ;  /* 0x30000015ff157230 */ /* 0x000fe40000004100 */
[----:B------:R-:W-:Y:S02]  /*12b50*/  HADD2.F32 R39, -RZ, R24.H1_H1 ;  /* 0x30000018ff277230 */ /* 0x000fe40000004100 */
[----:B------:R-:W-:Y:S02]  /*12b60*/  HADD2.F32 R13, -RZ, R13.H1_H1 ;  /* 0x3000000dff0d7230 */ /* 0x000fe40000004100 */
[----:B------:R-:W-:Y:S02]  /*12b70*/  HADD2.F32 R5, -RZ, R14.H1_H1 ;  /* 0x3000000eff057230 */ /* 0x000fe40000004100 */
[--C-:B------:R-:W-:Y:S02]  /*12b80*/  HADD2.F32 R29, -RZ, R7.reuse.H0_H0 ;  /* 0x20000007ff1d7230 */ /* 0x100fe40000004100 */
[----:B------:R-:W-:Y:S01]  /*12b90*/  FFMA.FTZ R30, R41, R27, R30 ;  /* 0x0000001b291e7223 */ /* 0x000fe2000001001e */
[----:B------:R-:W-:-:S02]  /*12ba0*/  HADD2.F32 R7, -RZ, R7.H1_H1 ;  /* 0x30000007ff077230 */ /* 0x000fc40000004100 */
[----:B------:R-:W-:Y:S01]  /*12bb0*/  FMUL.FTZ R15, R36, R32 ;  /* 0x00000020240f7220 */ /* 0x000fe20000410000 */
[----:B------:R-:W-:Y:S01]  /*12bc0*/  FFMA.FTZ R12, R38, R6, R31 ;  /* 0x00000006260c7223 */ /* 0x000fe2000001001f */
[----:B------:R-:W-:Y:S01]  /*12bd0*/  FMUL.FTZ R4, R21, R33 ;  /* 0x0000002115047220 */ /* 0x000fe20000410000 */
[----:B------:R-:W-:Y:S01]  /*12be0*/  FMUL.FTZ R14, R39, R11 ;  /* 0x0000000b270e7220 */ /* 0x000fe20000410000 */
[C---:B------:R-:W-:Y:S01]  /*12bf0*/  FMUL.FTZ R27, R34.reuse, R32 ;  /* 0x00000020221b7220 */ /* 0x040fe20000410000 */
[----:B------:R-:W-:Y:S01]  /*12c00*/  FMUL.FTZ R6, R13, R33 ;  /* 0x000000210d067220 */ /* 0x000fe20000410000 */
[----:B------:R-:W-:Y:S01]  /*12c10*/  FMUL.FTZ R24, R5, R11 ;  /* 0x0000000b05187220 */ /* 0x000fe20000410000 */
[-C--:B------:R-:W-:Y:S01]  /*12c20*/  FFMA.FTZ R15, R34, R28.reuse, -R15 ;  /* 0x0000001c220f7223 */ /* 0x080fe2000001080f */
[----:B------:R-:W-:Y:S01]  /*12c30*/  FFMA.FTZ R11, R13, R29, -R4 ;  /* 0x0000001d0d0b7223 */ /* 0x000fe20000010804 */
[----:B------:R-:W-:Y:S01]  /*12c40*/  FFMA.FTZ R14, R5, R7, -R14 ;  /* 0x00000007050e7223 */ /* 0x000fe2000001080e */
[----:B------:R-:W-:Y:S01]  /*12c50*/  FFMA.FTZ R27, R36, R28, R27 ;  /* 0x0000001c241b7223 */ /* 0x000fe2000001001b */
[----:B------:R-:W-:Y:S01]  /*12c60*/  FFMA.FTZ R29, R21, R29, R6 ;  /* 0x0000001d151d7223 */ /* 0x000fe20000010006 */
[----:B------:R-:W-:Y:S01]  /*12c70*/  FFMA.FTZ R24, R39, R7, R24 ;  /* 0x0000000727187223 */ /* 0x000fe20000010018 */
[----:B------:R-:W-:-:S02]  /*12c80*/  F2FP.F16.F32.PACK_AB R4, R8, R35 ;  /* 0x000000230804723e */ /* 0x000fc400000000ff */
[----:B------:R-:W-:Y:S02]  /*12c90*/  F2FP.F16.F32.PACK_AB R5, R3, R26 ;  /* 0x0000001a0305723e */ /* 0x000fe400000000ff */
[----:B------:R-:W-:Y:S02]  /*12ca0*/  F2FP.F16.F32.PACK_AB R6, R10, R15 ;  /* 0x0000000f0a06723e */ /* 0x000fe400000000ff */
[----:B------:R-:W-:Y:S02]  /*12cb0*/  F2FP.F16.F32.PACK_AB R7, R14, R11 ;  /* 0x0000000b0e07723e */ /* 0x000fe400000000ff */
[----:B------:R-:W-:Y:S02]  /*12cc0*/  F2FP.F16.F32.PACK_AB R8, R20, R37 ;  /* 0x000000251408723e */ /* 0x000fe400000000ff */
[----:B------:R-:W-:Y:S02]  /*12cd0*/  F2FP.F16.F32.PACK_AB R9, R9, R30 ;  /* 0x0000001e0909723e */ /* 0x000fe400000000ff */
[----:B------:R-:W-:-:S02]  /*12ce0*/  F2FP.F16.F32.PACK_AB R10, R12, R27 ;  /* 0x0000001b0c0a723e */ /* 0x000fc400000000ff */
[----:B------:R-:W-:Y:S01]  /*12cf0*/  F2FP.F16.F32.PACK_AB R11, R24, R29 ;  /* 0x0000001d180b723e */ /* 0x000fe200000000ff */
[----:B------:R1:W-:Y:S04]  /*12d00*/  STS.128 [R0], R4 ;  /* 0x0000000400007388 */ /* 0x0003e80000000c00 */
[----:B------:R1:W-:Y:S02]  /*12d10*/  STS.128 [R25+0x14400], R8 ;  /* 0x0144000819007388 */ /* 0x0003e40000000c00 */
.L_x_606:
[----:B------:R-:W-:Y:S05]  /*12d20*/  BSYNC B0 ;  /* 0x0000000000007941 */ /* 0x000fea0003800000 */
.L_x_575:
[----:B------:R-:W-:Y:S01]  /*12d30*/  @!PT LDS RZ, [RZ] ;  /* 0x00000000fffff984 */ /* 0x000fe20000000800 */
[----:B------:R-:W-:Y:S01]  /*12d40*/  @!PT LDS RZ, [RZ] ;  /* 0x00000000fffff984 */ /* 0x000fe20000000800 */
[----:B------:R-:W-:Y:S01]  /*12d50*/  @!PT LDS RZ, [RZ] ;  /* 0x00000000fffff984 */ /* 0x000fe20000000800 */
[----:B------:R-:W-:Y:S01]  /*12d60*/  @!PT LDS RZ, [RZ] ;  /* 0x00000000fffff984 */ /* 0x000fe20000000800 */
[----:B------:R4:W-:Y:S06]  /*12d70*/  MEMBAR.ALL.CTA ;  /* 0x0000000000007992 */ /* 0x0009ec0000008000 */
[----:B----4-:R-:W4:Y:S01]  /*12d80*/  FENCE.VIEW.ASYNC.S ;  /* 0x00000000000073c6 */ /* 0x010f220000000000 */
[----:B------:R-:W-:Y:S05]  /*12d90*/  WARPSYNC.ALL ;  /* 0x0000000000007948 */ /* 0x000fea0003800000 */
[----:B----4-:R-:W-:Y:S06]  /*12da0*/  BAR.SYNC.DEFER_BLOCKING 0xd, 0x100 ;  /* 0x0344000000007b1d */ /* 0x010fec0000010000 */
.L_x_573:
[----:B------:R-:W-:-:S06]  /*12db0*/  ULOP3.LUT UR4, UR60, 0x1, URZ, 0xfc, !UPT ;  /* 0x000000013c047892 */ /* 0x000fcc000f8efc3f */
[----:B-1----:R-:W-:-:S05]  /*12dc0*/  IMAD.U32 R0, RZ, RZ, UR4 ;  /* 0x00000004ff007e24 */ /* 0x002fca000f8e00ff */
[----:B------:R-:W-:-:S13]  /*12dd0*/  ISETP.NE.AND P0, PT, R0, 0x3, PT ;  /* 0x000000030000780c */ /* 0x000fda0003f05270 */
[----:B------:R-:W-:Y:S05]  /*12de0*/  @!P0 BRA `(.L_x_632) ;  /* 0x0000000000048947 */ /* 0x000fea0003800000 */
[----:B------:R-:W-:Y:S01]  /*12df0*/  BPT.TRAP 0x1 ;  /* 0x000000040000795c */ /* 0x000fe20000300000 */
.L_x_632:
[----:B------:R-:W-:Y:S02]  /*12e00*/  LEA R0, R220, R18, 0x3 ;  /* 0x00000012dc007211 */ /* 0x000fe400078e18ff */
[----:B0-----:R-:W-:-:S04]  /*12e10*/  SHF.L.U32 R3, R221, 0x1f, RZ ;  /* 0x0000001fdd037819 */ /* 0x001fc800000006ff */
[----:B------:R0:W1:Y:S01]  /*12e20*/  SYNCS.PHASECHK.TRANS64.TRYWAIT P2, [R0+URZ+0x38830], R3 ;  /* 0x03883003000075a7 */ /* 0x000062000804017f */
[----:B------:R-:W-:Y:S05]  /*12e30*/  @!P0 BRA `(.L_x_633) ;  /* 0x0000000000048947 */ /* 0x000fea0003800000 */
[----:B------:R-:W-:Y:S01]  /*12e40*/  BPT.TRAP 0x1 ;  /* 0x000000040000795c */ /* 0x000fe20000300000 */
.L_x_633:
[----:B--23--:R-:W2:Y:S01]  /*12e50*/  S2R R4, SR_TID.X ;  /* 0x0000000000047919 */ /* 0x00cea20000002100 */
[----:B------:R-:W-:Y:S01]  /*12e60*/  IMAD.MOV.U32 R151, RZ, RZ, RZ ;  /* 0x000000ffff977224 */ /* 0x000fe200078e00ff */
[----:B--2---:R-:W-:-:S04]  /*12e70*/  LOP3.LUT R4, R4, 0x7f, RZ, 0xc0, !PT ;  /* 0x0000007f04047812 */ /* 0x004fc800078ec0ff */
[----:B------:R-:W-:Y:S01]  /*12e80*/  ISETP.NE.AND P1, PT, R4, RZ, PT ;  /* 0x000000ff0400720c */ /* 0x000fe20003f25270 */
[----:B-1----:R-:W-:-:S12]  /*12e90*/  @P2 BRA `(.L_x_634) ;  /* 0x0000000000082947 */ /* 0x002fd80003800000 */
[----:B------:R-:W1:Y:S02]  /*12ea0*/  SYNCS.PHASECHK.TRANS64.TRYWAIT P2, [R0+URZ+0x38830], R3 ;  /* 0x03883003000075a7 */ /* 0x000e64000804017f */
[----:B-1----:R-:W-:Y:S05]  /*12eb0*/  @!P2 BRA `(.L_x_635) ;  /* 0x00000194000ca947 */ /* 0x002fea0003800000 */
.L_x_634:
[----:B------:R-:W-:Y:S05]  /*12ec0*/  WARPSYNC.ALL ;  /* 0x0000000000007948 */ /* 0x000fea0003800000 */
[----:B01----:R-:W-:Y:S01]  /*12ed0*/  VIADD R3, R18, 0x24400 ;  /* 0x0002440012037836 */ /* 0x003fe20000000000 */
[----:B------:R-:W-:Y:S01]  /*12ee0*/  R2UR UR20, R2 ;  /* 0x00000000021472ca */ /* 0x000fe200000e0000 */
[----:B------:R-:W-:Y:S01]  /*12ef0*/  WARPGROUP.ARRIVE ;  /* 0x00000000000079c5 */ /* 0x000fe20000000000 */
[----:B------:R-:W-:Y:S01]  /*12f00*/  UMOV UR5, 0x40000040 ;  /* 0x4000004000057882 */ /* 0x000fe20000000000 */
[----:B------:R-:W-:Y:S01]  /*12f10*/  MOV R5, 0x40000040 ;  /* 0x4000004000057802 */ /* 0x000fe20000000f00 */
[----:B------:R-:W-:Y:S01]  /*12f20*/  UMOV UR17, UR5 ;  /* 0x0000000500117c82 */ /* 0x000fe20008000000 */
[----:B------:R-:W-:Y:S01]  /*12f30*/  SHF.R.U32.HI R3, RZ, 0x4, R3 ;  /* 0x00000004ff037819 */ /* 0x000fe20000011603 */
[----:B------:R-:W-:Y:S01]  /*12f40*/  IMAD.U32 R13, RZ, RZ, UR5 ;  /* 0x00000005ff0d7e24 */ /* 0x000fe2000f8e00ff */
[----:B------:R-:W-:Y:S01]  /*12f50*/  UMOV UR9, UR17 ;  /* 0x0000001100097c82 */ /* 0x000fe20008000000 */
[----:B------:R-:W-:Y:S01]  /*12f60*/  IMAD.MOV.U32 R7, RZ, RZ, 0x40000040 ;  /* 0x40000040ff077424 */ /* 0x000fe200078e00ff */
[----:B------:R-:W-:Y:S01]  /*12f70*/  LOP3.LUT R3, R3, 0x3fff, RZ, 0xc0, !PT ;  /* 0x00003fff03037812 */ /* 0x000fe200078ec0ff */
[----:B------:R-:W-:Y:S01]  /*12f80*/  UMOV UR13, UR17 ;  /* 0x00000011000d7c82 */ /* 0x000fe20008000000 */
[----:B------:R-:W-:Y:S01]  /*12f90*/  IMAD.MOV.U32 R9, RZ, RZ, 0x40000040 ;  /* 0x40000040ff097424 */ /* 0x000fe200078e00ff */
[----:B------:R-:W-:Y:S01]  /*12fa0*/  UMOV UR25, 0x40000040 ;  /* 0x4000004000197882 */ /* 0x000fe20000000000 */
[----:B------:R-:W-:Y:S01]  /*12fb0*/  LOP3.LUT R224, R3, 0x10000, RZ, 0xfc, !PT ;  /* 0x0001000003e07812 */ /* 0x000fe200078efcff */
[----:B------:R-:W-:Y:S01]  /*12fc0*/  IMAD.MOV.U32 R3, RZ, RZ, 0x40000040 ;  /* 0x40000040ff037424 */ /* 0x000fe200078e00ff */
[----:B------:R-:W-:Y:S01]  /*12fd0*/  ULOP3.LUT UR20, UR20, 0x10000, URZ, 0xfc, !UPT ;  /* 0x0001000014147892 */ /* 0x000fe2000f8efc3f */
[----:B------:R-:W-:Y:S01]  /*12fe0*/  R2UR UR11, R7 ;  /* 0x00000000070b72ca */ /* 0x000fe200000e0000 */
[----:B------:R-:W-:Y:S01]  /*12ff0*/  IMAD.MOV.U32 R7, RZ, RZ, 0x40000040 ;  /* 0x40000040ff077424 */ /* 0x000fe200078e00ff */
[----:B------:R-:W-:Y:S01]  /*13000*/  R2UR UR27, R9 ;  /* 0x00000000091b72ca */ /* 0x000fe200000e0000 */
[----:B------:R-:W-:Y:S01]  /*13010*/  IMAD R2, R220, 0xa00, R224 ;  /* 0x00000a00dc027824 */ /* 0x000fe200078e02e0 */
[----:B------:R-:W-:Y:S01]  /*13020*/  R2UR UR7, R3 ;  /* 0x00000000030772ca */ /* 0x000fe200000e0000 */
[----:B------:R-:W-:Y:S01]  /*13030*/  IMAD.MOV.U32 R9, RZ, RZ, 0x40000040 ;  /* 0x40000040ff097424 */ /* 0x000fe200078e00ff */
[----:B------:R-:W-:Y:S01]  /*13040*/  UMOV UR4, UR20 ;  /* 0x0000001400047c82 */ /* 0x000fe20008000000 */
[C---:B------:R-:W-:Y:S01]  /*13050*/  VIADD R4, R2.reuse, 0x80 ;  /* 0x0000008002047836 */ /* 0x040fe20000000000 */
[C---:B------:R-:W-:Y:S01]  /*13060*/  R2UR UR6, R2.reuse ;  /* 0x00000000020672ca */ /* 0x040fe200000e0000 */
[----:B------:R-:W-:Y:S01]  /*13070*/  UMOV UR16, UR4 ;  /* 0x0000000400107c82 */ /* 0x000fe20008000000 */
[----:B------:R-:W-:Y:S01]  /*13080*/  MOV R12, UR4 ;  /* 0x00000004000c7c02 */ /* 0x000fe20008000f00 */
[----:B------:R-:W-:Y:S01]  /*13090*/  VIADD R6, R2, 0x100 ;  /* 0x0000010002067836 */ /* 0x000fe20000000000 */
[----:B------:R-:W-:Y:S01]  /*130a0*/  UMOV UR8, UR16 ;  /* 0x0000001000087c82 */ /* 0x000fe20008000000 */
[----:B------:R-:W-:Y:S01]  /*130b0*/  UMOV UR12, UR16 ;  /* 0x00000010000c7c82 */ /* 0x000fe20008000000 */
[----:B------:R-:W-:Y:S01]  /*130c0*/  R2UR UR19, R7 ;  /* 0x00000000071372ca */ /* 0x000fe200000e0000 */
[----:B------:R-:W-:Y:S01]  /*130d0*/  IMAD.MOV.U32 R7, RZ, RZ, 0x40000040 ;  /* 0x40000040ff077424 */ /* 0x000fe200078e00ff */
[----:B------:R-:W-:Y:S01]  /*130e0*/  R2UR UR10, R6 ;  /* 0x00000000060a72ca */ /* 0x000fe200000e0000 */
[C---:B------:R-:W-:Y:S01]  /*130f0*/  VIADD R6, R2.reuse, 0x200 ;  /* 0x0000020002067836 */ /* 0x040fe20000000000 */
[----:B------:R-:W-:Y:S01]  /*13100*/  IADD3 R8, R2, 0x2, RZ ;  /* 0x0000000202087810 */ /* 0x000fe20007ffe0ff */
[----:B------:R0:W-:Y:S01]  /*13110*/  STL.64 [R1+0x58], R12 ;  /* 0x0000580c01007387 */ /* 0x0001e20000100a00 */
[----:B------:R-:W-:Y:S01]  /*13120*/  P2R R10, PR, RZ, 0x1 ;  /* 0x00000001ff0a7803 */ /* 0x000fe20000000000 */
[----:B------:R-:W-:Y:S01]  /*13130*/  HGMMA.64x16x16.F32 R56, gdesc[UR4], RZ, !UPT, gsb0 ;  /* 0x00200000043879f0 */ /* 0x000fe2000c0008ff */
[----:B------:R-:W-:Y:S01]  /*13140*/  R2UR UR6, R4 ;  /* 0x00000000040672ca */ /* 0x000fe200000e0000 */
[----:B------:R-:W-:Y:S01]  /*13150*/  UMOV UR4, UR16 ;  /* 0x0000001000047c82 */ /* 0x000fe20008000000 */
[----:B------:R-:W-:Y:S01]  /*13160*/  R2UR UR7, R5 ;  /* 0x00000000050772ca */ /* 0x000fe200000e0000 */
[----:B------:R-:W-:Y:S01]  /*13170*/  UMOV UR5, UR17 ;  /* 0x0000001100057c82 */ /* 0x000fe20008000000 */
[----:B------:R-:W-:Y:S01]  /*13180*/  VIADD R4, R2, 0x180 ;  /* 0x0000018002047836 */ /* 0x000fe20000000000 */
[----:B------:R-:W-:Y:S01]  /*13190*/  R2UR UR18, R6 ;  /* 0x00000000061272ca */ /* 0x000fe200000e0000 */
[----:B------:R-:W-:Y:S01]  /*131a0*/  IMAD.MOV.U32 R5, RZ, RZ, 0x40000040 ;  /* 0x40000040ff057424 */ /* 0x000fe200078e00ff */
[----:B------:R-:W-:Y:S01]  /*131b0*/  R2UR UR26, R8 ;  /* 0x00000000081a72ca */ /* 0x000fe200000e0000 */
[----:B------:R-:W-:Y:S01]  /*131c0*/  VIADD R6, R2, 0x102 ;  /* 0x0000010202067836 */ /* 0x000fe20000000000 */
[----:B------:R-:W-:Y:S01]  /*131d0*/  R2UR UR14, R4 ;  /* 0x00000000040e72ca */ /* 0x000fe200000e0000 */
[----:B------:R-:W-:Y:S01]  /*131e0*/  VIADD R4, R2, 0x82 ;  /* 0x0000008202047836 */ /* 0x000fe20000000000 */
[----:B------:R-:W-:Y:S01]  /*131f0*/  R2UR UR15, R5 ;  /* 0x00000000050f72ca */ /* 0x000fe200000e0000 */
[----:B0-----:R-:W-:Y:S01]  /*13200*/  IMAD.U32 R13, RZ, RZ, UR25 ;  /* 0x00000019ff0d7e24 */ /* 0x001fe2000f8e00ff */
[----:B------:R-:W-:-:S02]  /*13210*/  MOV R5, 0x40000040 ;  /* 0x4000004000057802 */ /* 0x000fc40000000f00 */
[----:B------:R-:W-:Y:S01]  /*13220*/  IADD3 R8, R2, 0x4, RZ ;  /* 0x0000000402087810 */ /* 0x000fe20007ffe0ff */
[----:B------:R-:W-:Y:S02]  /*13230*/  WARPGROUP.DEPBAR.LE gsb0, 0x0 ;  /* 0x00008000000079c5 */ /* 0x000fe40000010000 */
[----:B------:R-:W-:-:S06]  /*13240*/  WARPGROUP.ARRIVE ;  /* 0x00000000000079c5 */ /* 0x000fcc0000000000 */
[----:B------:R-:W-:Y:S01]  /*13250*/  HGMMA.64x16x16.F32 R48, gdesc[UR4], RZ, !UPT, gsb0 ;  /* 0x00200000043079f0 */ /* 0x000fe2000c0008ff */
[----:B------:R-:W-:-:S07]  /*13260*/  UIADD3 UR4, UR20, 0x2, URZ ;  /* 0x0000000214047890 */ /* 0x000fce000fffe03f */
[----:B------:R-:W-:Y:S02]  /*13270*/  UMOV UR24, UR4 ;  /* 0x0000000400187c82 */ /* 0x000fe40008000000 */
[----:B------:R-:W-:-:S05]  /*13280*/  MOV R12, UR24 ;  /* 0x00000018000c7c02 */ /* 0x000fca0008000f00 */
[----:B------:R0:W-:Y:S01]  /*13290*/  STL.64 [R1+0x50], R12 ;  /* 0x0000500c01007387 */ /* 0x0001e20000100a00 */
[----:B------:R-:W-:Y:S02]  /*132a0*/  WARPGROUP.DEPBAR.LE gsb0, 0x0 ;  /* 0x00008000000079c5 */ /* 0x000fe40000010000 */
[----:B-----5:R-:W-:-:S06]  /*132b0*/  WARPGROUP.ARRIVE ;  /* 0x00000000000079c5 */ /* 0x020fcc0000000000 */
[----:B------:R-:W-:Y:S01]  /*132c0*/  HGMMA.64x16x16.F32 R40, gdesc[UR8], RZ, !UPT, gsb0 ;  /* 0x00200000082879f0 */ /* 0x000fe2000c0008ff */
[----:B------:R-:W-:Y:S01]  /*132d0*/  UMOV UR8, UR24 ;  /* 0x0000001800087c82 */ /* 0x000fe20008000000 */
[----:B------:R-:W-:Y:S01]  /*132e0*/  UMOV UR9, UR25 ;  /* 0x0000001900097c82 */ /* 0x000fe20008000000 */
[----:B------:R-:W-:Y:S01]  /*132f0*/  UMOV UR4, UR8 ;  /* 0x0000000800047c82 */ /* 0x000fe20008000000 */
[----:B------:R-:W-:Y:S01]  /*13300*/  UMOV UR5, UR9 ;  /* 0x0000000900057c82 */ /* 0x000fe20008000000 */
[----:B------:R-:W-:Y:S02]  /*13310*/  WARPGROUP.DEPBAR.LE gsb0, 0x0 ;  /* 0x00008000000079c5 */ /* 0x000fe40000010000 */
[----:B------:R-:W-:-:S06]  /*13320*/  WARPGROUP.ARRIVE ;  /* 0x00000000000079c5 */ /* 0x000fcc0000000000 */
[----:B------:R-:W-:Y:S01]  /*13330*/  HGMMA.64x16x16.F32 R32, gdesc[UR12], RZ, !UPT, gsb0 ;  /* 0x002000000c2079f0 */ /* 0x000fe2000c0008ff */
[----:B------:R-:W-:Y:S01]  /*13340*/  R2UR UR14, R4 ;  /* 0x00000000040e72ca */ /* 0x000fe200000e0000 */
[----:B------:R-:W-:Y:S01]  /*13350*/  UMOV UR12, UR8 ;  /* 0x00000008000c7c82 */ /* 0x000fe20008000000 */
[----:B------:R-:W-:Y:S01]  /*13360*/  R2UR UR15, R5 ;  /* 0x00000000050f72ca */ /* 0x000fe200000e0000 */
[----:B------:R-:W-:Y:S01]  /*13370*/  UMOV UR13, UR9 ;  /* 0x00000009000d7c82 */ /* 0x000fe20008000000 */
[----:B------:R-:W-:Y:S02]  /*13380*/  VIADD R4, R2, 0x182 ;  /* 0x0000018202047836 */ /* 0x000fe40000000000 */
[----:B------:R-:W-:-:S03]  /*13390*/  IMAD.MOV.U32 R5, RZ, RZ, 0x40000040 ;  /* 0x40000040ff057424 */ /* 0x000fc600078e00ff */
[----:B------:R-:W-:Y:S01]  /*133a0*/  R2UR UR6, R4 ;  /* 0x00000000040672ca */ /* 0x000fe200000e0000 */
[----:B------:R-:W-:Y:S01]  /*133b0*/  VIADD R4, R2, 0x84 ;  /* 0x0000008402047836 */ /* 0x000fe20000000000 */
[----:B------:R-:W-:Y:S02]  /*133c0*/  R2UR UR7, R5 ;  /* 0x00000000050772ca */ /* 0x000fe400000e0000 */
[----:B------:R-:W-:Y:S01]  /*133d0*/  MOV R5, 0x40000040 ;  /* 0x4000004000057802 */ /* 0x000fe20000000f00 */
        /* <DEDUP_REMOVED lines=11> */
[----:B------:R-:W-:Y:S01]  /*13490*/  R2UR UR11, R7 ;  /* 0x00000000070b72ca */ /* 0x000fe200000e0000 */
[----:B------:R-:W-:Y:S01]  /*134a0*/  IMAD.MOV.U32 R7, RZ, RZ, 0x40000040 ;  /* 0x40000040ff077424 */ /* 0x000fe200078e00ff */
[----:B------:R-:W-:Y:S02]  /*134b0*/  WARPGROUP.DEPBAR.LE gsb0, 0x0 ;  /* 0x00008000000079c5 */ /* 0x000fe40000010000 */
[----:B------:R-:W-:-:S06]  /*134c0*/  WARPGROUP.ARRIVE ;  /* 0x00000000000079c5 */ /* 0x000fcc0000000000 */
[----:B------:R-:W-:Y:S01]  /*134d0*/  HGMMA.64x16x16.F32 R56, gdesc[UR24], R56, gsb0 ;  /* 0x00200000183879f0 */ /* 0x000fe20008000838 */
[----:B------:R-:W-:Y:S01]  /*134e0*/  R2UR UR26, R8 ;  /* 0x00000000081a72ca */ /* 0x000fe200000e0000 */
[----:B------:R-:W-:Y:S01]  /*134f0*/  UMOV UR25, 0x40000040 ;  /* 0x4000004000197882 */ /* 0x000fe20000000000 */
[----:B------:R-:W-:Y:S01]  /*13500*/  R2UR UR27, R9 ;  /* 0x00000000091b72ca */ /* 0x000fe200000e0000 */
[----:B------:R-:W-:Y:S01]  /*13510*/  IMAD.MOV.U32 R9, RZ, RZ, 0x40000040 ;  /* 0x40000040ff097424 */ /* 0x000fe200078e00ff */
[----:B------:R-:W-:Y:S01]  /*13520*/  IADD3 R8, R2, 0x6, RZ ;  /* 0x0000000602087810 */ /* 0x000fe20007ffe0ff */
[----:B0-----:R-:W-:Y:S01]  /*13530*/  IMAD.U32 R13, RZ, RZ, UR25 ;  /* 0x00000019ff0d7e24 */ /* 0x001fe2000f8e00ff */
[----:B------:R-:W-:Y:S02]  /*13540*/  WARPGROUP.DEPBAR.LE gsb0, 0x0 ;  /* 0x00008000000079c5 */ /* 0x000fe40000010000 */
[----:B------:R-:W-:-:S06]  /*13550*/  WARPGROUP.ARRIVE ;  /* 0x00000000000079c5 */ /* 0x000fcc0000000000 */
[----:B------:R-:W-:Y:S01]  /*13560*/  HGMMA.64x16x16.F32 R48, gdesc[UR12], R48, gsb0 ;  /* 0x002000000c3079f0 */ /* 0x000fe20008000830 */
[----:B------:R-:W-:-:S07]  /*13570*/  UIADD3 UR12, UR20, 0x4, URZ ;  /* 0x00000004140c7890 */ /* 0x000fce000fffe03f */
[----:B------:R-:W-:Y:S02]  /*13580*/  UMOV UR24, UR12 ;  /* 0x0000000c00187c82 */ /* 0x000fe40008000000 */
[----:B------:R-:W-:-:S05]  /*13590*/  MOV R12, UR24 ;  /* 0x00000018000c7c02 */ /* 0x000fca0008000f00 */
[----:B------:R0:W-:Y:S01]  /*135a0*/  STL.64 [R1+0x48], R12 ;  /* 0x0000480c01007387 */ /* 0x0001e20000100a00 */
[----:B------:R-:W-:Y:S02]  /*135b0*/  WARPGROUP.DEPBAR.LE gsb0, 0x0 ;  /* 0x00008000000079c5 */ /* 0x000fe40000010000 */
[----:B------:R-:W-:-:S06]  /*135c0*/  WARPGROUP.ARRIVE ;  /* 0x00000000000079c5 */ /* 0x000fcc0000000000 */
[----:B------:R-:W-:Y:S01]  /*135d0*/  HGMMA.64x16x16.F32 R40, gdesc[UR16], R40, gsb0 ;  /* 0x00200000102879f0 */ /* 0x000fe20008000828 */
[----:B------:R-:W-:Y:S01]  /*135e0*/  UMOV UR16, UR24 ;  /* 0x0000001800107c82 */ /* 0x000fe20008000000 */
[----:B------:R-:W-:Y:S01]  /*135f0*/  UMOV UR17, UR25 ;  /* 0x0000001900117c82 */ /* 0x000fe20008000000 */
[----:B------:R-:W-:Y:S01]  /*13600*/  UMOV UR12, UR16 ;  /* 0x00000010000c7c82 */ /* 0x000fe20008000000 */
[----:B------:R-:W-:Y:S01]  /*13610*/  UMOV UR13, UR17 ;  /* 0x00000011000d7c82 */ /* 0x000fe20008000000 */
[----:B------:R-:W-:Y:S02]  /*13620*/  WARPGROUP.DEPBAR.LE gsb0, 0x0 ;  /* 0x00008000000079c5 */ /* 0x000fe40000010000 */
[----:B------:R-:W-:-:S06]  /*13630*/  WARPGROUP.ARRIVE ;  /* 0x00000000000079c5 */ /* 0x000fcc0000000000 */
[----:B------:R-:W-:Y:S01]  /*13640*/  HGMMA.64x16x16.F32 R32, gdesc[UR4], R32, gsb0 ;  /* 0x00200000042079f0 */ /* 0x000fe20008000820 */
        /* <DEDUP_REMOVED lines=35> */
[----:B------:R-:W-:Y:S01]  /*13880*/  UIADD3 UR4, UR20, 0x6, URZ ;  /* 0x0000000614047890 */ /* 0x000fe2000fffe03f */
[----:B------:R-:W-:Y:S01]  /*13890*/  R2UR UR6, R4 ;  /* 0x00000000040672ca */ /* 0x000fe200000e0000 */
[----:B------:R-:W-:Y:S01]  /*138a0*/  VIADD R4, R2, 0x186 ;  /* 0x0000018602047836 */ /* 0x000fe20000000000 */
[----:B------:R-:W-:Y:S01]  /*138b0*/  R2UR UR7, R5 ;  /* 0x00000000050772ca */ /* 0x000fe200000e0000 */
[----:B------:R-:W-:-:S03]  /*138c0*/  IMAD.MOV.U32 R5, RZ, RZ, 0x40000040 ;  /* 0x40000040ff057424 */ /* 0x000fc600078e00ff */
[----:B------:R-:W-:Y:S02]  /*138d0*/  UMOV UR24, UR4 ;  /* 0x0000000400187c82 */ /* 0x000fe40008000000 */
[----:B------:R-:W-:-:S05]  /*138e0*/  MOV R12, UR24 ;  /* 0x00000018000c7c02 */ /* 0x000fca0008000f00 */
[----:B------:R0:W-:Y:S01]  /*138f0*/  STL.64 [R1+0x40], R12 ;  /* 0x0000400c01007387 */ /* 0x0001e20000100a00 */
[----:B------:R-:W-:Y:S02]  /*13900*/  WARPGROUP.DEPBAR.LE gsb0, 0x0 ;  /* 0x00008000000079c5 */ /* 0x000fe40000010000 */
[----:B------:R-:W-:-:S06]  /*13910*/  WARPGROUP.ARRIVE ;  /* 0x00000000000079c5 */ /* 0x000fcc0000000000 */
[----:B------:R-:W-:Y:S01]  /*13920*/  HGMMA.64x16x16.F32 R40, gdesc[UR8], R40, gsb0 ;  /* 0x00200000082879f0 */ /* 0x000fe20008000828 */
        /* <DEDUP_REMOVED lines=8> */
[----:B------:R-:W-:Y:S01]  /*139b0*/  VIADD R4, R2, 0x300 ;  /* 0x0000030002047836 */ /* 0x000fe20000000000 */
[----:B------:R-:W-:Y:S02]  /*139c0*/  R2UR UR15, R5 ;  /* 0x00000000050f72ca */ /* 0x000fe400000e0000 */
[----:B------:R-:W-:Y:S01]  /*139d0*/  MOV R5, 0x40000040 ;  /* 0x4000004000057802 */ /* 0x000fe20000000f00 */
[----:B------:R-:W-:Y:S02]  /*139e0*/  WARPGROUP.DEPBAR.LE gsb0, 0x0 ;  /* 0x00008000000079c5 */ /* 0x000fe40000010000 */
[----:B------:R-:W-:-:S06]  /*139f0*/  WARPGROUP.ARRIVE ;  /* 0x00000000000079c5 */ /* 0x000fcc0000000000 */
[----:B------:R-:W-:Y:S01]  /*13a00*/  HGMMA.64x16x16.F32 R24, gdesc[UR16], R24, gsb0 ;  /* 0x00200000101879f0 */ /* 0x000fe20008000818 */
[----:B------:R-:W-:Y:S01]  /*13a10*/  UMOV UR16, UR24 ;  /* 0x0000001800107c82 */ /* 0x000fe20008000000 */
[----:B------:R-:W-:Y:S01]  /*13a20*/  UMOV UR17, UR25 ;  /* 0x0000001900117c82 */ /* 0x000fe20008000000 */
[----:B------:R-:W-:Y:S01]  /*13a30*/  UMOV UR4, UR16 ;  /* 0x0000001000047c82 */ /* 0x000fe20008000000 */
[----:B------:R-:W-:Y:S01]  /*13a40*/  UMOV UR5, UR17 ;  /* 0x0000001100057c82 */ /* 0x000fe20008000000 */
[----:B------:R-:W-:Y:S01]  /*13a50*/  UMOV UR8, UR16 ;  /* 0x0000001000087c82 */ /* 0x000fe20008000000 */
[----:B------:R-:W-:Y:S01]  /*13a60*/  UMOV UR9, UR17 ;  /* 0x0000001100097c82 */ /* 0x000fe20008000000 */
[----:B------:R-:W-:Y:S01]  /*13a70*/  UMOV UR12, UR16 ;  /* 0x00000010000c7c82 */ /* 0x000fe20008000000 */
[----:B------:R-:W-:Y:S01]  /*13a80*/  UMOV UR13, UR17 ;  /* 0x00000011000d7c82 */ /* 0x000fe20008000000 */
[----:B------:R-:W-:Y:S01]  /*13a90*/  R2UR UR18, R6 ;  /* 0x00000000061272ca */ /* 0x000fe200000e0000 */
[----:B------:R-:W-:Y:S01]  /*13aa0*/  VIADD R6, R2, 0x380 ;  /* 0x0000038002067836 */ /* 0x000fe20000000000 */
[----:B------:R-:W-:Y:S01]  /*13ab0*/  R2UR UR19, R7 ;  /* 0x00000000071372ca */ /* 0x000fe200000e0000 */
[----:B------:R-:W-:Y:S01]  /*13ac0*/  IMAD.MOV.U32 R7, RZ, RZ, 0x40000040 ;  /* 0x40000040ff077424 */ /* 0x000fe200078e00ff */
[----:B------:R-:W-:-:S02]  /*13ad0*/  WARPGROUP.DEPBAR.LE gsb0, 0x0 ;  /* 0x00008000000079c5 */ /* 0x000fc40000010000 */
        /* <DEDUP_REMOVED lines=263> */
[----:B------:R-:W-:Y:S01]  /*14b50*/  UIADD3 UR4, UR20, 0x802, URZ ;  /* 0x0000080214047890 */ /* 0x000fe2000fffe03f */
[----:B------:R-:W-:Y:S02]  /*14b60*/  R2UR UR6, R4 ;  /* 0x00000000040672ca */ /* 0x000fe400000e0000 */
[----:B------:R-:W-:-:S04]  /*14b70*/  R2UR UR7, R5 ;  /* 0x00000000050772ca */ /* 0x000fc800000e0000 */
[----:B------:R-:W-:Y:S02]  /*14b80*/  UMOV UR24, UR4 ;  /* 0x0000000400187c82 */ /* 0x000fe40008000000 */
[----:B------:R-:W-:Y:S01]  /*14b90*/  MOV R12, UR24 ;  /* 0x00000018000c7c02 */ /* 0x000fe20008000f00 */
[----:B------:R-:W-:Y:S02]  /*14ba0*/  WARPGROUP.DEPBAR.LE gsb0, 0x0 ;  /* 0x00008000000079c5 */ /* 0x000fe40000010000 */
[----:B------:R-:W-:Y:S01]  /*14bb0*/  WARPGROUP.ARRIVE ;  /* 0x00000000000079c5 */ /* 0x000fe20000000000 */
[----:B------:R-:W-:Y:S01]  /*14bc0*/  VIADD R4, R2, 0x584 ;  /* 0x0000058402047836 */ /* 0x000fe20000000000 */
[----:B------:R-:W-:Y:S01]  /*14bd0*/  MOV R5, 0x40000040 ;  /* 0x4000004000057802 */ /* 0x000fe20000000f00 */
[----:B------:R-:W-:Y:S01]  /*14be0*/  UIADD3 UR52, UR20, 0x806, URZ ;  /* 0x0000080614347890 */ /* 0x000fe2000fffe03f */
[----:B------:R0:W-:Y:S02]  /*14bf0*/  STL.64 [R1+0x8], R12 ;  /* 0x0000080c01007387 */ /* 0x0001e40000100a00 */
[----:B------:R-:W-:Y:S01]  /*14c00*/  HGMMA.64x16x16.F32 R32, gdesc[UR8], R32, gsb0 ;  /* 0x00200000082079f0 */ /* 0x000fe20008000820 */
[----:B------:R-:W-:Y:S01]  /*14c10*/  UMOV UR8, UR24 ;  /* 0x0000001800087c82 */ /* 0x000fe20008000000 */
[----:B------:R-:W-:Y:S01]  /*14c20*/  UMOV UR9, UR25 ;  /* 0x0000001900097c82 */ /* 0x000fe20008000000 */
[----:B------:R-:W-:Y:S01]  /*14c30*/  UMOV UR16, UR8 ;  /* 0x0000000800107c82 */ /* 0x000fe20008000000 */
[----:B------:R-:W-:Y:S01]  /*14c40*/  UMOV UR17, UR9 ;  /* 0x0000000900117c82 */ /* 0x000fe20008000000 */
[----:B------:R-:W-:Y:S01]  /*14c50*/  UMOV UR4, UR8 ;  /* 0x0000000800047c82 */ /* 0x000fe20008000000 */
[----:B------:R-:W-:Y:S01]  /*14c60*/  UMOV UR5, UR9 ;  /* 0x0000000900057c82 */ /* 0x000fe20008000000 */
[----:B------:R-:W-:Y:S01]  /*14c70*/  UMOV UR53, 0x40000040 ;  /* 0x4000004000357882 */ /* 0x000fe20000000000 */
[----:B------:R-:W-:Y:S01]  /*14c80*/  UIADD3 UR48, UR20, 0xc00, URZ ;  /* 0x00000c0014307890 */ /* 0x000fe2000fffe03f */
[----:B------:R-:W2:Y:S01]  /*14c90*/  LDL R64, [R1+0x7c] ;  /* 0x00007c0001407983 */ /* 0x000ea20000100800 */
        /* <DEDUP_REMOVED lines=9> */
[----:B------:R-:W-:Y:S02]  /*14d30*/  R2UR UR10, R6 ;  /* 0x00000000060a72ca */ /* 0x000fe400000e0000 */
[----:B------:R-:W-:Y:S01]  /*14d40*/  R2UR UR11, R7 ;  /* 0x00000000070b72ca */ /* 0x000fe200000e0000 */
[----:B------:R-:W-:Y:S02]  /*14d50*/  WARPGROUP.DEPBAR.LE gsb0, 0x0 ;  /* 0x00008000000079c5 */ /* 0x000fe40000010000 */
[----:B------:R-:W-:-:S06]  /*14d60*/  WARPGROUP.ARRIVE ;  /* 0x00000000000079c5 */ /* 0x000fcc0000000000 */
[----:B------:R-:W-:Y:S01]  /*14d70*/  HGMMA.64x16x16.F32 R56, gdesc[UR24], R56, gsb0 ;  /* 0x00200000183879f0 */ /* 0x000fe20008000838 */
[----:B------:R-:W-:Y:S01]  /*14d80*/  R2UR UR26, R8 ;  /* 0x00000000081a72ca */ /* 0x000fe200000e0000 */
[----:B------:R-:W-:Y:S01]  /*14d90*/  UMOV UR25, 0x40000040 ;  /* 0x4000004000197882 */ /* 0x000fe20000000000 */
[----:B------:R-:W-:Y:S01]  /*14da0*/  R2UR UR27, R9 ;  /* 0x00000000091b72ca */ /* 0x000fe200000e0000 */
[----:B------:R-:W-:Y:S02]  /*14db0*/  WARPGROUP.DEPBAR.LE gsb0, 0x0 ;  /* 0x00008000000079c5 */ /* 0x000fe40000010000 */
[----:B------:R-:W-:Y:S01]  /*14dc0*/  WARPGROUP.ARRIVE ;  /* 0x00000000000079c5 */ /* 0x000fe20000000000 */
[C---:B------:R-:W-:Y:S02]  /*14dd0*/  VIADD R6, R2.reuse, 0x604 ;  /* 0x0000060402067836 */ /* 0x040fe40000000000 */
[----:B------:R-:W-:Y:S01]  /*14de0*/  IMAD.MOV.U32 R7, RZ, RZ, 0x40000040 ;  /* 0x40000040ff077424 */ /* 0x000fe200078e00ff */
[----:B------:R-:W-:Y:S01]  /*14df0*/  IADD3 R8, R2, 0x506, RZ ;  /* 0x0000050602087810 */ /* 0x000fe20007ffe0ff */
[----:B------:R-:W-:Y:S01]  /*14e00*/  UMOV UR49, 0x40000040 ;  /* 0x4000004000317882 */ /* 0x000fe20000000000 */
[----:B------:R-:W-:Y:S01]  /*14e10*/  HGMMA.64x16x16.F32 R48, gdesc[UR16], R48, gsb0 ;  /* 0x00200000103079f0 */ /* 0x000fe20008000830 */
[----:B------:R-:W-:Y:S01]  /*14e20*/  UIADD3 UR44, UR20, 0xc02, URZ ;  /* 0x00000c02142c7890 */ /* 0x000fe2000fffe03f */
[----:B------:R-:W-:Y:S01]  /*14e30*/  UMOV UR45, 0x40000040 ;  /* 0x40000040002d7882 */ /* 0x000fe20000000000 */
[----:B------:R-:W-:Y:S01]  /*14e40*/  UIADD3 UR40, UR20, 0xc04, URZ ;  /* 0x00000c0414287890 */ /* 0x000fe2000fffe03f */
[----:B------:R-:W-:Y:S01]  /*14e50*/  UMOV UR41, 0x40000040 ;  /* 0x4000004000297882 */ /* 0x000fe20000000000 */
[----:B------:R-:W-:Y:S01]  /*14e60*/  UIADD3 UR36, UR20, 0xc06, URZ ;  /* 0x00000c0614247890 */ /* 0x000fe2000fffe03f */
[----:B------:R-:W-:Y:S01]  /*14e70*/  UMOV UR37, 0x40000040 ;  /* 0x4000004000257882 */ /* 0x000fe20000000000 */
[----:B------:R-:W-:-:S02]  /*14e80*/  IMAD.MOV.U32 R3, RZ, RZ, 0x40000040 ;  /* 0x40000040ff037424 */ /* 0x000fc400078e00ff */
[----:B0-----:R-:W-:Y:S01]  /*14e90*/  IMAD.U32 R13, RZ, RZ, UR25 ;  /* 0x00000019ff0d7e24 */ /* 0x001fe2000f8e00ff */
[----:B------:R-:W-:Y:S02]  /*14ea0*/  WARPGROUP.DEPBAR.LE gsb0, 0x0 ;  /* 0x00008000000079c5 */ /* 0x000fe40000010000 */
[----:B------:R-:W-:-:S06]  /*14eb0*/  WARPGROUP.ARRIVE ;  /* 0x00000000000079c5 */ /* 0x000fcc0000000000 */
[----:B------:R-:W-:Y:S01]  /*14ec0*/  HGMMA.64x16x16.F32 R40, gdesc[UR12], R40, gsb0 ;  /* 0x002000000c2879f0 */ /* 0x000fe20008000828 */
[----:B------:R-:W-:-:S07]  /*14ed0*/  UIADD3 UR12, UR20, 0x804, URZ ;  /* 0x00000804140c7890 */ /* 0x000fce000fffe03f */
[----:B------:R-:W-:Y:S01]  /*14ee0*/  UMOV UR24, UR12 ;  /* 0x0000000c00187c82 */ /* 0x000fe20008000000 */
[----:B------:R-:W-:Y:S01]  /*14ef0*/  R2UR UR18, R4 ;  /* 0x00000000041272ca */ /* 0x000fe200000e0000 */
[----:B------:R-:W-:Y:S02]  /*14f00*/  WARPGROUP.DEPBAR.LE gsb0, 0x0 ;  /* 0x00008000000079c5 */ /* 0x000fe40000010000 */
[----:B------:R-:W-:Y:S01]  /*14f10*/  WARPGROUP.ARRIVE ;  /* 0x00000000000079c5 */ /* 0x000fe20000000000 */
[----:B------:R-:W-:Y:S02]  /*14f20*/  R2UR UR19, R5 ;  /* 0x00000000051372ca */ /* 0x000fe400000e0000 */
[----:B------:R-:W-:Y:S02]  /*14f30*/  R2UR UR14, R6 ;  /* 0x00000000060e72ca */ /* 0x000fe400000e0000 */
[----:B------:R-:W-:Y:S01]  /*14f40*/  R2UR UR15, R7 ;  /* 0x00000000070f72ca */ /* 0x000fe200000e0000 */
[----:B------:R-:W-:Y:S01]  /*14f50*/  HGMMA.64x16x16.F32 R32, gdesc[UR4], R32, gsb0 ;  /* 0x00200000042079f0 */ /* 0x000fe20008000820 */
[----:B------:R-:W-:Y:S01]  /*14f60*/  IMAD.MOV.U32 R9, RZ, RZ, 0x40000040 ;  /* 0x40000040ff097424 */ /* 0x000fe200078e00ff */
[----:B------:R-:W-:-:S02]  /*14f70*/  R2UR UR54, R8 ;  /* 0x00000000083672ca */ /* 0x000fc400000e0000 */
[----:B------:R-:W-:Y:S01]  /*14f80*/  MOV R12, UR24 ;  /* 0x00000018000c7c02 */ /* 0x000fe20008000f00 */
        /* <DEDUP_REMOVED lines=13> */
[----:B------:R-:W-:Y:S01]  /*15060*/  UMOV UR12, UR4 ;  /* 0x00000004000c7c82 */ /* 0x000fe20008000000 */
[----:B------:R-:W-:Y:S01]  /*15070*/  UMOV UR13, UR5 ;  /* 0x00000005000d7c82 */ /* 0x000fe20008000000 */
[----:B------:R-:W-:Y:S01]  /*15080*/  VIADD R4, R2, 0x684 ;  /* 0x0000068402047836 */ /* 0x000fe20000000000 */
[----:B------:R-:W-:Y:S02]  /*15090*/  WARPGROUP.DEPBAR.LE gsb0, 0x0 ;  /* 0x00008000000079c5 */ /* 0x000fe40000010000 */
[----:B------:R-:W-:-:S06]  /*150a0*/  WARPGROUP.ARRIVE ;  /* 0x00000000000079c5 */ /* 0x000fcc0000000000 */
[----:B------:R-:W-:Y:S01]  /*150b0*/  HGMMA.64x16x16.F32 R40, gdesc[UR12], R40, gsb0 ;  /* 0x002000000c2879f0 */ /* 0x000fe20008000828 */
[----:B------:R-:W-:Y:S01]  /*150c0*/  IMAD.MOV.U32 R5, RZ, RZ, 0x40000040 ;  /* 0x40000040ff057424 */ /* 0x000fe200078e00ff */
[----:B------:R-:W-:-:S04]  /*150d0*/  R2UR UR10, R4 ;  /* 0x00000000040a72ca */ /* 0x000fc800000e0000 */
[----:B------:R-:W-:Y:S01]  /*150e0*/  R2UR UR11, R5 ;  /* 0x00000000050b72ca */ /* 0x000fe200000e0000 */
[----:B------:R-:W-:Y:S01]  /*150f0*/  UMOV UR8, UR4 ;  /* 0x0000000400087c82 */ /* 0x000fe20008000000 */
[----:B------:R-:W-:Y:S01]  /*15100*/  UMOV UR9, UR5 ;  /* 0x0000000500097c82 */ /* 0x000fe20008000000 */
[----:B------:R-:W-:Y:S02]  /*15110*/  WARPGROUP.DEPBAR.LE gsb0, 0x0 ;  /* 0x00008000000079c5 */ /* 0x000fe40000010000 */
[----:B------:R-:W-:-:S08]  /*15120*/  WARPGROUP.ARRIVE ;  /* 0x00000000000079c5 */ /* 0x000fd00000000000 */
[----:B------:R-:W-:Y:S01]  /*15130*/  HGMMA.64x16x16.F32 R32, gdesc[UR8], R32, gsb0 ;  /* 0x00200000082079f0 */ /* 0x000fe20008000820 */
[----:B------:R-:W-:Y:S02]  /*15140*/  VIADD R6, R2, 0x704 ;  /* 0x0000070402067836 */ /* 0x000fe40000000000 */
[----:B------:R-:W-:-:S03]  /*15150*/  IMAD.MOV.U32 R7, RZ, RZ, 0x40000040 ;  /* 0x40000040ff077424 */ /* 0x000fc600078e00ff */
[----:B------:R-:W-:Y:S02]  /*15160*/  R2UR UR6, R6 ;  /* 0x00000000060672ca */ /* 0x000fe400000e0000 */
[----:B------:R-:W-:Y:S01]  /*15170*/  R2UR UR7, R7 ;  /* 0x00000000070772ca */ /* 0x000fe200000e0000 */
[----:B------:R-:W-:Y:S02]  /*15180*/  WARPGROUP.DEPBAR.LE gsb0, 0x0 ;  /* 0x00008000000079c5 */ /* 0x000fe40000010000 */
[----:B------:R-:W-:-:S10]  /*15190*/  WARPGROUP.ARRIVE ;  /* 0x00000000000079c5 */ /* 0x000fd40000000000 */
[----:B------:R-:W-:Y:S01]  /*151a0*/  HGMMA.64x16x16.F32 R24, gdesc[UR4], R24, gsb0 ;  /* 0x00200000041879f0 */ /* 0x000fe20008000818 */
[----:B------:R-:W-:Y:S01]  /*151b0*/  R2UR UR55, R9 ;  /* 0x00000000093772ca */ /* 0x000fe200000e0000 */
[----:B------:R-:W-:Y:S01]  /*151c0*/  IMAD.MOV.U32 R5, RZ, RZ, 0x40000040 ;  /* 0x40000040ff057424 */ /* 0x000fe200078e00ff */
[----:B------:R-:W-:Y:S01]  /*151d0*/  IADD3 R4, R2, 0x586, RZ ;  /* 0x0000058602047810 */ /* 0x000fe20007ffe0ff */
[----:B------:R-:W-:Y:S02]  /*151e0*/  WARPGROUP.DEPBAR.LE gsb0, 0x0 ;  /* 0x00008000000079c5 */ /* 0x000fe40000010000 */
[----:B------:R-:W-:-:S08]  /*151f0*/  WARPGROUP.ARRIVE ;  /* 0x00000000000079c5 */ /* 0x000fd00000000000 */
[----:B------:R-:W-:Y:S01]  /*15200*/  HGMMA.64x16x16.F32 R56, gdesc[UR52], R56, gsb0 ;  /* 0x00200000343879f0 */ /* 0x000fe20008000838 */
[----:B------:R-:W-:Y:S02]  /*15210*/  R2UR UR18, R4 ;  /* 0x00000000041272ca */ /* 0x000fe400000e0000 */
[----:B------:R-:W-:Y:S01]  /*15220*/  R2UR UR19, R5 ;  /* 0x00000000051372ca */ /* 0x000fe200000e0000 */
[----:B------:R-:W-:Y:S01]  /*15230*/  UMOV UR16, UR52 ;  /* 0x0000003400107c82 */ /* 0x000fe20008000000 */
[----:B------:R-:W-:Y:S01]  /*15240*/  UMOV UR17, UR53 ;  /* 0x0000003500117c82 */ /* 0x000fe20008000000 */
[----:B------:R-:W-:Y:S02]  /*15250*/  WARPGROUP.DEPBAR.LE gsb0, 0x0 ;  /* 0x00008000000079c5 */ /* 0x000fe40000010000 */
[----:B------:R-:W-:-:S08]  /*15260*/  WARPGROUP.ARRIVE ;  /* 0x00000000000079c5 */ /* 0x000fd00000000000 */
[----:B------:R-:W-:Y:S01]  /*15270*/  HGMMA.64x16x16.F32 R48, gdesc[UR16], R48, gsb0 ;  /* 0x00200000103079f0 */ /* 0x000fe20008000830 */
[----:B------:R-:W-:Y:S01]  /*15280*/  VIADD R6, R2, 0x606 ;  /* 0x0000060602067836 */ /* 0x000fe20000000000 */
[----:B------:R-:W-:-:S04]  /*15290*/  MOV R7, 0x40000040 ;  /* 0x4000004000077802 */ /* 0x000fc80000000f00 */
[----:B------:R-:W-:Y:S02]  /*152a0*/  R2UR UR14, R6 ;  /* 0x00000000060e72ca */ /* 0x000fe400000e0000 */
        /* <DEDUP_REMOVED lines=67> */
[----:B------:R-:W-:Y:S01]  /*156e0*/  IMAD.MOV.U32 R9, RZ, RZ, 0x40000040 ;  /* 0x40000040ff097424 */ /* 0x000fe200078e00ff */
[----:B------:R-:W-:-:S04]  /*156f0*/  IADD3 R8, R2, 0x782, RZ ;  /* 0x0000078202087810 */ /* 0x000fc80007ffe0ff */
[----:B------:R-:W-:Y:S02]  /*15700*/  R2UR UR46, R8 ;  /* 0x00000000082e72ca */ /* 0x000fe400000e0000 */
[----:B------:R-:W-:Y:S01]  /*15710*/  R2UR UR47, R9 ;  /* 0x00000000092f72ca */ /* 0x000fe200000e0000 */
[----:B------:R-:W-:Y:S02]  /*15720*/  WARPGROUP.DEPBAR.LE gsb0, 0x0 ;  /* 0x00008000000079c5 */ /* 0x000fe40000010000 */
[----:B------:R-:W-:-:S10]  /*15730*/  WARPGROUP.ARRIVE ;  /* 0x00000000000079c5 */ /* 0x000fd40000000000 */
[----:B------:R-:W-:Y:S01]  /*15740*/  HGMMA.64x16x16.F32 R56, gdesc[UR44], R56, gsb0 ;  /* 0x002000002c3879f0 */ /* 0x000fe20008000838 */
[----:B------:R-:W-:Y:S01]  /*15750*/  IMAD.MOV.U32 R5, RZ, RZ, 0x40000040 ;  /* 0x40000040ff057424 */ /* 0x000fe200078e00ff */
[----:B------:R-:W-:-:S04]  /*15760*/  IADD3 R4, R2, 0x802, RZ ;  /* 0x0000080202047810 */ /* 0x000fc80007ffe0ff */
        /* <DEDUP_REMOVED lines=69> */
[----:B------:R-:W-:Y:S01]  /*15bc0*/  IMAD.MOV.U32 R7, RZ, RZ, 0x40000040 ;  /* 0x40000040ff077424 */ /* 0x000fe200078e00ff */
[----:B------:R-:W-:Y:S01]  /*15bd0*/  UMOV UR4, UR40 ;  /* 0x0000002800047c82 */ /* 0x000fe20008000000 */
[----:B------:R-:W-:Y:S01]  /*15be0*/  UMOV UR5, UR41 ;  /* 0x0000002900057c82 */ /* 0x000fe20008000000 */
[----:B------:R-:W-:Y:S01]  /*15bf0*/  R2UR UR6, R6 ;  /* 0x00000000060672ca */ /* 0x000fe200000e0000 */
[----:B------:R-:W-:Y:S01]  /*15c00*/  IMAD.MOV.U32 R9, RZ, RZ, 0x40000040 ;  /* 0x40000040ff097424 */ /* 0x000fe200078e00ff */
[----:B------:R-:W-:Y:S02]  /*15c10*/  R2UR UR7, R7 ;  /* 0x00000000070772ca */ /* 0x000fe400000e0000 */
[C---:B------:R-:W-:Y:S01]  /*15c20*/  IADD3 R8, R2.reuse, 0x786, RZ ;  /* 0x0000078602087810 */ /* 0x040fe20007ffe0ff */
[----:B------:R-:W-:Y:S01]  /*15c30*/  IMAD.MOV.U32 R5, RZ, RZ, 0x40000040 ;  /* 0x40000040ff057424 */ /* 0x000fe200078e00ff */
[----:B------:R-:W-:Y:S01]  /*15c40*/  IADD3 R4, R2, 0x806, RZ ;  /* 0x0000080602047810 */ /* 0x000fe20007ffe0ff */
[----:B------:R-:W-:Y:S01]  /*15c50*/  ULDC UR8, c[0x0][0x9d8] ;  /* 0x0002760000087ab9 */ /* 0x000fe20000000800 */
[----:B------:R-:W-:-:S02]  /*15c60*/  WARPGROUP.DEPBAR.LE gsb0, 0x0 ;  /* 0x00008000000079c5 */ /* 0x000fc40000010000 */
[----:B------:R-:W-:-:S06]  /*15c70*/  WARPGROUP.ARRIVE ;  /* 0x00000000000079c5 */ /* 0x000fcc0000000000 */
[----:B------:R-:W-:Y:S01]  /*15c80*/  HGMMA.64x16x16.F32 R24, gdesc[UR4], R24, gsb0 ;  /* 0x00200000041879f0 */ /* 0x000fe20008000818 */
[----:B------:R-:W-:Y:S02]  /*15c90*/  R2UR UR38, R8 ;  /* 0x00000000082672ca */ /* 0x000fe400000e0000 */
[----:B------:R-:W-:Y:S01]  /*15ca0*/  R2UR UR39, R9 ;  /* 0x00000000092772ca */ /* 0x000fe200000e0000 */
[----:B------:R-:W-:Y:S02]  /*15cb0*/  WARPGROUP.DEPBAR.LE gsb0, 0x0 ;  /* 0x00008000000079c5 */ /* 0x000fe40000010000 */
[----:B------:R-:W-:-:S10]  /*15cc0*/  WARPGROUP.ARRIVE ;  /* 0x00000000000079c5 */ /* 0x000fd40000000000 */
[----:B------:R-:W-:Y:S01]  /*15cd0*/  HGMMA.64x16x16.F32 R56, gdesc[UR36], R56, gsb0 ;  /* 0x00200000243879f0 */ /* 0x000fe20008000838 */
[----:B------:R-:W-:Y:S02]  /*15ce0*/  R2UR UR6, R4 ;  /* 0x00000000040672ca */ /* 0x000fe400000e0000 */
[----:B------:R-:W-:Y:S01]  /*15cf0*/  R2UR UR7, R5 ;  /* 0x00000000050772ca */ /* 0x000fe200000e0000 */
[----:B------:R-:W-:Y:S01]  /*15d00*/  UMOV UR4, UR36 ;  /* 0x0000002400047c82 */ /* 0x000fe20008000000 */
[----:B------:R-:W-:Y:S01]  /*15d10*/  UMOV UR5, UR37 ;  /* 0x0000002500057c82 */ /* 0x000fe20008000000 */
[----:B------:R0:W-:Y:S01]  /*15d20*/  STL.64 [R1], R12 ;  /* 0x0000000c01007387 */ /* 0x0001e20000100a00 */
[----:B--2---:R-:W-:Y:S01]  /*15d30*/  IADD3 R147, R147, 0x50, -R64 ;  /* 0x0000005093937810 */ /* 0x004fe20007ffe840 */
[----:B------:R-:W-:Y:S01]  /*15d40*/  @!P1 VIADD R0, R0, 0x38840 ;  /* 0x0003884000009836 */ /* 0x000fe20000000000 */
[----:B------:R-:W-:Y:S01]  /*15d50*/  ULDC UR39, c[0x0][0x9d8] ;  /* 0x0002760000277ab9 */ /* 0x000fe20000000800 */
[----:B------:R-:W-:Y:S01]  /*15d60*/  ULDC UR38, c[0x0][0x988] ;  /* 0x0002620000267ab9 */ /* 0x000fe20000000800 */
[----:B------:R-:W-:-:S02]  /*15d70*/  WARPGROUP.DEPBAR.LE gsb0, 0x0 ;  /* 0x00008000000079c5 */ /* 0x000fc40000010000 */
[----:B------:R-:W-:-:S06]  /*15d80*/  WARPGROUP.ARRIVE ;  /* 0x00000000000079c5 */ /* 0x000fcc0000000000 */
        /* <DEDUP_REMOVED lines=20> */
[----:B------:R-:W-:-:S04]  /*15ed0*/  R2UR UR7, R3 ;  /* 0x00000000030772ca */ /* 0x000fc800000e0000 */
[----:B------:R-:W-:Y:S01]  /*15ee0*/  R2UR UR6, R2 ;  /* 0x00000000020672ca */ /* 0x000fe200000e0000 */
[----:B------:R-:W-:Y:S01]  /*15ef0*/  FMUL.FTZ R6, R56, UR8 ;  /* 0x0000000838067c20 */ /* 0x000fe20008410000 */
[----:B0-----:R-:W-:Y:S01]  /*15f00*/  FMUL.FTZ R12, R59, UR8 ;  /* 0x000000083b0c7c20 */ /* 0x001fe20008410000 */
[----:B------:R-:W-:Y:S01]  /*15f10*/  FMUL.FTZ R7, R57, UR8 ;  /* 0x0000000839077c20 */ /* 0x000fe20008410000 */
[----:B------:R-:W-:Y:S01]  /*15f20*/  FMUL.FTZ R20, R62, UR8 ;  /* 0x000000083e147c20 */ /* 0x000fe20008410000 */
[----:B------:R-:W-:Y:S01]  /*15f30*/  FMUL.FTZ R8, R60, UR8 ;  /* 0x000000083c087c20 */ /* 0x000fe20008410000 */
[----:B------:R-:W-:Y:S01]  /*15f40*/  UMOV UR4, UR36 ;  /* 0x0000002400047c82 */ /* 0x000fe20008000000 */
[----:B------:R-:W0:Y:S01]  /*15f50*/  MUFU.TANH R6, R6 ;  /* 0x0000000600067308 */ /* 0x000e220000002400 */
[----:B------:R-:W-:Y:S01]  /*15f60*/  UMOV UR5, UR37 ;  /* 0x0000002500057c82 */ /* 0x000fe20008000000 */
[----:B------:R-:W-:Y:S01]  /*15f70*/  FMUL.FTZ R11, R61, UR8 ;  /* 0x000000083d0b7c20 */ /* 0x000fe20008410000 */
[----:B------:R-:W-:-:S05]  /*15f80*/  FMUL.FTZ R9, R58, UR8 ;  /* 0x000000083a097c20 */ /* 0x000fca0008410000 */
[----:B------:R-:W1:Y:S01]  /*15f90*/  MUFU.TANH R12, R12 ;  /* 0x0000000c000c7308 */ /* 0x000e620000002400 */
[----:B------:R-:W-:Y:S01]  /*15fa0*/  FMUL.FTZ R13, R48, UR8 ;  /* 0x00000008300d7c20 */ /* 0x000fe20008410000 */
[----:B------:R-:W-:-:S06]  /*15fb0*/  IMAD R2, R92, -0x50, R147 ;  /* 0xffffffb05c027824 */ /* 0x000fcc00078e0293 */
[----:B------:R-:W2:Y:S01]  /*15fc0*/  MUFU.TANH R7, R7 ;  /* 0x0000000700077308 */ /* 0x000ea20000002400 */
[----:B------:R-:W-:Y:S01]  /*15fd0*/  FMUL.FTZ R14, R49, UR8 ;  /* 0x00000008310e7c20 */ /* 0x000fe20008410000 */
[----:B------:R-:W-:-:S06]  /*15fe0*/  FMUL.FTZ R49, R51, UR8 ;  /* 0x0000000833317c20 */ /* 0x000fcc0008410000 */
[----:B------:R-:W3:Y:S01]  /*15ff0*/  MUFU.TANH R20, R20 ;  /* 0x0000001400147308 */ /* 0x000ee20000002400 */
[----:B------:R-:W-:Y:S02]  /*16000*/  WARPGROUP.DEPBAR.LE gsb0, 0x0 ;  /* 0x00008000000079c5 */ /* 0x000fe40000010000 */
[----:B------:R-:W-:-:S05]  /*16010*/  WARPGROUP.ARRIVE ;  /* 0x00000000000079c5 */ /* 0x000fca0000000000 */
[----:B------:R-:W4:Y:S01]  /*16020*/  MUFU.TANH R8, R8 ;  /* 0x0000000800087308 */ /* 0x000f220000002400 */
[----:B------:R-:W-:Y:S01]  /*16030*/  HGMMA.64x16x16.F32 R24, gdesc[UR4], R24, gsb0 ;  /* 0x00200000041879f0 */ /* 0x000fe20008000818 */
[----:B------:R-:W-:-:S06]  /*16040*/  FMUL.FTZ R5, R40, UR8 ;  /* 0x0000000828057c20 */ /* 0x000fcc0008410000 */
[----:B------:R-:W4:Y:S01]  /*16050*/  MUFU.TANH R11, R11 ;  /* 0x0000000b000b7308 */ /* 0x000f220000002400 */
[----:B------:R-:W-:Y:S01]  /*16060*/  FMUL.FTZ R40, R41, UR8 ;  /* 0x0000000829287c20 */ /* 0x000fe20008410000 */
[----:B------:R-:W-:Y:S01]  /*16070*/  ISETP.GT.AND P6, PT, R2, RZ, PT ;  /* 0x000000ff0200720c */ /* 0x000fe20003fc4270 */
[----:B------:R-:W-:Y:S01]  /*16080*/  FMUL.FTZ R41, R42, UR8 ;  /* 0x000000082a297c20 */ /* 0x000fe20008410000 */
[----:B------:R-:W-:Y:S01]  /*16090*/  ISETP.GT.AND P5, PT, R2, 0x1, PT ;  /* 0x000000010200780c */ /* 0x000fe20003fa4270 */
[----:B------:R-:W-:-:S03]  /*160a0*/  FMUL.FTZ R42, R44, UR8 ;  /* 0x000000082c2a7c20 */ /* 0x000fc60008410000 */
[----:B------:R-:W4:Y:S01]  /*160b0*/  MUFU.TANH R9, R9 ;  /* 0x0000000900097308 */ /* 0x000f220000002400 */
[----:B------:R-:W-:Y:S01]  /*160c0*/  FMUL.FTZ R21, R52, UR8 ;  /* 0x0000000834157c20 */ /* 0x000fe20008410000 */
[----:B------:R-:W-:Y:S01]  /*160d0*/  FMUL.FTZ R44, R45, UR8 ;  /* 0x000000082d2c7c20 */ /* 0x000fe20008410000 */
[----:B0-----:R-:W-:-:S05]  /*160e0*/  FSEL R45, R6, -INF , P6 ;  /* 0xff800000062d7808 */ /* 0x001fca0003000000 */
[----:B------:R-:W0:Y:S01]  /*160f0*/  MUFU.TANH R13, R13 ;  /* 0x0000000d000d7308 */ /* 0x000e220000002400 */
[----:B------:R-:W-:Y:S01]  /*16100*/  ISETP.GT.AND P4, PT, R2, 0x8, PT ;  /* 0x000000080200780c */ /* 0x000fe20003f84270 */
[----:B------:R-:W-:Y:S01]  /*16110*/  FMUL.FTZ R15, R63, UR8 ;  /* 0x000000083f0f7c20 */ /* 0x000fe20008410000 */
[----:B-1----:R-:W-:Y:S01]  /*16120*/  FSEL R6, R12, -INF , P5 ;  /* 0xff8000000c067808 */ /* 0x002fe20002800000 */
[----:B------:R-:W-:Y:S01]  /*16130*/  FMUL.FTZ R51, R55, UR8 ;  /* 0x0000000837337c20 */ /* 0x000fe20008410000 */
[----:B--2---:R-:W-:-:S03]  /*16140*/  FSEL R12, R7, -INF , P5 ;  /* 0xff800000070c7808 */ /* 0x004fc60002800000 */
[----:B------:R-:W1:Y:S01]  /*16150*/  MUFU.TANH R49, R49 ;  /* 0x0000003100317308 */ /* 0x000e620000002400 */
[----:B------:R-:W-:Y:S01]  /*16160*/  FMUL.FTZ R4, R53, UR8 ;  /* 0x0000000835047c20 */ /* 0x000fe20008410000 */
[----:B------:R-:W-:Y:S01]  /*16170*/  FMUL.FTZ R52, R46, UR8 ;  /* 0x000000082e347c20 */ /* 0x000fe20008410000 */
[----:B------:R-:W-:Y:S01]  /*16180*/  FMUL.FTZ R46, R47, UR8 ;  /* 0x000000082f2e7c20 */ /* 0x000fe20008410000 */
[----:B---3--:R-:W-:-:S04]  /*16190*/  FSEL R7, R20, -INF , P4 ;  /* 0xff80000014077808 */ /* 0x008fc80002000000 */
[----:B------:R-:W2:Y:S01]  /*161a0*/  MUFU.TANH R14, R14 ;  /* 0x0000000e000e7308 */ /* 0x000ea20000002400 */
[----:B------:R-:W-:Y:S01]  /*161b0*/  FMUL.FTZ R48, R50, UR8 ;  /* 0x0000000832307c20 */ /* 0x000fe20008410000 */
[C---:B------:R-:W-:Y:S02]  /*161c0*/  ISETP.GT.AND P2, PT, R2.reuse, 0x9, PT ;  /* 0x000000090200780c */ /* 0x040fe40003f44270 */
[----:B------:R-:W-:Y:S01]  /*161d0*/  ISETP.GT.AND P3, PT, R2, 0x10, PT ;  /* 0x000000100200780c */ /* 0x000fe20003f64270 */
[----:B------:R-:W-:Y:S01]  /*161e0*/  FMUL.FTZ R43, R43, UR8 ;  /* 0x000000082b2b7c20 */ /* 0x000fe20008410000 */
[----:B----4-:R-:W-:Y:S01]  /*161f0*/  FSEL R47, R8, -INF , P4 ;  /* 0xff800000082f7808 */ /* 0x010fe20002000000 */
[----:B------:R-:W-:Y:S01]  /*16200*/  FMUL.FTZ R67, R32, UR8 ;  /* 0x0000000820437c20 */ /* 0x000fe20008410000 */
[----:B------:R-:W3:Y:S01]  /*16210*/  MUFU.TANH R21, R21 ;  /* 0x0000001500157308 */ /* 0x000ee20000002400 */
[----:B------:R-:W-:Y:S01]  /*16220*/  FMNMX.FTZ R20, R45, R12, !PT ;  /* 0x0000000c2d147209 */ /* 0x000fe20007810000 */
[----:B------:R-:W-:Y:S01]  /*16230*/  FMUL.FTZ R69, R33, UR8 ;  /* 0x0000000821457c20 */ /* 0x000fe20008410000 */
[----:B------:R-:W-:Y:S01]  /*16240*/  FSEL R55, R11, -INF , P2 ;  /* 0xff8000000b377808 */ /* 0x000fe20001000000 */
[----:B------:R-:W-:Y:S01]  /*16250*/  FMUL.FTZ R36, R36, UR8 ;  /* 0x0000000824247c20 */ /* 0x000fe20008410000 */
[----:B------:R-:W-:Y:S01]  /*16260*/  FMNMX.FTZ R20, R47, R20, !PT ;  /* 0x000000142f147209 */ /* 0x000fe20007810000 */
[----:B------:R-:W-:Y:S01]  /*16270*/  FMUL.FTZ R37, R37, UR8 ;  /* 0x0000000825257c20 */ /* 0x000fe20008410000 */
[----:B------:R-:W-:Y:S01]  /*16280*/  FMUL.FTZ R35, R35, UR8 ;  /* 0x0000000823237c20 */ /* 0x000fe20008410000 */
[----:B------:R-:W4:Y:S01]  /*16290*/  MUFU.TANH R15, R15 ;  /* 0x0000000f000f7308 */ /* 0x000f220000002400 */
[----:B------:R-:W-:Y:S01]  /*162a0*/  FSEL R3, R9, -INF , P6 ;  /* 0xff80000009037808 */ /* 0x000fe20003000000 */
[----:B------:R-:W-:Y:S01]  /*162b0*/  FMUL.FTZ R50, R54, UR8 ;  /* 0x0000000836327c20 */ /* 0x000fe20008410000 */
[----:B------:R-:W-:Y:S01]  /*162c0*/  ISETP.GT.AND P6, PT, R2, 0x11, PT ;  /* 0x000000110200780c */ /* 0x000fe20003fc4270 */
[----:B------:R-:W-:Y:S01]  /*162d0*/  FMUL.FTZ R38, R38, UR8 ;  /* 0x0000000826267c20 */ /* 0x000fe20008410000 */
[----:B------:R-:W-:-:S03]  /*162e0*/  ULDC UR4, c[0x0][0x988] ;  /* 0x0002620000047ab9 */ /* 0x000fc60000000800 */
[----:B------:R-:W4:Y:S01]  /*162f0*/  MUFU.TANH R51, R51 ;  /* 0x0000003300337308 */ /* 0x000f220000002400 */
[----:B0-----:R-:W-:Y:S02]  /*16300*/  FSEL R53, R13, -INF , P3 ;  /* 0xff8000000d357808 */ /* 0x001fe40001800000 */
[----:B------:R-:W-:-:S05]  /*16310*/  FMNMX.FTZ R20, R55, R20, !PT ;  /* 0x0000001437147209 */ /* 0x000fca0007810000 */
[----:B------:R-:W0:Y:S01]  /*16320*/  MUFU.TANH R4, R4 ;  /* 0x0000000400047308 */ /* 0x000e220000002400 */
[----:B-1----:R-:W-:-:S07]  /*16330*/  FSEL R13, R49, -INF , P6 ;  /* 0xff800000310d7808 */ /* 0x002fce0003000000 */
[----:B------:R-:W1:Y:S01]  /*16340*/  MUFU.TANH R48, R48 ;  /* 0x0000003000307308 */ /* 0x000e620000002400 */
[----:B------:R-:W-:Y:S02]  /*16350*/  ISETP.GT.AND P5, PT, R2, 0x18, PT ;  /* 0x000000180200780c */ /* 0x000fe40003fa4270 */
[----:B--2---:R-:W-:-:S05]  /*16360*/  FSEL R49, R14, -INF , P6 ;  /* 0xff8000000e317808 */ /* 0x004fca0003000000 */
[----:B------:R-:W2:Y:S01]  /*16370*/  MUFU.TANH R5, R5 ;  /* 0x0000000500057308 */ /* 0x000ea20000002400 */
[----:B------:R-:W-:Y:S02]  /*16380*/  FMNMX.FTZ R20, R53, R20, !PT ;  /* 0x0000001435147209 */ /* 0x000fe40007810000 */
[----:B------:R-:W-:-:S05]  /*16390*/  ISETP.GT.AND P4, PT, R2, 0x19, PT ;  /* 0x000000190200780c */ /* 0x000fca0003f84270 */
[----:B------:R-:W2:Y:S01]  /*163a0*/  MUFU.TANH R40, R40 ;  /* 0x0000002800287308 */ /* 0x000ea20000002400 */
[----:B---3--:R-:W-:Y:S02]  /*163b0*/  FSEL R57, R21, -INF , P5 ;  /* 0xff80000015397808 */ /* 0x008fe40002800000 */
[----:B------:R-:W-:-:S05]  /*163c0*/  FMNMX.FTZ R20, R49, R20, !PT ;  /* 0x0000001431147209 */ /* 0x000fca0007810000 */
[----:B------:R-:W3:Y:S01]  /*163d0*/  MUFU.TANH R50, R50 ;  /* 0x0000003200327308 */ /* 0x000ee20000002400 */
[----:B----4-:R-:W-:Y:S02]  /*163e0*/  FSEL R9, R15, -INF , P2 ;  /* 0xff8000000f097808 */ /* 0x010fe40001000000 */
[----:B------:R-:W-:-:S05]  /*163f0*/  FSEL R21, R51, -INF , P4 ;  /* 0xff80000033157808 */ /* 0x000fca0002000000 */
[----:B------:R-:W4:Y:S01]  /*16400*/  MUFU.TANH R42, R42 ;  /* 0x0000002a002a7308 */ /* 0x000f220000002400 */
[----:B------:R-:W-:Y:S02]  /*16410*/  ISETP.GT.AND P2, PT, R2, 0x20, PT ;  /* 0x000000200200780c */ /* 0x000fe40003f44270 */
[----:B0-----:R-:W-:Y:S02]  /*16420*/  FSEL R51, R4, -INF , P4 ;  /* 0xff80000004337808 */ /* 0x001fe40002000000 */
[----:B------:R-:W-:-:S03]  /*16430*/  FMNMX.FTZ R20, R57, R20, !PT ;  /* 0x0000001439147209 */ /* 0x000fc60007810000 */
[----:B------:R-:W0:Y:S01]  /*16440*/  MUFU.TANH R44, R44 ;  /* 0x0000002c002c7308 */ /* 0x000e220000002400 */
[----:B-1----:R-:W-:Y:S02]  /*16450*/  FSEL R11, R48, -INF , P3 ;  /* 0xff800000300b7808 */ /* 0x002fe40001800000 */
[----:B------:R-:W-:Y:S02]  /*16460*/  ISETP.GT.AND P3, PT, R2, 0x21, PT ;  /* 0x000000210200780c */ /* 0x000fe40003f64270 */
[----:B--2---:R-:W-:-:S03]  /*16470*/  FSEL R59, R5, -INF , P2 ;  /* 0xff800000053b7808 */ /* 0x004fc60001000000 */
[----:B------:R-:W-:Y:S01]  /*16480*/  MUFU.TANH R43, R43 ;  /* 0x0000002b002b7308 */ /* 0x000fe20000002400 */
[----:B------:R-:W-:Y:S02]  /*16490*/  FMNMX.FTZ R20, R51, R20, !PT ;  /* 0x0000001433147209 */ /* 0x000fe40007810000 */
[----:B------:R-:W-:-:S05]  /*164a0*/  ISETP.GT.AND P6, PT, R2, 0x28, PT ;  /* 0x000000280200780c */ /* 0x000fca0003fc4270 */
[----:B------:R-:W1:Y:S01]  /*164b0*/  MUFU.TANH R67, R67 ;  /* 0x0000004300437308 */ /* 0x000e620000002400 */
[----:B------:R-:W-:Y:S02]  /*164c0*/  FSEL R61, R40, -INF , P3 ;  /* 0xff800000283d7808 */ /* 0x000fe40001800000 */
[----:B------:R-:W-:-:S05]  /*164d0*/  FMNMX.FTZ R20, R59, R20, !PT ;  /* 0x000000143b147209 */ /* 0x000fca0007810000 */
[----:B------:R-:W2:Y:S01]  /*164e0*/  MUFU.TANH R41, R41 ;  /* 0x0000002900297308 */ /* 0x000ea20000002400 */
[----:B---3--:R-:W-:Y:S01]  /*164f0*/  FSEL R15, R50, -INF , P5 ;  /* 0xff800000320f7808 */ /* 0x008fe20002800000 */
[----:B------:R-:W-:-:S06]  /*16500*/  WARPGROUP.DEPBAR.LE gsb0, 0x0 ;  /* 0x00008000000079c5 */ /* 0x000fcc0000010000 */
[----:B------:R-:W3:Y:S01]  /*16510*/  MUFU.TANH R69, R69 ;  /* 0x0000004500457308 */ /* 0x000ee20000002400 */
[----:B------:R-:W-:Y:S01]  /*16520*/  FMUL.FTZ R32, R34, UR8 ;  /* 0x0000000822207c20 */ /* 0x000fe20008410000 */
[----:B------:R-:W-:Y:S01]  /*16530*/  ISETP.GT.AND P5, PT, R2, 0x29, PT ;  /* 0x000000290200780c */ /* 0x000fe20003fa4270 */
[----:B------:R-:W-:Y:S01]  /*16540*/  FMUL.FTZ R24, R24, UR8 ;  /* 0x0000000818187c20 */ /* 0x000fe20008410000 */
[----:B----4-:R-:W-:Y:S02]  /*16550*/  FSEL R63, R42, -INF , P6 ;  /* 0xff8000002a3f7808 */ /* 0x010fe40003000000 */
[----:B------:R-:W-:Y:S02]  /*16560*/  FMNMX.FTZ R20, R61, R20, !PT ;  /* 0x000000143d147209 */ /* 0x000fe40007810000 */
[----:B------:R-:W4:Y:S01]  /*16570*/  MUFU.TANH R52, R52 ;  /* 0x0000003400347308 */ /* 0x000f220000002400 */
[----:B------:R-:W-:Y:S01]  /*16580*/  ISETP.GT.AND P4, PT, R2, 0x30, PT ;  /* 0x000000300200780c */ /* 0x000fe20003f84270 */
[----:B------:R-:W-:Y:S01]  /*16590*/  FMUL.FTZ R4, R25, UR8 ;  /* 0x0000000819047c20 */ /* 0x000fe20008410000 */
[----:B0-----:R-:W-:-:S05]  /*165a0*/  FSEL R65, R44, -INF , P5 ;  /* 0xff8000002c417808 */ /* 0x001fca0002800000 */
[----:B------:R-:W0:Y:S01]  /*165b0*/  MUFU.TANH R36, R36 ;  /* 0x0000002400247308 */ /* 0x000e220000002400 */
[----:B------:R-:W-:-:S07]  /*165c0*/  FMNMX.FTZ R20, R63, R20, !PT ;  /* 0x000000143f147209 */ /* 0x000fce0007810000 */
[----:B------:R-:W0:Y:S01]  /*165d0*/  MUFU.TANH R46, R46 ;  /* 0x0000002e002e7308 */ /* 0x000e220000002400 */
[----:B-1----:R-:W-:Y:S01]  /*165e0*/  FSEL R67, R67, -INF , P4 ;  /* 0xff80000043437808 */ /* 0x002fe20002000000 */
[----:B------:R-:W-:Y:S01]  /*165f0*/  FMUL.FTZ R28, R28, UR8 ;  /* 0x000000081c1c7c20 */ /* 0x000fe20008410000 */
[----:B------:R-:W-:-:S05]  /*16600*/  FMNMX.FTZ R20, R65, R20, !PT ;  /* 0x0000001441147209 */ /* 0x000fca0007810000 */
[----:B------:R-:W1:Y:S01]  /*16610*/  MUFU.TANH R37, R37 ;  /* 0x0000002500257308 */ /* 0x000e620000002400 */
[----:B--2---:R-:W-:-:S07]  /*16620*/  FSEL R33, R41, -INF , P2 ;  /* 0xff80000029217808 */ /* 0x004fce0001000000 */
[----:B------:R-:W2:Y:S01]  /*16630*/  MUFU.TANH R32, R32 ;  /* 0x0000002000207308 */ /* 0x000ea20000002400 */
[----:B------:R-:W-:-:S07]  /*16640*/  ISETP.GT.AND P2, PT, R2, 0x38, PT ;  /* 0x000000380200780c */ /* 0x000fce0003f44270 */
[----:B------:R3:W-:Y:S01]  /*16650*/  MUFU.TANH R8, R35 ;  /* 0x0000002300087308 */ /* 0x0007e20000002400 */
[----:B------:R-:W-:Y:S01]  /*16660*/  FMNMX.FTZ R20, R67, R20, !PT ;  /* 0x0000001443147209 */ /* 0x000fe20007810000 */
[----:B------:R-:W-:-:S06]  /*16670*/  FMUL.FTZ R5, R29, UR8 ;  /* 0x000000081d057c20 */ /* 0x000fcc0008410000 */
[----:B------:R-:W2:Y:S01]  /*16680*/  MUFU.TANH R24, R24 ;  /* 0x0000001800187308 */ /* 0x000ea20000002400 */
[----:B---3--:R-:W-:Y:S02]  /*16690*/  FSEL R35, R43, -INF , P3 ;  /* 0xff8000002b237808 */ /* 0x008fe40001800000 */
[----:B------:R-:W-:-:S04]  /*166a0*/  ISETP.GT.AND P3, PT, R2, 0x31, PT ;  /* 0x000000310200780c */ /* 0x000fc80003f64270 */
[----:B------:R-:W-:Y:S01]  /*166b0*/  FSEL R69, R69, -INF , P3 ;  /* 0xff80000045457808 */ /* 0x000fe20001800000 */
[----:B------:R-:W3:Y:S01]  /*166c0*/  MUFU.TANH R4, R4 ;  /* 0x0000000400047308 */ /* 0x000ee20000002400 */
[----:B----4-:R-:W-:Y:S02]  /*166d0*/  FSEL R25, R52, -INF , P6 ;  /* 0xff80000034197808 */ /* 0x010fe40003000000 */
[----:B------:R-:W-:Y:S02]  /*166e0*/  ISETP.GT.AND P6, PT, R2, 0x39, PT ;  /* 0x000000390200780c */ /* 0x000fe40003fc4270 */
[----:B0-----:R-:W-:-:S03]  /*166f0*/  FSEL R71, R36, -INF , P2 ;  /* 0xff80000024477808 */ /* 0x001fc60001000000 */
[----:B------:R-:W0:Y:S01]  /*16700*/  MUFU.TANH R38, R38 ;  /* 0x0000002600267308 */ /* 0x000e220000002400 */
[----:B------:R-:W-:Y:S02]  /*16710*/  FMNMX.FTZ R20, R69, R20, !PT ;  /* 0x0000001445147209 */ /* 0x000fe40007810000 */
[----:B------:R-:W-:-:S05]  /*16720*/  FSEL R29, R46, -INF , P5 ;  /* 0xff8000002e1d7808 */ /* 0x000fca0002800000 */
[----:B------:R-:W4:Y:S01]  /*16730*/  MUFU.TANH R28, R28 ;  /* 0x0000001c001c7308 */ /* 0x000f220000002400 */
[----:B------:R-:W-:Y:S02]  /*16740*/  ISETP.GT.AND P5, PT, R2, 0x40, PT ;  /* 0x000000400200780c */ /* 0x000fe40003fa4270 */
[----:B-1----:R-:W-:Y:S02]  /*16750*/  FSEL R73, R37, -INF , P6 ;  /* 0xff80000025497808 */ /* 0x002fe40003000000 */
[----:B------:R-:W-:-:S03]  /*16760*/  FMNMX.FTZ R20, R71, R20, !PT ;  /* 0x0000001447147209 */ /* 0x000fc60007810000 */
[----:B------:R-:W1:Y:S01]  /*16770*/  MUFU.TANH R5, R5 ;  /* 0x0000000500057308 */ /* 0x000e620000002400 */
[----:B--2---:R-:W-:Y:S02]  /*16780*/  FSEL R41, R32, -INF , P4 ;  /* 0xff80000020297808 */ /* 0x004fe40002000000 */
[----:B------:R-:W-:Y:S02]  /*16790*/  ISETP.GT.AND P4, PT, R2, 0x41, PT ;  /* 0x000000410200780c */ /* 0x000fe40003f84270 */
[----:B------:R-:W-:Y:S02]  /*167a0*/  FSEL R75, R24, -INF , P5 ;  /* 0xff800000184b7808 */ /* 0x000fe40002800000 */
[----:B------:R-:W-:Y:S02]  /*167b0*/  FMNMX.FTZ R20, R73, R20, !PT ;  /* 0x0000001449147209 */ /* 0x000fe40007810000 */
[----:B------:R-:W-:Y:S02]  /*167c0*/  FSEL R43, R8, -INF , P3 ;  /* 0xff800000082b7808 */ /* 0x000fe40001800000 */
[----:B------:R-:W-:-:S02]  /*167d0*/  ISETP.GT.AND P3, PT, R2, 0x48, PT ;  /* 0x000000480200780c */ /* 0x000fc40003f64270 */
[----:B---3--:R-:W-:Y:S02]  /*167e0*/  FSEL R77, R4, -INF , P4 ;  /* 0xff800000044d7808 */ /* 0x008fe40002000000 */
[----:B------:R-:W-:Y:S02]  /*167f0*/  FMNMX.FTZ R20, R75, R20, !PT ;  /* 0x000000144b147209 */ /* 0x000fe40007810000 */
[----:B0-----:R-:W-:Y:S02]  /*16800*/  FSEL R37, R38, -INF , P2 ;  /* 0xff80000026257808 */ /* 0x001fe40001000000 */
[----:B------:R-:W-:Y:S02]  /*16810*/  ISETP.GT.AND P2, PT, R2, 0x49, PT ;  /* 0x000000490200780c */ /* 0x000fe40003f44270 */
[----:B----4-:R-:W-:Y:S02]  /*16820*/  FSEL R81, R28, -INF , P3 ;  /* 0xff8000001c517808 */ /* 0x010fe40001800000 */
[----:B------:R-:W-:-:S02]  /*16830*/  FMNMX.FTZ R20, R77, R20, !PT ;  /* 0x000000144d147209 */ /* 0x000fc40007810000 */
[----:B-1----:R-:W-:Y:S02]  /*16840*/  FSEL R79, R5, -INF , P2 ;  /* 0xff800000054f7808 */ /* 0x002fe40001000000 */
[----:B------:R-:W-:-:S04]  /*16850*/  FMNMX.FTZ R20, R81, R20, !PT ;  /* 0x0000001451147209 */ /* 0x000fc80007810000 */
[----:B------:R-:W-:-:S05]  /*16860*/  FMNMX.FTZ R20, R79, R20, !PT ;  /* 0x000000144f147209 */ /* 0x000fca0007810000 */
[----:B------:R-:W0:Y:S02]  /*16870*/  SHFL.BFLY PT, R5, R20, 0x2, 0x1f ;  /* 0x0c401f0014057f89 */ /* 0x000e2400000e0000 */
[----:B0-----:R-:W-:-:S05]  /*16880*/  FMNMX.FTZ R4, R20, R5, !PT ;  /* 0x0000000514047209 */ /* 0x001fca0007810000 */
[----:B------:R-:W0:Y:S01]  /*16890*/  SHFL.BFLY PT, R5, R4, 0x1, 0x1f ;  /* 0x0c201f0004057f89 */ /* 0x000e2200000e0000 */
[----:B------:R-:W-:Y:S02]  /*168a0*/  MOV R2, UR4 ;  /* 0x0000000400027c02 */ /* 0x000fe40008000f00 */
[----:B0-----:R-:W-:-:S04]  /*168b0*/  FMNMX.FTZ R5, R4, R5, !PT ;  /* 0x0000000504057209 */ /* 0x001fc80007810000 */
[C---:B------:R-:W-:Y:S01]  /*168c0*/  FSETP.NEU.FTZ.AND P0, PT, R5.reuse, -INF , PT ;  /* 0xff8000000500780b */ /* 0x040fe20003f1d000 */
[----:B------:R-:W-:-:S05]  /*168d0*/  FMUL.FTZ R8, R5, R2 ;  /* 0x0000000205087220 */ /* 0x000fca0000410000 */
[----:B------:R-:W-:Y:S02]  /*168e0*/  FSEL R8, R8, RZ, P0 ;  /* 0x000000ff08087208 */ /* 0x000fe40000000000 */
[----:B------:R-:W-:Y:S02]  /*168f0*/  ISETP.NE.AND P0, PT, R10, RZ, PT ;  /* 0x000000ff0a00720c */ /* 0x000fe40003f05270 */
[----:B------:R-:W-:-:S04]  /*16900*/  FMNMX.FTZ R10, R3, R6, !PT ;  /* 0x00000006030a7209 */ /* 0x000fc80007810000 */
[----:B------:R-:W-:-:S04]  /*16910*/  FMNMX.FTZ R10, R7, R10, !PT ;  /* 0x0000000a070a7209 */ /* 0x000fc80007810000 */
[----:B------:R-:W-:-:S04]  /*16920*/  FMNMX.FTZ R10, R9, R10, !PT ;  /* 0x0000000a090a7209 */ /* 0x000fc80007810000 */
[----:B------:R-:W-:-:S04]  /*16930*/  FMNMX.FTZ R10, R11, R10, !PT ;  /* 0x0000000a0b0a7209 */ /* 0x000fc80007810000 */
[----:B------:R-:W-:-:S04]  /*16940*/  FMNMX.FTZ R14, R13, R10, !PT ;  /* 0x0000000a0d0e7209 */ /* 0x000fc80007810000 */
[----:B------:R-:W-:-:S04]  /*16950*/  FMNMX.FTZ R14, R15, R14, !PT ;  /* 0x0000000e0f0e7209 */ /* 0x000fc80007810000 */
[----:B------:R-:W-:Y:S01]  /*16960*/  FMNMX.FTZ R14, R21, R14, !PT ;  /* 0x0000000e150e7209 */ /* 0x000fe20007810000 */
[----:B------:R-:W-:-:S03]  /*16970*/  FMUL.FTZ R39, R39, UR8 ;  /* 0x0000000827277c20 */ /* 0x000fc60008410000 */
[----:B------:R-:W-:Y:S01]  /*16980*/  FMNMX.FTZ R14, R33, R14, !PT ;  /* 0x0000000e210e7209 */ /* 0x000fe20007810000 */
[----:B------:R-:W-:-:S03]  /*16990*/  FMUL.FTZ R26, R26, UR8 ;  /* 0x000000081a1a7c20 */ /* 0x000fc60008410000 */
[----:B------:R-:W-:Y:S01]  /*169a0*/  FMNMX.FTZ R14, R35, R14, !PT ;  /* 0x0000000e230e7209 */ /* 0x000fe20007810000 */
[----:B------:R-:W0:Y:S03]  /*169b0*/  MUFU.TANH R39, R39 ;  /* 0x0000002700277308 */ /* 0x000e260000002400 */
[----:B------:R-:W-:Y:S01]  /*169c0*/  FMNMX.FTZ R14, R25, R14, !PT ;  /* 0x0000000e190e7209 */ /* 0x000fe20007810000 */
[----:B------:R-:W-:Y:S01]  /*169d0*/  FMUL.FTZ R27, R27, UR8 ;  /* 0x000000081b1b7c20 */ /* 0x000fe20008410000 */
[----:B------:R-:W-:Y:S02]  /*169e0*/  FMUL.FTZ R30, R30, UR8 ;  /* 0x000000081e1e7c20 */ /* 0x000fe40008410000 */
[----:B------:R-:W-:Y:S01]  /*169f0*/  FMNMX.FTZ R14, R29, R14, !PT ;  /* 0x0000000e1d0e7209 */ /* 0x000fe20007810000 */
[----:B------:R-:W1:Y:S03]  /*16a00*/  MUFU.TANH R26, R26 ;  /* 0x0000001a001a7308 */ /* 0x000e660000002400 */
[----:B------:R-:W-:Y:S01]  /*16a10*/  FMNMX.FTZ R14, R41, R14, !PT ;  /* 0x0000000e290e7209 */ /* 0x000fe20007810000 */
[----:B------:R-:W-:-:S04]  /*16a20*/  FMUL.FTZ R31, R31, UR8 ;  /* 0x000000081f1f7c20 */ /* 0x000fc80008410000 */
[----:B------:R-:W2:Y:S01]  /*16a30*/  MUFU.TANH R4, R27 ;  /* 0x0000001b00047308 */ /* 0x000ea20000002400 */
[----:B------:R-:W-:Y:S02]  /*16a40*/  FMNMX.FTZ R14, R43, R14, !PT ;  /* 0x0000000e2b0e7209 */ /* 0x000fe40007810000 */
[----:B0-----:R-:W-:-:S05]  /*16a50*/  FSEL R39, R39, -INF , P6 ;  /* 0xff80000027277808 */ /* 0x001fca0003000000 */
[----:B------:R-:W0:Y:S01]  /*16a60*/  MUFU.TANH R30, R30 ;  /* 0x0000001e001e7308 */ /* 0x000e220000002400 */
[----:B------:R-:W-:Y:S01]  /*16a70*/  FMNMX.FTZ R14, R37, R14, !PT ;  /* 0x0000000e250e7209 */ /* 0x000fe20007810000 */
[----:B------:R-:W-:Y:S01]  /*16a80*/  FFMA.FTZ R208, R45, R2, -R8 ;  /* 0x000000022dd07223 */ /* 0x000fe20000010808 */
[----:B-1----:R-:W-:-:S05]  /*16a90*/  FSEL R45, R26, -INF , P5 ;  /* 0xff8000001a2d7808 */ /* 0x002fca0002800000 */
[----:B------:R1:W3:Y:S01]  /*16aa0*/  MUFU.TANH R10, R31 ;  /* 0x0000001f000a7308 */ /* 0x0002e20000002400 */
[----:B------:R-:W-:Y:S01]  /*16ab0*/  FMNMX.FTZ R14, R39, R14, !PT ;  /* 0x0000000e270e7209 */ /* 0x000fe20007810000 */
[--C-:B------:R-:W-:Y:S01]  /*16ac0*/  FFMA.FTZ R210, R47, R2, -R8.reuse ;  /* 0x000000022fd27223 */ /* 0x100fe20000010808 */
[----:B--2---:R-:W-:Y:S02]  /*16ad0*/  FSEL R47, R4, -INF , P4 ;  /* 0xff800000042f7808 */ /* 0x004fe40002000000 */
[----:B------:R-:W-:Y:S01]  /*16ae0*/  FMNMX.FTZ R14, R45, R14, !PT ;  /* 0x0000000e2d0e7209 */ /* 0x000fe20007810000 */
[--C-:B------:R-:W-:Y:S01]  /*16af0*/  FFMA.FTZ R204, R53, R2, -R8.reuse ;  /* 0x0000000235cc7223 */ /* 0x100fe20000010808 */
[----:B0-----:R-:W-:Y:S02]  /*16b00*/  FSEL R53, R30, -INF , P3 ;  /* 0xff8000001e357808 */ /* 0x001fe40001800000 */
[----:B------:R-:W-:Y:S01]  /*16b10*/  FMNMX.FTZ R14, R47, R14, !PT ;  /* 0x0000000e2f0e7209 */ /* 0x000fe20007810000 */
[----:B-1----:R-:W-:-:S03]  /*16b20*/  FFMA.FTZ R31, R55, R2, -R8 ;  /* 0x00000002371f7223 */ /* 0x002fc60000010808 */
[----:B------:R-:W-:Y:S02]  /*16b30*/  FMNMX.FTZ R14, R53, R14, !PT ;  /* 0x0000000e350e7209 */ /* 0x000fe40007810000 */
[----:B---3--:R-:W-:-:S04]  /*16b40*/  FSEL R55, R10, -INF , P2 ;  /* 0xff8000000a377808 */ /* 0x008fc80001000000 */
[----:B------:R-:W-:-:S05]  /*16b50*/  FMNMX.FTZ R14, R55, R14, !PT ;  /* 0x0000000e370e7209 */ /* 0x000fca0007810000 */
[----:B------:R-:W0:Y:S02]  /*16b60*/  SHFL.BFLY PT, R83, R14, 0x2, 0x1f ;  /* 0x0c401f000e537f89 */ /* 0x000e2400000e0000 */
[----:B0-----:R-:W-:-:S05]  /*16b70*/  FMNMX.FTZ R83, R14, R83, !PT ;  /* 0x000000530e537209 */ /* 0x001fca0007810000 */
[----:B------:R-:W0:Y:S01]  /*16b80*/  SHFL.BFLY PT, R4, R83, 0x1, 0x1f ;  /* 0x0c201f0053047f89 */ /* 0x000e2200000e0000 */
[----:B------:R-:W-:Y:S01]  /*16b90*/  FFMA.FTZ R27, R12, R2, -R8 ;  /* 0x000000020c1b7223 */ /* 0x000fe20000010808 */
[----:B------:R-:W-:Y:S08]  /*16ba0*/  MUFU.EX2 R208, R208 ;  /* 0x000000d000d07308 */ /* 0x000ff00000000800 */
[----:B------:R-:W1:Y:S01]  /*16bb0*/  MUFU.EX2 R27, R27 ;  /* 0x0000001b001b7308 */ /* 0x000e620000000800 */
[----:B0-----:R-:W-:-:S04]  /*16bc0*/  FMNMX.FTZ R4, R83, R4, !PT ;  /* 0x0000000453047209 */ /* 0x001fc80007810000 */
[C---:B------:R-:W-:Y:S01]  /*16bd0*/  FSETP.NEU.FTZ.AND P2, PT, R4.reuse, -INF , PT ;  /* 0xff8000000400780b */ /* 0x040fe20003f5d000 */
[----:B------:R-:W-:-:S05]  /*16be0*/  FMUL.FTZ R14, R4, R2 ;  /* 0x00000002040e7220 */ /* 0x000fca0000410000 */
[----:B------:R-:W-:Y:S01]  /*16bf0*/  FSEL R14, R14, RZ, P2 ;  /* 0x000000ff0e0e7208 */ /* 0x000fe20001000000 */
[----:B------:R-:W0:Y:S04]  /*16c00*/  MUFU.EX2 R210, R210 ;  /* 0x000000d200d27308 */ /* 0x000e280000000800 */
[-CC-:B------:R-:W-:Y:S01]  /*16c10*/  FFMA.FTZ R209, R3, R2.reuse, -R14.reuse ;  /* 0x0000000203d17223 */ /* 0x180fe2000001080e */
[-CC-:B------:R-:W-:Y:S01]  /*16c20*/  FFMA.FTZ R6, R6, R2.reuse, -R14.reuse ;  /* 0x0000000206067223 */ /* 0x180fe2000001080e */
[-C--:B------:R-:W-:Y:S01]  /*16c30*/  FFMA.FTZ R211, R7, R2.reuse, -R14 ;  /* 0x0000000207d37223 */ /* 0x080fe2000001080e */
[-CC-:B------:R-:W-:Y:S01]  /*16c40*/  FFMA.FTZ R206, R57, R2.reuse, -R8.reuse ;  /* 0x0000000239ce7223 */ /* 0x180fe20000010808 */
[----:B------:R-:W2:Y:S01]  /*16c50*/  MUFU.EX2 R31, R31 ;  /* 0x0000001f001f7308 */ /* 0x000ea20000000800 */
[-CC-:B------:R-:W-:Y:S01]  /*16c60*/  FFMA.FTZ R200, R59, R2.reuse, -R8.reuse ;  /* 0x000000023bc87223 */ /* 0x180fe20000010808 */
[-CC-:B------:R-:W-:Y:S01]  /*16c70*/  FFMA.FTZ R57, R61, R2.reuse, -R8.reuse ;  /* 0x000000023d397223 */ /* 0x180fe20000010808 */
[-CC-:B------:R-:W-:Y:S01]  /*16c80*/  FFMA.FTZ R202, R63, R2.reuse, -R8.reuse ;  /* 0x000000023fca7223 */ /* 0x180fe20000010808 */
[-CC-:B------:R-:W-:Y:S01]  /*16c90*/  FFMA.FTZ R59, R65, R2.reuse, -R8.reuse ;  /* 0x00000002413b7223 */ /* 0x180fe20000010808 */
        /* <DEDUP_REMOVED lines=10> */
[-C--:B------:R-:W-:Y:S01]  /*16d40*/  FFMA.FTZ R67, R79, R2.reuse, -R8 ;  /* 0x000000024f437223 */ /* 0x080fe20000010808 */
[----:B------:R-:W3:Y:S01]  /*16d50*/  MUFU.EX2 R6, R6 ;  /* 0x0000000600067308 */ /* 0x000ee20000000800 */
[-CC-:B------:R-:W-:Y:S01]  /*16d60*/  FFMA.FTZ R8, R9, R2.reuse, -R14.reuse ;  /* 0x0000000209087223 */ /* 0x180fe2000001080e */
[----:B------:R-:W-:Y:S01]  /*16d70*/  FFMA.FTZ R205, R11, R2, -R14 ;  /* 0x000000020bcd7223 */ /* 0x000fe2000001080e */
[----:B-1----:R-:W-:-:S05]  /*16d80*/  FADD.FTZ R3, R208, R27 ;  /* 0x0000001bd0037221 */ /* 0x002fca0000010000 */
[----:B------:R-:W1:Y:S01]  /*16d90*/  MUFU.EX2 R204, R204 ;  /* 0x000000cc00cc7308 */ /* 0x000e620000000800 */
[----:B------:R-:W-:-:S07]  /*16da0*/  FFMA.FTZ R10, R13, R2, -R14 ;  /* 0x000000020d0a7223 */ /* 0x000fce000001080e */
[----:B------:R-:W4:Y:S01]  /*16db0*/  MUFU.EX2 R211, R211 ;  /* 0x000000d300d37308 */ /* 0x000f220000000800 */
[----:B0-----:R-:W-:-:S07]  /*16dc0*/  FADD.FTZ R26, R210, R3 ;  /* 0x00000003d21a7221 */ /* 0x001fce0000010000 */
[----:B------:R-:W0:Y:S01]  /*16dd0*/  MUFU.EX2 R49, R49 ;  /* 0x0000003100317308 */ /* 0x000e220000000800 */
[----:B------:R-:W-:-:S07]  /*16de0*/  FFMA.FTZ R207, R15, R2, -R14 ;  /* 0x000000020fcf7223 */ /* 0x000fce000001080e */
[----:B------:R-:W0:Y:S01]  /*16df0*/  MUFU.EX2 R8, R8 ;  /* 0x0000000800087308 */ /* 0x000e220000000800 */
[----:B--2---:R-:W-:Y:S01]  /*16e00*/  FADD.FTZ R3, R31, R26 ;  /* 0x0000001a1f037221 */ /* 0x004fe20000010000 */
[----:B---3--:R-:W-:-:S06]  /*16e10*/  FADD.FTZ R28, R209, R6 ;  /* 0x00000006d11c7221 */ /* 0x008fcc0000010000 */
[----:B------:R-:W2:Y:S01]  /*16e20*/  MUFU.EX2 R206, R206 ;  /* 0x000000ce00ce7308 */ /* 0x000ea20000000800 */
[----:B------:R-:W-:-:S07]  /*16e30*/  FFMA.FTZ R12, R21, R2, -R14 ;  /* 0x00000002150c7223 */ /* 0x000fce000001080e */
[----:B------:R-:W3:Y:S01]  /*16e40*/  MUFU.EX2 R205, R205 ;  /* 0x000000cd00cd7308 */ /* 0x000ee20000000800 */
[----:B-1----:R-:W-:Y:S01]  /*16e50*/  FADD.FTZ R26, R204, R3 ;  /* 0x00000003cc1a7221 */ /* 0x002fe20000010000 */
[----:B----4-:R-:W-:-:S06]  /*16e60*/  FADD.FTZ R3, R211, R28 ;  /* 0x0000001cd3037221 */ /* 0x010fcc0000010000 */
[----:B------:R-:W1:Y:S01]  /*16e70*/  MUFU.EX2 R51, R51 ;  /* 0x0000003300337308 */ /* 0x000e620000000800 */
[----:B------:R-:W-:-:S07]  /*16e80*/  FFMA.FTZ R201, R33, R2, -R14 ;  /* 0x0000000221c97223 */ /* 0x000fce000001080e */
[----:B------:R-:W4:Y:S01]  /*16e90*/  MUFU.EX2 R10, R10 ;  /* 0x0000000a000a7308 */ /* 0x000f220000000800 */
[----:B0-----:R-:W-:Y:S01]  /*16ea0*/  FADD.FTZ R7, R49, R26 ;  /* 0x0000001a31077221 */ /* 0x001fe20000010000 */
[----:B------:R-:W-:-:S06]  /*16eb0*/  FADD.FTZ R28, R8, R3 ;  /* 0x00000003081c7221 */ /* 0x000fcc0000010000 */
        /* <DEDUP_REMOVED lines=31> */
[----:B------:R-:W-:-:S07]  /*170b0*/  @!P1 PRMT R0, RZ, 0x654, R0 ;  /* 0x00000654ff009816 */ /* 0x000fce0000000000 */
[----:B------:R-:W0:Y:S01]  /*170c0*/  MUFU.EX2 R197, R197 ;  /* 0x000000c500c57308 */ /* 0x000e220000000800 */
[----:B------:R-:W-:Y:S01]  /*170d0*/  FFMA.FTZ R39, R39, R2, -R14 ;  /* 0x0000000227277223 */ /* 0x000fe2000001080e */
[----:B--2---:R-:W-:-:S06]  /*170e0*/  FADD.FTZ R30, R196, R7 ;  /* 0x00000007c41e7221 */ /* 0x004fcc0000010000 */
[----:B------:R-:W2:Y:S01]  /*170f0*/  MUFU.EX2 R63, R63 ;  /* 0x0000003f003f7308 */ /* 0x000ea20000000800 */
[----:B---3--:R-:W-:Y:S01]  /*17100*/  FADD.FTZ R3, R203, R28 ;  /* 0x0000001ccb037221 */ /* 0x008fe20000010000 */
[----:B------:R-:W-:Y:S01]  /*17110*/  FFMA.FTZ R45, R45, R2, -R14 ;  /* 0x000000022d2d7223 */ /* 0x000fe2000001080e */
[----:B------:R3:W-:Y:S05]  /*17120*/  @!P1 SYNCS.ARRIVE.TRANS64.RED.A1T0 RZ, [R0+URZ], RZ ;  /* 0x000000ff00ff99a7 */ /* 0x0007ea000810043f */
[----:B------:R-:W2:Y:S01]  /*17130*/  MUFU.EX2 R26, R26 ;  /* 0x0000001a001a7308 */ /* 0x000ea20000000800 */
[----:B-1----:R-:W-:Y:S01]  /*17140*/  FADD.FTZ R7, R61, R30 ;  /* 0x0000001e3d077221 */ /* 0x002fe20000010000 */
[----:B----4-:R-:W-:-:S06]  /*17150*/  FADD.FTZ R28, R24, R3 ;  /* 0x00000003181c7221 */ /* 0x010fcc0000010000 */
[----:B------:R-:W1:Y:S08]  /*17160*/  MUFU.EX2 R192, R192 ;  /* 0x000000c000c07308 */ /* 0x000e700000000800 */
[----:B------:R-:W4:Y:S01]  /*17170*/  MUFU.EX2 R199, R199 ;  /* 0x000000c700c77308 */ /* 0x000f220000000800 */
[----:B------:R-:W-:Y:S01]  /*17180*/  FFMA.FTZ R47, R47, R2, -R14 ;  /* 0x000000022f2f7223 */ /* 0x000fe2000001080e */
[----:B0-----:R-:W-:-:S06]  /*17190*/  FADD.FTZ R30, R198, R7 ;  /* 0x00000007c61e7221 */ /* 0x001fcc0000010000 */
[----:B------:R-:W0:Y:S01]  /*171a0*/  MUFU.EX2 R65, R65 ;  /* 0x0000004100417308 */ /* 0x000e220000000800 */
[----:B------:R-:W-:Y:S01]  /*171b0*/  FADD.FTZ R3, R197, R28 ;  /* 0x0000001cc5037221 */ /* 0x000fe20000010000 */
[----:B------:R-:W-:-:S06]  /*171c0*/  FFMA.FTZ R53, R53, R2, -R14 ;  /* 0x0000000235357223 */ /* 0x000fcc000001080e */
[----:B---3--:R-:W3:Y:S01]  /*171d0*/  MUFU.EX2 R0, R39 ;  /* 0x0000002700007308 */ /* 0x008ee20000000800 */
[----:B------:R-:W-:Y:S01]  /*171e0*/  FFMA.FTZ R55, R55, R2, -R14 ;  /* 0x0000000237377223 */ /* 0x000fe2000001080e */
[----:B--2---:R-:W-:Y:S01]  /*171f0*/  FADD.FTZ R7, R63, R30 ;  /* 0x0000001e3f077221 */ /* 0x004fe20000010000 */
[----:B------:R-:W-:-:S05]  /*17200*/  FADD.FTZ R28, R26, R3 ;  /* 0x000000031a1c7221 */ /* 0x000fca0000010000 */
[----:B------:R-:W2:Y:S01]  /*17210*/  MUFU.EX2 R45, R45 ;  /* 0x0000002d002d7308 */ /* 0x000ea20000000800 */
[----:B-1----:R-:W-:Y:S01]  /*17220*/  FADD.FTZ R30, R192, R7 ;  /* 0x00000007c01e7221 */ /* 0x002fe20000010000 */
[----:B----4-:R-:W-:-:S06]  /*17230*/  FADD.FTZ R3, R199, R28 ;  /* 0x0000001cc7037221 */ /* 0x010fcc0000010000 */
[----:B------:R-:W1:Y:S01]  /*17240*/  MUFU.EX2 R14, R47 ;  /* 0x0000002f000e7308 */ /* 0x000e620000000800 */
[----:B0-----:R-:W-:Y:S01]  /*17250*/  FADD.FTZ R7, R65, R30 ;  /* 0x0000001e41077221 */ /* 0x001fe20000010000 */
[----:B---3--:R-:W-:-:S06]  /*17260*/  FADD.FTZ R30, R0, R3 ;  /* 0x00000003001e7221 */ /* 0x008fcc0000010000 */
[----:B------:R-:W0:Y:S01]  /*17270*/  MUFU.EX2 R53, R53 ;  /* 0x0000003500357308 */ /* 0x000e220000000800 */
[----:B--2---:R-:W-:Y:S01]  /*17280*/  FADD.FTZ R3, R45, R30 ;  /* 0x0000001e2d037221 */ /* 0x004fe20000010000 */
[----:B------:R-:W-:-:S03]  /*17290*/  F2FP.F16.F32.PACK_AB R209, R6, R209 ;  /* 0x000000d106d1723e */ /* 0x000fc600000000ff */
[----:B-1----:R-:W-:-:S03]  /*172a0*/  FADD.FTZ R6, R14, R3 ;  /* 0x000000030e067221 */ /* 0x002fc60000010000 */
[----:B------:R-:W1:Y:S01]  /*172b0*/  MUFU.EX2 R194, R194 ;  /* 0x000000c200c27308 */ /* 0x000e620000000800 */
[----:B0-----:R-:W-:Y:S01]  /*172c0*/  FADD.FTZ R3, R53, R6 ;  /* 0x0000000635037221 */ /* 0x001fe20000010000 */
[----:B------:R-:W-:-:S06]  /*172d0*/  VIADD R6, R92, 0xfffffffe ;  /* 0xfffffffe5c067836 */ /* 0x000fcc0000000000 */
[----:B------:R-:W0:Y:S01]  /*172e0*/  MUFU.EX2 R67, R67 ;  /* 0x0000004300437308 */ /* 0x000e220000000800 */
[----:B------:R-:W-:-:S07]  /*172f0*/  ISETP.GE.AND P2, PT, R6, R226, PT ;  /* 0x000000e20600720c */ /* 0x000fce0003f46270 */
[----:B------:R-:W2:Y:S01]  /*17300*/  MUFU.EX2 R28, R55 ;  /* 0x00000037001c7308 */ /* 0x000ea20000000800 */
[----:B-1----:R-:W-:Y:S01]  /*17310*/  FADD.FTZ R32, R194, R7 ;  /* 0x00000007c2207221 */ /* 0x002fe20000010000 */
[----:B------:R-:W-:Y:S01]  /*17320*/  BSSY B0, `(.L_x_636) ;  /* 0x00005b4000007945 */ /* 0x000fe20003800000 */
[----:B------:R-:W-:Y:S01]  /*17330*/  F2FP.F16.F32.PACK_AB R207, R12, R207 ;  /* 0x000000cf0ccf723e */ /* 0x000fe200000000ff */
[--C-:B------:R-:W-:Y:S01]  /*17340*/  IMAD.MOV.U32 R150, RZ, RZ, R151.reuse ;  /* 0x000000ffff967224 */ /* 0x100fe200078e0097 */
[----:B------:R-:W-:Y:S01]  /*17350*/  F2FP.F16.F32.PACK_AB R208, R27, R208 ;  /* 0x000000d01bd0723e */ /* 0x000fe200000000ff */
[--C-:B------:R-:W-:Y:S01]  /*17360*/  IMAD.MOV.U32 R149, RZ, RZ, R151.reuse ;  /* 0x000000ffff957224 */ /* 0x100fe200078e0097 */
[----:B------:R-:W-:Y:S01]  /*17370*/  F2FP.F16.F32.PACK_AB R210, R31, R210 ;  /* 0x000000d21fd2723e */ /* 0x000fe200000000ff */
[--C-:B------:R-:W-:Y:S01]  /*17380*/  IMAD.MOV.U32 R148, RZ, RZ, R151.reuse ;  /* 0x000000ffff947224 */ /* 0x100fe200078e0097 */
[----:B------:R-:W-:Y:S01]  /*17390*/  F2FP.F16.F32.PACK_AB R204, R49, R204 ;  /* 0x000000cc31cc723e */ /* 0x000fe200000000ff */
[----:B0-----:R-:W-:Y:S01]  /*173a0*/  FADD.FTZ R13, R67, R32 ;  /* 0x00000020430d7221 */ /* 0x001fe20000010000 */
[----:B------:R-:W-:Y:S01]  /*173b0*/  F2FP.F16.F32.PACK_AB R206, R51, R206 ;  /* 0x000000ce33ce723e */ /* 0x000fe200000000ff */
[--C-:B------:R-:W-:Y:S01]  /*173c0*/  IMAD.MOV.U32 R146, RZ, RZ, R151.reuse ;  /* 0x000000ffff927224 */ /* 0x100fe200078e0097 */
[----:B------:R-:W-:Y:S01]  /*173d0*/  F2FP.F16.F32.PACK_AB R200, R57, R200 ;  /* 0x000000c839c8723e */ /* 0x000fe200000000ff */
[--C-:B------:R-:W-:Y:S01]  /*173e0*/  IMAD.MOV.U32 R145, RZ, RZ, R151.reuse ;  /* 0x000000ffff917224 */ /* 0x100fe200078e0097 */
[----:B------:R-:W-:Y:S01]  /*173f0*/  F2FP.F16.F32.PACK_AB R202, R59, R202 ;  /* 0x000000ca3bca723e */ /* 0x000fe200000000ff */
[----:B------:R-:W-:Y:S01]  /*17400*/  IMAD.MOV.U32 R144, RZ, RZ, R151 ;  /* 0x000000ffff907224 */ /* 0x000fe200078e0097 */
[----:B------:R-:W-:Y:S01]  /*17410*/  F2FP.F16.F32.PACK_AB R196, R61, R196 ;  /* 0x000000c43dc4723e */ /* 0x000fe200000000ff */
[----:B--2---:R-:W-:Y:S01]  /*17420*/  FADD.FTZ R12, R28, R3 ;  /* 0x000000031c0c7221 */ /* 0x004fe20000010000 */
[----:B------:R-:W-:Y:S01]  /*17430*/  F2FP.F16.F32.PACK_AB R198, R63, R198 ;  /* 0x000000c63fc6723e */ /* 0x000fe200000000ff */
[--C-:B------:R-:W-:Y:S01]  /*17440*/  IMAD.MOV.U32 R142, RZ, RZ, R151.reuse ;  /* 0x000000ffff8e7224 */ /* 0x100fe200078e0097 */
        /* <DEDUP_REMOVED lines=9> */
[----:B------:R-:W-:Y:S01]  /*174e0*/  IMAD.MOV.U32 R0, RZ, RZ, 0x3f800000 ;  /* 0x3f800000ff007424 */ /* 0x000fe200078e00ff */
        /* <DEDUP_REMOVED lines=10> */
[----:B------:R-:W-:Y:S01]  /*17590*/  MOV R3, 0x3f800000 ;  /* 0x3f80000000037802 */ /* 0x000fe20000000f00 */
        /* <DEDUP_REMOVED lines=111> */
[----:B------:R-:W-:Y:S06]  /*17c90*/  @!P2 BRA `(.L_x_637) ;  /* 0x000000500070a947 */ /* 0x000fec0003800000 */
[----:B------:R-:W-:Y:S01]  /*17ca0*/  MOV R7, R4 ;  /* 0x0000000400077202 */ /* 0x000fe20000000f00 */
[----:B------:R-:W-:Y:S01]  /*17cb0*/  IMAD.MOV.U32 R8, RZ, RZ, R5 ;  /* 0x000000ffff087224 */ /* 0x000fe200078e0005 */
[----:B------:R-:W-:Y:S01]  /*17cc0*/  MOV R0, 0x3f800000 ;  /* 0x3f80000000007802 */ /* 0x000fe20000000f00 */
[----:B------:R-:W-:Y:S01]  /*17cd0*/  IMAD.MOV.U32 R9, RZ, RZ, R221 ;  /* 0x000000ffff097224 */ /* 0x000fe200078e00dd */
[----:B------:R-:W-:Y:S01]  /*17ce0*/  CS2R R150, SRZ ;  /* 0x0000000000967805 */ /* 0x000fe2000001ff00 */
[----:B------:R-:W-:Y:S01]  /*17cf0*/  IMAD.MOV.U32 R10, RZ, RZ, R220 ;  /* 0x000000ffff0a7224 */ /* 0x000fe200078e00dc */
        /* <DEDUP_REMOVED lines=62> */
[----:B------:R-:W-:-:S07]  /*180e0*/  CS2R R24, SRZ ;  /* 0x0000000000187805 */ /* 0x000fce000001ff00 */
.L_x_648:
[----:B------:R-:W-:-:S05]  /*180f0*/  VIADD R2, R10, 0x1 ;  /* 0x000000010a027836 */ /* 0x000fca0000000000 */
[----:B------:R-:W-:-:S04]  /*18100*/  ISETP.NE.AND P2, PT, R2, 0x2, PT ;  /* 0x000000020200780c */ /* 0x000fc80003f45270 */
[----:B------:R-:W-:Y:S02]  /*18110*/  SEL R2, R2, RZ, P2 ;  /* 0x000000ff02027207 */ /* 0x000fe40001000000 */
[----:B------:R-:W-:-:S03]  /*18120*/  SEL R221, RZ, 0x1, P2 ;  /* 0x00000001ffdd7807 */ /* 0x000fc60001000000 */
[----:B------:R-:W-:Y:S01]  /*18130*/  IMAD.MOV.U32 R220, RZ, RZ, R2 ;  /* 0x000000ffffdc7224 */ /* 0x000fe200078e0002 */
[----:B------:R-:W-:Y:S01]  /*18140*/  LOP3.LUT R221, R9, R221, RZ, 0x3c, !PT ;  /* 0x000000dd09dd7212 */ /* 0x000fe200078e3cff */
[----:B------:R-:W-:Y:S06]  /*18150*/  @!P0 BRA `(.L_x_638) ;  /* 0x0000000000048947 */ /* 0x000fec0003800000 */
[----:B------:R-:W-:Y:S01]  /*18160*/  BPT.TRAP 0x1 ;  /* 0x000000040000795c */ /* 0x000fe20000300000 */
.L_x_638:
[----:B------:R-:W-:Y:S01]  /*18170*/  IMAD R11, R2, 0x8, R18 ;  /* 0x00000008020b7824 */ /* 0x000fe200078e0212 */
[----:B------:R-:W-:-:S04]  /*18180*/  SHF.L.U32 R4, R221, 0x1f, RZ ;  /* 0x0000001fdd047819 */ /* 0x000fc800000006ff */
[----:B------:R0:W1:Y:S01]  /*18190*/  SYNCS.PHASECHK.TRANS64.TRYWAIT P2, [R11+URZ+0x38830], R4 ;  /* 0x038830040b0075a7 */ /* 0x000062000804017f */
[----:B------:R-:W-:Y:S05]  /*181a0*/  @!P0 BRA `(.L_x_639) ;  /* 0x0000000000048947 */ /* 0x000fea0003800000 */
[----:B------:R-:W-:Y:S01]  /*181b0*/  BPT.TRAP 0x1 ;  /* 0x000000040000795c */ /* 0x000fe20000300000 */
.L_x_639:
[----:B------:R-:W-:Y:S01]  /*181c0*/  IMAD R2, R220, 0xa00, R224 ;  /* 0x00000a00dc027824 */ /* 0x000fe200078e02e0 */
[----:B------:R-:W-:Y:S03]  /*181d0*/  BSSY B1, `(.L_x_640) ;  /* 0x0000006000017945 */ /* 0x000fe60003800000 */
[C---:B------:R-:W-:Y:S01]  /*181e0*/  VIADD R20, R2.reuse, 0x100 ;  /* 0x0000010002147836 */ /* 0x040fe20000000000 */
[----:B------:R-:W-:Y:S01]  /*181f0*/  IADD3 R15, R2, 0x80, RZ ;  /* 0x00000080020f7810 */ /* 0x000fe20007ffe0ff */
[----:B-1----:R-:W-:Y:S06]  /*18200*/  @P2 BRA `(.L_x_641) ;  /* 0x0000000000082947 */ /* 0x002fec0003800000 */
[----:B------:R-:W1:Y:S02]  /*18210*/  SYNCS.PHASECHK.TRANS64.TRYWAIT P2, [R11+URZ+0x38830], R4 ;  /* 0x038830040b0075a7 */ /* 0x000e64000804017f */
[----:B-1----:R-:W-:Y:S05]  /*18220*/  @!P2 BRA `(.L_x_642) ;  /* 0x000001400044a947 */ /* 0x002fea0003800000 */
.L_x_641:
[----:B------:R-:W-:Y:S05]  /*18230*/  BSYNC B1 ;  /* 0x0000000000017941 */ /* 0x000fea0003800000 */
.L_x_640:
[----:B------:R-:W2:Y:S04]  /*18240*/  LDL.64 R152, [R1+0x50] ;  /* 0x0000500001987983 */ /* 0x000ea80000100a00 */
[----:B------:R-:W3:Y:S01]  /*18250*/  LDL.64 R154, [R1+0x58] ;  /* 0x00005800019a7983 */ /* 0x000ee20000100a00 */
[----:B01----:R-:W-:Y:S02]  /*18260*/  IMAD.MOV.U32 R4, RZ, RZ, R2 ;  /* 0x000000ffff047224 */ /* 0x003fe400078e0002 */
[----:B------:R-:W-:-:S03]  /*18270*/  IMAD.MOV.U32 R5, RZ, RZ, 0x40000040 ;  /* 0x40000040ff057424 */ /* 0x000fc600078e00ff */
[----:B------:R-:W-:Y:S02]  /*18280*/  R2UR UR14, R4 ;  /* 0x00000000040e72ca */ /* 0x000fe400000e0000 */
[C---:B------:R-:W-:Y:S01]  /*18290*/  R2UR UR15, R5.reuse ;  /* 0x00000000050f72ca */ /* 0x040fe200000e0000 */
[----:B------:R-:W-:Y:S01]  /*182a0*/  WARPGROUP.ARRIVE ;  /* 0x00000000000079c5 */ /* 0x000fe20000000000 */
[----:B------:R-:W-:Y:S01]  /*182b0*/  IMAD.MOV.U32 R4, RZ, RZ, R15 ;  /* 0x000000ffff047224 */ /* 0x000fe200078e000f */
[----:B------:R-:W-:-:S04]  /*182c0*/  R2UR UR11, R5 ;  /* 0x00000000050b72ca */ /* 0x000fc800000e0000 */
[----:B------:R-:W-:Y:S01]  /*182d0*/  R2UR UR10, R4 ;  /* 0x00000000040a72ca */ /* 0x000fe200000e0000 */
[----:B------:R-:W-:Y:S01]  /*182e0*/  IMAD.MOV.U32 R21, RZ, RZ, 0x40000040 ;  /* 0x40000040ff157424 */ /* 0x000fe200078e00ff */
[----:B------:R-:W-:-:S04]  /*182f0*/  R2UR UR6, R20 ;  /* 0x00000000140672ca */ /* 0x000fc800000e0000 */
[----:B------:R-:W-:Y:S02]  /*18300*/  R2UR UR7, R21 ;  /* 0x00000000150772ca */ /* 0x000fe400000e0000 */
[----:B------:R-:W-:Y:S02]  /*18310*/  IADD3 R14, R2, 0x180, RZ ;  /* 0x00000180020e7810 */ /* 0x000fe40007ffe0ff */
[----:B------:R-:W-:Y:S02]  /*18320*/  MOV R15, 0x40000040 ;  /* 0x40000040000f7802 */ /* 0x000fe40000000f00 */
[----:B--2---:R-:W-:Y:S02]  /*18330*/  R2UR UR30, R152 ;  /* 0x00000000981e72ca */ /* 0x004fe400000e0000 */
[----:B------:R-:W-:Y:S02]  /*18340*/  R2UR UR31, R153 ;  /* 0x00000000991f72ca */ /* 0x000fe400000e0000 */
[----:B---3--:R-:W-:Y:S01]  /*18350*/  R2UR UR16, R154 ;  /* 0x000000009a1072ca */ /* 0x008fe200000e0000 */
[----:B------:R-:W2:Y:S01]  /*18360*/  LDL.64 R152, [R1+0x48] ;  /* 0x0000480001987983 */ /* 0x000ea20000100a00 */
[----:B------:R-:W-:Y:S01]  /*18370*/  R2UR UR17, R155 ;  /* 0x000000009b1172ca */ /* 0x000fe200000e0000 */
[----:B------:R-:W-:Y:S01]  /*18380*/  VIADD R4, R2, 0x200 ;  /* 0x0000020002047836 */ /* 0x000fe20000000000 */
[----:B------:R-:W-:Y:S01]  /*18390*/  R2UR UR19, R5 ;  /* 0x00000000051372ca */ /* 0x000fe200000e0000 */
[----:B------:R-:W3:Y:S08]  /*183a0*/  LDL.64 R20, [R1+0x40] ;  /* 0x0000400001147983 */ /* 0x000ef00000100a00 */
[----:B------:R-:W-:-:S02]  /*183b0*/  UMOV UR12, UR16 ;  /* 0x00000010000c7c82 */ /* 0x000fc40008000000 */
[----:B------:R-:W-:Y:S02]  /*183c0*/  UMOV UR13, UR17 ;  /* 0x00000011000d7c82 */ /* 0x000fe40008000000 */
[----:B------:R-:W-:Y:S01]  /*183d0*/  HGMMA.64x16x16.F32 R184, gdesc[UR12], RZ, !UPT, gsb0 ;  /* 0x002000000cb879f0 */ /* 0x000fe2000c0008ff */
[----:B------:R-:W-:Y:S01]  /*183e0*/  UMOV UR8, UR16 ;  /* 0x0000001000087c82 */ /* 0x000fe20008000000 */
[----:B------:R-:W-:Y:S01]  /*183f0*/  UMOV UR9, UR17 ;  /* 0x0000001100097c82 */ /* 0x000fe20008000000 */
[----:B------:R-:W-:Y:S02]  /*18400*/  WARPGROUP.DEPBAR.LE gsb0, 0x0 ;  /* 0x00008000000079c5 */ /* 0x000fe40000010000 */
[----:B------:R-:W-:-:S06]  /*18410*/  WARPGROUP.ARRIVE ;  /* 0x00000000000079c5 */ /* 0x000fcc0000000000 */
[----:B------:R-:W-:Y:S01]  /*18420*/  HGMMA.64x16x16.F32 R176, gdesc[UR8], RZ, !UPT, gsb0 ;  /* 0x0020000008b079f0 */ /* 0x000fe2000c0008ff */
[----:B------:R-:W-:Y:S01]  /*18430*/  UMOV UR4, UR16 ;  /* 0x0000001000047c82 */ /* 0x000fe20008000000 */
[----:B------:R-:W-:Y:S01]  /*18440*/  UMOV UR5, UR17 ;  /* 0x0000001100057c82 */ /* 0x000fe20008000000 */
[----:B------:R-:W-:Y:S02]  /*18450*/  WARPGROUP.DEPBAR.LE gsb0, 0x0 ;  /* 0x00008000000079c5 */ /* 0x000fe40000010000 */
[----:B------:R-:W-:-:S06]  /*18460*/  WARPGROUP.ARRIVE ;  /* 0x00000000000079c5 */ /* 0x000fcc0000000000 */
[----:B------:R-:W-:Y:S01]  /*18470*/  HGMMA.64x16x16.F32 R168, gdesc[UR4], RZ, !UPT, gsb0 ;  /* 0x0020000004a879f0 */ /* 0x000fe2000c0008ff */
[----:B------:R-:W-:Y:S02]  /*18480*/  R2UR UR22, R14 ;  /* 0x000000000e1672ca */ /* 0x000fe400000e0000 */
[----:B------:R-:W-:Y:S01]  /*18490*/  R2UR UR23, R15 ;  /* 0x000000000f1772ca */ /* 0x000fe200000e0000 */
[----:B------:R-:W-:Y:S01]  /*184a0*/  UMOV UR20, UR16 ;  /* 0x0000001000147c82 */ /* 0x000fe20008000000 */
[----:B------:R-:W-:Y:S01]  /*184b0*/  UMOV UR21, UR17 ;  /* 0x0000001100157c82 */ /* 0x000fe20008000000 */
[----:B------:R-:W-:Y:S02]  /*184c0*/  WARPGROUP.DEPBAR.LE gsb0, 0x0 ;  /* 0x00008000000079c5 */ /* 0x000fe40000010000 */
[----:B------:R-:W-:-:S08]  /*184d0*/  WARPGROUP.ARRIVE ;  /* 0x00000000000079c5 */ /* 0x000fd00000000000 */
[----:B------:R-:W-:Y:S01]  /*184e0*/  HGMMA.64x16x16.F32 R160, gdesc[UR20], RZ, !UPT, gsb0 ;  /* 0x0020000014a079f0 */ /* 0x000fe2000c0008ff */
[----:B------:R-:W-:Y:S01]  /*184f0*/  R2UR UR18, R4 ;  /* 0x00000000041272ca */ /* 0x000fe200000e0000 */
[----:B------:R-:W-:Y:S02]  /*18500*/  VIADD R14, R2, 0x2 ;  /* 0x00000002020e7836 */ /* 0x000fe40000000000 */
[----:B------:R-:W-:Y:S01]  /*18510*/  IMAD.MOV.U32 R15, RZ, RZ, 0x40000040 ;  /* 0x40000040ff0f7424 */ /* 0x000fe200078e00ff */
[----:B------:R-:W-:Y:S02]  /*18520*/  WARPGROUP.DEPBAR.LE gsb0, 0x0 ;  /* 0x00008000000079c5 */ /* 0x000fe40000010000 */
[----:B--2---:R-:W-:Y:S02]  /*18530*/  R2UR UR28, R152 ;  /* 0x00000000981c72ca */ /* 0x004fe400000e0000 */
[----:B------:R-:W-:Y:S02]  /*18540*/  R2UR UR29, R153 ;  /* 0x00000000991d72ca */ /* 0x000fe400000e0000 */
        /* <DEDUP_REMOVED lines=24> */
[----:B------:R-:W-:Y:S01]  /*186d0*/  VIADD R4, R2, 0x182 ;  /* 0x0000018202047836 */ /* 0x000fe20000000000 */
[----:B------:R-:W-:Y:S01]  /*186e0*/  MOV R5, 0x40000040 ;  /* 0x4000004000057802 */ /* 0x000fe20000000f00 */
[----:B------:R-:W-:Y:S01]  /*186f0*/  UMOV UR4, UR30 ;  /* 0x0000001e00047c82 */ /* 0x000fe20008000000 */
[----:B------:R-:W-:Y:S01]  /*18700*/  UMOV UR5, UR31 ;  /* 0x0000001f00057c82 */ /* 0x000fe20008000000 */
[----:B------:R-:W-:Y:S01]  /*18710*/  UMOV UR20, UR30 ;  /* 0x0000001e00147c82 */ /* 0x000fe20008000000 */
[----:B------:R-:W-:-:S02]  /*18720*/  WARPGROUP.DEPBAR.LE gsb0, 0x0 ;  /* 0x00008000000079c5 */ /* 0x000fc40000010000 */
[----:B------:R-:W-:Y:S01]  /*18730*/  WARPGROUP.ARRIVE ;  /* 0x00000000000079c5 */ /* 0x000fe20000000000 */
[----:B------:R-:W-:Y:S01]  /*18740*/  UMOV UR21, UR31 ;  /* 0x0000001f00157c82 */ /* 0x000fe20008000000 */
[----:B------:R-:W-:Y:S01]  /*18750*/  UMOV UR16, UR28 ;  /* 0x0000001c00107c82 */ /* 0x000fe20008000000 */
[----:B------:R-:W-:Y:S01]  /*18760*/  UMOV UR17, UR29 ;  /* 0x0000001d00117c82 */ /* 0x000fe20008000000 */
[----:B------:R-:W-:Y:S01]  /*18770*/  UMOV UR12, UR28 ;  /* 0x0000001c000c7c82 */ /* 0x000fe20008000000 */
[----:B------:R-:W-:Y:S01]  /*18780*/  UMOV UR13, UR29 ;  /* 0x0000001d000d7c82 */ /* 0x000fe20008000000 */
[----:B------:R-:W-:Y:S01]  /*18790*/  HGMMA.64x16x16.F32 R168, gdesc[UR8], R168, gsb0 ;  /* 0x0020000008a879f0 */ /* 0x000fe200080008a8 */
[----:B------:R-:W-:Y:S01]  /*187a0*/  R2UR UR6, R4 ;  /* 0x00000000040672ca */ /* 0x000fe200000e0000 */
[----:B------:R-:W-:Y:S01]  /*187b0*/  UMOV UR24, UR28 ;  /* 0x0000001c00187c82 */ /* 0x000fe20008000000 */
[----:B------:R-:W-:Y:S01]  /*187c0*/  R2UR UR7, R5 ;  /* 0x00000000050772ca */ /* 0x000fe200000e0000 */
[----:B------:R-:W-:Y:S01]  /*187d0*/  VIADD R4, R2, 0x202 ;  /* 0x0000020202047836 */ /* 0x000fe20000000000 */
[----:B------:R-:W-:Y:S01]  /*187e0*/  UMOV UR25, UR29 ;  /* 0x0000001d00197c82 */ /* 0x000fe20008000000 */
[----:B------:R-:W2:Y:S01]  /*187f0*/  LDL.64 R14, [R1+0x38] ;  /* 0x00003800010e7983 */ /* 0x000ea20000100a00 */
[----:B------:R-:W-:-:S02]  /*18800*/  WARPGROUP.DEPBAR.LE gsb0, 0x0 ;  /* 0x00008000000079c5 */ /* 0x000fc40000010000 */
[----:B------:R-:W-:-:S07]  /*18810*/  WARPGROUP.ARRIVE ;  /* 0x00000000000079c5 */ /* 0x000fce0000000000 */
[----:B------:R-:W-:Y:S01]  /*18820*/  HGMMA.64x16x16.F32 R160, gdesc[UR4], R160, gsb0 ;  /* 0x0020000004a079f0 */ /* 0x000fe200080008a0 */
[----:B------:R-:W-:Y:S01]  /*18830*/  IMAD.MOV.U32 R5, RZ, RZ, 0x40000040 ;  /* 0x40000040ff057424 */ /* 0x000fe200078e00ff */
[----:B------:R-:W-:-:S04]  /*18840*/  R2UR UR22, R4 ;  /* 0x00000000041672ca */ /* 0x000fc800000e0000 */
        /* <DEDUP_REMOVED lines=8> */
[----:B------:R-:W-:Y:S02]  /*188d0*/  WARPGROUP.DEPBAR.LE gsb0, 0x0 ;  /* 0x00008000000079c5 */ /* 0x000fe40000010000 */
[----:B------:R-:W-:-:S10]  /*188e0*/  WARPGROUP.ARRIVE ;  /* 0x00000000000079c5 */ /* 0x000fd40000000000 */
        /* <DEDUP_REMOVED lines=34> */
[----:B------:R-:W-:Y:S01]  /*18b10*/  IMAD.MOV.U32 R5, RZ, RZ, 0x40000040 ;  /* 0x40000040ff057424 */ /* 0x000fe200078e00ff */
[----:B---3--:R-:W-:Y:S02]  /*18b20*/  R2UR UR30, R20 ;  /* 0x00000000141e72ca */ /* 0x008fe400000e0000 */
[----:B------:R-:W-:Y:S02]  /*18b30*/  R2UR UR31, R21 ;  /* 0x00000000151f72ca */ /* 0x000fe400000e0000 */
[----:B------:R-:W-:Y:S01]  /*18b40*/  R2UR UR22, R4 ;  /* 0x00000000041672ca */ /* 0x000fe200000e0000 */
[----:B------:R-:W3:Y:S01]  /*18b50*/  LDL.64 R20, [R1+0x30] ;  /* 0x0000300001147983 */ /* 0x000ee20000100a00 */
[----:B------:R-:W-:-:S07]  /*18b60*/  R2UR UR23, R5 ;  /* 0x00000000051772ca */ /* 0x000fce00000e0000 */
[----:B------:R-:W-:Y:S02]  /*18b70*/  UMOV UR20, UR30 ;  /* 0x0000001e00147c82 */ /* 0x000fe40008000000 */
[----:B------:R-:W-:Y:S01]  /*18b80*/  UMOV UR21, UR31 ;  /* 0x0000001f00157c82 */ /* 0x000fe20008000000 */
[----:B------:R-:W-:Y:S02]  /*18b90*/  WARPGROUP.DEPBAR.LE gsb0, 0x0 ;  /* 0x00008000000079c5 */ /* 0x000fe40000010000 */
[----:B------:R-:W-:-:S06]  /*18ba0*/  WARPGROUP.ARRIVE ;  /* 0x00000000000079c5 */ /* 0x000fcc0000000000 */
        /* <DEDUP_REMOVED lines=38> */
[----:B------:R-:W-:Y:S02]  /*18e10*/  MOV R5, 0x40000040 ;  /* 0x4000004000057802 */ /* 0x000fe40000000f00 */
[----:B--2---:R-:W-:Y:S02]  /*18e20*/  R2UR UR28, R14 ;  /* 0x000000000e1c72ca */ /* 0x004fe400000e0000 */
[----:B------:R-:W-:Y:S02]  /*18e30*/  R2UR UR29, R15 ;  /* 0x000000000f1d72ca */ /* 0x000fe400000e0000 */
[----:B------:R-:W-:Y:S01]  /*18e40*/  R2UR UR26, R4 ;  /* 0x00000000041a72ca */ /* 0x000fe200000e0000 */
[----:B------:R-:W2:Y:S01]  /*18e50*/  LDL.64 R14, [R1+0x28] ;  /* 0x00002800010e7983 */ /* 0x000ea20000100a00 */
[----:B------:R-:W-:-:S07]  /*18e60*/  R2UR UR27, R5 ;  /* 0x00000000051b72ca */ /* 0x000fce00000e0000 */
[----:B------:R-:W-:Y:S02]  /*18e70*/  UMOV UR24, UR28 ;  /* 0x0000001c00187c82 */ /* 0x000fe40008000000 */
[----:B------:R-:W-:Y:S01]  /*18e80*/  UMOV UR25, UR29 ;  /* 0x0000001d00197c82 */ /* 0x000fe20008000000 */
[----:B------:R-:W-:Y:S02]  /*18e90*/  WARPGROUP.DEPBAR.LE gsb0, 0x0 ;  /* 0x00008000000079c5 */ /* 0x000fe40000010000 */
        /* <DEDUP_REMOVED lines=187> */
[----:B------:R-:W2:Y:S01]  /*19a50*/  LDL.64 R14, [R1] ;  /* 0x00000000010e7983 */ /* 0x000ea20000100a00 */
        /* <DEDUP_REMOVED lines=46> */
[----:B------:R-:W-:Y:S02]  /*19d40*/  R2UR UR14, R4 ;  /* 0x00000000040e72ca */ /* 0x000fe400000e0000 */
        /* <DEDUP_REMOVED lines=445> */
.L_x_643:
[----:B------:R-:W-:Y:S01]  /*1b920*/  SHF.L.U32 R0, R9, 0x1f, RZ ;  /* 0x0000001f09007819 */ /* 0x000fe200000006ff */
[----:B------:R-:W-:-:S04]  /*1b930*/  IMAD R9, R10, 0x8, R18 ;  /* 0x000000080a097824 */ /* 0x000fc800078e0212 */
[----:B------:R0:W1:Y:S01]  /*1b940*/  SYNCS.PHASECHK.TRANS64.TRYWAIT P2, [R9+URZ+0x38850], R0 ;  /* 0x03885000090075a7 */ /* 0x000062000804017f */
[----:B------:R-:W-:Y:S05]  /*1b950*/  @!P0 BRA `(.L_x_644) ;  /* 0x0000000000048947 */ /* 0x000fea0003800000 */
[----:B------:R-:W-:Y:S01]  /*1b960*/  BPT.TRAP 0x1 ;  /* 0x000000040000795c */ /* 0x000fe20000300000 */
.L_x_644:
[----:B------:R-:W-:Y:S04]  /*1b970*/  BSSY B1, `(.L_x_645) ;  /* 0x0000004000017945 */ /* 0x000fe80003800000 */
[----:B-1----:R-:W-:Y:S05]  /*1b980*/  @P2 BRA `(.L_x_646) ;  /* 0x0000000000082947 */ /* 0x002fea0003800000 */
[----:B------:R-:W1:Y:S02]  /*1b990*/  SYNCS.PHASECHK.TRANS64.TRYWAIT P2, [R9+URZ+0x38850], R0 ;  /* 0x03885000090075a7 */ /* 0x000e64000804017f */
[----:B-1----:R-:W-:Y:S05]  /*1b9a0*/  @!P2 BRA `(.L_x_647) ;  /* 0x000001080078a947 */ /* 0x002fea0003800000 */
.L_x_646:
[----:B------:R-:W-:Y:S05]  /*1b9b0*/  BSYNC B1 ;  /* 0x0000000000017941 */ /* 0x000fea0003800000 */
.L_x_645:
[----:B01----:R-:W-:Y:S01]  /*1b9c0*/  IADD3 R0, R18, 0x400, RZ ;  /* 0x0000040012007810 */ /* 0x003fe20007ffe0ff */
[----:B------:R-:W-:Y:S01]  /*1b9d0*/  IMAD.MOV.U32 R3, RZ, RZ, 0x40000040 ;  /* 0x40000040ff037424 */ /* 0x000fe200078e00ff */
[----:B------:R-:W-:Y:S01]  /*1b9e0*/  WARPGROUP.ARRIVE ;  /* 0x00000000000079c5 */ /* 0x000fe20000000000 */
[----:B------:R-:W-:Y:S01]  /*1b9f0*/  IMAD.MOV.U32 R5, RZ, RZ, 0x40000040 ;  /* 0x40000040ff057424 */ /* 0x000fe200078e00ff */
[----:B------:R-:W-:Y:S01]  /*1ba00*/  SHF.R.U32.HI R0, RZ, 0x4, R0 ;  /* 0x00000004ff007819 */ /* 0x000fe20000011600 */
[----:B------:R-:W-:Y:S01]  /*1ba10*/  FMUL.FTZ R20, R188, UR39 ;  /* 0x00000027bc147c20 */ /* 0x000fe20008410000 */
[----:B------:R-:W-:Y:S01]  /*1ba20*/  R2UR UR7, R3 ;  /* 0x00000000030772ca */ /* 0x000fe200000e0000 */
[----:B------:R-:W-:Y:S01]  /*1ba30*/  FMUL.FTZ R21, R189, UR39 ;  /* 0x00000027bd157c20 */ /* 0x000fe20008410000 */
[----:B------:R-:W-:Y:S01]  /*1ba40*/  LOP3.LUT R0, R0, 0x3fff, RZ, 0xc0, !PT ;  /* 0x00003fff00007812 */ /* 0x000fe200078ec0ff */
[----:B------:R-:W-:Y:S01]  /*1ba50*/  FMUL.FTZ R177, R177, UR39 ;  /* 0x00000027b1b17c20 */ /* 0x000fe20008410000 */
[----:B------:R-:W-:Y:S01]  /*1ba60*/  FMUL.FTZ R180, R180, UR39 ;  /* 0x00000027b4b47c20 */ /* 0x000fe20008410000 */
[----:B------:R-:W-:Y:S01]  /*1ba70*/  MUFU.TANH R20, R20 ;  /* 0x0000001400147308 */ /* 0x000fe20000002400 */
[----:B------:R-:W-:Y:S01]  /*1ba80*/  LOP3.LUT R0, R0, 0x2800000, RZ, 0xfc, !PT ;  /* 0x0280000000007812 */ /* 0x000fe200078efcff */
[----:B------:R-:W-:Y:S01]  /*1ba90*/  FMUL.FTZ R181, R181, UR39 ;  /* 0x00000027b5b57c20 */ /* 0x000fe20008410000 */
[----:B------:R-:W-:Y:S01]  /*1baa0*/  FMUL.FTZ R168, R168, UR39 ;  /* 0x00000027a8a87c20 */ /* 0x000fe20008410000 */
[----:B------:R-:W-:Y:S01]  /*1bab0*/  FMUL.FTZ R169, R169, UR39 ;  /* 0x00000027a9a97c20 */ /* 0x000fe20008410000 */
[----:B------:R-:W-:Y:S01]  /*1bac0*/  FMUL.FTZ R172, R172, UR39 ;  /* 0x00000027acac7c20 */ /* 0x000fe20008410000 */
[----:B------:R-:W-:-:S02]  /*1bad0*/  IMAD R2, R10, 0xa00, R0 ;  /* 0x00000a000a027824 */ /* 0x000fc400078e0200 */
[----:B------:R-:W-:Y:S01]  /*1bae0*/  FMUL.FTZ R0, R184, UR39 ;  /* 0x00000027b8007c20 */ /* 0x000fe20008410000 */
[----:B------:R-:W-:Y:S01]  /*1baf0*/  MUFU.TANH R21, R21 ;  /* 0x0000001500157308 */ /* 0x000fe20000002400 */
[----:B------:R-:W-:Y:S01]  /*1bb00*/  FMUL.FTZ R173, R173, UR39 ;  /* 0x00000027adad7c20 */ /* 0x000fe20008410000 */
[C---:B------:R-:W-:Y:S01]  /*1bb10*/  VIADD R4, R2.reuse, 0x80 ;  /* 0x0000008002047836 */ /* 0x040fe20000000000 */
[----:B------:R-:W-:Y:S01]  /*1bb20*/  R2UR UR6, R2 ;  /* 0x00000000020672ca */ /* 0x000fe200000e0000 */
[----:B------:R-:W-:Y:S01]  /*1bb30*/  FMUL.FTZ R160, R160, UR39 ;  /* 0x00000027a0a07c20 */ /* 0x000fe20008410000 */
[----:B------:R-:W-:Y:S01]  /*1bb40*/  FMUL.FTZ R161, R161, UR39 ;  /* 0x00000027a1a17c20 */ /* 0x000fe20008410000 */
[----:B------:R-:W-:Y:S01]  /*1bb50*/  FMUL.FTZ R164, R164, UR39 ;  /* 0x00000027a4a47c20 */ /* 0x000fe20008410000 */
[----:B------:R-:W-:Y:S01]  /*1bb60*/  FMUL.FTZ R165, R165, UR39 ;  /* 0x00000027a5a57c20 */ /* 0x000fe20008410000 */
[----:B------:R-:W0:Y:S01]  /*1bb70*/  MUFU.TANH R0, R0 ;  /* 0x0000000000007308 */ /* 0x000e220000002400 */
[----:B------:R-:W-:Y:S01]  /*1bb80*/  FMUL.FTZ R152, R152, UR39 ;  /* 0x0000002798987c20 */ /* 0x000fe20008410000 */
[----:B------:R-:W-:Y:S01]  /*1bb90*/  FMUL.FTZ R157, R157, UR39 ;  /* 0x000000279d9d7c20 */ /* 0x000fe20008410000 */
[----:B------:R-:W-:-:S02]  /*1bba0*/  IMAD.MOV.U32 R3, RZ, RZ, 0x40000040 ;  /* 0x40000040ff037424 */ /* 0x000fc400078e00ff */
[----:B------:R-:W-:Y:S01]  /*1bbb0*/  FMUL.FTZ R10, R186, UR39 ;  /* 0x00000027ba0a7c20 */ /* 0x000fe20008410000 */
[----:B------:R-:W-:Y:S01]  /*1bbc0*/  FMUL.FTZ R14, R187, UR39 ;  /* 0x00000027bb0e7c20 */ /* 0x000fe20008410000 */
[----:B------:R-:W-:Y:S01]  /*1bbd0*/  FMUL.FTZ R15, R190, UR39 ;  /* 0x00000027be0f7c20 */ /* 0x000fe20008410000 */
[----:B------:R-:W-:Y:S01]  /*1bbe0*/  FMUL.FTZ R184, R191, UR39 ;  /* 0x00000027bfb87c20 */ /* 0x000fe20008410000 */
[----:B------:R-:W-:Y:S01]  /*1bbf0*/  HGMMA.64x256x16.F32 R24, R208, gdesc[UR4].tnspB, R24, gsb0 ;  /* 0x43e00004d0187df0 */ /* 0x000fe20008000818 */
[----:B------:R-:W-:Y:S01]  /*1bc00*/  R2UR UR6, R4 ;  /* 0x00000000040672ca */ /* 0x000fe200000e0000 */
[----:B------:R-:W-:Y:S01]  /*1bc10*/  MUFU.TANH R177, R177 ;  /* 0x000000b100b17308 */ /* 0x000fe20000002400 */
[----:B------:R-:W-:Y:S01]  /*1bc20*/  R2UR UR7, R5 ;  /* 0x00000000050772ca */ /* 0x000fe200000e0000 */
[----:B------:R-:W-:Y:S01]  /*1bc30*/  IMAD.MOV.U32 R5, RZ, RZ, 0x40000040 ;  /* 0x40000040ff057424 */ /* 0x000fe200078e00ff */
[----:B------:R-:W-:Y:S01]  /*1bc40*/  IADD3 R4, R2, 0x100, RZ ;  /* 0x0000010002047810 */ /* 0x000fe20007ffe0ff */
[----:B------:R-:W-:Y:S01]  /*1bc50*/  FMUL.FTZ R170, R170, UR39 ;  /* 0x00000027aaaa7c20 */ /* 0x000fe20008410000 */
[----:B------:R-:W-:Y:S01]  /*1bc60*/  FMUL.FTZ R171, R171, UR39 ;  /* 0x00000027abab7c20 */ /* 0x000fe20008410000 */
[----:B------:R-:W-:Y:S01]  /*1bc70*/  FMUL.FTZ R174, R174, UR39 ;  /* 0x00000027aeae7c20 */ /* 0x000fe20008410000 */
[----:B------:R-:W-:Y:S01]  /*1bc80*/  FMUL.FTZ R175, R175, UR39 ;  /* 0x00000027afaf7c20 */ /* 0x000fe20008410000 */
        /* <DEDUP_REMOVED lines=10> */
[----:B------:R-:W-:-:S02]  /*1bd30*/  @!P1 IADD3 R9, R9, 0x38860, RZ ;  /* 0x0003886009099810 */ /* 0x000fc40007ffe0ff */
[C---:B------:R-:W-:Y:S01]  /*1bd40*/  ISETP.GT.AND P2, PT, R6.reuse, R226, PT ;  /* 0x000000e20600720c */ /* 0x040fe20003f44270 */
[----:B------:R-:W-:-:S03]  /*1bd50*/  VIADD R6, R6, 0xffffffff ;  /* 0xffffffff06067836 */ /* 0x000fc60000000000 */
        /* <DEDUP_REMOVED lines=27> */
[----:B------:R-:W-:-:S06]  /*1bf10*/  WARPGROUP.ARRIVE ;  /* 0x00000000000079c5 */ /* 0x000fcc0000000000 */
[----:B------:R-:W-:Y:S01]  /*1bf20*/  HGMMA.64x256x16.F32 R24, R204, gdesc[UR4].tnspB, R24, gsb0 ;  /* 0x43e00004cc187df0 */ /* 0x000fe20008000818 */
[----:B------:R-:W-:Y:S01]  /*1bf30*/  R2UR UR6, R4 ;  /* 0x00000000040672ca */ /* 0x000fe200000e0000 */
[C---:B------:R-:W-:Y:S01]  /*1bf40*/  VIADD R4, R2.reuse, 0x180 ;  /* 0x0000018002047836 */ /* 0x040fe20000000000 */
[----:B------:R-:W-:Y:S01]  /*1bf50*/  R2UR UR7, R5 ;  /* 0x00000000050772ca */ /* 0x000fe200000e0000 */
[----:B------:R-:W-:Y:S01]  /*1bf60*/  IMAD.MOV.U32 R5, RZ, RZ, 0x40000040 ;  /* 0x40000040ff057424 */ /* 0x000fe200078e00ff */
[----:B------:R-:W-:Y:S01]  /*1bf70*/  IADD3 R2, R2, 0x200, RZ ;  /* 0x0000020002027810 */ /* 0x000fe20007ffe0ff */
[----:B------:R-:W-:Y:S02]  /*1bf80*/  WARPGROUP.DEPBAR.LE gsb0, 0x0 ;  /* 0x00008000000079c5 */ /* 0x000fe40000010000 */
[----:B------:R-:W-:-:S15]  /*1bf90*/  WARPGROUP.ARRIVE ;  /* 0x00000000000079c5 */ /* 0x000fde0000000000 */
[----:B------:R-:W-:-:S05]  /*1bfa0*/  NOP ;  /* 0x0000000000007918 */ /* 0x000fca0000000000 */
[----:B------:R-:W-:Y:S01]  /*1bfb0*/  HGMMA.64x256x16.F32 R24, R200, gdesc[UR4].tnspB, R24, gsb0 ;  /* 0x43e00004c8187df0 */ /* 0x000fe20008000818 */
[----:B------:R-:W-:Y:S01]  /*1bfc0*/  R2UR UR6, R4 ;  /* 0x00000000040672ca */ /* 0x000fe200000e0000 */
[----:B------:R-:W-:Y:S01]  /*1bfd0*/  FMUL.FTZ R4, R185, UR39 ;  /* 0x00000027b9047c20 */ /* 0x000fe20008410000 */
[----:B------:R-:W-:Y:S01]  /*1bfe0*/  R2UR UR7, R5 ;  /* 0x00000000050772ca */ /* 0x000fe200000e0000 */
[----:B------:R-:W-:Y:S01]  /*1bff0*/  FMUL.FTZ R185, R176, UR39 ;  /* 0x00000027b0b97c20 */ /* 0x000fe20008410000 */
[----:B------:R-:W-:Y:S01]  /*1c000*/  FMUL.FTZ R176, R178, UR39 ;  /* 0x00000027b2b07c20 */ /* 0x000fe20008410000 */
[----:B------:R-:W-:Y:S01]  /*1c010*/  FMUL.FTZ R178, R179, UR39 ;  /* 0x00000027b3b27c20 */ /* 0x000fe20008410000 */
[----:B------:R-:W-:Y:S01]  /*1c020*/  FMUL.FTZ R179, R182, UR39 ;  /* 0x00000027b6b37c20 */ /* 0x000fe20008410000 */
[----:B------:R-:W1:Y:S01]  /*1c030*/  MUFU.TANH R4, R4 ;  /* 0x0000000400047308 */ /* 0x000e620000002400 */
[----:B------:R-:W-:Y:S01]  /*1c040*/  FMUL.FTZ R182, R153, UR39 ;  /* 0x0000002799b67c20 */ /* 0x000fe20008410000 */
[----:B------:R-:W-:Y:S01]  /*1c050*/  FMUL.FTZ R153, R156, UR39 ;  /* 0x000000279c997c20 */ /* 0x000fe20008410000 */
[----:B------:R-:W-:-:S05]  /*1c060*/  FMUL.FTZ R156, R183, UR39 ;  /* 0x00000027b79c7c20 */ /* 0x000fca0008410000 */
[----:B------:R-:W2:Y:S08]  /*1c070*/  MUFU.TANH R185, R185 ;  /* 0x000000b900b97308 */ /* 0x000eb00000002400 */
[----:B------:R-:W3:Y:S08]  /*1c080*/  MUFU.TANH R182, R182 ;  /* 0x000000b600b67308 */ /* 0x000ef00000002400 */
[----:B------:R-:W4:Y:S08]  /*1c090*/  MUFU.TANH R153, R153 ;  /* 0x0000009900997308 */ /* 0x000f300000002400 */
[----:B------:R-:W5:Y:S08]  /*1c0a0*/  MUFU.TANH R176, R176 ;  /* 0x000000b000b07308 */ /* 0x000f700000002400 */
[----:B------:R-:W5:Y:S08]  /*1c0b0*/  MUFU.TANH R178, R178 ;  /* 0x000000b200b27308 */ /* 0x000f700000002400 */
[----:B------:R-:W5:Y:S08]  /*1c0c0*/  MUFU.TANH R179, R179 ;  /* 0x000000b300b37308 */ /* 0x000f700000002400 */
[----:B------:R-:W5:Y:S01]  /*1c0d0*/  MUFU.TANH R156, R156 ;  /* 0x0000009c009c7308 */ /* 0x000f620000002400 */
[----:B------:R-:W-:-:S02]  /*1c0e0*/  WARPGROUP.DEPBAR.LE gsb0, 0x0 ;  /* 0x00008000000079c5 */ /* 0x000fc40000010000 */
[----:B------:R-:W-:-:S06]  /*1c0f0*/  WARPGROUP.ARRIVE ;  /* 0x00000000000079c5 */ /* 0x000fcc0000000000 */
[----:B------:R-:W-:Y:S01]  /*1c100*/  HGMMA.64x256x16.F32 R24, R196, gdesc[UR4].tnspB, R24, gsb0 ;  /* 0x43e00004c4187df0 */ /* 0x000fe20008000818 */
[----:B------:R-:W-:Y:S02]  /*1c110*/  R2UR UR6, R2 ;  /* 0x00000000020672ca */ /* 0x000fe400000e0000 */
[----:B0-----:R-:W-:Y:S02]  /*1c120*/  FMNMX.FTZ R2, R0, R8, !PT ;  /* 0x0000000800027209 */ /* 0x001fe40007810000 */
[----:B------:R-:W-:Y:S02]  /*1c130*/  R2UR UR7, R3 ;  /* 0x00000000030772ca */ /* 0x000fe400000e0000 */
[----:B-1----:R-:W-:Y:S02]  /*1c140*/  FMNMX.FTZ R2, R4, R2, !PT ;  /* 0x0000000204027209 */ /* 0x002fe40007810000 */
[----:B------:R-:W-:Y:S02]  /*1c150*/  FMNMX.FTZ R3, R10, R7, !PT ;  /* 0x000000070a037209 */ /* 0x000fe40007810000 */
[----:B------:R-:W-:-:S02]  /*1c160*/  FMNMX.FTZ R2, R20, R2, !PT ;  /* 0x0000000214027209 */ /* 0x000fc40007810000 */
[----:B------:R-:W-:Y:S02]  /*1c170*/  FMNMX.FTZ R3, R14, R3, !PT ;  /* 0x000000030e037209 */ /* 0x000fe40007810000 */
[----:B------:R-:W-:Y:S02]  /*1c180*/  FMNMX.FTZ R2, R21, R2, !PT ;  /* 0x0000000215027209 */ /* 0x000fe40007810000 */
[----:B------:R-:W-:Y:S02]  /*1c190*/  FMNMX.FTZ R3, R15, R3, !PT ;  /* 0x000000030f037209 */ /* 0x000fe40007810000 */
[----:B--2---:R-:W-:-:S04]  /*1c1a0*/  FMNMX.FTZ R2, R185, R2, !PT ;  /* 0x00000002b9027209 */ /* 0x004fc80007810000 */
[----:B------:R-:W-:-:S04]  /*1c1b0*/  FMNMX.FTZ R2, R177, R2, !PT ;  /* 0x00000002b1027209 */ /* 0x000fc80007810000 */
        /* <DEDUP_REMOVED lines=11> */
[----:B---3--:R-:W-:-:S04]  /*1c270*/  FMNMX.FTZ R2, R182, R2, !PT ;  /* 0x00000002b6027209 */ /* 0x008fc80007810000 */
[----:B----4-:R-:W-:-:S04]  /*1c280*/  FMNMX.FTZ R2, R153, R2, !PT ;  /* 0x0000000299027209 */ /* 0x010fc80007810000 */
[----:B------:R-:W-:-:S05]  /*1c290*/  FMNMX.FTZ R5, R157, R2, !PT ;  /* 0x000000029d057209 */ /* 0x000fca0007810000 */
[----:B------:R-:W0:Y:S02]  /*1c2a0*/  SHFL.BFLY PT, R2, R5, 0x2, 0x1f ;  /* 0x0c401f0005027f89 */ /* 0x000e2400000e0000 */
[----:B0-----:R-:W-:-:S05]  /*1c2b0*/  FMNMX.FTZ R5, R5, R2, !PT ;  /* 0x0000000205057209 */ /* 0x001fca0007810000 */
[----:B------:R-:W0:Y:S02]  /*1c2c0*/  SHFL.BFLY PT, R2, R5, 0x1, 0x1f ;  /* 0x0c201f0005027f89 */ /* 0x000e2400000e0000 */
[----:B0-----:R-:W-:Y:S01]  /*1c2d0*/  FMNMX.FTZ R5, R5, R2, !PT ;  /* 0x0000000205057209 */ /* 0x001fe20007810000 */
[----:B------:R-:W-:-:S04]  /*1c2e0*/  IMAD.U32 R2, RZ, RZ, UR38 ;  /* 0x00000026ff027e24 */ /* 0x000fc8000f8e00ff */
[----:B------:R-:W-:-:S04]  /*1c2f0*/  FADD.FTZ R8, -R5, R8 ;  /* 0x0000000805087221 */ /* 0x000fc80000010100 */
[----:B------:R-:W-:Y:S01]  /*1c300*/  FMUL.FTZ R183, R8, R2 ;  /* 0x0000000208b77220 */ /* 0x000fe20000410000 */
[----:B------:R-:W-:-:S03]  /*1c310*/  FMNMX.FTZ R8, R184, R3, !PT ;  /* 0x00000003b8087209 */ /* 0x000fc60007810000 */
[----:B------:R0:W-:Y:S01]  /*1c320*/  MUFU.EX2 R3, R183 ;  /* 0x000000b700037308 */ /* 0x0001e20000000800 */
[----:B-----5:R-:W-:-:S04]  /*1c330*/  FMNMX.FTZ R8, R176, R8, !PT ;  /* 0x00000008b0087209 */ /* 0x020fc80007810000 */
[----:B------:R-:W-:Y:S01]  /*1c340*/  FMNMX.FTZ R8, R178, R8, !PT ;  /* 0x00000008b2087209 */ /* 0x000fe20007810000 */
[----:B0-----:R-:W-:-:S04]  /*1c350*/  FMUL.FTZ R183, R5, R2 ;  /* 0x0000000205b77220 */ /* 0x001fc80000410000 */
        /* <DEDUP_REMOVED lines=14> */
[----:B------:R-:W0:Y:S01]  /*1c440*/  MUFU.EX2 R208, R208 ;  /* 0x000000d000d07308 */ /* 0x000e220000000800 */
[-CC-:B------:R-:W-:Y:S01]  /*1c450*/  FFMA.FTZ R200, R168, R2.reuse, -R183.reuse ;  /* 0x00000002a8c87223 */ /* 0x180fe200000108b7 */
[--C-:B------:R-:W-:Y:S01]  /*1c460*/  FFMA.FTZ R168, R169, R2, -R183.reuse ;  /* 0x00000002a9a87223 */ /* 0x100fe200000108b7 */
[----:B------:R-:W-:Y:S01]  /*1c470*/  FMNMX.FTZ R0, R174, R0, !PT ;  /* 0x00000000ae007209 */ /* 0x000fe20007810000 */
[-CC-:B------:R-:W-:Y:S01]  /*1c480*/  FFMA.FTZ R202, R172, R2.reuse, -R183.reuse ;  /* 0x00000002acca7223 */ /* 0x180fe200000108b7 */
[----:B------:R-:W-:-:S02]  /*1c490*/  FFMA.FTZ R169, R173, R2, -R183 ;  /* 0x00000002ada97223 */ /* 0x000fc400000108b7 */
[----:B------:R-:W-:Y:S01]  /*1c4a0*/  FMNMX.FTZ R0, R175, R0, !PT ;  /* 0x00000000af007209 */ /* 0x000fe20007810000 */
[----:B------:R-:W1:Y:S03]  /*1c4b0*/  MUFU.EX2 R210, R210 ;  /* 0x000000d200d27308 */ /* 0x000e660000000800 */
[----:B------:R-:W-:-:S04]  /*1c4c0*/  FMNMX.FTZ R0, R162, R0, !PT ;  /* 0x00000000a2007209 */ /* 0x000fc80007810000 */
[----:B------:R-:W-:Y:S01]  /*1c4d0*/  FMNMX.FTZ R0, R163, R0, !PT ;  /* 0x00000000a3007209 */ /* 0x000fe20007810000 */
[----:B------:R-:W2:Y:S01]  /*1c4e0*/  MUFU.EX2 R186, R186 ;  /* 0x000000ba00ba7308 */ /* 0x000ea20000000800 */
[----:B0-----:R-:W-:Y:S01]  /*1c4f0*/  FFMA.FTZ R13, R3, R13, R208 ;  /* 0x0000000d030d7223 */ /* 0x001fe200000100d0 */
[----:B------:R-:W-:Y:S02]  /*1c500*/  F2FP.F16.F32.PACK_AB R208, R8, R208 ;  /* 0x000000d008d0723e */ /* 0x000fe400000000ff */
[----:B------:R-:W-:Y:S01]  /*1c510*/  FMNMX.FTZ R0, R166, R0, !PT ;  /* 0x00000000a6007209 */ /* 0x000fe20007810000 */
[----:B------:R-:W-:-:S03]  /*1c520*/  FADD.FTZ R13, R8, R13 ;  /* 0x0000000d080d7221 */ /* 0x000fc60000010000 */
        /* <DEDUP_REMOVED lines=8> */
[----:B------:R-:W0:Y:S04]  /*1c5b0*/  SHFL.BFLY PT, R4, R0, 0x2, 0x1f ;  /* 0x0c401f0000047f89 */ /* 0x000e2800000e0000 */
[----:B------:R-:W-:Y:S08]  /*1c5c0*/  MUFU.EX2 R21, R21 ;  /* 0x0000001500157308 */ /* 0x000ff00000000800 */
[----:B------:R-:W-:Y:S08]  /*1c5d0*/  MUFU.EX2 R200, R200 ;  /* 0x000000c800c87308 */ /* 0x000ff00000000800 */
[----:B------:R-:W-:Y:S01]  /*1c5e0*/  MUFU.EX2 R168, R168 ;  /* 0x000000a800a87308 */ /* 0x000fe20000000800 */
[----:B0-----:R-:W-:-:S07]  /*1c5f0*/  FMNMX.FTZ R0, R0, R4, !PT ;  /* 0x0000000400007209 */ /* 0x001fce0007810000 */
[----:B------:R-:W-:Y:S01]  /*1c600*/  MUFU.EX2 R202, R202 ;  /* 0x000000ca00ca7308 */ /* 0x000fe20000000800 */
[----:B------:R-:W0:Y:S07]  /*1c610*/  SHFL.BFLY PT, R4, R0, 0x1, 0x1f ;  /* 0x0c201f0000047f89 */ /* 0x000e2e00000e0000 */
[----:B------:R-:W-:Y:S01]  /*1c620*/  MUFU.EX2 R169, R169 ;  /* 0x000000a900a97308 */ /* 0x000fe20000000800 */
[----:B------:R-:W-:Y:S02]  /*1c630*/  WARPGROUP.DEPBAR.LE gsb0, 0x0 ;  /* 0x00008000000079c5 */ /* 0x000fe40000010000 */
[----:B------:R-:W-:Y:S01]  /*1c640*/  WARPGROUP.ARRIVE ;  /* 0x00000000000079c5 */ /* 0x000fe20000000000 */
[-CC-:B------:R-:W-:Y:S01]  /*1c650*/  FFMA.FTZ R196, R160, R2.reuse, -R183.reuse ;  /* 0x00000002a0c47223 */ /* 0x180fe200000108b7 */
[--C-:B------:R-:W-:Y:S01]  /*1c660*/  FFMA.FTZ R160, R161, R2, -R183.reuse ;  /* 0x00000002a1a07223 */ /* 0x100fe200000108b7 */
[----:B0-----:R-:W-:Y:S01]  /*1c670*/  FMNMX.FTZ R4, R0, R4, !PT ;  /* 0x0000000400047209 */ /* 0x001fe20007810000 */
[-CC-:B------:R-:W-:Y:S01]  /*1c680*/  FFMA.FTZ R198, R164, R2.reuse, -R183.reuse ;  /* 0x00000002a4c67223 */ /* 0x180fe200000108b7 */
[----:B------:R-:W-:Y:S01]  /*1c690*/  FFMA.FTZ R161, R165, R2, -R183 ;  /* 0x00000002a5a17223 */ /* 0x000fe200000108b7 */
[----:B------:R-:W-:Y:S01]  /*1c6a0*/  HGMMA.64x256x16.F32 R24, R192, gdesc[UR4].tnspB, R24, gsb0 ;  /* 0x43e00004c0187df0 */ /* 0x000fe20008000818 */
[----:B------:R-:W-:Y:S01]  /*1c6b0*/  MUFU.EX2 R196, R196 ;  /* 0x000000c400c47308 */ /* 0x000fe20000000800 */
[----:B------:R-:W-:-:S04]  /*1c6c0*/  FADD.FTZ R0, -R4, R7 ;  /* 0x0000000704007221 */ /* 0x000fc80000010100 */
[----:B------:R-:W-:-:S03]  /*1c6d0*/  FMUL.FTZ R0, R0, R2 ;  /* 0x0000000200007220 */ /* 0x000fc60000410000 */
[----:B------:R0:W-:Y:S08]  /*1c6e0*/  MUFU.EX2 R7, R157 ;  /* 0x0000009d00077308 */ /* 0x0001f00000000800 */
[----:B------:R-:W-:Y:S01]  /*1c6f0*/  MUFU.EX2 R0, R0 ;  /* 0x0000000000007308 */ /* 0x000fe20000000800 */
[----:B0-----:R-:W-:-:S05]  /*1c700*/  @!P1 VIADD R157, R11, 0x38840 ;  /* 0x000388400b9d9836 */ /* 0x001fca0000000000 */
[----:B------:R-:W-:Y:S02]  /*1c710*/  @!P1 PRMT R157, RZ, 0x654, R157 ;  /* 0x00000654ff9d9816 */ /* 0x000fe4000000009d */
[----:B------:R-:W-:Y:S08]  /*1c720*/  MUFU.EX2 R160, R160 ;  /* 0x000000a000a07308 */ /* 0x000ff00000000800 */
[----:B------:R-:W-:Y:S08]  /*1c730*/  MUFU.EX2 R198, R198 ;  /* 0x000000c600c67308 */ /* 0x000ff00000000800 */
[----:B------:R-:W-:Y:S01]  /*1c740*/  MUFU.EX2 R161, R161 ;  /* 0x000000a100a17308 */ /* 0x000fe20000000800 */
[----:B------:R-:W-:-:S02]  /*1c750*/  WARPGROUP.DEPBAR.LE gsb0, 0x0 ;  /* 0x00008000000079c5 */ /* 0x000fc40000010000 */
[-CC-:B------:R-:W-:Y:S01]  /*1c760*/  FFMA.FTZ R194, R153, R2.reuse, -R183.reuse ;  /* 0x0000000299c27223 */ /* 0x180fe200000108b7 */
[-C--:B------:R-:W-:Y:S01]  /*1c770*/  FMUL.FTZ R153, R4, R2.reuse ;  /* 0x0000000204997220 */ /* 0x080fe20000410000 */
[----:B------:R1:W-:Y:S01]  /*1c780*/  @!P1 SYNCS.ARRIVE.TRANS64.RED.A1T0 RZ, [R157+URZ], RZ ;  /* 0x000000ff9dff99a7 */ /* 0x0003e2000810043f */
[-CC-:B------:R-:W-:Y:S01]  /*1c790*/  FFMA.FTZ R192, R152, R2.reuse, -R183.reuse ;  /* 0x0000000298c07223 */ /* 0x180fe200000108b7 */
[-C--:B------:R-:W-:Y:S01]  /*1c7a0*/  FFMA.FTZ R152, R182, R2.reuse, -R183 ;  /* 0x00000002b6987223 */ /* 0x080fe200000108b7 */
[-CC-:B------:R-:W-:Y:S01]  /*1c7b0*/  FFMA.FTZ R209, R10, R2.reuse, -R153.reuse ;  /* 0x000000020ad17223 */ /* 0x180fe20000010899 */
[-CC-:B------:R-:W-:Y:S01]  /*1c7c0*/  FFMA.FTZ R10, R14, R2.reuse, -R153.reuse ;  /* 0x000000020e0a7223 */ /* 0x180fe20000010899 */
[-CC-:B------:R-:W-:Y:S01]  /*1c7d0*/  FFMA.FTZ R211, R15, R2.reuse, -R153.reuse ;  /* 0x000000020fd37223 */ /* 0x180fe20000010899 */
[-CC-:B------:R-:W-:Y:S01]  /*1c7e0*/  FFMA.FTZ R14, R184, R2.reuse, -R153.reuse ;  /* 0x00000002b80e7223 */ /* 0x180fe20000010899 */
[-CC-:B------:R-:W-:Y:S01]  /*1c7f0*/  FFMA.FTZ R205, R176, R2.reuse, -R153.reuse ;  /* 0x00000002b0cd7223 */ /* 0x180fe20000010899 */
[-CC-:B------:R-:W-:Y:S01]  /*1c800*/  FFMA.FTZ R15, R178, R2.reuse, -R153.reuse ;  /* 0x00000002b20f7223 */ /* 0x180fe20000010899 */
[----:B------:R-:W0:Y:S01]  /*1c810*/  MUFU.EX2 R209, R209 ;  /* 0x000000d100d17308 */ /* 0x000e220000000800 */
[-CC-:B------:R-:W-:Y:S01]  /*1c820*/  FFMA.FTZ R207, R179, R2.reuse, -R153.reuse ;  /* 0x00000002b3cf7223 */ /* 0x180fe20000010899 */
[-C--:B------:R-:W-:Y:S01]  /*1c830*/  FFMA.FTZ R156, R156, R2.reuse, -R153 ;  /* 0x000000029c9c7223 */ /* 0x080fe20000010899 */
[----:B-1----:R-:W-:Y:S01]  /*1c840*/  FADD.FTZ R157, R210, R13 ;  /* 0x0000000dd29d7221 */ /* 0x002fe20000010000 */
[-CC-:B------:R-:W-:Y:S01]  /*1c850*/  FFMA.FTZ R201, R170, R2.reuse, -R153.reuse ;  /* 0x00000002aac97223 */ /* 0x180fe20000010899 */
[-CC-:B------:R-:W-:Y:S01]  /*1c860*/  FFMA.FTZ R171, R171, R2.reuse, -R153.reuse ;  /* 0x00000002abab7223 */ /* 0x180fe20000010899 */
[-C--:B------:R-:W-:Y:S01]  /*1c870*/  FFMA.FTZ R203, R174, R2.reuse, -R153 ;  /* 0x00000002aecb7223 */ /* 0x080fe20000010899 */
[----:B--2---:R-:W-:Y:S01]  /*1c880*/  FADD.FTZ R157, R186, R157 ;  /* 0x0000009dba9d7221 */ /* 0x004fe20000010000 */
[----:B------:R-:W1:Y:S01]  /*1c890*/  MUFU.EX2 R10, R10 ;  /* 0x0000000a000a7308 */ /* 0x000e620000000800 */
[-CC-:B------:R-:W-:Y:S01]  /*1c8a0*/  FFMA.FTZ R175, R175, R2.reuse, -R153.reuse ;  /* 0x00000002afaf7223 */ /* 0x180fe20000010899 */
[-CC-:B------:R-:W-:Y:S01]  /*1c8b0*/  FFMA.FTZ R197, R162, R2.reuse, -R153.reuse ;  /* 0x00000002a2c57223 */ /* 0x180fe20000010899 */
[-CC-:B------:R-:W-:Y:S01]  /*1c8c0*/  FFMA.FTZ R163, R163, R2.reuse, -R153.reuse ;  /* 0x00000002a3a37223 */ /* 0x180fe20000010899 */
[-CC-:B------:R-:W-:Y:S01]  /*1c8d0*/  FFMA.FTZ R199, R166, R2.reuse, -R153.reuse ;  /* 0x00000002a6c77223 */ /* 0x180fe20000010899 */
[-CC-:B------:R-:W-:Y:S01]  /*1c8e0*/  FFMA.FTZ R167, R167, R2.reuse, -R153.reuse ;  /* 0x00000002a7a77223 */ /* 0x180fe20000010899 */
[-CC-:B------:R-:W-:Y:S01]  /*1c8f0*/  FFMA.FTZ R155, R155, R2.reuse, -R153.reuse ;  /* 0x000000029b9b7223 */ /* 0x180fe20000010899 */
[----:B------:R-:W-:Y:S01]  /*1c900*/  FFMA.FTZ R158, R158, R2, -R153 ;  /* 0x000000029e9e7223 */ /* 0x000fe20000010899 */
[----:B------:R-:W2:Y:S01]  /*1c910*/  MUFU.EX2 R211, R211 ;  /* 0x000000d300d37308 */ /* 0x000ea20000000800 */
[----:B0-----:R-:W-:Y:S01]  /*1c920*/  FFMA.FTZ R12, R0, R12, R209 ;  /* 0x0000000c000c7223 */ /* 0x001fe200000100d1 */
[----:B------:R-:W-:-:S06]  /*1c930*/  F2FP.F16.F32.PACK_AB R210, R186, R210 ;  /* 0x000000d2bad2723e */ /* 0x000fcc00000000ff */
[----:B------:R-:W0:Y:S01]  /*1c940*/  MUFU.EX2 R14, R14 ;  /* 0x0000000e000e7308 */ /* 0x000e220000000800 */
[C---:B-1----:R-:W-:Y:S01]  /*1c950*/  FADD.FTZ R12, R10.reuse, R12 ;  /* 0x0000000c0a0c7221 */ /* 0x042fe20000010000 */
[----:B------:R-:W-:Y:S01]  /*1c960*/  F2FP.F16.F32.PACK_AB R209, R10, R209 ;  /* 0x000000d10ad1723e */ /* 0x000fe200000000ff */
[----:B------:R-:W-:-:S05]  /*1c970*/  IMAD.MOV.U32 R10, RZ, RZ, R220 ;  /* 0x000000ffff0a7224 */ /* 0x000fca00078e00dc */
[----:B------:R-:W1:Y:S01]  /*1c980*/  MUFU.EX2 R205, R205 ;  /* 0x000000cd00cd7308 */ /* 0x000e620000000800 */
[----:B--2---:R-:W-:-:S07]  /*1c990*/  FADD.FTZ R13, R211, R12 ;  /* 0x0000000cd30d7221 */ /* 0x004fce0000010000 */
[----:B------:R-:W2:Y:S01]  /*1c9a0*/  MUFU.EX2 R15, R15 ;  /* 0x0000000f000f7308 */ /* 0x000ea20000000800 */
[C---:B0-----:R-:W-:Y:S01]  /*1c9b0*/  FADD.FTZ R13, R14.reuse, R13 ;  /* 0x0000000d0e0d7221 */ /* 0x041fe20000010000 */
[----:B------:R-:W-:-:S06]  /*1c9c0*/  F2FP.F16.F32.PACK_AB R211, R14, R211 ;  /* 0x000000d30ed3723e */ /* 0x000fcc00000000ff */
[----:B------:R-:W0:Y:S08]  /*1c9d0*/  MUFU.EX2 R207, R207 ;  /* 0x000000cf00cf7308 */ /* 0x000e300000000800 */
[----:B------:R3:W4:Y:S08]  /*1c9e0*/  MUFU.EX2 R11, R156 ;  /* 0x0000009c000b7308 */ /* 0x0007300000000800 */
[----:B------:R-:W5:Y:S01]  /*1c9f0*/  MUFU.EX2 R201, R201 ;  /* 0x000000c900c97308 */ /* 0x000f620000000800 */
[----:B---3--:R-:W-:-:S04]  /*1ca00*/  @!P1 PRMT R156, RZ, 0x654, R9 ;  /* 0x00000654ff9c9816 */ /* 0x008fc80000000009 */
[----:B------:R3:W-:Y:S03]  /*1ca10*/  @!P1 SYNCS.ARRIVE.TRANS64.RED.A1T0 RZ, [R156+URZ], RZ ;  /* 0x000000ff9cff99a7 */ /* 0x0007e6000810043f */
[----:B------:R-:W5:Y:S01]  /*1ca20*/  MUFU.EX2 R9, R171 ;  /* 0x000000ab00097308 */ /* 0x000f620000000800 */
[-CC-:B---3--:R-:W-:Y:S01]  /*1ca30*/  FFMA.FTZ R156, R154, R2.reuse, -R153.reuse ;  /* 0x000000029a9c7223 */ /* 0x188fe20000010899 */
[----:B------:R-:W-:Y:S01]  /*1ca40*/  FFMA.FTZ R153, R159, R2, -R153 ;  /* 0x000000029f997223 */ /* 0x000fe20000010899 */
[----:B------:R-:W-:Y:S01]  /*1ca50*/  FADD.FTZ R159, R204, R157 ;  /* 0x0000009dcc9f7221 */ /* 0x000fe20000010000 */
[----:B-1----:R-:W-:-:S04]  /*1ca60*/  FADD.FTZ R157, R205, R13 ;  /* 0x0000000dcd9d7221 */ /* 0x002fc80000010000 */
[----:B------:R-:W1:Y:S01]  /*1ca70*/  MUFU.EX2 R203, R203 ;  /* 0x000000cb00cb7308 */ /* 0x000e620000000800 */
[C---:B------:R-:W-:Y:S01]  /*1ca80*/  F2FP.F16.F32.PACK_AB R204, R20.reuse, R204 ;  /* 0x000000cc14cc723e */ /* 0x040fe200000000ff */
[----:B------:R-:W-:Y:S01]  /*1ca90*/  FADD.FTZ R13, R20, R159 ;  /* 0x0000009f140d7221 */ /* 0x000fe20000010000 */
[C---:B--2---:R-:W-:Y:S01]  /*1caa0*/  FADD.FTZ R157, R15.reuse, R157 ;  /* 0x0000009d0f9d7221 */ /* 0x044fe20000010000 */
[----:B------:R-:W-:Y:S02]  /*1cab0*/  F2FP.F16.F32.PACK_AB R205, R15, R205 ;  /* 0x000000cd0fcd723e */ /* 0x000fe400000000ff */
[----:B------:R-:W-:Y:S01]  /*1cac0*/  FADD.FTZ R13, R206, R13 ;  /* 0x0000000dce0d7221 */ /* 0x000fe20000010000 */
[----:B0-----:R-:W-:Y:S01]  /*1cad0*/  FADD.FTZ R157, R207, R157 ;  /* 0x0000009dcf9d7221 */ /* 0x001fe20000010000 */
[----:B------:R-:W0:Y:S01]  /*1cae0*/  MUFU.EX2 R154, R175 ;  /* 0x000000af009a7308 */ /* 0x000e220000000800 */
[C---:B------:R-:W-:Y:S01]  /*1caf0*/  F2FP.F16.F32.PACK_AB R206, R21.reuse, R206 ;  /* 0x000000ce15ce723e */ /* 0x040fe200000000ff */
[----:B------:R-:W-:Y:S01]  /*1cb00*/  FADD.FTZ R13, R21, R13 ;  /* 0x0000000d150d7221 */ /* 0x000fe20000010000 */
[C---:B----4-:R-:W-:Y:S01]  /*1cb10*/  FADD.FTZ R157, R11.reuse, R157 ;  /* 0x0000009d0b9d7221 */ /* 0x050fe20000010000 */
[----:B------:R-:W-:-:S02]  /*1cb20*/  F2FP.F16.F32.PACK_AB R207, R11, R207 ;  /* 0x000000cf0bcf723e */ /* 0x000fc400000000ff */
[----:B------:R-:W-:Y:S01]  /*1cb30*/  FADD.FTZ R13, R200, R13 ;  /* 0x0000000dc80d7221 */ /* 0x000fe20000010000 */
[----:B-----5:R-:W-:Y:S01]  /*1cb40*/  FADD.FTZ R157, R201, R157 ;  /* 0x0000009dc99d7221 */ /* 0x020fe20000010000 */
[----:B------:R-:W2:Y:S01]  /*1cb50*/  MUFU.EX2 R197, R197 ;  /* 0x000000c500c57308 */ /* 0x000ea20000000800 */
[C---:B------:R-:W-:Y:S01]  /*1cb60*/  F2FP.F16.F32.PACK_AB R201, R9.reuse, R201 ;  /* 0x000000c909c9723e */ /* 0x040fe200000000ff */
[C---:B------:R-:W-:Y:S01]  /*1cb70*/  FADD.FTZ R13, R168.reuse, R13 ;  /* 0x0000000da80d7221 */ /* 0x040fe20000010000 */
[----:B------:R-:W-:Y:S01]  /*1cb80*/  FADD.FTZ R157, R9, R157 ;  /* 0x0000009d099d7221 */ /* 0x000fe20000010000 */
[----:B------:R-:W-:Y:S01]  /*1cb90*/  F2FP.F16.F32.PACK_AB R200, R168, R200 ;  /* 0x000000c8a8c8723e */ /* 0x000fe200000000ff */
[----:B------:R-:W-:Y:S02]  /*1cba0*/  IMAD.MOV.U32 R9, RZ, RZ, R221 ;  /* 0x000000ffff097224 */ /* 0x000fe400078e00dd */
[----:B------:R-:W-:Y:S01]  /*1cbb0*/  FADD.FTZ R13, R202, R13 ;  /* 0x0000000dca0d7221 */ /* 0x000fe20000010000 */
[----:B-1----:R-:W-:Y:S01]  /*1cbc0*/  FADD.FTZ R157, R203, R157 ;  /* 0x0000009dcb9d7221 */ /* 0x002fe20000010000 */
[----:B------:R-:W1:Y:S01]  /*1cbd0*/  MUFU.EX2 R12, R163 ;  /* 0x000000a3000c7308 */ /* 0x000e620000000800 */
[C---:B------:R-:W-:Y:S01]  /*1cbe0*/  F2FP.F16.F32.PACK_AB R202, R169.reuse, R202 ;  /* 0x000000caa9ca723e */ /* 0x040fe200000000ff */
[----:B------:R-:W-:Y:S01]  /*1cbf0*/  FADD.FTZ R13, R169, R13 ;  /* 0x0000000da90d7221 */ /* 0x000fe20000010000 */
[C---:B0-----:R-:W-:Y:S01]  /*1cc00*/  FADD.FTZ R157, R154.reuse, R157 ;  /* 0x0000009d9a9d7221 */ /* 0x041fe20000010000 */
[----:B------:R-:W-:-:S02]  /*1cc10*/  F2FP.F16.F32.PACK_AB R203, R154, R203 ;  /* 0x000000cb9acb723e */ /* 0x000fc400000000ff */
[----:B------:R-:W-:Y:S01]  /*1cc20*/  FADD.FTZ R13, R196, R13 ;  /* 0x0000000dc40d7221 */ /* 0x000fe20000010000 */
[C---:B------:R-:W-:Y:S01]  /*1cc30*/  F2FP.F16.F32.PACK_AB R196, R160.reuse, R196 ;  /* 0x000000c4a0c4723e */ /* 0x040fe200000000ff */
[----:B------:R-:W0:Y:S01]  /*1cc40*/  MUFU.EX2 R199, R199 ;  /* 0x000000c700c77308 */ /* 0x000e220000000800 */
[----:B--2---:R-:W-:Y:S01]  /*1cc50*/  FADD.FTZ R157, R197, R157 ;  /* 0x0000009dc59d7221 */ /* 0x004fe20000010000 */
[----:B------:R-:W-:-:S04]  /*1cc60*/  FADD.FTZ R13, R160, R13 ;  /* 0x0000000da00d7221 */ /* 0x000fc80000010000 */
[----:B------:R-:W-:Y:S01]  /*1cc70*/  FADD.FTZ R13, R198, R13 ;  /* 0x0000000dc60d7221 */ /* 0x000fe20000010000 */
[C---:B------:R-:W-:Y:S01]  /*1cc80*/  F2FP.F16.F32.PACK_AB R198, R161.reuse, R198 ;  /* 0x000000c6a1c6723e */ /* 0x040fe200000000ff */
[----:B------:R-:W2:Y:S01]  /*1cc90*/  MUFU.EX2 R8, R167 ;  /* 0x000000a700087308 */ /* 0x000ea20000000800 */
[C---:B-1----:R-:W-:Y:S01]  /*1cca0*/  FADD.FTZ R157, R12.reuse, R157 ;  /* 0x0000009d0c9d7221 */ /* 0x042fe20000010000 */
[----:B------:R-:W-:Y:S01]  /*1ccb0*/  FADD.FTZ R13, R161, R13 ;  /* 0x0000000da10d7221 */ /* 0x000fe20000010000 */
[----:B------:R-:W-:-:S05]  /*1ccc0*/  F2FP.F16.F32.PACK_AB R197, R12, R197 ;  /* 0x000000c50cc5723e */ /* 0x000fca00000000ff */
[----:B------:R-:W1:Y:S01]  /*1ccd0*/  MUFU.EX2 R192, R192 ;  /* 0x000000c000c07308 */ /* 0x000e620000000800 */
[----:B0-----:R-:W-:-:S07]  /*1cce0*/  FADD.FTZ R157, R199, R157 ;  /* 0x0000009dc79d7221 */ /* 0x001fce0000010000 */
[----:B------:R-:W0:Y:S01]  /*1ccf0*/  MUFU.EX2 R156, R156 ;  /* 0x0000009c009c7308 */ /* 0x000e220000000800 */
[C---:B--2---:R-:W-:Y:S01]  /*1cd00*/  FADD.FTZ R157, R8.reuse, R157 ;  /* 0x0000009d089d7221 */ /* 0x044fe20000010000 */
[----:B------:R-:W-:Y:S01]  /*1cd10*/  F2FP.F16.F32.PACK_AB R199, R8, R199 ;  /* 0x000000c708c7723e */ /* 0x000fe200000000ff */
[----:B------:R-:W-:-:S05]  /*1cd20*/  IMAD.MOV.U32 R8, RZ, RZ, R5 ;  /* 0x000000ffff087224 */ /* 0x000fca00078e0005 */
[----:B------:R-:W2:Y:S01]  /*1cd30*/  MUFU.EX2 R152, R152 ;  /* 0x0000009800987308 */ /* 0x000ea20000000800 */
[----:B-1----:R-:W-:-:S07]  /*1cd40*/  FADD.FTZ R13, R192, R13 ;  /* 0x0000000dc00d7221 */ /* 0x002fce0000010000 */
[----:B------:R-:W1:Y:S01]  /*1cd50*/  MUFU.EX2 R155, R155 ;  /* 0x0000009b009b7308 */ /* 0x000e620000000800 */
[----:B0-----:R-:W-:-:S07]  /*1cd60*/  FADD.FTZ R157, R156, R157 ;  /* 0x0000009d9c9d7221 */ /* 0x001fce0000010000 */
[----:B------:R-:W0:Y:S01]  /*1cd70*/  MUFU.EX2 R194, R194 ;  /* 0x000000c200c27308 */ /* 0x000e220000000800 */
[C---:B--2---:R-:W-:Y:S01]  /*1cd80*/  FADD.FTZ R13, R152.reuse, R13 ;  /* 0x0000000d980d7221 */ /* 0x044fe20000010000 */
[----:B------:R-:W-:-:S06]  /*1cd90*/  F2FP.F16.F32.PACK_AB R192, R152, R192 ;  /* 0x000000c098c0723e */ /* 0x000fcc00000000ff */
[----:B------:R-:W2:Y:S01]  /*1cda0*/  MUFU.EX2 R158, R158 ;  /* 0x0000009e009e7308 */ /* 0x000ea20000000800 */
[C---:B-1----:R-:W-:Y:S01]  /*1cdb0*/  FADD.FTZ R157, R155.reuse, R157 ;  /* 0x0000009d9b9d7221 */ /* 0x042fe20000010000 */
[----:B------:R-:W-:-:S06]  /*1cdc0*/  F2FP.F16.F32.PACK_AB R193, R155, R156 ;  /* 0x0000009c9bc1723e */ /* 0x000fcc00000000ff */
[----:B------:R-:W1:Y:S01]  /*1cdd0*/  MUFU.EX2 R153, R153 ;  /* 0x0000009900997308 */ /* 0x000e620000000800 */
[----:B0-----:R-:W-:Y:S01]  /*1cde0*/  FADD.FTZ R13, R194, R13 ;  /* 0x0000000dc20d7221 */ /* 0x001fe20000010000 */
[----:B------:R-:W-:-:S03]  /*1cdf0*/  F2FP.F16.F32.PACK_AB R194, R7, R194 ;  /* 0x000000c207c2723e */ /* 0x000fc600000000ff */
[----:B------:R-:W-:Y:S01]  /*1ce00*/  FADD.FTZ R13, R7, R13 ;  /* 0x0000000d070d7221 */ /* 0x000fe20000010000 */
[----:B------:R-:W-:Y:S01]  /*1ce10*/  MOV R7, R4 ;  /* 0x0000000400077202 */ /* 0x000fe20000000f00 */
[----:B--2---:R-:W-:-:S04]  /*1ce20*/  FADD.FTZ R157, R158, R157 ;  /* 0x0000009d9e9d7221 */ /* 0x004fc80000010000 */
[C---:B-1----:R-:W-:Y:S01]  /*1ce30*/  FADD.FTZ R12, R153.reuse, R157 ;  /* 0x0000009d990c7221 */ /* 0x042fe20000010000 */
[----:B------:R-:W-:Y:S01]  /*1ce40*/  F2FP.F16.F32.PACK_AB R195, R153, R158 ;  /* 0x0000009e99c3723e */ /* 0x000fe200000000ff */
[----:B------:R-:W-:Y:S06]  /*1ce50*/  @P2 BRA `(.L_x_648) ;  /* 0xffffffb000a42947 */ /* 0x000fec000383ffff */
.L_x_637:
[----:B------:R-:W-:Y:S05]  /*1ce60*/  BSYNC B0 ;  /* 0x0000000000007941 */ /* 0x000fea0003800000 */
.L_x_636:
        /* <DEDUP_REMOVED lines=131> */
.L_x_649:
[----:B------:R-:W-:Y:S01]  /*1d6a0*/  IMAD R3, R220, 0x8, R18 ;  /* 0x00000008dc037824 */ /* 0x000fe200078e0212 */
[----:B------:R-:W-:-:S04]  /*1d6b0*/  SHF.L.U32 R0, R221, 0x1f, RZ ;  /* 0x0000001fdd007819 */ /* 0x000fc800000006ff */
[----:B------:R0:W1:Y:S01]  /*1d6c0*/  SYNCS.PHASECHK.TRANS64.TRYWAIT P2, [R3+URZ+0x38850], R0 ;  /* 0x03885000030075a7 */ /* 0x000062000804017f */
[----:B------:R-:W-:Y:S05]  /*1d6d0*/  @!P0 BRA `(.L_x_650) ;  /* 0x0000000000048947 */ /* 0x000fea0003800000 */
[----:B------:R-:W-:Y:S01]  /*1d6e0*/  BPT.TRAP 0x1 ;  /* 0x000000040000795c */ /* 0x000fe20000300000 */
.L_x_650:
[----:B------:R-:W-:Y:S04]  /*1d6f0*/  BSSY B0, `(.L_x_651) ;  /* 0x0000004000007945 */ /* 0x000fe80003800000 */
[----:B-1----:R-:W-:Y:S05]  /*1d700*/  @P2 BRA `(.L_x_652) ;  /* 0x0000000000082947 */ /* 0x002fea0003800000 */
[----:B------:R-:W1:Y:S02]  /*1d710*/  SYNCS.PHASECHK.TRANS64.TRYWAIT P0, [R3+URZ+0x38850], R0 ;  /* 0x03885000030075a7 */ /* 0x000e64000800017f */
[----:B-1----:R-:W-:Y:S05]  /*1d720*/  @!P0 BRA `(.L_x_653) ;  /* 0x000000ec002c8947 */ /* 0x002fea0003800000 */
.L_x_652:
[----:B------:R-:W-:Y:S05]  /*1d730*/  BSYNC B0 ;  /* 0x0000000000007941 */ /* 0x000fea0003800000 */
.L_x_651:
[----:B------:R-:W-:Y:S01]  /*1d740*/  VIADD R18, R18, 0x400 ;  /* 0x0000040012127836 */ /* 0x000fe20000000000 */
[----:B------:R-:W2:Y:S01]  /*1d750*/  LDL.LU R168, [R1+0x60] ;  /* 0x0000600001a87983 */ /* 0x000ea20000300800 */
[----:B------:R-:W-:Y:S01]  /*1d760*/  MOV R7, 0x40000040 ;  /* 0x4000004000077802 */ /* 0x000fe20000000f00 */
[----:B------:R-:W-:Y:S01]  /*1d770*/  WARPGROUP.ARRIVE ;  /* 0x00000000000079c5 */ /* 0x000fe20000000000 */
[----:B------:R-:W-:Y:S01]  /*1d780*/  IMAD.MOV.U32 R9, RZ, RZ, 0x40000040 ;  /* 0x40000040ff097424 */ /* 0x000fe200078e00ff */
[----:B------:R-:W-:Y:S01]  /*1d790*/  SHF.R.U32.HI R18, RZ, 0x4, R18 ;  /* 0x00000004ff127819 */ /* 0x000fe20000011612 */
[----:B01----:R-:W0:Y:S01]  /*1d7a0*/  SHFL.BFLY PT, R0, R13, 0x2, 0x1f ;  /* 0x0c401f000d007f89 */ /* 0x003e2200000e0000 */
[----:B------:R-:W-:Y:S01]  /*1d7b0*/  R2UR UR7, R7 ;  /* 0x00000000070772ca */ /* 0x000fe200000e0000 */
[----:B------:R-:W-:Y:S01]  /*1d7c0*/  IMAD.MOV.U32 R166, RZ, RZ, -0x800000 ;  /* 0xff800000ffa67424 */ /* 0x000fe200078e00ff */
[----:B------:R-:W-:Y:S01]  /*1d7d0*/  LOP3.LUT R18, R18, 0x3fff, RZ, 0xc0, !PT ;  /* 0x00003fff12127812 */ /* 0x000fe200078ec0ff */
[----:B------:R-:W-:Y:S01]  /*1d7e0*/  @!P1 VIADD R3, R3, 0x38860 ;  /* 0x0003886003039836 */ /* 0x000fe20000000000 */
[----:B------:R-:W-:Y:S01]  /*1d7f0*/  MOV R7, 0x40000040 ;  /* 0x4000004000077802 */ /* 0x000fe20000000f00 */
[----:B------:R-:W-:Y:S01]  /*1d800*/  IMAD.MOV.U32 R167, RZ, RZ, -0x800000 ;  /* 0xff800000ffa77424 */ /* 0x000fe200078e00ff */
[----:B------:R-:W-:-:S02]  /*1d810*/  LOP3.LUT R18, R18, 0x2800000, RZ, 0xfc, !PT ;  /* 0x0280000012127812 */ /* 0x000fc400078efcff */
[----:B------:R-:W-:-:S03]  /*1d820*/  @!P1 PRMT R3, RZ, 0x654, R3 ;  /* 0x00000654ff039816 */ /* 0x000fc60000000003 */
[C---:B------:R-:W-:Y:S01]  /*1d830*/  IMAD R6, R220.reuse, 0xa00, R18 ;  /* 0x00000a00dc067824 */ /* 0x040fe200078e0212 */
[----:B------:R-:W-:Y:S01]  /*1d840*/  IADD3 R220, R220, 0x1, RZ ;  /* 0x00000001dcdc7810 */ /* 0x000fe20007ffe0ff */
[----:B------:R-:W-:Y:S02]  /*1d850*/  IMAD.MOV.U32 R18, RZ, RZ, RZ ;  /* 0x000000ffff127224 */ /* 0x000fe400078e00ff */
[C---:B------:R-:W-:Y:S01]  /*1d860*/  VIADD R8, R6.reuse, 0x80 ;  /* 0x0000008006087836 */ /* 0x040fe20000000000 */
[----:B------:R-:W-:Y:S02]  /*1d870*/  R2UR UR6, R6 ;  /* 0x00000000060672ca */ /* 0x000fe400000e0000 */
[----:B------:R-:W-:-:S04]  /*1d880*/  ISETP.NE.AND P2, PT, R220, 0x2, PT ;  /* 0x00000002dc00780c */ /* 0x000fc80003f45270 */
[----:B------:R-:W-:Y:S01]  /*1d890*/  SEL R220, R220, RZ, P2 ;  /* 0x000000ffdcdc7207 */ /* 0x000fe20001000000 */
[----:B0-----:R-:W-:-:S06]  /*1d8a0*/  FADD.FTZ R0, R0, R13 ;  /* 0x0000000d00007221 */ /* 0x001fcc0000010000 */
[----:B------:R-:W-:Y:S01]  /*1d8b0*/  HGMMA.64x256x16.F32 R24, R208, gdesc[UR4].tnspB, R24, gsb0 ;  /* 0x43e00004d0187df0 */ /* 0x000fe20008000818 */
[----:B------:R-:W-:Y:S01]  /*1d8c0*/  R2UR UR6, R8 ;  /* 0x00000000080672ca */ /* 0x000fe200000e0000 */
[----:B------:R-:W-:Y:S01]  /*1d8d0*/  VIADD R8, R6, 0x100 ;  /* 0x0000010006087836 */ /* 0x000fe20000000000 */
[----:B------:R-:W-:Y:S02]  /*1d8e0*/  R2UR UR7, R9 ;  /* 0x00000000090772ca */ /* 0x000fe400000e0000 */
[----:B------:R-:W-:Y:S01]  /*1d8f0*/  MOV R9, 0x40000040 ;  /* 0x4000004000097802 */ /* 0x000fe20000000f00 */
        /* <DEDUP_REMOVED lines=23> */
[----:B------:R-:W0:Y:S04]  /*1da70*/  SHFL.BFLY PT, R6, R12, 0x2, 0x1f ;  /* 0x0c401f000c067f89 */ /* 0x000e2800000e0000 */
[----:B------:R-:W1:Y:S01]  /*1da80*/  SHFL.BFLY PT, R7, R0, 0x1, 0x1f ;  /* 0x0c201f0000077f89 */ /* 0x000e6200000e0000 */
[----:B0-----:R-:W-:Y:S01]  /*1da90*/  FADD.FTZ R6, R6, R12 ;  /* 0x0000000c06067221 */ /* 0x001fe20000010000 */
[----:B-1----:R-:W-:-:S04]  /*1daa0*/  FADD.FTZ R0, R0, R7 ;  /* 0x0000000700007221 */ /* 0x002fc80000010000 */
[----:B------:R-:W0:Y:S01]  /*1dab0*/  SHFL.BFLY PT, R8, R6, 0x1, 0x1f ;  /* 0x0c201f0006087f89 */ /* 0x000e2200000e0000 */
[----:B------:R-:W-:-:S13]  /*1dac0*/  FSETP.NE.FTZ.AND P0, PT, R0, RZ, PT ;  /* 0x000000ff0000720b */ /* 0x000fda0003f15000 */
[----:B------:R-:W1:Y:S01]  /*1dad0*/  @P0 MUFU.LG2 R7, R0 ;  /* 0x0000000000070308 */ /* 0x000e620000000c00 */
[----:B0-----:R-:W-:Y:S01]  /*1dae0*/  FADD.FTZ R6, R6, R8 ;  /* 0x0000000806067221 */ /* 0x001fe20000010000 */
[----:B------:R-:W-:-:S06]  /*1daf0*/  @P0 FMUL.FTZ R8, R2, 0.69314718246459960938 ;  /* 0x3f31721802080820 */ /* 0x000fcc0000410000 */
[----:B------:R0:W-:Y:S01]  /*1db00*/  @P0 MUFU.RCP R18, R0 ;  /* 0x0000000000120308 */ /* 0x0001e20000001000 */
[----:B------:R-:W-:Y:S01]  /*1db10*/  FSETP.NE.FTZ.AND P3, PT, R6, RZ, PT ;  /* 0x000000ff0600720b */ /* 0x000fe20003f75000 */
[----:B-1----:R-:W-:Y:S01]  /*1db20*/  @P0 FMUL.FTZ R7, R7, 0.69314718246459960938 ;  /* 0x3f31721807070820 */ /* 0x002fe20000410000 */
[----:B0-----:R-:W-:-:S03]  /*1db30*/  IMAD.MOV.U32 R0, RZ, RZ, RZ ;  /* 0x000000ffff007224 */ /* 0x001fc600078e00ff */
[----:B------:R-:W-:Y:S01]  /*1db40*/  @P0 FFMA.FTZ R166, R8, R5, R7 ;  /* 0x0000000508a60223 */ /* 0x000fe20000010007 */
[----:B------:R-:W-:-:S07]  /*1db50*/  PLOP3.LUT P0, PT, PT, PT, PT, 0x8, 0x0 ;  /* 0x000000000000781c */ /* 0x000fce0003f0e170 */
[----:B------:R-:W0:Y:S08]  /*1db60*/  @P3 MUFU.LG2 R5, R6 ;  /* 0x0000000600053308 */ /* 0x000e300000000c00 */
[----:B------:R1:W2:Y:S02]  /*1db70*/  @P3 MUFU.RCP R0, R6 ;  /* 0x0000000600003308 */ /* 0x0002a40000001000 */
[----:B-1----:R-:W-:Y:S01]  /*1db80*/  @P3 FMUL.FTZ R6, R2, 0.69314718246459960938 ;  /* 0x3f31721802063820 */ /* 0x002fe20000410000 */
[----:B------:R-:W-:Y:S01]  /*1db90*/  SEL R2, RZ, 0x1, P2 ;  /* 0x00000001ff027807 */ /* 0x000fe20001000000 */
[----:B0-----:R-:W-:-:S03]  /*1dba0*/  @P3 FMUL.FTZ R5, R5, 0.69314718246459960938 ;  /* 0x3f31721805053820 */ /* 0x001fc60000410000 */
[----:B------:R-:W-:Y:S01]  /*1dbb0*/  LOP3.LUT R221, R221, R2, RZ, 0x3c, !PT ;  /* 0x00000002dddd7212 */ /* 0x000fe200078e3cff */
[----:B------:R-:W-:Y:S01]  /*1dbc0*/  @P3 FFMA.FTZ R167, R6, R4, R5 ;  /* 0x0000000406a73223 */ /* 0x000fe20000010005 */
[----:B------:R-:W-:Y:S02]  /*1dbd0*/  WARPGROUP.DEPBAR.LE gsb0, 0x0 ;  /* 0x00008000000079c5 */ /* 0x000fe40000010000 */
[----:B------:R-:W-:-:S06]  /*1dbe0*/  WARPGROUP.ARRIVE ;  /* 0x00000000000079c5 */ /* 0x000fcc0000000000 */
[----:B------:R-:W-:Y:S03]  /*1dbf0*/  HGMMA.64x256x16.F32 R24, R192, gdesc[UR4].tnspB, R24, gsb0 ;  /* 0x43e00004c0187df0 */ /* 0x000fe60008000818 */
[----:B------:R-:W-:Y:S02]  /*1dc00*/  WARPGROUP.DEPBAR.LE gsb0, 0x0 ;  /* 0x00008000000079c5 */ /* 0x000fe40000010000 */
[----:B------:R0:W-:Y:S01]  /*1dc10*/  @!P1 SYNCS.ARRIVE.TRANS64.RED.A1T0 RZ, [R3+URZ], RZ ;  /* 0x000000ff03ff99a7 */ /* 0x0001e2000810043f */
[-C--:B------:R-:W-:Y:S01]  /*1dc20*/  FMUL.FTZ R152, R48, R18.reuse ;  /* 0x0000001230987220 */ /* 0x080fe20000410000 */
[-C--:B------:R-:W-:Y:S01]  /*1dc30*/  FMUL.FTZ R153, R49, R18.reuse ;  /* 0x0000001231997220 */ /* 0x080fe20000410000 */
[-C--:B------:R-:W-:Y:S01]  /*1dc40*/  FMUL.FTZ R2, R52, R18.reuse ;  /* 0x0000001234027220 */ /* 0x080fe20000410000 */
[-C--:B------:R-:W-:Y:S01]  /*1dc50*/  FMUL.FTZ R4, R56, R18.reuse ;  /* 0x0000001238047220 */ /* 0x080fe20000410000 */
[-C--:B------:R-:W-:Y:S01]  /*1dc60*/  FMUL.FTZ R5, R57, R18.reuse ;  /* 0x0000001239057220 */ /* 0x080fe20000410000 */
[-C--:B------:R-:W-:Y:S01]  /*1dc70*/  FMUL.FTZ R48, R108, R18.reuse ;  /* 0x000000126c307220 */ /* 0x080fe20000410000 */
[-C--:B------:R-:W-:Y:S01]  /*1dc80*/  FMUL.FTZ R49, R109, R18.reuse ;  /* 0x000000126d317220 */ /* 0x080fe20000410000 */
        /* <DEDUP_REMOVED lines=19> */
[-C--:B--2---:R-:W-:Y:S01]  /*1ddc0*/  FMUL.FTZ R108, R114, R0.reuse ;  /* 0x00000000726c7220 */ /* 0x084fe20000410000 */
        /* <DEDUP_REMOVED lines=100> */
[----:B------:R-:W-:-:S07]  /*1e410*/  FMUL.FTZ R129, R151, R0 ;  /* 0x0000000097817220 */ /* 0x000fce0000410000 */
.L_x_567:
[----:B------:R-:W0:Y:S08]  /*1e420*/  S2UR UR5, SR_CgaCtaId ;  /* 0x00000000000579c3 */ /* 0x000e300000008800 */
[----:B------:R-:W-:Y:S06]  /*1e430*/  BAR.SYNC.DEFER_BLOCKING 0x5, 0x180 ;  /* 0x0146000000007b1d */ /* 0x000fec0000010000 */
[----:B------:R-:W-:Y:S01]  /*1e440*/  UMOV UR4, 0x400 ;  /* 0x0000040000047882 */ /* 0x000fe20000000000 */
[----:B------:R-:W-:Y:S01]  /*1e450*/  BSSY B0, `(.L_x_654) ;  /* 0x0000472000007945 */ /* 0x000fe20003800000 */
[----:B0-----:R-:W-:-:S06]  /*1e460*/  ULEA UR4, UR5, UR4, 0x18 ;  /* 0x0000000405047291 */ /* 0x001fcc000f8ec03f */
[----:B------:R-:W-:-:S05]  /*1e470*/  MOV R18, UR4 ;  /* 0x0000000400127c02 */ /* 0x000fca0008000f00 */
[----:B------:R0:W1:Y:S01]  /*1e480*/  LDS.128 R140, [R18+0x388d0] ;  /* 0x0388d000128c7984 */ /* 0x0000620000000c00 */
[----:B------:R-:W-:Y:S06]  /*1e490*/  BAR.ARV 0x4, 0x180 ;  /* 0x0106000000007b1d */ /* 0x000fec0000002000 */
[----:B------:R-:W-:Y:S05]  /*1e4a0*/  @P0 BRA `(.L_x_655) ;  /* 0x0000003800180947 */ /* 0x000fea0003800000 */
[----:B------:R-:W2:Y:S01]  /*1e4b0*/  LDL R92, [R1+0x1ac] ;  /* 0x0001ac00015c7983 */ /* 0x000ea20000100800 */
[----:B------:R-:W-:Y:S01]  /*1e4c0*/  F2FP.F16.F32.PACK_AB R94, R163, R162 ;  /* 0x000000a2a35e723e */ /* 0x000fe200000000ff */
[----:B------:R-:W-:Y:S01]  /*1e4d0*/  ULDC.64 UR6, c[0x0][0xc00] ;  /* 0x0003000000067ab9 */ /* 0x000fe20000000a00 */
[----:B------:R-:W-:Y:S01]  /*1e4e0*/  F2FP.F16.F32.PACK_AB R95, R31, R30 ;  /* 0x0000001e1f5f723e */ /* 0x000fe200000000ff */
[----:B------:R-:W3:Y:S01]  /*1e4f0*/  S2R R0, SR_SWINHI ;  /* 0x0000000000007919 */ /* 0x000ee20000002f00 */
[----:B------:R-:W-:Y:S01]  /*1e500*/  F2FP.F16.F32.PACK_AB R96, R161, R160 ;  /* 0x000000a0a160723e */ /* 0x000fe200000000ff */
[----:B------:R-:W-:Y:S01]  /*1e510*/  ULDC.64 UR4, c[0x0][0xc08] ;  /* 0x0003020000047ab9 */ /* 0x000fe20000000a00 */
[----:B------:R-:W-:Y:S01]  /*1e520*/  F2FP.F16.F32.PACK_AB R97, R35, R34 ;  /* 0x000000222361723e */ /* 0x000fe200000000ff */
[----:B------:R-:W-:Y:S01]  /*1e530*/  ULDC.64 UR8, c[0x0][0x208] ;  /* 0x0000820000087ab9 */ /* 0x000fe20000000a00 */
[----:B------:R-:W-:Y:S02]  /*1e540*/  F2FP.F16.F32.PACK_AB R98, R159, R158 ;  /* 0x0000009e9f62723e */ /* 0x000fe400000000ff */
[----:B------:R-:W-:Y:S01]  /*1e550*/  F2FP.F16.F32.PACK_AB R99, R39, R38 ;  /* 0x000000262763723e */ /* 0x000fe200000000ff */
[----:B------:R-:W-:Y:S01]  /*1e560*/  BAR.SYNC.DEFER_BLOCKING 0x1, 0x100 ;  /* 0x0044000000007b1d */ /* 0x000fe20000010000 */
[----:B------:R-:W-:-:S04]  /*1e570*/  ISETP.NE.U32.AND P1, PT, RZ, UR6, PT ;  /* 0x00000006ff007c0c */ /* 0x000fc8000bf25070 */
[----:B------:R-:W-:Y:S02]  /*1e580*/  ISETP.NE.AND.EX P1, PT, RZ, UR7, PT, P1 ;  /* 0x00000007ff007c0c */ /* 0x000fe4000bf25310 */
[----:B------:R-:W-:Y:S02]  /*1e590*/  MOV R130, R18 ;  /* 0x0000001200827202 */ /* 0x000fe40000000f00 */
[----:B---3--:R-:W-:-:S03]  /*1e5a0*/  MOV R131, R0 ;  /* 0x0000000000837202 */ /* 0x008fc60000000f00 */
[----:B--2---:R-:W-:-:S04]  /*1e5b0*/  IMAD.WIDE R132, R92, 0x2, R130 ;  /* 0x000000025c847825 */ /* 0x004fc800078e0282 */
[----:B------:R-:W-:Y:S01]  /*1e5c0*/  IMAD.MOV.U32 R93, RZ, RZ, R133 ;  /* 0x000000ffff5d7224 */ /* 0x000fe200078e0085 */
[----:B------:R-:W-:-:S04]  /*1e5d0*/  LOP3.LUT R0, R132, 0x380, RZ, 0xc0, !PT ;  /* 0x0000038084007812 */ /* 0x000fc800078ec0ff */
[----:B------:R-:W-:-:S04]  /*1e5e0*/  SHF.R.U64 R0, R0, 0x3, RZ ;  /* 0x0000000300007819 */ /* 0x000fc800000012ff */
[----:B------:R-:W-:-:S04]  /*1e5f0*/  LOP3.LUT R92, R0, R132, RZ, 0x3c, !PT ;  /* 0x00000084005c7212 */ /* 0x000fc800078e3cff */
[----:B------:R-:W-:Y:S02]  /*1e600*/  MOV R0, R92 ;  /* 0x0000005c00007202 */ /* 0x000fe40000000f00 */
[----:B------:R-:W-:Y:S02]  /*1e610*/  F2FP.F16.F32.PACK_AB R92, R165, R164 ;  /* 0x000000a4a55c723e */ /* 0x000fe400000000ff */
[----:B------:R-:W-:-:S05]  /*1e620*/  F2FP.F16.F32.PACK_AB R93, R27, R26 ;  /* 0x0000001a1b5d723e */ /* 0x000fca00000000ff */
[----:B------:R2:W-:Y:S02]  /*1e630*/  STSM.16.M88.4 [R0], R92 ;  /* 0x0000005c00007844 */ /* 0x0005e40000000200 */
[----:B--2---:R-:W-:Y:S02]  /*1e640*/  IADD3 R92, P0, R132, 0x20, RZ ;  /* 0x00000020845c7810 */ /* 0x004fe40007f1e0ff */
[----:B------:R-:W-:Y:S02]  /*1e650*/  F2FP.F16.F32.PACK_AB R94, R155, R154 ;  /* 0x0000009a9b5e723e */ /* 0x000fe400000000ff */
[----:B------:R-:W-:Y:S01]  /*1e660*/  LOP3.LUT R0, R92, 0x380, RZ, 0xc0, !PT ;  /* 0x000003805c007812 */ /* 0x000fe200078ec0ff */
[----:B------:R-:W-:Y:S01]  /*1e670*/  IMAD.X R93, RZ, RZ, R133, P0 ;  /* 0x000000ffff5d7224 */ /* 0x000fe200000e0685 */
[----:B------:R-:W-:Y:S02]  /*1e680*/  F2FP.F16.F32.PACK_AB R95, R47, R46 ;  /* 0x0000002e2f5f723e */ /* 0x000fe400000000ff */
[----:B------:R-:W-:-:S04]  /*1e690*/  SHF.R.U64 R0, R0, 0x3, RZ ;  /* 0x0000000300007819 */ /* 0x000fc800000012ff */
[----:B------:R-:W-:-:S04]  /*1e6a0*/  LOP3.LUT R92, R0, R92, RZ, 0x3c, !PT ;  /* 0x0000005c005c7212 */ /* 0x000fc800078e3cff */
[----:B------:R-:W-:-:S05]  /*1e6b0*/  MOV R92, R92 ;  /* 0x0000005c005c7202 */ /* 0x000fca0000000f00 */
[----:B------:R2:W-:Y:S02]  /*1e6c0*/  STSM.16.M88.4 [R92], R96 ;  /* 0x000000605c007844 */ /* 0x0005e40000000200 */
[----:B--2---:R-:W-:Y:S02]  /*1e6d0*/  IADD3 R92, P0, R132, 0x40, RZ ;  /* 0x00000040845c7810 */ /* 0x004fe40007f1e0ff */
[----:B------:R-:W-:Y:S02]  /*1e6e0*/  F2FP.F16.F32.PACK_AB R96, R153, R152 ;  /* 0x000000989960723e */ /* 0x000fe400000000ff */
[----:B------:R-:W-:Y:S01]  /*1e6f0*/  LOP3.LUT R0, R92, 0x380, RZ, 0xc0, !PT ;  /* 0x000003805c007812 */ /* 0x000fe200078ec0ff */
[----:B------:R-:W-:Y:S01]  /*1e700*/  IMAD.X R93, RZ, RZ, R133, P0 ;  /* 0x000000ffff5d7224 */ /* 0x000fe200000e0685 */
[----:B------:R-:W-:Y:S02]  /*1e710*/  F2FP.F16.F32.PACK_AB R97, R51, R50 ;  /* 0x000000323361723e */ /* 0x000fe400000000ff */
[----:B------:R-:W-:-:S02]  /*1e720*/  SHF.R.U64 R0, R0, 0x3, RZ ;  /* 0x0000000300007819 */ /* 0x000fc400000012ff */
[----:B------:R-:W-:Y:S02]  /*1e730*/  F2FP.F16.F32.PACK_AB R98, R3, R2 ;  /* 0x000000020362723e */ /* 0x000fe400000000ff */
[----:B------:R-:W-:Y:S02]  /*1e740*/  LOP3.LUT R92, R0, R92, RZ, 0x3c, !PT ;  /* 0x0000005c005c7212 */ /* 0x000fe400078e3cff */
[----:B------:R-:W-:Y:S02]  /*1e750*/  F2FP.F16.F32.PACK_AB R99, R55, R54 ;  /* 0x000000363763723e */ /* 0x000fe400000000ff */
[----:B------:R-:W-:Y:S02]  /*1e760*/  MOV R0, R92 ;  /* 0x0000005c00007202 */ /* 0x000fe40000000f00 */
[----:B------:R-:W-:Y:S02]  /*1e770*/  F2FP.F16.F32.PACK_AB R92, R157, R156 ;  /* 0x0000009c9d5c723e */ /* 0x000fe400000000ff */
[----:B------:R-:W-:-:S05]  /*1e780*/  F2FP.F16.F32.PACK_AB R93, R43, R42 ;  /* 0x0000002a2b5d723e */ /* 0x000fca00000000ff */
[----:B------:R2:W-:Y:S02]  /*1e790*/  STSM.16.M88.4 [R0], R92 ;  /* 0x0000005c00007844 */ /* 0x0005e40000000200 */
[----:B--2---:R-:W-:Y:S02]  /*1e7a0*/  IADD3 R92, P0, R132, 0x60, RZ ;  /* 0x00000060845c7810 */ /* 0x004fe40007f1e0ff */
[----:B------:R-:W-:Y:S02]  /*1e7b0*/  F2FP.F16.F32.PACK_AB R94, R7, R6 ;  /* 0x00000006075e723e */ /* 0x000fe400000000ff */
[----:B------:R-:W-:Y:S02]  /*1e7c0*/  LOP3.LUT R0, R92, 0x380, RZ, 0xc0, !PT ;  /* 0x000003805c007812 */ /* 0x000fe400078ec0ff */
[----:B------:R-:W-:Y:S02]  /*1e7d0*/  IADD3.X R93, RZ, R133, RZ, P0, !PT ;  /* 0x00000085ff5d7210 */ /* 0x000fe400007fe4ff */
[----:B------:R-:W-:-:S02]  /*1e7e0*/  SHF.R.U64 R0, R0, 0x3, RZ ;  /* 0x0000000300007819 */ /* 0x000fc400000012ff */
[----:B------:R-:W-:Y:S02]  /*1e7f0*/  F2FP.F16.F32.PACK_AB R95, R63, R62 ;  /* 0x0000003e3f5f723e */ /* 0x000fe400000000ff */
        /* <DEDUP_REMOVED lines=126> */
[----:B--2---:R-:W-:-:S04]  /*1efe0*/  IADD3 R0, P0, R132, 0xc060, RZ ;  /* 0x0000c06084007810 */ /* 0x004fc80007f1e0ff */
[----:B------:R-:W-:Y:S02]  /*1eff0*/  LOP3.LUT R92, R0, 0x380, RZ, 0xc0, !PT ;  /* 0x00000380005c7812 */ /* 0x000fe400078ec0ff */
[----:B------:R-:W-:Y:S02]  /*1f000*/  IADD3.X R133, RZ, R133, RZ, P0, !PT ;  /* 0x00000085ff857210 */ /* 0x000fe400007fe4ff */
[----:B------:R-:W-:-:S04]  /*1f010*/  SHF.R.U64 R92, R92, 0x3, RZ ;  /* 0x000000035c5c7819 */ /* 0x000fc800000012ff */
[----:B------:R-:W-:Y:S01]  /*1f020*/  LOP3.LUT R132, R92, R0, RZ, 0x3c, !PT ;  /* 0x000000005c847212 */ /* 0x000fe200078e3cff */
[----:B------:R-:W-:Y:S01]  /*1f030*/  IMAD.MOV.U32 R0, RZ, RZ, RZ ;  /* 0x000000ffff007224 */ /* 0x000fe200078e00ff */
[----:B------:R-:W-:Y:S02]  /*1f040*/  IADD3 R92, P0, R236, UR6, RZ ;  /* 0x00000006ec5c7c10 */ /* 0x000fe4000ff1e0ff */
[----:B------:R-:W-:Y:S02]  /*1f050*/  MOV R132, R132 ;  /* 0x0000008400847202 */ /* 0x000fe40000000f00 */
[----:B------:R-:W-:Y:S02]  /*1f060*/  IADD3.X R93, R237, UR7, RZ, P0, !PT ;  /* 0x00000007ed5d7c10 */ /* 0x000fe400087fe4ff */
[----:B------:R-:W-:Y:S01]  /*1f070*/  ISETP.NE.U32.AND P0, PT, RZ, UR4, PT ;  /* 0x00000004ff007c0c */ /* 0x000fe2000bf05070 */
[----:B------:R2:W-:Y:S01]  /*1f080*/  STSM.16.M88.4 [R132], R96 ;  /* 0x0000006084007844 */ /* 0x0005e20000000200 */
[----:B------:R-:W-:Y:S02]  /*1f090*/  BAR.SYNC.DEFER_BLOCKING 0x1, 0x100 ;  /* 0x0044000000007b1d */ /* 0x000fe40000010000 */
[----:B------:R-:W-:-:S13]  /*1f0a0*/  ISETP.NE.AND.EX P0, PT, RZ, UR5, PT, P0 ;  /* 0x00000005ff007c0c */ /* 0x000fda000bf05300 */
[----:B------:R-:W-:Y:S01]  /*1f0b0*/  @P0 IADD3 R236, P2, R236, UR4, RZ ;  /* 0x00000004ecec0c10 */ /* 0x000fe2000ff5e0ff */
[----:B------:R-:W-:-:S03]  /*1f0c0*/  ULDC UR4, c[0x0][0xa88] ;  /* 0x0002a20000047ab9 */ /* 0x000fc60000000800 */
[----:B------:R-:W-:Y:S01]  /*1f0d0*/  @P0 IADD3.X R237, R237, UR5, RZ, P2, !PT ;  /* 0x00000005eded0c10 */ /* 0x000fe200097fe4ff */
[----:B--2---:R-:W-:Y:S01]  /*1f0e0*/  IMAD.U32 R132, RZ, RZ, UR4 ;  /* 0x00000004ff847e24 */ /* 0x004fe2000f8e00ff */
[----:B------:R-:W-:Y:S01]  /*1f0f0*/  ISETP.NE.AND P2, PT, R234, RZ, PT ;  /* 0x000000ffea00720c */ /* 0x000fe20003f45270 */
[----:B------:R-:W-:-:S03]  /*1f100*/  ULDC UR4, c[0x0][0xad4] ;  /* 0x0002b50000047ab9 */ /* 0x000fc60000000800 */
[----:B------:R-:W-:Y:S01]  /*1f110*/  SEL R234, R234, UR4, P2 ;  /* 0x00000004eaea7c07 */ /* 0x000fe20009000000 */
[----:B------:R-:W-:Y:S01]  /*1f120*/  IMAD.MOV.U32 R98, RZ, RZ, 0x9b8 ;  /* 0x000009b8ff627424 */ /* 0x000fe200078e00ff */
[----:B------:R2:W5:Y:S02]  /*1f130*/  @P1 LDG.E R0, desc[UR8][R92.64] ;  /* 0x000000085c001981 */ /* 0x000564000c1e1900 */
[----:B------:R-:W-:Y:S02]  /*1f140*/  ISETP.GT.AND P2, PT, R234, 0x1, PT ;  /* 0x00000001ea00780c */ /* 0x000fe40003f44270 */
[----:B------:R2:W5:Y:S02]  /*1f150*/  @P0 LDG.E R132, desc[UR8][R236.64] ;  /* 0x00000008ec840981 */ /* 0x000564000c1e1900 */
[----:B------:R-:W-:-:S04]  /*1f160*/  SEL R98, R98, 0x978, P2 ;  /* 0x0000097862627807 */ /* 0x000fc80001000000 */
[----:B------:R2:W3:Y:S08]  /*1f170*/  LDC.64 R96, c[0x0][R98+0x220] ;  /* 0x0000880062607b82 */ /* 0x0004f00000000a00 */
[----:B------:R2:W4:Y:S01]  /*1f180*/  LDC.64 R94, c[0x0][R98+0x218] ;  /* 0x00008600625e7b82 */ /* 0x0005220000000a00 */
[----:B------:R-:W-:Y:S05]  /*1f190*/  @P0 BRA `(.L_x_656) ;  /* 0x0000000000140947 */ /* 0x000fea0003800000 */
[----:B------:R-:W-:Y:S05]  /*1f1a0*/  @!P1 BRA `(.L_x_656) ;  /* 0x0000000000109947 */ /* 0x000fea0003800000 */
[----:B------:R-:W-:Y:S02]  /*1f1b0*/  ULDC.64 UR4, c[0x0][0x208] ;  /* 0x0000820000047ab9 */ /* 0x000fe40000000a00 */
[----:B-----5:R-:W3:Y:S04]  /*1f1c0*/  LDG.E R132, desc[UR4][R92.64] ;  /* 0x000000045c847981 */ /* 0x020ee8000c1e1900 */
[----:B--2---:R-:W3:Y:S02]  /*1f1d0*/  LDG.E R92, desc[UR4][R92.64+0x4] ;  /* 0x000004045c5c7981 */ /* 0x004ee4000c1e1900 */
[----:B---3--:R-:W-:-:S07]  /*1f1e0*/  IADD3 R132, -R132, R92, RZ ;  /* 0x0000005c84847210 */ /* 0x008fce0007ffe1ff */
.L_x_656:
[----:B------:R-:W3:Y:S01]  /*1f1f0*/  LDL.LU R99, [R1+0xfc] ;  /* 0x0000fc0001637983 */ /* 0x000ee20000300800 */
[----:B------:R-:W0:Y:S03]  /*1f200*/  LDC R136, c[0x0][0xbe8] ;  /* 0x0002fa00ff887b82 */ /* 0x000e260000000800 */
[----:B------:R-:W3:Y:S04]  /*1f210*/  LDL R137, [R1+0x78] ;  /* 0x0000780001897983 */ /* 0x000ee80000100800 */
[----:B------:R-:W3:Y:S04]  /*1f220*/  LDL R144, [R1+0x1a8] ;  /* 0x0001a80001907983 */ /* 0x000ee80000100800 */
[----:B------:R-:W3:Y:S04]  /*1f230*/  LDL R138, [R1+0x74] ;  /* 0x00007400018a7983 */ /* 0x000ee80000100800 */
[----:B-1----:R-:W3:Y:S04]  /*1f240*/  LDL R140, [R1+0x1a4] ;  /* 0x0001a400018c7983 */ /* 0x002ee80000100800 */
[----:B-----5:R-:W3:Y:S01]  /*1f250*/  LDL R139, [R1+0x10c] ;  /* 0x00010c00018b7983 */ /* 0x020ee20000100800 */
[----:B--2---:R-:W1:Y:S01]  /*1f260*/  LDC.64 R92, c[0x0][R98+0x228] ;  /* 0x00008a00625c7b82 */ /* 0x004e620000000a00 */
[----:B------:R-:W-:-:S04]  /*1f270*/  ISETP.NE.U32.AND P0, PT, RZ, UR6, PT ;  /* 0x00000006ff007c0c */ /* 0x000fc8000bf05070 */
[----:B------:R-:W-:Y:S02]  /*1f280*/  ISETP.NE.AND.EX P0, PT, RZ, UR7, PT, P0 ;  /* 0x00000007ff007c0c */ /* 0x000fe4000bf05300 */
[----:B0-----:R-:W-:Y:S02]  /*1f290*/  ISETP.NE.AND P1, PT, R136, 0x1, PT ;  /* 0x000000018800780c */ /* 0x001fe40003f25270 */
[----:B------:R-:W-:Y:S01]  /*1f2a0*/  SEL R235, R235, RZ, !P0 ;  /* 0x000000ffebeb7207 */ /* 0x000fe20004000000 */
[-C--:B----4-:R-:W-:Y:S02]  /*1f2b0*/  IMAD R134, R95, R232.reuse, RZ ;  /* 0x000000e85f867224 */ /* 0x090fe400078e02ff */
[----:B------:R-:W-:-:S04]  /*1f2c0*/  IMAD.WIDE.U32 R94, R94, R232, RZ ;  /* 0x000000e85e5e7225 */ /* 0x000fc800078e00ff */
[----:B---3--:R-:W-:Y:S02]  /*1f2d0*/  IMAD R97, R97, R235, RZ ;  /* 0x000000eb61617224 */ /* 0x008fe400078e02ff */
[----:B------:R-:W-:Y:S02]  /*1f2e0*/  IMAD.IADD R135, R95, 0x1, R134 ;  /* 0x000000015f877824 */ /* 0x000fe400078e0286 */
[----:B------:R-:W0:Y:S01]  /*1f2f0*/  @P1 LDC R95, c[0x0][0xbec] ;  /* 0x0002fb00ff5f1b82 */ /* 0x000e220000000800 */
[----:B------:R-:W-:Y:S01]  /*1f300*/  ULDC.64 UR4, c[0x0][0x208] ;  /* 0x0000820000047ab9 */ /* 0x000fe20000000a00 */
[----:B------:R-:W-:-:S05]  /*1f310*/  SEL R133, R99, RZ, !P0 ;  /* 0x000000ff63857207 */ /* 0x000fca0004000000 */
[C---:B------:R-:W-:Y:S02]  /*1f320*/  IMAD R133, R96.reuse, R133, R97 ;  /* 0x0000008560857224 */ /* 0x040fe400078e0261 */
[----:B------:R-:W-:-:S03]  /*1f330*/  IMAD.WIDE.U32 R96, R96, R235, RZ ;  /* 0x000000eb60607225 */ /* 0x000fc600078e00ff */
[----:B------:R-:W-:Y:S02]  /*1f340*/  IADD3 R99, P0, P3, R96, R94, R0 ;  /* 0x0000005e60637210 */ /* 0x000fe40007b1e000 */
[----:B------:R-:W2:Y:S01]  /*1f350*/  @P1 LDC R94, c[0x0][0xbf0] ;  /* 0x0002fc00ff5e1b82 */ /* 0x000ea20000000800 */
[----:B------:R-:W-:Y:S01]  /*1f360*/  SEL R96, R137, RZ, P2 ;  /* 0x000000ff89607207 */ /* 0x000fe20001000000 */
[----:B------:R-:W-:-:S04]  /*1f370*/  IMAD.IADD R133, R97, 0x1, R133 ;  /* 0x0000000161857824 */ /* 0x000fc800078e0285 */
[-C--:B-1----:R-:W-:Y:S01]  /*1f380*/  IMAD R134, R93, R96.reuse, RZ ;  /* 0x000000605d867224 */ /* 0x082fe200078e02ff */
[----:B------:R-:W-:Y:S01]  /*1f390*/  SHF.R.S32.HI R93, RZ, 0x1f, R0 ;  /* 0x0000001fff5d7819 */ /* 0x000fe20000011400 */
[----:B------:R-:W-:-:S03]  /*1f3a0*/  IMAD.WIDE.U32 R96, R92, R96, RZ ;  /* 0x000000605c607225 */ /* 0x000fc600078e00ff */
[----:B------:R-:W-:Y:S01]  /*1f3b0*/  IADD3.X R92, R133, R135, R93, P0, P3 ;  /* 0x00000087855c7210 */ /* 0x000fe200007e645d */
[----:B------:R-:W-:-:S04]  /*1f3c0*/  IMAD R133, R138, 0x80, R144 ;  /* 0x000000808a857824 */ /* 0x000fc800078e0290 */
[----:B0-----:R-:W-:Y:S01]  /*1f3d0*/  @P1 IMAD.HI.U32 R95, R133, R95, RZ ;  /* 0x0000005f855f1227 */ /* 0x001fe200078e00ff */
[----:B------:R-:W-:-:S04]  /*1f3e0*/  MOV R135, R133 ;  /* 0x0000008500877202 */ /* 0x000fc80000000f00 */
[----:B--2---:R-:W-:Y:S02]  /*1f3f0*/  @P1 SHF.R.U32.HI R135, RZ, R94, R95 ;  /* 0x0000005eff871219 */ /* 0x004fe4000001165f */
[----:B------:R0:W1:Y:S02]  /*1f400*/  LDC.64 R94, c[0x0][R98+0x210] ;  /* 0x00008400625e7b82 */ /* 0x0000640000000a00 */
[----:B------:R-:W-:-:S06]  /*1f410*/  IADD3 R96, P0, P3, R135, R99, R96 ;  /* 0x0000006387607210 */ /* 0x000fcc0007b1e060 */
[----:B0-----:R-:W0:Y:S01]  /*1f420*/  LDC.64 R98, c[0x0][0xba8] ;  /* 0x0002ea00ff627b82 */ /* 0x001e220000000a00 */
[----:B------:R-:W-:Y:S01]  /*1f430*/  IMAD.IADD R134, R97, 0x1, R134 ;  /* 0x0000000161867824 */ /* 0x000fe200078e0286 */
[----:B------:R-:W-:-:S04]  /*1f440*/  SHF.R.S32.HI R97, RZ, 0x1f, R135 ;  /* 0x0000001fff617819 */ /* 0x000fc80000011487 */
[----:B------:R-:W-:Y:S01]  /*1f450*/  IADD3.X R97, R97, R92, R134, P0, P3 ;  /* 0x0000005c61617210 */ /* 0x000fe200007e6486 */
[----:B------:R-:W-:-:S04]  /*1f460*/  IMAD.MOV R134, RZ, RZ, -R135 ;  /* 0x000000ffff867224 */ /* 0x000fc800078e0a87 */
[----:B------:R-:W-:Y:S01]  /*1f470*/  IMAD R134, R136, R134, R133 ;  /* 0x0000008688867224 */ /* 0x000fe200078e0285 */
[----:B0-----:R-:W0:Y:S08]  /*1f480*/  @!P2 LDC R98, c[0x0][0xb50] ;  /* 0x0002d400ff62ab82 */ /* 0x001e300000000800 */
[----:B------:R-:W2:Y:S01]  /*1f490*/  @!P2 LDC R99, c[0x0][0xb54] ;  /* 0x0002d500ff63ab82 */ /* 0x000ea20000000800 */
[----:B------:R-:W-:Y:S01]  /*1f4a0*/  SHF.R.S32.HI R92, RZ, 0x1f, R134 ;  /* 0x0000001fff5c7819 */ /* 0x000fe20000011486 */
[----:B-1----:R-:W-:-:S02]  /*1f4b0*/  IMAD R95, R95, R134, RZ ;  /* 0x000000865f5f7224 */ /* 0x002fc400078e02ff */
[----:B------:R-:W-:-:S04]  /*1f4c0*/  IMAD.WIDE.U32 R96, R94, R134, R96 ;  /* 0x000000865e607225 */ /* 0x000fc800078e0060 */
[----:B------:R-:W-:Y:S01]  /*1f4d0*/  IMAD R92, R94, R92, R95 ;  /* 0x0000005c5e5c7224 */ /* 0x000fe200078e025f */
[----:B0-----:R-:W-:-:S03]  /*1f4e0*/  LEA R98, P0, R96, R98, 0x2 ;  /* 0x0000006260627211 */ /* 0x001fc600078010ff */
[----:B------:R-:W-:-:S05]  /*1f4f0*/  IMAD.IADD R92, R97, 0x1, R92 ;  /* 0x00000001615c7824 */ /* 0x000fca00078e025c */
[----:B--2---:R-:W-:Y:S01]  /*1f500*/  LEA.HI.X R92, R96, R99, R92, 0x2, P0 ;  /* 0x00000063605c7211 */ /* 0x004fe200000f145c */
[----:B------:R-:W-:Y:S01]  /*1f510*/  SHFL.IDX PT, R94, R98, RZ, 0x1c1f ;  /* 0x001c1fff625e7589 */ /* 0x000fe200000e0000 */
[----:B------:R-:W-:-:S03]  /*1f520*/  LEA R99, R138, R140, 0x7 ;  /* 0x0000008c8a637211 */ /* 0x000fc600078e38ff */
[----:B------:R-:W0:Y:S04]  /*1f530*/  SHFL.IDX PT, R95, R92, RZ, 0x1c1f ;  /* 0x001c1fff5c5f7589 */ /* 0x000e2800000e0000 */
[----:B------:R1:W-:Y:S04]  /*1f540*/  SHFL.IDX PT, R96, R98, 0x1, 0x1c1f ;  /* 0x003c1f0062607f89 */ /* 0x0003e800000e0000 */
[----:B------:R2:W3:Y:S01]  /*1f550*/  SHFL.IDX PT, R97, R92, 0x1, 0x1c1f ;  /* 0x003c1f005c617f89 */ /* 0x0004e200000e0000 */
[----:B------:R-:W-:Y:S01]  /*1f560*/  LOP3.LUT P0, RZ, R139, 0x3, RZ, 0xc0, !PT ;  /* 0x000000038bff7812 */ /* 0x000fe2000780c0ff */
[----:B-1----:R-:W-:-:S02]  /*1f570*/  VIADD R98, R99, 0x8 ;  /* 0x0000000863627836 */ /* 0x002fc40000000000 */
[----:B--2---:R-:W-:-:S05]  /*1f580*/  IMAD R92, R132, R136, RZ ;  /* 0x00000088845c7224 */ /* 0x004fca00078e02ff */
[-C--:B------:R-:W-:Y:S02]  /*1f590*/  ISETP.GE.OR P3, PT, R99, R92.reuse, P0 ;  /* 0x0000005c6300720c */ /* 0x080fe40000766670 */
[----:B------:R-:W-:-:S11]  /*1f5a0*/  ISETP.GE.OR P0, PT, R98, R92, P0 ;  /* 0x0000005c6200720c */ /* 0x000fd60000706670 */
[----:B0-----:R0:W-:Y:S04]  /*1f5b0*/  @!P3 ST.E desc[UR4][R94.64], R166 ;  /* 0x000000a65e00b985 */ /* 0x0011e8000c101904 */
[----:B---3--:R0:W-:Y:S01]  /*1f5c0*/  @!P0 ST.E desc[UR4][R96.64], R167 ;  /* 0x000000a760008985 */ /* 0x0081e2000c101904 */
[----:B------:R-:W-:Y:S05]  /*1f5d0*/  @P2 BRA `(.L_x_657) ;  /* 0x0000000c00ec2947 */ /* 0x000fea0003800000 */
[----:B------:R1:W5:Y:S01]  /*1f5e0*/  LDL R86, [R1+0x100] ;  /* 0x0001000001567983 */ /* 0x0003620000100800 */
[----:B------:R-:W-:Y:S01]  /*1f5f0*/  IMAD.SHL.U32 R139, R212, 0x40, RZ ;  /* 0x00000040d48b7824 */ /* 0x000fe200078e00ff */
[----:B------:R-:W2:Y:S01]  /*1f600*/  @P1 LDC R21, c[0x0][0xbec] ;  /* 0x0002fb00ff151b82 */ /* 0x000ea20000000800 */
[----:B------:R-:W-:Y:S01]  /*1f610*/  ULDC.64 UR4, c[0x0][0x208] ;  /* 0x0000820000047ab9 */ /* 0x000fe20000000a00 */
[----:B------:R1:W5:Y:S01]  /*1f620*/  LDL R85, [R1+0x68] ;  /* 0x0000680001557983 */ /* 0x0003620000100800 */
[----:B------:R-:W-:-:S03]  /*1f630*/  IMAD R3, R233, 0x8, R139 ;  /* 0x00000008e9037824 */ /* 0x000fc600078e028b */
[----:B------:R1:W5:Y:S01]  /*1f640*/  LDL R84, [R1+0x70] ;  /* 0x0000700001547983 */ /* 0x0003620000100800 */
[----:B------:R-:W-:Y:S01]  /*1f650*/  IMAD.WIDE R130, R3, 0x2, R130 ;  /* 0x0000000203827825 */ /* 0x000fe200078e0282 */
[----:B------:R-:W3:Y:S02]  /*1f660*/  @P1 LDC R77, c[0x0][0xbf0] ;  /* 0x0002fc00ff4d1b82 */ /* 0x000ee40000000800 */
[----:B------:R1:W5:Y:S01]  /*1f670*/  LDL R82, [R1+0x6c] ;  /* 0x00006c0001527983 */ /* 0x0003620000100800 */
[C---:B------:R-:W-:Y:S02]  /*1f680*/  IADD3 R9, P4, R130.reuse, 0x1000, RZ ;  /* 0x0000100082097810 */ /* 0x040fe40007f9e0ff */
[C---:B------:R-:W-:Y:S02]  /*1f690*/  IADD3 R13, P3, R130.reuse, 0x2000, RZ ;  /* 0x00002000820d7810 */ /* 0x040fe40007f7e0ff */
[----:B------:R-:W-:Y:S02]  /*1f6a0*/  IADD3 R25, P2, R130, 0x3000, RZ ;  /* 0x0000300082197810 */ /* 0x000fe40007f5e0ff */
[----:B------:R-:W-:-:S02]  /*1f6b0*/  LOP3.LUT R8, R9, 0x380, RZ, 0xc0, !PT ;  /* 0x0000038009087812 */ /* 0x000fc400078ec0ff */
[----:B------:R-:W-:Y:S02]  /*1f6c0*/  LOP3.LUT R12, R13, 0x380, RZ, 0xc0, !PT ;  /* 0x000003800d0c7812 */ /* 0x000fe400078ec0ff */
[----:B------:R-:W-:Y:S02]  /*1f6d0*/  LOP3.LUT R24, R25, 0x380, RZ, 0xc0, !PT ;  /* 0x0000038019187812 */ /* 0x000fe400078ec0ff */
[----:B------:R-:W-:Y:S02]  /*1f6e0*/  SHF.R.U64 R8, R8, 0x3, RZ ;  /* 0x0000000308087819 */ /* 0x000fe400000012ff */
[----:B------:R-:W-:Y:S02]  /*1f6f0*/  SHF.R.U64 R12, R12, 0x3, RZ ;  /* 0x000000030c0c7819 */ /* 0x000fe400000012ff */
[----:B------:R-:W-:Y:S02]  /*1f700*/  SHF.R.U64 R24, R24, 0x3, RZ ;  /* 0x0000000318187819 */ /* 0x000fe400000012ff */
[----:B------:R-:W-:-:S02]  /*1f710*/  LOP3.LUT R8, R8, R9, RZ, 0x3c, !PT ;  /* 0x0000000908087212 */ /* 0x000fc400078e3cff */
[----:B------:R-:W-:Y:S01]  /*1f720*/  LOP3.LUT R12, R12, R13, RZ, 0x3c, !PT ;  /* 0x0000000d0c0c7212 */ /* 0x000fe200078e3cff */
[--C-:B------:R-:W-:Y:S01]  /*1f730*/  IMAD.X R13, RZ, RZ, R131.reuse, P3 ;  /* 0x000000ffff0d7224 */ /* 0x100fe200018e0683 */
[----:B------:R-:W-:Y:S01]  /*1f740*/  LOP3.LUT R24, R24, R25, RZ, 0x3c, !PT ;  /* 0x0000001918187212 */ /* 0x000fe200078e3cff */
[----:B------:R-:W-:Y:S01]  /*1f750*/  IMAD.X R25, RZ, RZ, R131, P2 ;  /* 0x000000ffff197224 */ /* 0x000fe200010e0683 */
[----:B------:R-:W-:Y:S02]  /*1f760*/  IADD3.X R9, RZ, R131, RZ, P4, !PT ;  /* 0x00000083ff097210 */ /* 0x000fe400027fe4ff */
[C---:B------:R-:W-:Y:S01]  /*1f770*/  IADD3 R29, P0, R130.reuse, 0x4000, RZ ;  /* 0x00004000821d7810 */ /* 0x040fe20007f1e0ff */
[----:B------:R-:W5:Y:S01]  /*1f780*/  LD.E.128 R12, desc[UR4][R12.64] ;  /* 0x000000040c0c7980 */ /* 0x000f62000c101d00 */
[C---:B------:R-:W-:Y:S02]  /*1f790*/  IADD3 R33, P6, R130.reuse, 0x5000, RZ ;  /* 0x0000500082217810 */ /* 0x040fe40007fde0ff */
[C---:B------:R-:W-:Y:S01]  /*1f7a0*/  IADD3 R37, P5, R130.reuse, 0x6000, RZ ;  /* 0x0000600082257810 */ /* 0x040fe20007fbe0ff */
[----:B------:R-:W5:Y:S01]  /*1f7b0*/  LD.E.128 R8, desc[UR4][R8.64] ;  /* 0x0000000408087980 */ /* 0x000f62000c101d00 */
[----:B------:R-:W-:-:S02]  /*1f7c0*/  IADD3 R41, P4, R130, 0x7000, RZ ;  /* 0x0000700082297810 */ /* 0x000fc40007f9e0ff */
[C---:B------:R-:W-:Y:S01]  /*1f7d0*/  IADD3 R45, P3, R130.reuse, 0x8000, RZ ;  /* 0x00008000822d7810 */ /* 0x040fe20007f7e0ff */
[----:B------:R-:W5:Y:S01]  /*1f7e0*/  LD.E.128 R24, desc[UR4][R24.64] ;  /* 0x0000000418187980 */ /* 0x000f62000c101d00 */
[----:B------:R-:W-:Y:S02]  /*1f7f0*/  IADD3 R49, P2, R130, 0x9000, RZ ;  /* 0x0000900082317810 */ /* 0x000fe40007f5e0ff */
[----:B------:R-:W-:Y:S02]  /*1f800*/  LOP3.LUT R28, R29, 0x380, RZ, 0xc0, !PT ;  /* 0x000003801d1c7812 */ /* 0x000fe400078ec0ff */
[----:B------:R-:W-:Y:S02]  /*1f810*/  LOP3.LUT R32, R33, 0x380, RZ, 0xc0, !PT ;  /* 0x0000038021207812 */ /* 0x000fe400078ec0ff */
[----:B------:R-:W-:Y:S02]  /*1f820*/  LOP3.LUT R36, R37, 0x380, RZ, 0xc0, !PT ;  /* 0x0000038025247812 */ /* 0x000fe400078ec0ff */
[----:B------:R-:W-:-:S02]  /*1f830*/  LOP3.LUT R40, R41, 0x380, RZ, 0xc0, !PT ;  /* 0x0000038029287812 */ /* 0x000fc400078ec0ff */
[----:B------:R-:W-:Y:S02]  /*1f840*/  LOP3.LUT R44, R45, 0x380, RZ, 0xc0, !PT ;  /* 0x000003802d2c7812 */ /* 0x000fe400078ec0ff */
[----:B------:R-:W-:Y:S02]  /*1f850*/  LOP3.LUT R48, R49, 0x380, RZ, 0xc0, !PT ;  /* 0x0000038031307812 */ /* 0x000fe400078ec0ff */
[----:B------:R-:W-:Y:S02]  /*1f860*/  SHF.R.U64 R28, R28, 0x3, RZ ;  /* 0x000000031c1c7819 */ /* 0x000fe400000012ff */
[----:B------:R-:W-:Y:S02]  /*1f870*/  SHF.R.U64 R32, R32, 0x3, RZ ;  /* 0x0000000320207819 */ /* 0x000fe400000012ff */
[----:B------:R-:W-:Y:S02]  /*1f880*/  SHF.R.U64 R36, R36, 0x3, RZ ;  /* 0x0000000324247819 */ /* 0x000fe400000012ff */
[----:B------:R-:W-:-:S02]  /*1f890*/  SHF.R.U64 R40, R40, 0x3, RZ ;  /* 0x0000000328287819 */ /* 0x000fc400000012ff */
[----:B------:R-:W-:Y:S02]  /*1f8a0*/  SHF.R.U64 R44, R44, 0x3, RZ ;  /* 0x000000032c2c7819 */ /* 0x000fe400000012ff */
[----:B------:R-:W-:Y:S02]  /*1f8b0*/  SHF.R.U64 R48, R48, 0x3, RZ ;  /* 0x0000000330307819 */ /* 0x000fe400000012ff */
[----:B------:R-:W-:Y:S01]  /*1f8c0*/  LOP3.LUT R28, R28, R29, RZ, 0x3c, !PT ;  /* 0x0000001d1c1c7212 */ /* 0x000fe200078e3cff */
[--C-:B------:R-:W-:Y:S01]  /*1f8d0*/  IMAD.X R29, RZ, RZ, R131.reuse, P0 ;  /* 0x000000ffff1d7224 */ /* 0x100fe200000e0683 */
[----:B------:R-:W-:Y:S02]  /*1f8e0*/  LOP3.LUT R32, R32, R33, RZ, 0x3c, !PT ;  /* 0x0000002120207212 */ /* 0x000fe400078e3cff */
        /* <DEDUP_REMOVED lines=8> */
[----:B------:R-:W-:-:S02]  /*1f970*/  IADD3.X R33, RZ, R131, RZ, P6, !PT ;  /* 0x00000083ff217210 */ /* 0x000fc400037fe4ff */
[C---:B------:R-:W-:Y:S01]  /*1f980*/  IADD3 R53, P0, R130.reuse, 0xa000, RZ ;  /* 0x0000a00082357810 */ /* 0x040fe20007f1e0ff */
[----:B------:R-:W5:Y:S01]  /*1f990*/  LD.E.128 R36, desc[UR4][R36.64] ;  /* 0x0000000424247980 */ /* 0x000f62000c101d00 */
[C---:B------:R-:W-:Y:S02]  /*1f9a0*/  IADD3 R57, P6, R130.reuse, 0xb000, RZ ;  /* 0x0000b00082397810 */ /* 0x040fe40007fde0ff */
[C---:B------:R-:W-:Y:S01]  /*1f9b0*/  IADD3 R61, P5, R130.reuse, 0xc000, RZ ;  /* 0x0000c000823d7810 */ /* 0x040fe20007fbe0ff */
[----:B------:R-:W5:Y:S01]  /*1f9c0*/  LD.E.128 R32, desc[UR4][R32.64] ;  /* 0x0000000420207980 */ /* 0x000f62000c101d00 */
[C---:B------:R-:W-:Y:S02]  /*1f9d0*/  IADD3 R65, P4, R130.reuse, 0xd000, RZ ;  /* 0x0000d00082417810 */ /* 0x040fe40007f9e0ff */
[----:B------:R-:W-:Y:S01]  /*1f9e0*/  IADD3 R69, P3, R130, 0xe000, RZ ;  /* 0x0000e00082457810 */ /* 0x000fe20007f7e0ff */
[----:B------:R-:W5:Y:S01]  /*1f9f0*/  LD.E.128 R40, desc[UR4][R40.64] ;  /* 0x0000000428287980 */ /* 0x000f62000c101d00 */
[----:B------:R-:W-:-:S02]  /*1fa00*/  IADD3.X R49, RZ, R131, RZ, P2, !PT ;  /* 0x00000083ff317210 */ /* 0x000fc400017fe4ff */
[----:B------:R-:W-:Y:S01]  /*1fa10*/  IADD3 R3, P2, R130, 0xf000, RZ ;  /* 0x0000f00082037810 */ /* 0x000fe20007f5e0ff */
[----:B------:R-:W5:Y:S01]  /*1fa20*/  LD.E.128 R44, desc[UR4][R44.64] ;  /* 0x000000042c2c7980 */ /* 0x000f62000c101d00 */
[----:B------:R-:W-:Y:S02]  /*1fa30*/  LOP3.LUT R52, R53, 0x380, RZ, 0xc0, !PT ;  /* 0x0000038035347812 */ /* 0x000fe400078ec0ff */
[----:B------:R-:W-:Y:S01]  /*1fa40*/  LOP3.LUT R56, R57, 0x380, RZ, 0xc0, !PT ;  /* 0x0000038039387812 */ /* 0x000fe200078ec0ff */
[----:B------:R-:W-:Y:S01]  /*1fa50*/  IMAD.X R73, RZ, RZ, R131, P2 ;  /* 0x000000ffff497224 */ /* 0x000fe200010e0683 */
[----:B------:R-:W-:Y:S01]  /*1fa60*/  LOP3.LUT R60, R61, 0x380, RZ, 0xc0, !PT ;  /* 0x000003803d3c7812 */ /* 0x000fe200078ec0ff */
[----:B------:R-:W5:Y:S01]  /*1fa70*/  LD.E.128 R48, desc[UR4][R48.64] ;  /* 0x0000000430307980 */ /* 0x000f62000c101d00 */
        /* <DEDUP_REMOVED lines=18> */
[----:B------:R-:W5:Y:S01]  /*1fba0*/  LD.E.128 R52, desc[UR4][R52.64] ;  /* 0x0000000434347980 */ /* 0x000f62000c101d00 */
[----:B------:R-:W-:Y:S01]  /*1fbb0*/  LOP3.LUT R68, R68, R69, RZ, 0x3c, !PT ;  /* 0x0000004544447212 */ /* 0x000fe200078e3cff */
[--C-:B------:R-:W-:Y:S01]  /*1fbc0*/  IMAD.X R69, RZ, RZ, R131.reuse, P3 ;  /* 0x000000ffff457224 */ /* 0x100fe200018e0683 */
[----:B------:R-:W-:Y:S01]  /*1fbd0*/  LOP3.LUT R4, R5, R130, RZ, 0x3c, !PT ;  /* 0x0000008205047212 */ /* 0x000fe200078e3cff */
[----:B------:R-:W-:Y:S01]  /*1fbe0*/  IMAD.MOV.U32 R5, RZ, RZ, R131 ;  /* 0x000000ffff057224 */ /* 0x000fe200078e0083 */
[----:B------:R-:W-:Y:S01]  /*1fbf0*/  IADD3.X R65, RZ, R131, RZ, P4, !PT ;  /* 0x00000083ff417210 */ /* 0x000fe200027fe4ff */
[----:B------:R-:W5:Y:S01]  /*1fc00*/  LD.E.128 R56, desc[UR4][R56.64] ;  /* 0x0000000438387980 */ /* 0x000f62000c101d00 */
[----:B------:R-:W-:-:S03]  /*1fc10*/  LOP3.LUT R72, R2, R3, RZ, 0x3c, !PT ;  /* 0x0000000302487212 */ /* 0x000fc600078e3cff */
[----:B------:R-:W5:Y:S04]  /*1fc20*/  LD.E.128 R4, desc[UR4][R4.64] ;  /* 0x0000000404047980 */ /* 0x000f68000c101d00 */
[----:B------:R-:W5:Y:S04]  /*1fc30*/  LD.E.128 R60, desc[UR4][R60.64] ;  /* 0x000000043c3c7980 */ /* 0x000f68000c101d00 */
[----:B------:R-:W5:Y:S04]  /*1fc40*/  LD.E.128 R64, desc[UR4][R64.64] ;  /* 0x0000000440407980 */ /* 0x000f68000c101d00 */
[----:B------:R-:W5:Y:S04]  /*1fc50*/  LD.E.128 R68, desc[UR4][R68.64] ;  /* 0x0000000444447980 */ /* 0x000f68000c101d00 */
[----:B------:R-:W5:Y:S01]  /*1fc60*/  LD.E.128 R72, desc[UR4][R72.64] ;  /* 0x0000000448487980 */ /* 0x000f62000c101d00 */
[----:B------:R-:W-:-:S02]  /*1fc70*/  ULDC.64 UR4, c[0x0][0xaa0] ;  /* 0x0002a80000047ab9 */ /* 0x000fc40000000a00 */
[----:B------:R-:W-:Y:S01]  /*1fc80*/  IMAD R93, R93, UR4, RZ ;  /* 0x000000045d5d7c24 */ /* 0x000fe2000f8e02ff */
[----:B------:R-:W-:Y:S01]  /*1fc90*/  SHF.R.S32.HI R20, RZ, 0x1f, R235 ;  /* 0x0000001fff147819 */ /* 0x000fe200000114eb */
[C---:B------:R-:W-:Y:S01]  /*1fca0*/  IMAD.WIDE.U32 R2, R0.reuse, UR4, RZ ;  /* 0x0000000400027c25 */ /* 0x040fe2000f8e00ff */
[----:B------:R-:W-:Y:S01]  /*1fcb0*/  @!PT LDS RZ, [RZ] ;  /* 0x00000000fffff984 */ /* 0x000fe20000000800 */
[----:B------:R-:W-:Y:S01]  /*1fcc0*/  @!PT LDS RZ, [RZ] ;  /* 0x00000000fffff984 */ /* 0x000fe20000000800 */
[----:B------:R-:W-:Y:S01]  /*1fcd0*/  @!PT LDS RZ, [RZ] ;  /* 0x00000000fffff984 */ /* 0x000fe20000000800 */
[----:B------:R-:W-:Y:S01]  /*1fce0*/  @!PT LDS RZ, [RZ] ;  /* 0x00000000fffff984 */ /* 0x000fe20000000800 */
[----:B------:R4:W-:Y:S06]  /*1fcf0*/  MEMBAR.ALL.CTA ;  /* 0x0000000000007992 */ /* 0x0009ec0000008000 */
[----:B----4-:R-:W4:Y:S01]  /*1fd00*/  FENCE.VIEW.ASYNC.S ;  /* 0x00000000000073c6 */ /* 0x010f220000000000 */
[----:B------:R-:W-:Y:S01]  /*1fd10*/  IMAD R93, R0, UR5, R93 ;  /* 0x00000005005d7c24 */ /* 0x000fe2000f8e025d */
[----:B------:R-:W-:Y:S01]  /*1fd20*/  ULDC.64 UR4, c[0x0][0xae8] ;  /* 0x0002ba0000047ab9 */ /* 0x000fe20000000a00 */
[----:B------:R-:W-:-:S03]  /*1fd30*/  IMAD R0, R233, 0x20, R212 ;  /* 0x00000020e9007824 */ /* 0x000fc600078e02d4 */
[----:B------:R-:W-:Y:S01]  /*1fd40*/  IADD3 R3, R3, R93, RZ ;  /* 0x0000005d03037210 */ /* 0x000fe20007ffe0ff */
[----:B------:R-:W-:Y:S02]  /*1fd50*/  IMAD R76, R138, 0x80, R0 ;  /* 0x000000808a4c7824 */ /* 0x000fe400078e0200 */
[----:B------:R-:W-:-:S04]  /*1fd60*/  IMAD.WIDE.U32 R2, R232, UR4, R2 ;  /* 0x00000004e8027c25 */ /* 0x000fc8000f8e0002 */
[----:B--2---:R-:W-:-:S04]  /*1fd70*/  @P1 IMAD.HI.U32 R0, R76, R21, RZ ;  /* 0x000000154c001227 */ /* 0x004fc800078e00ff */
[----:B------:R-:W-:Y:S01]  /*1fd80*/  IMAD R3, R232, UR5, R3 ;  /* 0x00000005e8037c24 */ /* 0x000fe2000f8e0203 */
[----:B------:R-:W-:Y:S01]  /*1fd90*/  ULDC.64 UR4, c[0x0][0xaf0] ;  /* 0x0002bc0000047ab9 */ /* 0x000fe20000000a00 */
[----:B------:R-:W-:Y:S01]  /*1fda0*/  IMAD.MOV.U32 R21, RZ, RZ, R76 ;  /* 0x000000ffff157224 */ /* 0x000fe200078e004c */
[----:B---3--:R-:W-:Y:S01]  /*1fdb0*/  @P1 SHF.R.U32.HI R21, RZ, R77, R0 ;  /* 0x0000004dff151219 */ /* 0x008fe20000011600 */
[----:B------:R-:W-:Y:S02]  /*1fdc0*/  IMAD R20, R20, UR4, RZ ;  /* 0x0000000414147c24 */ /* 0x000fe4000f8e02ff */
[----:B------:R-:W-:Y:S01]  /*1fdd0*/  IMAD.WIDE.U32 R2, R235, UR4, R2 ;  /* 0x00000004eb027c25 */ /* 0x000fe2000f8e0002 */
[----:B------:R-:W-:Y:S02]  /*1fde0*/  SHF.R.S32.HI R0, RZ, 0x1f, R21 ;  /* 0x0000001fff007819 */ /* 0x000fe40000011415 */
[----:B------:R-:W-:Y:S01]  /*1fdf0*/  IADD3 R79, -R21, RZ, RZ ;  /* 0x000000ff154f7210 */ /* 0x000fe20007ffe1ff */
[----:B------:R-:W-:Y:S01]  /*1fe00*/  IMAD R77, R235, UR5, R20 ;  /* 0x00000005eb4d7c24 */ /* 0x000fe2000f8e0214 */
[----:B------:R-:W-:-:S02]  /*1fe10*/  ULDC.64 UR4, c[0x0][0xae0] ;  /* 0x0002b80000047ab9 */ /* 0x000fc40000000a00 */
[----:B------:R-:W-:Y:S02]  /*1fe20*/  IMAD R0, R0, UR4, RZ ;  /* 0x0000000400007c24 */ /* 0x000fe4000f8e02ff */
[----:B------:R-:W-:Y:S02]  /*1fe30*/  IMAD.IADD R3, R3, 0x1, R77 ;  /* 0x0000000103037824 */ /* 0x000fe400078e024d */
[----:B------:R-:W-:Y:S02]  /*1fe40*/  IMAD R77, R136, R79, R76 ;  /* 0x0000004f884d7224 */ /* 0x000fe400078e024c */
[C---:B------:R-:W-:Y:S02]  /*1fe50*/  IMAD R79, R21.reuse, UR5, R0 ;  /* 0x00000005154f7c24 */ /* 0x040fe4000f8e0200 */
[----:B------:R-:W-:Y:S01]  /*1fe60*/  IMAD.WIDE.U32 R2, R21, UR4, R2 ;  /* 0x0000000415027c25 */ /* 0x000fe2000f8e0002 */
[----:B------:R-:W-:Y:S01]  /*1fe70*/  SHF.R.S32.HI R0, RZ, 0x1f, R77 ;  /* 0x0000001fff007819 */ /* 0x000fe2000001144d */
[----:B------:R-:W-:-:S02]  /*1fe80*/  ULDC.64 UR4, c[0x0][0xad8] ;  /* 0x0002b60000047ab9 */ /* 0x000fc40000000a00 */
[----:B------:R-:W-:Y:S02]  /*1fe90*/  IMAD.IADD R3, R3, 0x1, R79 ;  /* 0x0000000103037824 */ /* 0x000fe400078e024f */
[----:B------:R-:W-:Y:S02]  /*1fea0*/  IMAD R0, R0, UR4, RZ ;  /* 0x0000000400007c24 */ /* 0x000fe4000f8e02ff */
[----:B------:R-:W-:Y:S02]  /*1feb0*/  IMAD R81, R138, 0x80, R212 ;  /* 0x000000808a517824 */ /* 0x000fe400078e02d4 */
[C---:B------:R-:W-:Y:S02]  /*1fec0*/  IMAD R79, R77.reuse, UR5, R0 ;  /* 0x000000054d4f7c24 */ /* 0x040fe4000f8e0200 */
[----:B------:R-:W-:Y:S01]  /*1fed0*/  IMAD.WIDE.U32 R2, R77, UR4, R2 ;  /* 0x000000044d027c25 */ /* 0x000fe2000f8e0002 */
[----:B------:R-:W-:Y:S01]  /*1fee0*/  ISETP.GE.AND P2, PT, R81, R92, PT ;  /* 0x0000005c5100720c */ /* 0x000fe20003f46270 */
[----:B------:R-:W-:-:S02]  /*1fef0*/  ULDC.64 UR4, c[0x0][0xa80] ;  /* 0x0002a00000047ab9 */ /* 0x000fc40000000a00 */
[----:B------:R-:W-:Y:S01]  /*1ff00*/  IMAD.IADD R3, R3, 0x1, R79 ;  /* 0x0000000103037824 */ /* 0x000fe200078e024f */
[----:B------:R-:W-:Y:S01]  /*1ff10*/  LEA R0, P3, R2, UR4, 0x1 ;  /* 0x0000000402007c11 */ /* 0x000fe2000f8608ff */
[----:B------:R-:W-:Y:S01]  /*1ff20*/  VIADD R20, R18, 0x38820 ;  /* 0x0003882012147836 */ /* 0x000fe20000000000 */
[----:B------:R-:W-:Y:S02]  /*1ff30*/  IADD3 R21, R81, 0x20, RZ ;  /* 0x0000002051157810 */ /* 0x000fe40007ffe0ff */
[----:B------:R-:W-:Y:S02]  /*1ff40*/  LEA.HI.X R80, R2, UR5, R3, 0x1, P3 ;  /* 0x0000000502507c11 */ /* 0x000fe400098f0c03 */
[----:B------:R-:W-:Y:S02]  /*1ff50*/  PRMT R20, RZ, 0x654, R20 ;  /* 0x00000654ff147816 */ /* 0x000fe40000000014 */
[-C--:B------:R-:W-:Y:S01]  /*1ff60*/  ISETP.GE.AND P1, PT, R21, R92.reuse, PT ;  /* 0x0000005c1500720c */ /* 0x080fe20003f26270 */
[----:B------:R-:W-:Y:S01]  /*1ff70*/  VIADD R21, R81, 0x40 ;  /* 0x0000004051157836 */ /* 0x000fe20000000000 */
[----:B----4-:R1:W-:Y:S01]  /*1ff80*/  SYNCS.ARRIVE.TRANS64.RED.A1T0 RZ, [R20+URZ], RZ ;  /* 0x000000ff14ff79a7 */ /* 0x0103e2000810043f */
[----:B------:R1:W2:Y:S01]  /*1ff90*/  SHFL.IDX PT, R83, R0, RZ, 0x181f ;  /* 0x00181fff00537589 */ /* 0x0002a200000e0000 */
[----:B------:R-:W-:Y:S03]  /*1ffa0*/  BSSY B1, `(.L_x_658) ;  /* 0x0000016000017945 */ /* 0x000fe60003800000 */
[----:B------:R1:W3:Y:S01]  /*1ffb0*/  SHFL.IDX PT, R79, R80, RZ, 0x181f ;  /* 0x00181fff504f7589 */ /* 0x0002e200000e0000 */
[----:B------:R-:W-:Y:S01]  /*1ffc0*/  ISETP.GE.AND P0, PT, R21, R92, PT ;  /* 0x0000005c1500720c */ /* 0x000fe20003f06270 */
[----:B------:R-:W-:-:S12]  /*1ffd0*/  @P2 BRA `(.L_x_659) ;  /* 0x0000000000482947 */ /* 0x000fd80003800000 */
[----:B------:R-:W-:Y:S01]  /*1ffe0*/  ULDC UR4, c[0x0][0xac8] ;  /* 0x0002b20000047ab9 */ /* 0x000fe20000000800 */
[----:B------:R-:W-:Y:S01]  /*1fff0*/  ULDC.64 UR6, c[0x0][0x208] ;  /* 0x0000820000067ab9 */ /* 0x000fe20000000a00 */
[----:B------:R-:W-:Y:S02]  /*20000*/  ISETP.GE.AND P5, PT, R16, UR4, PT ;  /* 0x0000000410007c0c */ /* 0x000fe4000bfa6270 */
[----:B------:R-:W-:Y:S02]  /*20010*/  ISETP.GE.AND P4, PT, R213, UR4, PT ;  /* 0x00000004d5007c0c */ /* 0x000fe4000bf86270 */
[----:B------:R-:W-:Y:S02]  /*20020*/  ISETP.GE.AND P3, PT, R218, UR4, PT ;  /* 0x00000004da007c0c */ /* 0x000fe4000bf66270 */
[----:B------:R-:W-:-:S07]  /*20030*/  ISETP.GE.AND P2, PT, R219, UR4, PT ;  /* 0x00000004db007c0c */ /* 0x000fce000bf46270 */
[----:B--2---:R-:W-:-:S04]  /*20040*/  @!P5 LEA R2, P6, R16, R83, 0x1 ;  /* 0x000000531002d211 */ /* 0x004fc800078c08ff */
[----:B---3--:R-:W-:Y:S02]  /*20050*/  @!P5 LEA.HI.X R3, R16, R79, R17, 0x1, P6 ;  /* 0x0000004f1003d211 */ /* 0x008fe400030f0c11 */
[----:B-1---5:R-:W-:-:S03]  /*20060*/  @!P4 LEA R20, P6, R85, R83, 0x1 ;  /* 0x000000535514c211 */ /* 0x022fc600078c08ff */
[----:B------:R4:W-:Y:S01]  /*20070*/  @!P5 ST.E.128 desc[UR6][R2.64], R4 ;  /* 0x000000040200d985 */ /* 0x0009e2000c101d06 */
        /* <DEDUP_REMOVED lines=8> */
.L_x_659:
[----:B------:R-:W-:Y:S05]  /*20100*/  BSYNC B1 ;  /* 0x0000000000017941 */ /* 0x000fea0003800000 */
.L_x_658:
[----:B----4-:R4:W0:Y:S01]  /*20110*/  SHFL.IDX PT, R21, R80, 0x1, 0x181f ;  /* 0x00381f0050157f89 */ /* 0x01082200000e0000 */
[----:B------:R-:W-:Y:S03]  /*20120*/  BSSY B1, `(.L_x_660) ;  /* 0x0000015000017945 */ /* 0x000fe60003800000 */
[----:B-----5:R4:W0:Y:S01]  /*20130*/  SHFL.IDX PT, R7, R0, 0x1, 0x181f ;  /* 0x00381f0000077f89 */ /* 0x02082200000e0000 */
[----:B------:R-:W-:Y:S05]  /*20140*/  @P1 BRA `(.L_x_661) ;  /* 0x0000000000481947 */ /* 0x000fea0003800000 */
[----:B------:R-:W-:Y:S01]  /*20150*/  ULDC UR4, c[0x0][0xac8] ;  /* 0x0002b20000047ab9 */ /* 0x000fe20000000800 */
[----:B------:R-:W-:Y:S01]  /*20160*/  ULDC.64 UR6, c[0x0][0x208] ;  /* 0x0000820000067ab9 */ /* 0x000fe20000000a00 */
[----:B------:R-:W-:Y:S02]  /*20170*/  ISETP.GE.AND P4, PT, R16, UR4, PT ;  /* 0x0000000410007c0c */ /* 0x000fe4000bf86270 */
[----:B------:R-:W-:Y:S02]  /*20180*/  ISETP.GE.AND P3, PT, R213, UR4, PT ;  /* 0x00000004d5007c0c */ /* 0x000fe4000bf66270 */
[----:B------:R-:W-:Y:S02]  /*20190*/  ISETP.GE.AND P2, PT, R218, UR4, PT ;  /* 0x00000004da007c0c */ /* 0x000fe4000bf46270 */
[----:B------:R-:W-:-:S07]  /*201a0*/  ISETP.GE.AND P1, PT, R219, UR4, PT ;  /* 0x00000004db007c0c */ /* 0x000fce000bf26270 */
[CC--:B0-----:R-:W-:Y:S02]  /*201b0*/  @!P4 LEA R2, P6, R16.reuse, R7.reuse, 0x1 ;  /* 0x000000071002c211 */ /* 0x0c1fe400078c08ff */
[C---:B------:R-:W-:Y:S02]  /*201c0*/  @!P3 LEA R4, P5, R85.reuse, R7, 0x1 ;  /* 0x000000075504b211 */ /* 0x040fe400078a08ff */
[----:B------:R-:W-:Y:S02]  /*201d0*/  @!P4 LEA.HI.X R3, R16, R21, R17, 0x1, P6 ;  /* 0x000000151003c211 */ /* 0x000fe400030f0c11 */
[----:B------:R-:W-:Y:S02]  /*201e0*/  @!P2 LEA R6, P6, R218, R7, 0x1 ;  /* 0x00000007da06a211 */ /* 0x000fe400078c08ff */
[----:B------:R-:W-:Y:S01]  /*201f0*/  @!P3 LEA.HI.X R5, R85, R21, R86, 0x1, P5 ;  /* 0x000000155505b211 */ /* 0x000fe200028f0c56 */
[----:B------:R0:W-:Y:S01]  /*20200*/  @!P4 ST.E.128 desc[UR6][R2.64], R8 ;  /* 0x000000080200c985 */ /* 0x0001e2000c101d06 */
[----:B-1----:R-:W-:-:S02]  /*20210*/  @!P1 LEA R20, P5, R219, R7, 0x1 ;  /* 0x00000007db149211 */ /* 0x002fc400078a08ff */
[-C--:B------:R-:W-:Y:S01]  /*20220*/  @!P2 LEA.HI.X R7, R218, R21.reuse, R84, 0x1, P6 ;  /* 0x00000015da07a211 */ /* 0x080fe200030f0c54 */
[----:B------:R0:W-:Y:S01]  /*20230*/  @!P3 ST.E.128 desc[UR6][R4.64], R32 ;  /* 0x000000200400b985 */ /* 0x0001e2000c101d06 */
[----:B------:R-:W-:-:S03]  /*20240*/  @!P1 LEA.HI.X R21, R219, R21, R82, 0x1, P5 ;  /* 0x00000015db159211 */ /* 0x000fc600028f0c52 */
[----:B------:R0:W-:Y:S04]  /*20250*/  @!P2 ST.E.128 desc[UR6][R6.64], R48 ;  /* 0x000000300600a985 */ /* 0x0001e8000c101d06 */
[----:B------:R0:W-:Y:S02]  /*20260*/  @!P1 ST.E.128 desc[UR6][R20.64], R64 ;  /* 0x0000004014009985 */ /* 0x0001e4000c101d06 */
.L_x_661:
[----:B------:R-:W-:Y:S05]  /*20270*/  BSYNC B1 ;  /* 0x0000000000017941 */ /* 0x000fea0003800000 */
.L_x_660:
[----:B0-----:R0:W0:Y:S01]  /*20280*/  SHFL.IDX PT, R9, R80, 0x2, 0x181f ;  /* 0x00581f0050097f89 */ /* 0x00102200000e0000 */
        /* <DEDUP_REMOVED lines=16> */
[----:B------:R-:W-:-:S02]  /*20390*/  @!P1 LEA.HI.X R7, R218, R9, R84, 0x1, P4 ;  /* 0x00000009da079211 */ /* 0x000fc400020f0c54 */
[----:B------:R-:W-:Y:S01]  /*203a0*/  @!P0 LEA.HI.X R9, R219, R9, R82, 0x1, P6 ;  /* 0x00000009db098211 */ /* 0x000fe200030f0c52 */
[----:B------:R0:W-:Y:S04]  /*203b0*/  @!P2 ST.E.128 desc[UR6][R4.64], R36 ;  /* 0x000000240400a985 */ /* 0x0001e8000c101d06 */
[----:B------:R0:W-:Y:S04]  /*203c0*/  @!P1 ST.E.128 desc[UR6][R6.64], R52 ;  /* 0x0000003406009985 */ /* 0x0001e8000c101d06 */
[----:B------:R0:W-:Y:S02]  /*203d0*/  @!P0 ST.E.128 desc[UR6][R8.64], R68 ;  /* 0x0000004408008985 */ /* 0x0001e4000c101d06 */
.L_x_663:
[----:B------:R-:W-:Y:S05]  /*203e0*/  BSYNC B1 ;  /* 0x0000000000017941 */ /* 0x000fea0003800000 */
.L_x_662:
[----:B------:R-:W-:Y:S01]  /*203f0*/  IADD3 R81, R81, 0x60, RZ ;  /* 0x0000006051517810 */ /* 0x000fe20007ffe0ff */
[----:B0-----:R0:W0:Y:S03]  /*20400*/  SHFL.IDX PT, R9, R80, 0x3, 0x181f ;  /* 0x00781f0050097f89 */ /* 0x00102600000e0000 */
[----:B------:R-:W-:Y:S01]  /*20410*/  ISETP.GE.AND P0, PT, R81, R92, PT ;  /* 0x0000005c5100720c */ /* 0x000fe20003f06270 */
[----:B------:R0:W0:-:S12]  /*20420*/  SHFL.IDX PT, R11, R0, 0x3, 0x181f ;  /* 0x00781f00000b7f89 */ /* 0x00001800000e0000 */
[----:B------:R-:W-:Y:S05]  /*20430*/  @P0 BRA `(.L_x_664) ;  /* 0x0000002400cc0947 */ /* 0x000fea0003800000 */
[----:B------:R-:W-:Y:S01]  /*20440*/  ULDC UR4, c[0x0][0xac8] ;  /* 0x0002b20000047ab9 */ /* 0x000fe20000000800 */
[----:B------:R-:W-:Y:S01]  /*20450*/  ULDC.64 UR6, c[0x0][0x208] ;  /* 0x0000820000067ab9 */ /* 0x000fe20000000a00 */
[----:B------:R-:W-:Y:S02]  /*20460*/  ISETP.GE.AND P3, PT, R16, UR4, PT ;  /* 0x0000000410007c0c */ /* 0x000fe4000bf66270 */
[----:B------:R-:W-:Y:S02]  /*20470*/  ISETP.GE.AND P4, PT, R213, UR4, PT ;  /* 0x00000004d5007c0c */ /* 0x000fe4000bf86270 */
[----:B------:R-:W-:-:S09]  /*20480*/  ISETP.GE.AND P5, PT, R218, UR4, PT ;  /* 0x00000004da007c0c */ /* 0x000fd2000bfa6270 */
[CC--:B0-----:R-:W-:Y:S02]  /*20490*/  @!P3 LEA R2, P0, R16.reuse, R11.reuse, 0x1 ;  /* 0x0000000b1002b211 */ /* 0x0c1fe400078008ff */
[----:B------:R-:W-:Y:S02]  /*204a0*/  @!P4 LEA R4, P1, R85, R11, 0x1 ;  /* 0x0000000b5504c211 */ /* 0x000fe400078208ff */
[----:B------:R-:W-:Y:S02]  /*204b0*/  @!P3 LEA.HI.X R3, R16, R9, R17, 0x1, P0 ;  /* 0x000000091003b211 */ /* 0x000fe400000f0c11 */
[----:B------:R-:W-:Y:S02]  /*204c0*/  ISETP.GE.AND P0, PT, R219, UR4, PT ;  /* 0x00000004db007c0c */ /* 0x000fe4000bf06270 */
[----:B------:R-:W-:Y:S01]  /*204d0*/  @!P5 LEA R6, P2, R218, R11, 0x1 ;  /* 0x0000000bda06d211 */ /* 0x000fe200078408ff */
[----:B------:R0:W-:Y:S01]  /*204e0*/  @!P3 ST.E.128 desc[UR6][R2.64], R24 ;  /* 0x000000180200b985 */ /* 0x0001e2000c101d06 */
[----:B------:R-:W-:-:S02]  /*204f0*/  @!P4 LEA.HI.X R5, R85, R9, R86, 0x1, P1 ;  /* 0x000000095505c211 */ /* 0x000fc400008f0c56 */
[----:B------:R-:W-:-:S03]  /*20500*/  @!P5 LEA.HI.X R7, R218, R9, R84, 0x1, P2 ;  /* 0x00000009da07d211 */ /* 0x000fc600010f0c54 */
        /* <DEDUP_REMOVED lines=8> */
.L_x_657:
[----:B0-----:R-:W0:Y:S01]  /*20590*/  @P1 LDC R95, c[0x0][0xbec] ;  /* 0x0002fb00ff5f1b82 */ /* 0x001e220000000800 */
[----:B------:R-:W-:Y:S01]  /*205a0*/  ULDC.64 UR4, c[0x0][0xb08] ;  /* 0x0002c20000047ab9 */ /* 0x000fe20000000a00 */
[----:B------:R-:W-:Y:S01]  /*205b0*/  IMAD.MOV.U32 R96, RZ, RZ, R133 ;  /* 0x000000ffff607224 */ /* 0x000fe200078e0085 */
[----:B------:R1:W5:Y:S01]  /*205c0*/  LDL R209, [R1+0x7c] ;  /* 0x00007c0001d17983 */ /* 0x0003620000100800 */
[----:B------:R-:W-:-:S03]  /*205d0*/  IMAD R93, R93, UR4, RZ ;  /* 0x000000045d5d7c24 */ /* 0x000fc6000f8e02ff */
[----:B------:R1:W5:Y:S01]  /*205e0*/  LDL R208, [R1+0x188] ;  /* 0x0001880001d07983 */ /* 0x0003620000100800 */
[----:B------:R-:W2:Y:S01]  /*205f0*/  @P1 LDC R94, c[0x0][0xbf0] ;  /* 0x0002fc00ff5e1b82 */ /* 0x000ea20000000800 */
[----:B------:R-:W-:Y:S02]  /*20600*/  IMAD R93, R0, UR5, R93 ;  /* 0x00000005005d7c24 */ /* 0x000fe4000f8e025d */
[----:B------:R1:W5:Y:S04]  /*20610*/  LDL R207, [R1+0xf8] ;  /* 0x0000f80001cf7983 */ /* 0x0003680000100800 */
[----:B------:R1:W5:Y:S04]  /*20620*/  LDL R206, [R1+0x184] ;  /* 0x0001840001ce7983 */ /* 0x0003680000100800 */
[----:B------:R1:W5:Y:S04]  /*20630*/  LDL R205, [R1+0xf4] ;  /* 0x0000f40001cd7983 */ /* 0x0003680000100800 */
[----:B------:R1:W5:Y:S01]  /*20640*/  LDL R204, [R1+0x180] ;  /* 0x0001800001cc7983 */ /* 0x0003620000100800 */
[----:B0-----:R-:W-:-:S03]  /*20650*/  @P1 IMAD.HI.U32 R95, R133, R95, RZ ;  /* 0x0000005f855f1227 */ /* 0x001fc600078e00ff */
[----:B------:R1:W5:Y:S04]  /*20660*/  LDL R203, [R1+0xf0] ;  /* 0x0000f00001cb7983 */ /* 0x0003680000100800 */
[----:B------:R1:W5:Y:S01]  /*20670*/  LDL R202, [R1+0x17c] ;  /* 0x00017c0001ca7983 */ /* 0x0003620000100800 */
[----:B--2---:R-:W-:Y:S01]  /*20680*/  @P1 SHF.R.U32.HI R96, RZ, R94, R95 ;  /* 0x0000005eff601219 */ /* 0x004fe2000001165f */
[----:B------:R-:W-:Y:S01]  /*20690*/  IMAD.WIDE.U32 R94, R0, UR4, RZ ;  /* 0x00000004005e7c25 */ /* 0x000fe2000f8e00ff */
[----:B------:R-:W-:Y:S01]  /*206a0*/  ULDC.64 UR4, c[0x0][0xb38] ;  /* 0x0002ce0000047ab9 */ /* 0x000fe20000000a00 */
[----:B------:R-:W-:Y:S01]  /*206b0*/  SHF.R.S32.HI R0, RZ, 0x1f, R235 ;  /* 0x0000001fff007819 */ /* 0x000fe200000114eb */
[----:B------:R1:W5:Y:S01]  /*206c0*/  LDL R201, [R1+0xec] ;  /* 0x0000ec0001c97983 */ /* 0x0003620000100800 */
[----:B------:R-:W-:Y:S01]  /*206d0*/  IMAD.IADD R95, R95, 0x1, R93 ;  /* 0x000000015f5f7824 */ /* 0x000fe200078e025d */
[----:B------:R-:W-:-:S02]  /*206e0*/  SHF.R.S32.HI R93, RZ, 0x1f, R96 ;  /* 0x0000001fff5d7819 */ /* 0x000fc40000011460 */
[----:B------:R1:W5:Y:S01]  /*206f0*/  LDL R200, [R1+0x178] ;  /* 0x0001780001c87983 */ /* 0x0003620000100800 */
[----:B------:R-:W-:-:S03]  /*20700*/  IMAD.WIDE.U32 R94, R232, UR4, R94 ;  /* 0x00000004e85e7c25 */ /* 0x000fc6000f8e005e */
[----:B------:R1:W5:Y:S01]  /*20710*/  LDL R199, [R1+0xe8] ;  /* 0x0000e80001c77983 */ /* 0x0003620000100800 */
[----:B------:R-:W-:Y:S01]  /*20720*/  IMAD R95, R232, UR5, R95 ;  /* 0x00000005e85f7c24 */ /* 0x000fe2000f8e025f */
[----:B------:R-:W-:Y:S02]  /*20730*/  ULDC.64 UR4, c[0x0][0xb40] ;  /* 0x0002d00000047ab9 */ /* 0x000fe40000000a00 */
[----:B------:R-:W-:Y:S01]  /*20740*/  IMAD R0, R0, UR4, RZ ;  /* 0x0000000400007c24 */ /* 0x000fe2000f8e02ff */
[----:B------:R1:W5:Y:S01]  /*20750*/  LDL R198, [R1+0x174] ;  /* 0x0001740001c67983 */ /* 0x0003620000100800 */
[----:B------:R-:W-:-:S03]  /*20760*/  IMAD.WIDE.U32 R94, R235, UR4, R94 ;  /* 0x00000004eb5e7c25 */ /* 0x000fc6000f8e005e */
[----:B------:R1:W5:Y:S01]  /*20770*/  LDL R197, [R1+0xe4] ;  /* 0x0000e40001c57983 */ /* 0x0003620000100800 */
[----:B------:R-:W-:Y:S01]  /*20780*/  IMAD R0, R235, UR5, R0 ;  /* 0x00000005eb007c24 */ /* 0x000fe2000f8e0200 */
[----:B------:R-:W-:Y:S02]  /*20790*/  ULDC.64 UR4, c[0x0][0xb48] ;  /* 0x0002d20000047ab9 */ /* 0x000fe40000000a00 */
[----:B------:R1:W5:Y:S01]  /*207a0*/  LDL R196, [R1+0x170] ;  /* 0x0001700001c47983 */ /* 0x0003620000100800 */
[----:B------:R-:W-:Y:S01]  /*207b0*/  IMAD.IADD R95, R95, 0x1, R0 ;  /* 0x000000015f5f7824 */ /* 0x000fe200078e0200 */
[----:B------:R-:W-:Y:S02]  /*207c0*/  IADD3 R0, -R96, RZ, RZ ;  /* 0x000000ff60007210 */ /* 0x000fe40007ffe1ff */
[----:B------:R1:W5:Y:S01]  /*207d0*/  LDL R195, [R1+0xe0] ;  /* 0x0000e00001c37983 */ /* 0x0003620000100800 */
[----:B------:R-:W-:-:S03]  /*207e0*/  IMAD.WIDE.U32 R94, R137, UR4, R94 ;  /* 0x00000004895e7c25 */ /* 0x000fc6000f8e005e */
[----:B------:R1:W5:Y:S01]  /*207f0*/  LDL R194, [R1+0x16c] ;  /* 0x00016c0001c27983 */ /* 0x0003620000100800 */
[----:B------:R-:W-:Y:S02]  /*20800*/  IMAD R0, R136, R0, R133 ;  /* 0x0000000088007224 */ /* 0x000fe400078e0285 */
[----:B------:R-:W-:Y:S01]  /*20810*/  IMAD R95, R137, UR5, R95 ;  /* 0x00000005895f7c24 */ /* 0x000fe2000f8e025f */
[----:B------:R1:W5:Y:S01]  /*20820*/  LDL R193, [R1+0xdc] ;  /* 0x0000dc0001c17983 */ /* 0x0003620000100800 */
[----:B------:R-:W-:-:S03]  /*20830*/  ULDC.64 UR4, c[0x0][0xb30] ;  /* 0x0002cc0000047ab9 */ /* 0x000fc60000000a00 */
[----:B------:R1:W5:Y:S04]  /*20840*/  LDL R192, [R1+0x168] ;  /* 0x0001680001c07983 */ /* 0x0003680000100800 */
        /* <DEDUP_REMOVED lines=44> */
[----:B------:R1:W5:Y:S01]  /*20b10*/  LDL R130, [R1+0x80] ;  /* 0x0000800001827983 */ /* 0x0003620000100800 */
[----:B------:R-:W-:-:S02]  /*20b20*/  IMAD R93, R93, UR4, RZ ;  /* 0x000000045d5d7c24 */ /* 0x000fc4000f8e02ff */
[----:B------:R-:W-:-:S04]  /*20b30*/  IMAD.WIDE.U32 R94, R96, UR4, R94 ;  /* 0x00000004605e7c25 */ /* 0x000fc8000f8e005e */
[----:B------:R-:W-:Y:S01]  /*20b40*/  IMAD R93, R96, UR5, R93 ;  /* 0x00000005605d7c24 */ /* 0x000fe2000f8e025d */
[----:B------:R-:W-:Y:S01]  /*20b50*/  SHF.R.S32.HI R96, RZ, 0x1f, R0 ;  /* 0x0000001fff607819 */ /* 0x000fe20000011400 */
[----:B------:R-:W-:Y:S02]  /*20b60*/  ULDC.64 UR4, c[0x0][0xb28] ;  /* 0x0002ca0000047ab9 */ /* 0x000fe40000000a00 */
[----:B------:R-:W-:Y:S02]  /*20b70*/  IMAD.IADD R95, R95, 0x1, R93 ;  /* 0x000000015f5f7824 */ /* 0x000fe400078e025d */
[----:B------:R-:W-:Y:S02]  /*20b80*/  IMAD R96, R96, UR4, RZ ;  /* 0x0000000460607c24 */ /* 0x000fe4000f8e02ff */
[----:B------:R-:W-:-:S04]  /*20b90*/  IMAD.WIDE.U32 R94, R0, UR4, R94 ;  /* 0x00000004005e7c25 */ /* 0x000fc8000f8e005e */
[----:B------:R-:W-:Y:S01]  /*20ba0*/  IMAD R96, R0, UR5, R96 ;  /* 0x0000000500607c24 */ /* 0x000fe2000f8e0260 */
[----:B------:R-:W-:Y:S02]  /*20bb0*/  ULDC.64 UR4, c[0x0][0xb00] ;  /* 0x0002c00000047ab9 */ /* 0x000fe40000000a00 */
[----:B------:R-:W-:Y:S01]  /*20bc0*/  LEA R0, P0, R94, UR4, 0x2 ;  /* 0x000000045e007c11 */ /* 0x000fe2000f8010ff */
[----:B------:R-:W-:-:S05]  /*20bd0*/  IMAD.IADD R93, R95, 0x1, R96 ;  /* 0x000000015f5d7824 */ /* 0x000fca00078e0260 */
[----:B------:R-:W-:Y:S01]  /*20be0*/  LEA.HI.X R93, R94, UR5, R93, 0x2, P0 ;  /* 0x000000055e5d7c11 */ /* 0x000fe200080f145d */
[----:B------:R-:W-:Y:S01]  /*20bf0*/  VIADD R94, R18, 0x38820 ;  /* 0x00038820125e7836 */ /* 0x000fe20000000000 */
[----:B------:R-:W-:-:S04]  /*20c00*/  ISETP.GE.AND P0, PT, R99, R92, PT ;  /* 0x0000005c6300720c */ /* 0x000fc80003f06270 */
[----:B------:R-:W-:Y:S01]  /*20c10*/  PRMT R94, RZ, 0x654, R94 ;  /* 0x00000654ff5e7816 */ /* 0x000fe2000000005e */
[----:B------:R1:W0:Y:S01]  /*20c20*/  SHFL.IDX PT, R95, R93, RZ, 0x1c1f ;  /* 0x001c1fff5d5f7589 */ /* 0x00022200000e0000 */
[----:B------:R-:W-:Y:S02]  /*20c30*/  BSSY B1, `(.L_x_665) ;  /* 0x0000085000017945 */ /* 0x000fe40003800000 */
[----:B------:R2:W-:Y:S02]  /*20c40*/  SYNCS.ARRIVE.TRANS64.RED.A1T0 RZ, [R94+URZ], RZ ;  /* 0x000000ff5eff79a7 */ /* 0x0005e4000810043f */
[----:B--2---:R1:W2:Y:S03]  /*20c50*/  SHFL.IDX PT, R94, R0, RZ, 0x1c1f ;  /* 0x001c1fff005e7589 */ /* 0x0042a600000e0000 */
[----:B------:R-:W-:Y:S05]  /*20c60*/  @P0 BRA `(.L_x_666) ;  /* 0x0000000800040947 */ /* 0x000fea0003800000 */
[----:B------:R-:W-:Y:S01]  /*20c70*/  ULDC UR4, c[0x0][0xac8] ;  /* 0x0002b20000047ab9 */ /* 0x000fe20000000800 */
[----:B------:R-:W-:Y:S01]  /*20c80*/  ULDC.64 UR6, c[0x0][0x208] ;  /* 0x0000820000067ab9 */ /* 0x000fe20000000a00 */
[----:B-----5:R-:W-:Y:S02]  /*20c90*/  ISETP.GE.AND P0, PT, R209, UR4, PT ;  /* 0x00000004d1007c0c */ /* 0x020fe4000bf06270 */
[----:B------:R-:W-:Y:S02]  /*20ca0*/  ISETP.GE.AND P5, PT, R187, UR4, PT ;  /* 0x00000004bb007c0c */ /* 0x000fe4000bfa6270 */
[----:B------:R-:W-:Y:S02]  /*20cb0*/  ISETP.GE.AND P4, PT, R185, UR4, PT ;  /* 0x00000004b9007c0c */ /* 0x000fe4000bf86270 */
[----:B------:R-:W-:-:S07]  /*20cc0*/  ISETP.GE.AND P3, PT, R183, UR4, PT ;  /* 0x00000004b7007c0c */ /* 0x000fce000bf66270 */
[----:B0-2---:R-:W-:-:S05]  /*20cd0*/  @!P0 IMAD.WIDE R96, R209, 0x4, R94 ;  /* 0x00000004d1608825 */ /* 0x005fca00078e025e */
[----:B------:R0:W-:Y:S01]  /*20ce0*/  @!P0 ST.E.64 desc[UR6][R96.64], R164 ;  /* 0x000000a460008985 */ /* 0x0001e2000c101b06 */
[----:B------:R-:W-:-:S13]  /*20cf0*/  ISETP.GE.AND P0, PT, R207, UR4, PT ;  /* 0x00000004cf007c0c */ /* 0x000fda000bf06270 */
[----:B0-----:R-:W-:-:S04]  /*20d00*/  @!P0 LEA R96, P1, R207, R94, 0x2 ;  /* 0x0000005ecf608211 */ /* 0x001fc800078210ff */
[----:B------:R-:W-:Y:S02]  /*20d10*/  @!P0 LEA.HI.X R97, R207, R95, R208, 0x2, P1 ;  /* 0x0000005fcf618211 */ /* 0x000fe400008f14d0 */
[----:B------:R-:W-:-:S03]  /*20d20*/  ISETP.GE.AND P1, PT, R203, UR4, PT ;  /* 0x00000004cb007c0c */ /* 0x000fc6000bf26270 */
[----:B------:R0:W-:Y:S01]  /*20d30*/  @!P0 ST.E.64 desc[UR6][R96.64], R162 ;  /* 0x000000a260008985 */ /* 0x0001e2000c101b06 */
[----:B------:R-:W-:-:S13]  /*20d40*/  ISETP.GE.AND P0, PT, R205, UR4, PT ;  /* 0x00000004cd007c0c */ /* 0x000fda000bf06270 */
[----:B0-----:R-:W-:-:S04]  /*20d50*/  @!P0 LEA R96, P2, R205, R94, 0x2 ;  /* 0x0000005ecd608211 */ /* 0x001fc800078410ff */
[----:B------:R-:W-:-:S05]  /*20d60*/  @!P0 LEA.HI.X R97, R205, R95, R206, 0x2, P2 ;  /* 0x0000005fcd618211 */ /* 0x000fca00010f14ce */
[----:B------:R0:W-:Y:S01]  /*20d70*/  @!P0 ST.E.64 desc[UR6][R96.64], R160 ;  /* 0x000000a060008985 */ /* 0x0001e2000c101b06 */
[----:B------:R-:W-:Y:S02]  /*20d80*/  ISETP.GE.AND P0, PT, R201, UR4, PT ;  /* 0x00000004c9007c0c */ /* 0x000fe4000bf06270 */
        /* <DEDUP_REMOVED lines=25> */
[----:B------:R-:W-:Y:S02]  /*20f20*/  @!P1 LEA.HI.X R3, R191, R95, R192, 0x2, P2 ;  /* 0x0000005fbf039211 */ /* 0x000fe400010f14c0 */
[----:B------:R-:W-:-:S03]  /*20f30*/  @!P4 LEA R4, P2, R185, R94, 0x2 ;  /* 0x0000005eb904c211 */ /* 0x000fc600078410ff */
[----:B------:R0:W-:Y:S01]  /*20f40*/  @!P1 ST.E.64 desc[UR6][R2.64], R6 ;  /* 0x0000000602009985 */ /* 0x0001e2000c101b06 */
[----:B------:R-:W-:Y:S02]  /*20f50*/  @!P4 LEA.HI.X R5, R185, R95, R186, 0x2, P2 ;  /* 0x0000005fb905c211 */ /* 0x000fe400010f14ba */
[----:B------:R-:W-:Y:S02]  /*20f60*/  ISETP.GE.AND P2, PT, R177, UR4, PT ;  /* 0x00000004b1007c0c */ /* 0x000fe4000bf46270 */
[----:B0-----:R-:W-:-:S04]  /*20f70*/  @!P0 LEA R2, P1, R189, R94, 0x2 ;  /* 0x0000005ebd028211 */ /* 0x001fc800078210ff */
[----:B------:R-:W-:Y:S02]  /*20f80*/  @!P0 LEA.HI.X R3, R189, R95, R190, 0x2, P1 ;  /* 0x0000005fbd038211 */ /* 0x000fe400008f14be */
[----:B------:R-:W-:-:S03]  /*20f90*/  ISETP.GE.AND P1, PT, R179, UR4, PT ;  /* 0x00000004b3007c0c */ /* 0x000fc6000bf26270 */
[----:B------:R0:W-:Y:S01]  /*20fa0*/  @!P0 ST.E.64 desc[UR6][R2.64], R8 ;  /* 0x0000000802008985 */ /* 0x0001e2000c101b06 */
[----:B------:R-:W-:Y:S02]  /*20fb0*/  ISETP.GE.AND P0, PT, R181, UR4, PT ;  /* 0x00000004b5007c0c */ /* 0x000fe4000bf06270 */
[----:B0-----:R-:W-:-:S04]  /*20fc0*/  @!P5 LEA R2, P6, R187, R94, 0x2 ;  /* 0x0000005ebb02d211 */ /* 0x001fc800078c10ff */
[----:B------:R-:W-:Y:S02]  /*20fd0*/  @!P5 LEA.HI.X R3, R187, R95, R188, 0x2, P6 ;  /* 0x0000005fbb03d211 */ /* 0x000fe400030f14bc */
[----:B------:R-:W-:-:S03]  /*20fe0*/  @!P3 LEA R6, P6, R183, R94, 0x2 ;  /* 0x0000005eb706b211 */ /* 0x000fc600078c10ff */
[----:B------:R0:W-:Y:S01]  /*20ff0*/  @!P5 ST.E.64 desc[UR6][R2.64], R10 ;  /* 0x0000000a0200d985 */ /* 0x0001e2000c101b06 */
[----:B------:R-:W-:-:S03]  /*21000*/  @!P3 LEA.HI.X R7, R183, R95, R184, 0x2, P6 ;  /* 0x0000005fb707b211 */ /* 0x000fc600030f14b8 */
[----:B------:R2:W-:Y:S04]  /*21010*/  @!P4 ST.E.64 desc[UR6][R4.64], R12 ;  /* 0x0000000c0400c985 */ /* 0x0005e8000c101b06 */
[----:B------:R3:W-:Y:S01]  /*21020*/  @!P3 ST.E.64 desc[UR6][R6.64], R14 ;  /* 0x0000000e0600b985 */ /* 0x0007e2000c101b06 */
[----:B------:R-:W-:Y:S02]  /*21030*/  ISETP.GE.AND P3, PT, R175, UR4, PT ;  /* 0x00000004af007c0c */ /* 0x000fe4000bf66270 */
[----:B0-----:R-:W-:-:S04]  /*21040*/  @!P0 LEA R2, P4, R181, R94, 0x2 ;  /* 0x0000005eb5028211 */ /* 0x001fc800078810ff */
[-C--:B------:R-:W-:Y:S02]  /*21050*/  @!P0 LEA.HI.X R3, R181, R95.reuse, R182, 0x2, P4 ;  /* 0x0000005fb5038211 */ /* 0x080fe400020f14b6 */
[----:B------:R-:W-:Y:S02]  /*21060*/  ISETP.GE.AND P4, PT, R173, UR4, PT ;  /* 0x00000004ad007c0c */ /* 0x000fe4000bf86270 */
[-C--:B--2---:R-:W-:Y:S01]  /*21070*/  @!P1 LEA R4, P5, R179, R94.reuse, 0x2 ;  /* 0x0000005eb3049211 */ /* 0x084fe200078a10ff */
[----:B------:R0:W-:Y:S01]  /*21080*/  @!P0 ST.E.64 desc[UR6][R2.64], R20 ;  /* 0x0000001402008985 */ /* 0x0001e2000c101b06 */
[----:B---3--:R-:W-:Y:S02]  /*21090*/  @!P2 LEA R6, P6, R177, R94, 0x2 ;  /* 0x0000005eb106a211 */ /* 0x008fe400078c10ff */
[----:B------:R-:W-:Y:S02]  /*210a0*/  @!P1 LEA.HI.X R5, R179, R95, R180, 0x2, P5 ;  /* 0x0000005fb3059211 */ /* 0x000fe400028f14b4 */
[----:B------:R-:W-:-:S02]  /*210b0*/  ISETP.GE.AND P5, PT, R171, UR4, PT ;  /* 0x00000004ab007c0c */ /* 0x000fc4000bfa6270 */
[----:B------:R-:W-:Y:S01]  /*210c0*/  @!P2 LEA.HI.X R7, R177, R95, R178, 0x2, P6 ;  /* 0x0000005fb107a211 */ /* 0x000fe200030f14b2 */
[----:B------:R2:W-:Y:S01]  /*210d0*/  @!P1 ST.E.64 desc[UR6][R4.64], R24 ;  /* 0x0000001804009985 */ /* 0x0005e2000c101b06 */
[----:B------:R-:W-:-:S03]  /*210e0*/  ISETP.GE.AND P1, PT, R167, UR4, PT ;  /* 0x00000004a7007c0c */ /* 0x000fc6000bf26270 */
[----:B------:R3:W-:Y:S01]  /*210f0*/  @!P2 ST.E.64 desc[UR6][R6.64], R28 ;  /* 0x0000001c0600a985 */ /* 0x0007e2000c101b06 */
[----:B------:R-:W-:Y:S02]  /*21100*/  ISETP.GE.AND P2, PT, R169, UR4, PT ;  /* 0x00000004a9007c0c */ /* 0x000fe4000bf46270 */
[----:B0-----:R-:W-:-:S04]  /*21110*/  @!P3 LEA R2, P6, R175, R94, 0x2 ;  /* 0x0000005eaf02b211 */ /* 0x001fc800078c10ff */
[----:B------:R-:W-:Y:S02]  /*21120*/  @!P3 LEA.HI.X R3, R175, R95, R176, 0x2, P6 ;  /* 0x0000005faf03b211 */ /* 0x000fe400030f14b0 */
[----:B--2---:R-:W-:-:S03]  /*21130*/  @!P4 LEA R4, P0, R173, R94, 0x2 ;  /* 0x0000005ead04c211 */ /* 0x004fc600078010ff */
[----:B------:R0:W-:Y:S01]  /*21140*/  @!P3 ST.E.64 desc[UR6][R2.64], R32 ;  /* 0x000000200200b985 */ /* 0x0001e2000c101b06 */
[-C--:B------:R-:W-:Y:S02]  /*21150*/  @!P4 LEA.HI.X R5, R173, R95.reuse, R174, 0x2, P0 ;  /* 0x0000005fad05c211 */ /* 0x080fe400000f14ae */
[----:B------:R-:W-:Y:S02]  /*21160*/  ISETP.GE.AND P0, PT, R151, UR4, PT ;  /* 0x0000000497007c0c */ /* 0x000fe4000bf06270 */
[-C--:B---3--:R-:W-:Y:S01]  /*21170*/  @!P5 LEA R6, P6, R171, R94.reuse, 0x2 ;  /* 0x0000005eab06d211 */ /* 0x088fe200078c10ff */
[----:B------:R2:W-:Y:S01]  /*21180*/  @!P4 ST.E.64 desc[UR6][R4.64], R36 ;  /* 0x000000240400c985 */ /* 0x0005e2000c101b06 */
[----:B------:R-:W-:Y:S02]  /*21190*/  ISETP.GE.AND P4, PT, R147, UR4, PT ;  /* 0x0000000493007c0c */ /* 0x000fe4000bf86270 */
[----:B------:R-:W-:Y:S02]  /*211a0*/  @!P5 LEA.HI.X R7, R171, R95, R172, 0x2, P6 ;  /* 0x0000005fab07d211 */ /* 0x000fe400030f14ac */
[----:B0-----:R-:W-:-:S03]  /*211b0*/  @!P2 LEA R2, P6, R169, R94, 0x2 ;  /* 0x0000005ea902a211 */ /* 0x001fc600078c10ff */
[----:B------:R0:W-:Y:S01]  /*211c0*/  @!P5 ST.E.64 desc[UR6][R6.64], R40 ;  /* 0x000000280600d985 */ /* 0x0001e2000c101b06 */
[----:B------:R-:W-:Y:S02]  /*211d0*/  ISETP.GE.AND P5, PT, R149, UR4, PT ;  /* 0x0000000495007c0c */ /* 0x000fe4000bfa6270 */
[----:B------:R-:W-:Y:S02]  /*211e0*/  @!P2 LEA.HI.X R3, R169, R95, R170, 0x2, P6 ;  /* 0x0000005fa903a211 */ /* 0x000fe400030f14aa */
[----:B--2---:R-:W-:-:S03]  /*211f0*/  @!P1 LEA R4, P3, R167, R94, 0x2 ;  /* 0x0000005ea7049211 */ /* 0x004fc600078610ff */
[----:B------:R2:W-:Y:S01]  /*21200*/  @!P2 ST.E.64 desc[UR6][R2.64], R44 ;  /* 0x0000002c0200a985 */ /* 0x0005e2000c101b06 */
[-C--:B------:R-:W-:Y:S02]  /*21210*/  @!P1 LEA.HI.X R5, R167, R95.reuse, R168, 0x2, P3 ;  /* 0x0000005fa7059211 */ /* 0x080fe400018f14a8 */
[----:B------:R-:W-:Y:S02]  /*21220*/  ISETP.GE.AND P3, PT, R145, UR4, PT ;  /* 0x0000000491007c0c */ /* 0x000fe4000bf66270 */
[CC--:B0-----:R-:W-:Y:S01]  /*21230*/  @!P0 LEA R6, P6, R151.reuse, R94.reuse, 0x2 ;  /* 0x0000005e97068211 */ /* 0x0c1fe200078c10ff */
[----:B------:R0:W-:Y:S03]  /*21240*/  @!P1 ST.E.64 desc[UR6][R4.64], R48 ;  /* 0x0000003004009985 */ /* 0x0001e6000c101b06 */
[----:B------:R-:W-:Y:S02]  /*21250*/  @!P0 LEA.HI.X R7, R151, R95, R166, 0x2, P6 ;  /* 0x0000005f97078211 */ /* 0x000fe400030f14a6 */
[----:B--2---:R-:W-:-:S03]  /*21260*/  @!P5 LEA R2, P1, R149, R94, 0x2 ;  /* 0x0000005e9502d211 */ /* 0x004fc600078210ff */
[----:B------:R2:W-:Y:S01]  /*21270*/  @!P0 ST.E.64 desc[UR6][R6.64], R52 ;  /* 0x0000003406008985 */ /* 0x0005e2000c101b06 */
[----:B------:R-:W-:Y:S02]  /*21280*/  ISETP.GE.AND P0, PT, R140, UR4, PT ;  /* 0x000000048c007c0c */ /* 0x000fe4000bf06270 */
[-C--:B------:R-:W-:Y:S02]  /*21290*/  @!P5 LEA.HI.X R3, R149, R95.reuse, R150, 0x2, P1 ;  /* 0x0000005f9503d211 */ /* 0x080fe400008f1496 */
[----:B------:R-:W-:Y:S02]  /*212a0*/  ISETP.GE.AND P1, PT, R138, UR4, PT ;  /* 0x000000048a007c0c */ /* 0x000fe4000bf26270 */
[C---:B0-----:R-:W-:Y:S01]  /*212b0*/  @!P4 LEA R4, P2, R147.reuse, R94, 0x2 ;  /* 0x0000005e9304c211 */ /* 0x041fe200078410ff */
[----:B------:R0:W-:Y:S03]  /*212c0*/  @!P5 ST.E.64 desc[UR6][R2.64], R56 ;  /* 0x000000380200d985 */ /* 0x0001e6000c101b06 */
[----:B------:R-:W-:-:S02]  /*212d0*/  @!P4 LEA.HI.X R5, R147, R95, R148, 0x2, P2 ;  /* 0x0000005f9305c211 */ /* 0x000fc400010f1494 */
[----:B------:R-:W-:Y:S02]  /*212e0*/  ISETP.GE.AND P2, PT, R132, UR4, PT ;  /* 0x0000000484007c0c */ /* 0x000fe4000bf46270 */
[CC--:B--2---:R-:W-:Y:S01]  /*212f0*/  @!P3 LEA R6, P6, R145.reuse, R94.reuse, 0x2 ;  /* 0x0000005e9106b211 */ /* 0x0c4fe200078c10ff */
[----:B------:R2:W-:Y:S01]  /*21300*/  @!P4 ST.E.64 desc[UR6][R4.64], R60 ;  /* 0x0000003c0400c985 */ /* 0x0005e2000c101b06 */
[----:B------:R-:W-:Y:S02]  /*21310*/  ISETP.GE.AND P4, PT, R136, UR4, PT ;  /* 0x0000000488007c0c */ /* 0x000fe4000bf86270 */
[----:B------:R-:W-:Y:S02]  /*21320*/  @!P3 LEA.HI.X R7, R145, R95, R146, 0x2, P6 ;  /* 0x0000005f9107b211 */ /* 0x000fe400030f1492 */
[----:B0-----:R-:W-:-:S03]  /*21330*/  @!P0 LEA R2, P5, R140, R94, 0x2 ;  /* 0x0000005e8c028211 */ /* 0x001fc600078a10ff */
[----:B------:R0:W-:Y:S01]  /*21340*/  @!P3 ST.E.64 desc[UR6][R6.64], R64 ;  /* 0x000000400600b985 */ /* 0x0001e2000c101b06 */
[----:B------:R-:W-:Y:S02]  /*21350*/  ISETP.GE.AND P3, PT, R134, UR4, PT ;  /* 0x0000000486007c0c */ /* 0x000fe4000bf66270 */
[-C--:B------:R-:W-:Y:S02]  /*21360*/  @!P0 LEA.HI.X R3, R140, R95.reuse, R144, 0x2, P5 ;  /* 0x0000005f8c038211 */ /* 0x080fe400028f1490 */
[----:B------:R-:W-:Y:S02]  /*21370*/  ISETP.GE.AND P5, PT, R130, UR4, PT ;  /* 0x0000000482007c0c */ /* 0x000fe4000bfa6270 */
[C---:B--2---:R-:W-:Y:S01]  /*21380*/  @!P1 LEA R4, P6, R138.reuse, R94, 0x2 ;  /* 0x0000005e8a049211 */ /* 0x044fe200078c10ff */
[----:B------:R2:W-:Y:S03]  /*21390*/  @!P0 ST.E.64 desc[UR6][R2.64], R68 ;  /* 0x0000004402008985 */ /* 0x0005e6000c101b06 */
[----:B------:R-:W-:-:S03]  /*213a0*/  @!P1 LEA.HI.X R5, R138, R95, R139, 0x2, P6 ;  /* 0x0000005f8a059211 */ /* 0x000fc600030f148b */
[CC--:B0-----:R-:W-:Y:S02]  /*213b0*/  @!P3 LEA R6, P6, R134.reuse, R94.reuse, 0x2 ;  /* 0x0000005e8606b211 */ /* 0x0c1fe400078c10ff */
[----:B------:R0:W-:Y:S02]  /*213c0*/  @!P1 ST.E.64 desc[UR6][R4.64], R72 ;  /* 0x0000004804009985 */ /* 0x0001e4000c101b06 */
[----:B------:R-:W-:Y:S02]  /*213d0*/  @!P3 LEA.HI.X R7, R134, R95, R135, 0x2, P6 ;  /* 0x0000005f8607b211 */ /* 0x000fe400030f1487 */
[----:B--2---:R-:W-:-:S04]  /*213e0*/  @!P4 LEA R2, P0, R136, R94, 0x2 ;  /* 0x0000005e8802c211 */ /* 0x004fc800078010ff */
[-C--:B------:R-:W-:Y:S02]  /*213f0*/  @!P4 LEA.HI.X R3, R136, R95.reuse, R137, 0x2, P0 ;  /* 0x0000005f8803c211 */ /* 0x080fe400000f1489 */
[-C--:B------:R-:W-:Y:S02]  /*21400*/  @!P5 LEA R8, P0, R130, R94.reuse, 0x2 ;  /* 0x0000005e8208d211 */ /* 0x080fe400078010ff */
[----:B0-----:R-:W-:Y:S01]  /*21410*/  @!P2 LEA R4, P1, R132, R94, 0x2 ;  /* 0x0000005e8404a211 */ /* 0x001fe200078210ff */
[----:B------:R3:W-:Y:S01]  /*21420*/  @!P4 ST.E.64 desc[UR6][R2.64], R76 ;  /* 0x0000004c0200c985 */ /* 0x0007e2000c101b06 */
[-C--:B------:R-:W-:Y:S02]  /*21430*/  @!P5 LEA.HI.X R9, R130, R95.reuse, R131, 0x2, P0 ;  /* 0x0000005f8209d211 */ /* 0x080fe400000f1483 */
[----:B------:R-:W-:Y:S01]  /*21440*/  @!P2 LEA.HI.X R5, R132, R95, R133, 0x2, P1 ;  /* 0x0000005f8405a211 */ /* 0x000fe200008f1485 */
[----:B------:R3:W-:Y:S04]  /*21450*/  @!P3 ST.E.64 desc[UR6][R6.64], R80 ;  /* 0x000000500600b985 */ /* 0x0007e8000c101b06 */
[----:B------:R3:W-:Y:S04]  /*21460*/  @!P2 ST.E.64 desc[UR6][R4.64], R84 ;  /* 0x000000540400a985 */ /* 0x0007e8000c101b06 */
[----:B------:R3:W-:Y:S02]  /*21470*/  @!P5 ST.E.64 desc[UR6][R8.64], R88 ;  /* 0x000000580800d985 */ /* 0x0007e4000c101b06 */
.L_x_666:
[----:B------:R-:W-:Y:S05]  /*21480*/  BSYNC B1 ;  /* 0x0000000000017941 */ /* 0x000fea0003800000 */
.L_x_665:
[----:B------:R-:W-:Y:S01]  /*21490*/  ISETP.GE.AND P0, PT, R98, R92, PT ;  /* 0x0000005c6200720c */ /* 0x000fe20003f06270 */
[----:B---3--:R3:W4:Y:S04]  /*214a0*/  SHFL.IDX PT, R3, R93, 0x1, 0x1c1f ;  /* 0x003c1f005d037f89 */ /* 0x00872800000e0000 */
[----:B------:R3:W0:Y:S08]  /*214b0*/  SHFL.IDX PT, R2, R0, 0x1, 0x1c1f ;  /* 0x003c1f0000027f89 */ /* 0x00063000000e0000 */
[----:B---3--:R-:W-:Y:S05]  /*214c0*/  @P0 BRA `(.L_x_664) ;  /* 0x0000001400a80947 */ /* 0x008fea0003800000 */
[----:B------:R-:W-:Y:S01]  /*214d0*/  ULDC UR4, c[0x0][0xac8] ;  /* 0x0002b20000047ab9 */ /* 0x000fe20000000800 */
[----:B------:R-:W-:Y:S01]  /*214e0*/  ULDC.64 UR6, c[0x0][0x208] ;  /* 0x0000820000067ab9 */ /* 0x000fe20000000a00 */
[----:B-----5:R-:W-:Y:S02]  /*214f0*/  ISETP.GE.AND P3, PT, R209, UR4, PT ;  /* 0x00000004d1007c0c */ /* 0x020fe4000bf66270 */
[----:B------:R-:W-:Y:S02]  /*21500*/  ISETP.GE.AND P2, PT, R207, UR4, PT ;  /* 0x00000004cf007c0c */ /* 0x000fe4000bf46270 */
[----:B------:R-:W-:Y:S02]  /*21510*/  ISETP.GE.AND P1, PT, R205, UR4, PT ;  /* 0x00000004cd007c0c */ /* 0x000fe4000bf26270 */
[----:B------:R-:W-:Y:S02]  /*21520*/  ISETP.GE.AND P0, PT, R203, UR4, PT ;  /* 0x00000004cb007c0c */ /* 0x000fe4000bf06270 */
[----:B------:R-:W-:-:S05]  /*21530*/  ISETP.GE.AND P4, PT, R199, UR4, PT ;  /* 0x00000004c7007c0c */ /* 0x000fca000bf86270 */
[----:B0---4-:R-:W-:-:S04]  /*21540*/  @!P3 IMAD.WIDE R4, R209, 0x4, R2 ;  /* 0x00000004d104b825 */ /* 0x011fc800078e0202 */
[-C--:B------:R-:W-:Y:S01]  /*21550*/  @!P1 LEA R6, P5, R205, R2.reuse, 0x2 ;  /* 0x00000002cd069211 */ /* 0x080fe200078a10ff */
[----:B------:R0:W-:Y:S01]  /*21560*/  @!P3 ST.E.64 desc[UR6][R4.64], R26 ;  /* 0x0000001a0400b985 */ /* 0x0001e2000c101b06 */
[----:B------:R-:W-:Y:S02]  /*21570*/  ISETP.GE.AND P3, PT, R201, UR4, PT ;  /* 0x00000004c9007c0c */ /* 0x000fe4000bf66270 */
[----:B------:R-:W-:Y:S02]  /*21580*/  @!P1 LEA.HI.X R7, R205, R3, R206, 0x2, P5 ;  /* 0x00000003cd079211 */ /* 0x000fe400028f14ce */
        /* <DEDUP_REMOVED lines=9> */
[-C--:B0-----:R-:W-:Y:S02]  /*21620*/  @!P3 LEA R4, P1, R201, R2.reuse, 0x2 ;  /* 0x00000002c904b211 */ /* 0x081fe400078210ff */
[----:B---3--:R-:W-:Y:S02]  /*21630*/  @!P4 LEA R6, P2, R199, R2, 0x2 ;  /* 0x00000002c706c211 */ /* 0x008fe400078410ff */
[----:B------:R-:W-:-:S02]  /*21640*/  @!P3 LEA.HI.X R5, R201, R3, R202, 0x2, P1 ;  /* 0x00000003c905b211 */ /* 0x000fc400008f14ca */
[----:B------:R-:W-:Y:S02]  /*21650*/  ISETP.GE.AND P1, PT, R193, UR4, PT ;  /* 0x00000004c1007c0c */ /* 0x000fe4000bf26270 */
[-C--:B------:R-:W-:Y:S01]  /*21660*/  @!P4 LEA.HI.X R7, R199, R3.reuse, R200, 0x2, P2 ;  /* 0x00000003c707c211 */ /* 0x080fe200010f14c8 */
[----:B------:R0:W-:Y:S01]  /*21670*/  @!P3 ST.E.64 desc[UR6][R4.64], R42 ;  /* 0x0000002a0400b985 */ /* 0x0001e2000c101b06 */
[----:B------:R-:W-:Y:S02]  /*21680*/  ISETP.GE.AND P2, PT, R191, UR4, PT ;  /* 0x00000004bf007c0c */ /* 0x000fe4000bf46270 */
[----:B----4-:R-:W-:Y:S01]  /*21690*/  @!P5 LEA R8, P6, R197, R2, 0x2 ;  /* 0x00000002c508d211 */ /* 0x010fe200078c10ff */
[----:B------:R3:W-:Y:S01]  /*216a0*/  @!P4 ST.E.64 desc[UR6][R6.64], R46 ;  /* 0x0000002e0600c985 */ /* 0x0007e2000c101b06 */
[----:B------:R-:W-:Y:S02]  /*216b0*/  ISETP.GE.AND P3, PT, R189, UR4, PT ;  /* 0x00000004bd007c0c */ /* 0x000fe4000bf66270 */
[----:B------:R-:W-:-:S02]  /*216c0*/  @!P5 LEA.HI.X R9, R197, R3, R198, 0x2, P6 ;  /* 0x00000003c509d211 */ /* 0x000fc400030f14c6 */
[----:B------:R-:W-:-:S03]  /*216d0*/  ISETP.GE.AND P4, PT, R187, UR4, PT ;  /* 0x00000004bb007c0c */ /* 0x000fc6000bf86270 */
[----:B------:R4:W-:Y:S01]  /*216e0*/  @!P5 ST.E.64 desc[UR6][R8.64], R50 ;  /* 0x000000320800d985 */ /* 0x0009e2000c101b06 */
[-C--:B0-----:R-:W-:Y:S02]  /*216f0*/  @!P0 LEA R4, P6, R195, R2.reuse, 0x2 ;  /* 0x00000002c3048211 */ /* 0x081fe400078c10ff */
[-C--:B---3--:R-:W-:Y:S02]  /*21700*/  @!P1 LEA R6, P5, R193, R2.reuse, 0x2 ;  /* 0x00000002c1069211 */ /* 0x088fe400078a10ff */
[-C--:B------:R-:W-:Y:S02]  /*21710*/  @!P0 LEA.HI.X R5, R195, R3.reuse, R196, 0x2, P6 ;  /* 0x00000003c3058211 */ /* 0x080fe400030f14c4 */
[----:B------:R-:W-:Y:S02]  /*21720*/  @!P1 LEA.HI.X R7, R193, R3, R194, 0x2, P5 ;  /* 0x00000003c1079211 */ /* 0x000fe400028f14c2 */
[----:B------:R-:W-:Y:S01]  /*21730*/  ISETP.GE.AND P5, PT, R185, UR4, PT ;  /* 0x00000004b9007c0c */ /* 0x000fe2000bfa6270 */
[----:B------:R0:W-:Y:S01]  /*21740*/  @!P0 ST.E.64 desc[UR6][R4.64], R54 ;  /* 0x0000003604008985 */ /* 0x0001e2000c101b06 */
[----:B----4-:R-:W-:-:S02]  /*21750*/  @!P2 LEA R8, P6, R191, R2, 0x2 ;  /* 0x00000002bf08a211 */ /* 0x010fc400078c10ff */
[----:B------:R-:W-:Y:S01]  /*21760*/  ISETP.GE.AND P0, PT, R183, UR4, PT ;  /* 0x00000004b7007c0c */ /* 0x000fe2000bf06270 */
[----:B------:R3:W-:Y:S01]  /*21770*/  @!P1 ST.E.64 desc[UR6][R6.64], R58 ;  /* 0x0000003a06009985 */ /* 0x0007e2000c101b06 */
[----:B------:R-:W-:Y:S02]  /*21780*/  @!P2 LEA.HI.X R9, R191, R3, R192, 0x2, P6 ;  /* 0x00000003bf09a211 */ /* 0x000fe400030f14c0 */
        /* <DEDUP_REMOVED lines=8> */
[----:B----4-:R-:W-:-:S03]  /*21810*/  @!P5 LEA R8, P6, R185, R2, 0x2 ;  /* 0x00000002b908d211 */ /* 0x010fc600078c10ff */
[----:B------:R3:W-:Y:S01]  /*21820*/  @!P4 ST.E.64 desc[UR6][R6.64], R70 ;  /* 0x000000460600c985 */ /* 0x0007e2000c101b06 */
[----:B------:R-:W-:-:S05]  /*21830*/  @!P5 LEA.HI.X R9, R185, R3, R186, 0x2, P6 ;  /* 0x00000003b909d211 */ /* 0x000fca00030f14ba */
[----:B------:R4:W-:Y:S01]  /*21840*/  @!P5 ST.E.64 desc[UR6][R8.64], R74 ;  /* 0x0000004a0800d985 */ /* 0x0009e2000c101b06 */
[----:B------:R-:W-:Y:S02]  /*21850*/  ISETP.GE.AND P5, PT, R177, UR4, PT ;  /* 0x00000004b1007c0c */ /* 0x000fe4000bfa6270 */
[----:B0-----:R-:W-:-:S04]  /*21860*/  @!P0 LEA R4, P4, R183, R2, 0x2 ;  /* 0x00000002b7048211 */ /* 0x001fc800078810ff */
[-C--:B------:R-:W-:Y:S02]  /*21870*/  @!P0 LEA.HI.X R5, R183, R3.reuse, R184, 0x2, P4 ;  /* 0x00000003b7058211 */ /* 0x080fe400020f14b8 */
[----:B------:R-:W-:Y:S02]  /*21880*/  ISETP.GE.AND P4, PT, R175, UR4, PT ;  /* 0x00000004af007c0c */ /* 0x000fe4000bf86270 */
[-C--:B---3--:R-:W-:Y:S01]  /*21890*/  @!P1 LEA R6, P3, R181, R2.reuse, 0x2 ;  /* 0x00000002b5069211 */ /* 0x088fe200078610ff */
[----:B------:R0:W-:Y:S01]  /*218a0*/  @!P0 ST.E.64 desc[UR6][R4.64], R78 ;  /* 0x0000004e04008985 */ /* 0x0001e2000c101b06 */
[----:B----4-:R-:W-:Y:S02]  /*218b0*/  @!P2 LEA R8, P6, R179, R2, 0x2 ;  /* 0x00000002b308a211 */ /* 0x010fe400078c10ff */
        /* <DEDUP_REMOVED lines=9> */
[----:B---3--:R-:W-:-:S03]  /*21950*/  @!P4 LEA R6, P0, R175, R2, 0x2 ;  /* 0x00000002af06c211 */ /* 0x008fc600078010ff */
[----:B------:R0:W-:Y:S01]  /*21960*/  @!P5 ST.E.64 desc[UR6][R4.64], R90 ;  /* 0x0000005a0400d985 */ /* 0x0001e2000c101b06 */
[----:B------:R-:W-:Y:S02]  /*21970*/  ISETP.GE.AND P5, PT, R151, UR4, PT ;  /* 0x0000000497007c0c */ /* 0x000fe4000bfa6270 */
[-C--:B------:R-:W-:Y:S02]  /*21980*/  @!P4 LEA.HI.X R7, R175, R3.reuse, R176, 0x2, P0 ;  /* 0x00000003af07c211 */ /* 0x080fe400000f14b0 */
[----:B------:R-:W-:Y:S02]  /*21990*/  ISETP.GE.AND P0, PT, R167, UR4, PT ;  /* 0x00000004a7007c0c */ /* 0x000fe4000bf06270 */
[----:B----4-:R-:W-:Y:S01]  /*219a0*/  @!P3 LEA R8, P6, R173, R2, 0x2 ;  /* 0x00000002ad08b211 */ /* 0x010fe200078c10ff */
[----:B------:R3:W-:Y:S01]  /*219b0*/  @!P4 ST.E.64 desc[UR6][R6.64], R100 ;  /* 0x000000640600c985 */ /* 0x0007e2000c101b06 */
[----:B------:R-:W-:Y:S02]  /*219c0*/  ISETP.GE.AND P4, PT, R149, UR4, PT ;  /* 0x0000000495007c0c */ /* 0x000fe4000bf86270 */
[----:B------:R-:W-:-:S02]  /*219d0*/  @!P3 LEA.HI.X R9, R173, R3, R174, 0x2, P6 ;  /* 0x00000003ad09b211 */ /* 0x000fc400030f14ae */
[----:B0-----:R-:W-:-:S03]  /*219e0*/  @!P2 LEA R4, P6, R171, R2, 0x2 ;  /* 0x00000002ab04a211 */ /* 0x001fc600078c10ff */
[----:B------:R0:W-:Y:S01]  /*219f0*/  @!P3 ST.E.64 desc[UR6][R8.64], R104 ;  /* 0x000000680800b985 */ /* 0x0001e2000c101b06 */
[----:B------:R-:W-:Y:S02]  /*21a00*/  @!P2 LEA.HI.X R5, R171, R3, R172, 0x2, P6 ;  /* 0x00000003ab05a211 */ /* 0x000fe400030f14ac */
[----:B---3--:R-:W-:-:S03]  /*21a10*/  @!P1 LEA R6, P3, R169, R2, 0x2 ;  /* 0x00000002a9069211 */ /* 0x008fc600078610ff */
[----:B------:R3:W-:Y:S01]  /*21a20*/  @!P2 ST.E.64 desc[UR6][R4.64], R102 ;  /* 0x000000660400a985 */ /* 0x0007e2000c101b06 */
[-C--:B------:R-:W-:Y:S02]  /*21a30*/  @!P1 LEA.HI.X R7, R169, R3.reuse, R170, 0x2, P3 ;  /* 0x00000003a9079211 */ /* 0x080fe400018f14aa */
[----:B------:R-:W-:Y:S02]  /*21a40*/  ISETP.GE.AND P3, PT, R147, UR4, PT ;  /* 0x0000000493007c0c */ /* 0x000fe4000bf66270 */
[CC--:B0-----:R-:W-:Y:S01]  /*21a50*/  @!P0 LEA R8, P6, R167.reuse, R2.reuse, 0x2 ;  /* 0x00000002a7088211 */ /* 0x0c1fe200078c10ff */
[----:B------:R0:W-:Y:S03]  /*21a60*/  @!P1 ST.E.64 desc[UR6][R6.64], R106 ;  /* 0x0000006a06009985 */ /* 0x0001e6000c101b06 */
[----:B------:R-:W-:Y:S02]  /*21a70*/  @!P0 LEA.HI.X R9, R167, R3, R168, 0x2, P6 ;  /* 0x00000003a7098211 */ /* 0x000fe400030f14a8 */
[----:B---3--:R-:W-:-:S03]  /*21a80*/  @!P5 LEA R4, P1, R151, R2, 0x2 ;  /* 0x000000029704d211 */ /* 0x008fc600078210ff */
        /* <DEDUP_REMOVED lines=8> */
[CC--:B---3--:R-:W-:Y:S01]  /*21b10*/  @!P3 LEA R8, P6, R147.reuse, R2.reuse, 0x2 ;  /* 0x000000029308b211 */ /* 0x0c8fe200078c10ff */
[----:B------:R3:W-:Y:S01]  /*21b20*/  @!P4 ST.E.64 desc[UR6][R6.64], R112 ;  /* 0x000000700600c985 */ /* 0x0007e2000c101b06 */
[----:B------:R-:W-:Y:S02]  /*21b30*/  ISETP.GE.AND P4, PT, R138, UR4, PT ;  /* 0x000000048a007c0c */ /* 0x000fe4000bf86270 */
[----:B------:R-:W-:Y:S02]  /*21b40*/  @!P3 LEA.HI.X R9, R147, R3, R148, 0x2, P6 ;  /* 0x000000039309b211 */ /* 0x000fe400030f1494 */
[----:B0-----:R-:W-:-:S03]  /*21b50*/  @!P1 LEA R4, P6, R140, R2, 0x2 ;  /* 0x000000028c049211 */ /* 0x001fc600078c10ff */
[----:B------:R0:W-:Y:S01]  /*21b60*/  @!P3 ST.E.64 desc[UR6][R8.64], R114 ;  /* 0x000000720800b985 */ /* 0x0001e2000c101b06 */
[----:B------:R-:W-:Y:S02]  /*21b70*/  ISETP.GE.AND P3, PT, R136, UR4, PT ;  /* 0x0000000488007c0c */ /* 0x000fe4000bf66270 */
[----:B------:R-:W-:Y:S02]  /*21b80*/  @!P1 LEA.HI.X R5, R140, R3, R144, 0x2, P6 ;  /* 0x000000038c059211 */ /* 0x000fe400030f1490 */
[----:B---3--:R-:W-:-:S04]  /*21b90*/  @!P0 LEA R6, P5, R145, R2, 0x2 ;  /* 0x0000000291068211 */ /* 0x008fc800078a10ff */
[----:B------:R-:W-:Y:S02]  /*21ba0*/  @!P0 LEA.HI.X R7, R145, R3, R146, 0x2, P5 ;  /* 0x0000000391078211 */ /* 0x000fe400028f1492 */
[----:B------:R-:W-:-:S03]  /*21bb0*/  ISETP.GE.AND P5, PT, R132, UR4, PT ;  /* 0x0000000484007c0c */ /* 0x000fc6000bfa6270 */
[----:B------:R3:W-:Y:S04]  /*21bc0*/  @!P0 ST.E.64 desc[UR6][R6.64], R116 ;  /* 0x0000007406008985 */ /* 0x0007e8000c101b06 */
[----:B------:R4:W-:Y:S01]  /*21bd0*/  @!P1 ST.E.64 desc[UR6][R4.64], R118 ;  /* 0x0000007604009985 */ /* 0x0009e2000c101b06 */
[----:B0-----:R-:W-:-:S04]  /*21be0*/  @!P2 LEA R8, P1, R134, R2, 0x2 ;  /* 0x000000028608a211 */ /* 0x001fc800078210ff */
[----:B------:R-:W-:Y:S02]  /*21bf0*/  @!P2 LEA.HI.X R9, R134, R3, R135, 0x2, P1 ;  /* 0x000000038609a211 */ /* 0x000fe400008f1487 */
[----:B---3--:R-:W-:-:S04]  /*21c00*/  @!P4 LEA R6, P0, R138, R2, 0x2 ;  /* 0x000000028a06c211 */ /* 0x008fc800078010ff */
[-C--:B------:R-:W-:Y:S02]  /*21c10*/  @!P4 LEA.HI.X R7, R138, R3.reuse, R139, 0x2, P0 ;  /* 0x000000038a07c211 */ /* 0x080fe400000f148b */
[-C--:B------:R-:W-:Y:S02]  /*21c20*/  @!P5 LEA R10, P0, R132, R2.reuse, 0x2 ;  /* 0x00000002840ad211 */ /* 0x080fe400078010ff */
[----:B----4-:R-:W-:Y:S01]  /*21c30*/  @!P3 LEA R4, P6, R136, R2, 0x2 ;  /* 0x000000028804b211 */ /* 0x010fe200078c10ff */
[----:B------:R0:W-:Y:S01]  /*21c40*/  @!P4 ST.E.64 desc[UR6][R6.64], R120 ;  /* 0x000000780600c985 */ /* 0x0001e2000c101b06 */
[-C--:B------:R-:W-:Y:S02]  /*21c50*/  @!P5 LEA.HI.X R11, R132, R3.reuse, R133, 0x2, P0 ;  /* 0x00000003840bd211 */ /* 0x080fe400000f1485 */
[----:B------:R-:W-:Y:S02]  /*21c60*/  ISETP.GE.AND P0, PT, R130, UR4, PT ;  /* 0x0000000482007c0c */ /* 0x000fe4000bf06270 */
[----:B------:R-:W-:-:S05]  /*21c70*/  @!P3 LEA.HI.X R5, R136, R3, R137, 0x2, P6 ;  /* 0x000000038805b211 */ /* 0x000fca00030f1489 */
[----:B------:R0:W-:Y:S04]  /*21c80*/  @!P3 ST.E.64 desc[UR6][R4.64], R122 ;  /* 0x0000007a0400b985 */ /* 0x0001e8000c101b06 */
[----:B------:R0:W-:Y:S04]  /*21c90*/  @!P2 ST.E.64 desc[UR6][R8.64], R124 ;  /* 0x0000007c0800a985 */ /* 0x0001e8000c101b06 */
[----:B------:R0:W-:Y:S01]  /*21ca0*/  @!P5 ST.E.64 desc[UR6][R10.64], R126 ;  /* 0x0000007e0a00d985 */ /* 0x0001e2000c101b06 */
[----:B------:R-:W-:Y:S05]  /*21cb0*/  @P0 BRA `(.L_x_664) ;  /* 0x0000000c00ac0947 */ /* 0x000fea0003800000 */
[----:B------:R-:W-:Y:S01]  /*21cc0*/  LEA R2, P0, R130, R2, 0x2 ;  /* 0x0000000282027211 */ /* 0x000fe200078010ff */
[----:B------:R-:W-:-:S03]  /*21cd0*/  ULDC.64 UR4, c[0x0][0x208] ;  /* 0x0000820000047ab9 */ /* 0x000fc60000000a00 */
[----:B------:R-:W-:-:S05]  /*21ce0*/  LEA.HI.X R3, R130, R3, R131, 0x2, P0 ;  /* 0x0000000382037211 */ /* 0x000fca00000f1483 */
[----:B------:R3:W-:Y:S01]  /*21cf0*/  ST.E.64 desc[UR4][R2.64], R128 ;  /* 0x0000008002007985 */ /* 0x0007e2000c101b04 */
[----:B------:R-:W-:Y:S05]  /*21d00*/  BRA `(.L_x_664) ;  /* 0x0000000c00987947 */ /* 0x000fea0003800000 */
.L_x_655:
[----:B------:R-:W-:Y:S01]  /*21d10*/  ULDC.64 UR6, c[0x0][0xc08] ;  /* 0x0003020000067ab9 */ /* 0x000fe20000000a00 */
[----:B------:R-:W-:Y:S01]  /*21d20*/  ULDC.64 UR4, c[0x0][0xc00] ;  /* 0x0003000000047ab9 */ /* 0x000fe20000000a00 */
[----:B------:R-:W-:Y:S01]  /*21d30*/  ISETP.NE.U32.AND P1, PT, RZ, UR6, PT ;  /* 0x00000006ff007c0c */ /* 0x000fe2000bf25070 */
[----:B------:R-:W-:Y:S01]  /*21d40*/  ULDC.64 UR8, c[0x0][0x208] ;  /* 0x0000820000087ab9 */ /* 0x000fe20000000a00 */
[----:B------:R-:W-:Y:S02]  /*21d50*/  IADD3 R2, P2, R236, UR4, RZ ;  /* 0x00000004ec027c10 */ /* 0x000fe4000ff5e0ff */
[----:B------:R-:W-:Y:S02]  /*21d60*/  ISETP.NE.AND.EX P1, PT, RZ, UR7, PT, P1 ;  /* 0x00000007ff007c0c */ /* 0x000fe4000bf25310 */
[----:B------:R-:W-:Y:S01]  /*21d70*/  IADD3.X R3, R237, UR5, RZ, P2, !PT ;  /* 0x00000005ed037c10 */ /* 0x000fe200097fe4ff */
[----:B------:R-:W2:Y:S01]  /*21d80*/  S2R R4, SR_TID.X ;  /* 0x0000000000047919 */ /* 0x000ea20000002100 */
[----:B------:R-:W-:-:S02]  /*21d90*/  ISETP.NE.U32.AND P0, PT, RZ, UR4, PT ;  /* 0x00000004ff007c0c */ /* 0x000fc4000bf05070 */
[----:B------:R-:W-:Y:S02]  /*21da0*/  MOV R15, RZ ;  /* 0x000000ff000f7202 */ /* 0x000fe40000000f00 */
[----:B------:R-:W-:-:S05]  /*21db0*/  ISETP.NE.AND.EX P0, PT, RZ, UR5, PT, P0 ;  /* 0x00000005ff007c0c */ /* 0x000fca000bf05300 */
[----:B------:R-:W-:-:S04]  /*21dc0*/  @P1 IADD3 R236, P2, R236, UR6, RZ ;  /* 0x00000006ecec1c10 */ /* 0x000fc8000ff5e0ff */
[----:B------:R-:W-:Y:S02]  /*21dd0*/  @P1 IADD3.X R237, R237, UR7, RZ, P2, !PT ;  /* 0x00000007eded1c10 */ /* 0x000fe400097fe4ff */
[----:B------:R-:W-:Y:S01]  /*21de0*/  ISETP.NE.AND P2, PT, R234, RZ, PT ;  /* 0x000000ffea00720c */ /* 0x000fe20003f45270 */
[----:B------:R-:W-:Y:S01]  /*21df0*/  ULDC UR4, c[0x0][0xa88] ;  /* 0x0002a20000047ab9 */ /* 0x000fe20000000800 */
[----:B------:R3:W5:Y:S01]  /*21e00*/  @P0 LDG.E R15, desc[UR8][R2.64] ;  /* 0x00000008020f0981 */ /* 0x000762000c1e1900 */
[----:B------:R-:W-:-:S06]  /*21e10*/  IMAD.U32 R0, RZ, RZ, UR4 ;  /* 0x00000004ff007e24 */ /* 0x000fcc000f8e00ff */
[----:B------:R3:W5:Y:S04]  /*21e20*/  @P1 LDG.E R0, desc[UR8][R236.64] ;  /* 0x00000008ec001981 */ /* 0x000768000c1e1900 */
[----:B------:R-:W4:Y:S01]  /*21e30*/  @!P2 LDC R234, c[0x0][0xad4] ;  /* 0x0002b500ffeaab82 */ /* 0x000f220000000800 */
[----:B--2---:R-:W-:-:S05]  /*21e40*/  VIADD R5, R4, 0xffffff80 ;  /* 0xffffff8004057836 */ /* 0x004fca0000000000 */
[----:B------:R-:W-:Y:S02]  /*21e50*/  ISETP.GT.AND P3, PT, R5, 0x7f, PT ;  /* 0x0000007f0500780c */ /* 0x000fe40003f64270 */
[----:B----4-:R-:W-:Y:S01]  /*21e60*/  ISETP.GT.AND P2, PT, R234, 0x1, PT ;  /* 0x00000001ea00780c */ /* 0x010fe20003f44270 */
[----:B---3--:R-:W-:-:S12]  /*21e70*/  @P1 BRA `(.L_x_667) ;  /* 0x0000000000141947 */ /* 0x008fd80003800000 */
[----:B------:R-:W-:Y:S05]  /*21e80*/  @!P0 BRA `(.L_x_667) ;  /* 0x0000000000108947 */ /* 0x000fea0003800000 */
[----:B------:R-:W-:Y:S02]  /*21e90*/  ULDC.64 UR4, c[0x0][0x208] ;  /* 0x0000820000047ab9 */ /* 0x000fe40000000a00 */
[----:B------:R-:W2:Y:S04]  /*21ea0*/  LDG.E R5, desc[UR4][R2.64] ;  /* 0x0000000402057981 */ /* 0x000ea8000c1e1900 */
[----:B-----5:R-:W2:Y:S02]  /*21eb0*/  LDG.E R0, desc[UR4][R2.64+0x4] ;  /* 0x0000040402007981 */ /* 0x020ea4000c1e1900 */
[----:B--2---:R-:W-:-:S07]  /*21ec0*/  IMAD.IADD R0, R0, 0x1, -R5 ;  /* 0x0000000100007824 */ /* 0x004fce00078e0a05 */
.L_x_667:
[----:B------:R-:W2:Y:S01]  /*21ed0*/  LDL.LU R2, [R1+0xfc] ;  /* 0x0000fc0001027983 */ /* 0x000ea20000300800 */
[----:B------:R-:W-:Y:S01]  /*21ee0*/  BSSY B1, `(.L_x_668) ;  /* 0x0000039000017945 */ /* 0x000fe20003800000 */
[----:B------:R-:W-:Y:S02]  /*21ef0*/  SEL R235, R235, RZ, !P0 ;  /* 0x000000ffebeb7207 */ /* 0x000fe40004000000 */
[----:B-----5:R-:W-:Y:S02]  /*21f00*/  SHF.R.S32.HI R24, RZ, 0x1f, R15 ;  /* 0x0000001fff187819 */ /* 0x020fe4000001140f */
[----:B--2---:R-:W-:Y:S01]  /*21f10*/  SEL R26, R2, RZ, !P0 ;  /* 0x000000ff021a7207 */ /* 0x004fe20004000000 */
[----:B------:R-:W-:Y:S06]  /*21f20*/  @P3 BRA `(.L_x_669) ;  /* 0x0000000000d03947 */ /* 0x000fec0003800000 */
[----:B------:R-:W2:Y:S01]  /*21f30*/  LDL R2, [R1+0x74] ;  /* 0x0000740001027983 */ /* 0x000ea20000100800 */
[----:B------:R-:W3:Y:S02]  /*21f40*/  LDC R29, c[0x0][0xbe8] ;  /* 0x0002fa00ff1d7b82 */ /* 0x000ee40000000800 */
[----:B---3--:R-:W-:Y:S01]  /*21f50*/  IMAD R3, R0, R29, RZ ;  /* 0x0000001d00037224 */ /* 0x008fe200078e02ff */
[----:B--2---:R-:W-:-:S05]  /*21f60*/  LEA R2, R2, R4, 0x7 ;  /* 0x0000000402027211 */ /* 0x004fca00078e38ff */
[----:B------:R-:W-:-:S05]  /*21f70*/  VIADD R28, R2, 0xffffff80 ;  /* 0xffffff80021c7836 */ /* 0x000fca0000000000 */
[----:B------:R-:W-:-:S13]  /*21f80*/  ISETP.GE.AND P0, PT, R28, R3, PT ;  /* 0x000000031c00720c */ /* 0x000fda0003f06270 */
[----:B------:R-:W-:Y:S05]  /*21f90*/  @P0 BRA `(.L_x_669) ;  /* 0x0000000000b40947 */ /* 0x000fea0003800000 */
[----:B------:R-:W2:Y:S01]  /*21fa0*/  LDL.LU R30, [R1+0x78] ;  /* 0x00007800011e7983 */ /* 0x000ea20000300800 */
[----:B------:R-:W-:Y:S01]  /*21fb0*/  IMAD.MOV.U32 R20, RZ, RZ, 0x9b8 ;  /* 0x000009b8ff147424 */ /* 0x000fe200078e00ff */
[----:B------:R-:W-:Y:S01]  /*21fc0*/  ISETP.GT.AND P0, PT, R234, 0x1, PT ;  /* 0x00000001ea00780c */ /* 0x000fe20003f04270 */
[----:B------:R-:W3:Y:S01]  /*21fd0*/  LDC.64 R8, c[0x0][0xba8] ;  /* 0x0002ea00ff087b82 */ /* 0x000ee20000000a00 */
[----:B------:R-:W-:Y:S01]  /*21fe0*/  ISETP.NE.AND P1, PT, R29, 0x1, PT ;  /* 0x000000011d00780c */ /* 0x000fe20003f25270 */
[----:B------:R-:W-:Y:S01]  /*21ff0*/  IMAD.MOV.U32 R21, RZ, RZ, R28 ;  /* 0x000000ffff157224 */ /* 0x000fe200078e001c */
[----:B------:R-:W-:Y:S01]  /*22000*/  SEL R20, R20, 0x978, P0 ;  /* 0x0000097814147807 */ /* 0x000fe20000000000 */
[----:B------:R-:W-:-:S04]  /*22010*/  ULDC.64 UR4, c[0x0][0x208] ;  /* 0x0000820000047ab9 */ /* 0x000fc80000000a00 */
[----:B------:R-:W4:Y:S08]  /*22020*/  LDC.64 R2, c[0x0][R20+0x220] ;  /* 0x0000880014027b82 */ /* 0x000f300000000a00 */
[----:B------:R-:W5:Y:S08]  /*22030*/  LDC.64 R10, c[0x0][R20+0x218] ;  /* 0x00008600140a7b82 */ /* 0x000f700000000a00 */
[----:B------:R-:W0:Y:S08]  /*22040*/  LDC.64 R4, c[0x0][R20+0x228] ;  /* 0x00008a0014047b82 */ /* 0x000e300000000a00 */
[----:B------:R-:W1:Y:S08]  /*22050*/  @P1 LDC R13, c[0x0][0xbec] ;  /* 0x0002fb00ff0d1b82 */ /* 0x000e700000000800 */
[----:B------:R-:W0:Y:S08]  /*22060*/  LDC.64 R6, c[0x0][R20+0x210] ;  /* 0x0000840014067b82 */ /* 0x000e300000000a00 */
[----:B------:R-:W0:Y:S01]  /*22070*/  @P1 LDC R27, c[0x0][0xbf0] ;  /* 0x0002fc00ff1b1b82 */ /* 0x000e220000000800 */
[----:B-1----:R-:W-:-:S07]  /*22080*/  @P1 IMAD.HI.U32 R14, R28, R13, RZ ;  /* 0x0000000d1c0e1227 */ /* 0x002fce00078e00ff */
[----:B---3--:R-:W1:Y:S01]  /*22090*/  @!P0 LDC R8, c[0x0][0xb50] ;  /* 0x0002d400ff088b82 */ /* 0x008e620000000800 */
[-C--:B----4-:R-:W-:Y:S02]  /*220a0*/  IMAD R3, R3, R235.reuse, RZ ;  /* 0x000000eb03037224 */ /* 0x090fe400078e02ff */
[----:B------:R-:W-:-:S05]  /*220b0*/  IMAD.WIDE.U32 R12, R2, R235, RZ ;  /* 0x000000eb020c7225 */ /* 0x000fca00078e00ff */
[----:B------:R-:W3:Y:S01]  /*220c0*/  @!P0 LDC R9, c[0x0][0xb54] ;  /* 0x0002d500ff098b82 */ /* 0x000ee20000000800 */
[-C--:B-----5:R-:W-:Y:S02]  /*220d0*/  IMAD R25, R11, R232.reuse, RZ ;  /* 0x000000e80b197224 */ /* 0x0a0fe400078e02ff */
[----:B------:R-:W-:Y:S01]  /*220e0*/  IMAD.WIDE.U32 R10, R10, R232, RZ ;  /* 0x000000e80a0a7225 */ /* 0x000fe200078e00ff */
[----:B0-----:R-:W-:-:S03]  /*220f0*/  @P1 SHF.R.U32.HI R21, RZ, R27, R14 ;  /* 0x0000001bff151219 */ /* 0x001fc6000001160e */
[----:B------:R-:W-:Y:S01]  /*22100*/  IMAD R27, R2, R26, R3 ;  /* 0x0000001a021b7224 */ /* 0x000fe200078e0203 */
[----:B------:R-:W-:Y:S02]  /*22110*/  IADD3 R25, R11, R25, RZ ;  /* 0x000000190b197210 */ /* 0x000fe40007ffe0ff */
[----:B------:R-:W-:Y:S01]  /*22120*/  IADD3 R10, P1, P3, R12, R10, R15 ;  /* 0x0000000a0c0a7210 */ /* 0x000fe20007b3e00f */
[----:B------:R-:W-:Y:S02]  /*22130*/  IMAD.MOV R2, RZ, RZ, -R21 ;  /* 0x000000ffff027224 */ /* 0x000fe400078e0a15 */
[----:B------:R-:W-:Y:S01]  /*22140*/  IMAD.IADD R27, R13, 0x1, R27 ;  /* 0x000000010d1b7824 */ /* 0x000fe200078e021b */
[----:B--2---:R-:W-:-:S05]  /*22150*/  SEL R3, R30, RZ, P0 ;  /* 0x000000ff1e037207 */ /* 0x004fca0000000000 */
[-C--:B------:R-:W-:Y:S02]  /*22160*/  IMAD R11, R5, R3.reuse, RZ ;  /* 0x00000003050b7224 */ /* 0x080fe400078e02ff */
[----:B------:R-:W-:-:S04]  /*22170*/  IMAD.WIDE.U32 R4, R4, R3, RZ ;  /* 0x0000000304047225 */ /* 0x000fc800078e00ff */
[----:B------:R-:W-:Y:S01]  /*22180*/  IMAD R3, R29, R2, R28 ;  /* 0x000000021d037224 */ /* 0x000fe200078e021c */
[----:B------:R-:W-:Y:S01]  /*22190*/  IADD3.X R2, R27, R25, R24, P1, P3 ;  /* 0x000000191b027210 */ /* 0x000fe20000fe6418 */
[----:B------:R-:W-:Y:S01]  /*221a0*/  IMAD.IADD R11, R5, 0x1, R11 ;  /* 0x00000001050b7824 */ /* 0x000fe200078e020b */
[----:B------:R-:W-:Y:S02]  /*221b0*/  IADD3 R4, P0, P1, R21, R10, R4 ;  /* 0x0000000a15047210 */ /* 0x000fe4000791e004 */
[----:B------:R-:W-:-:S04]  /*221c0*/  SHF.R.S32.HI R21, RZ, 0x1f, R21 ;  /* 0x0000001fff157819 */ /* 0x000fc80000011415 */
[----:B------:R-:W-:Y:S01]  /*221d0*/  IADD3.X R5, R21, R2, R11, P0, P1 ;  /* 0x0000000215057210 */ /* 0x000fe200007e240b */
[-C--:B------:R-:W-:Y:S01]  /*221e0*/  IMAD R2, R7, R3.reuse, RZ ;  /* 0x0000000307027224 */ /* 0x080fe200078e02ff */
[----:B------:R-:W-:Y:S01]  /*221f0*/  SHF.R.S32.HI R11, RZ, 0x1f, R3 ;  /* 0x0000001fff0b7819 */ /* 0x000fe20000011403 */
[----:B------:R-:W-:-:S04]  /*22200*/  IMAD.WIDE.U32 R4, R6, R3, R4 ;  /* 0x0000000306047225 */ /* 0x000fc800078e0004 */
[----:B------:R-:W-:Y:S01]  /*22210*/  IMAD R11, R6, R11, R2 ;  /* 0x0000000b060b7224 */ /* 0x000fe200078e0202 */
[----:B-1----:R-:W-:Y:S01]  /*22220*/  LEA R8, P0, R4, R8, 0x2 ;  /* 0x0000000804087211 */ /* 0x002fe200078010ff */
[----:B------:R-:W-:-:S03]  /*22230*/  IMAD.MOV.U32 R3, RZ, RZ, -0x800000 ;  /* 0xff800000ff037424 */ /* 0x000fc600078e00ff */
[----:B------:R-:W-:-:S04]  /*22240*/  IADD3 R2, R5, R11, RZ ;  /* 0x0000000b05027210 */ /* 0x000fc80007ffe0ff */
[----:B---3--:R-:W-:-:S05]  /*22250*/  LEA.HI.X R9, R4, R9, R2, 0x2, P0 ;  /* 0x0000000904097211 */ /* 0x008fca00000f1402 */
[----:B------:R2:W-:Y:S02]  /*22260*/  STG.E desc[UR4][R8.64], R3 ;  /* 0x0000000308007986 */ /* 0x0005e4000c101904 */
.L_x_669:
[----:B------:R-:W-:Y:S05]  /*22270*/  BSYNC B1 ;  /* 0x0000000000017941 */ /* 0x000fea0003800000 */
.L_x_668:
[----:B------:R-:W-:Y:S05]  /*22280*/  @P2 BRA `(.L_x_664) ;  /* 0x0000000800382947 */ /* 0x000fea0003800000 */
[----:B--2---:R-:W2:Y:S01]  /*22290*/  LDL.LU R8, [R1+0x74] ;  /* 0x0000740001087983 */ /* 0x004ea20000300800 */
[----:B------:R-:W3:Y:S01]  /*222a0*/  LDC R11, c[0x0][0xbe8] ;  /* 0x0002fa00ff0b7b82 */ /* 0x000ee20000000800 */
[----:B------:R-:W-:Y:S01]  /*222b0*/  ULDC.64 UR4, c[0x0][0xaa0] ;  /* 0x0002a80000047ab9 */ /* 0x000fe20000000a00 */
[----:B------:R-:W-:Y:S01]  /*222c0*/  IMAD R4, R233, 0x20, R212 ;  /* 0x00000020e9047824 */ /* 0x000fe200078e02d4 */
[----:B------:R4:W5:Y:S01]  /*222d0*/  LDL R21, [R1+0x14] ;  /* 0x0000140001157983 */ /* 0x0009620000100800 */
[----:B------:R-:W-:-:S03]  /*222e0*/  ULDC.64 UR6, c[0x0][0xaf0] ;  /* 0x0002bc0000067ab9 */ /* 0x000fc60000000a00 */
[----:B------:R4:W5:Y:S01]  /*222f0*/  LDL R20, [R1+0x70] ;  /* 0x0000700001147983 */ /* 0x0009620000100800 */
[----:B------:R-:W-:-:S03]  /*22300*/  IMAD R2, R24, UR4, RZ ;  /* 0x0000000418027c24 */ /* 0x000fc6000f8e02ff */
[----:B------:R4:W5:Y:S01]  /*22310*/  LDL R14, [R1+0x6c] ;  /* 0x00006c00010e7983 */ /* 0x0009620000100800 */
[C---:B------:R-:W-:Y:S02]  /*22320*/  IMAD R5, R15.reuse, UR5, R2 ;  /* 0x000000050f057c24 */ /* 0x040fe4000f8e0202 */
[----:B------:R-:W-:Y:S01]  /*22330*/  IMAD.WIDE.U32 R2, R15, UR4, RZ ;  /* 0x000000040f027c25 */ /* 0x000fe2000f8e00ff */
[----:B------:R-:W-:-:S03]  /*22340*/  ULDC.64 UR4, c[0x0][0xae8] ;  /* 0x0002ba0000047ab9 */ /* 0x000fc60000000a00 */
[----:B------:R-:W-:Y:S02]  /*22350*/  IMAD.IADD R3, R3, 0x1, R5 ;  /* 0x0000000103037824 */ /* 0x000fe400078e0205 */
[----:B------:R-:W-:Y:S01]  /*22360*/  IMAD.WIDE.U32 R2, R232, UR4, R2 ;  /* 0x00000004e8027c25 */ /* 0x000fe2000f8e0002 */
[----:B---3--:R-:W-:-:S03]  /*22370*/  ISETP.NE.AND P0, PT, R11, 0x1, PT ;  /* 0x000000010b00780c */ /* 0x008fc60003f05270 */
[----:B------:R-:W-:Y:S01]  /*22380*/  IMAD R3, R232, UR5, R3 ;  /* 0x00000005e8037c24 */ /* 0x000fe2000f8e0203 */
[----:B------:R-:W-:Y:S01]  /*22390*/  ULDC.64 UR4, c[0x0][0xae0] ;  /* 0x0002b80000047ab9 */ /* 0x000fe20000000a00 */
[----:B------:R-:W-:-:S08]  /*223a0*/  IMAD.WIDE.U32 R2, R235, UR6, R2 ;  /* 0x00000006eb027c25 */ /* 0x000fd0000f8e0002 */
[----:B------:R-:W3:Y:S08]  /*223b0*/  @P0 LDC R6, c[0x0][0xbec] ;  /* 0x0002fb00ff060b82 */ /* 0x000ef00000000800 */
[----:B------:R-:W0:Y:S01]  /*223c0*/  @P0 LDC R7, c[0x0][0xbf0] ;  /* 0x0002fc00ff070b82 */ /* 0x000e220000000800 */
[----:B------:R-:W-:Y:S01]  /*223d0*/  IMAD R13, R0, R11, RZ ;  /* 0x0000000b000d7224 */ /* 0x000fe200078e02ff */
[----:B------:R-:W-:Y:S01]  /*223e0*/  BSSY B1, `(.L_x_670) ;  /* 0x0000033000017945 */ /* 0x000fe20003800000 */
[C---:B--2---:R-:W-:Y:S01]  /*223f0*/  LEA R9, R8.reuse, R4, 0x7 ;  /* 0x0000000408097211 */ /* 0x044fe200078e38ff */
[----:B------:R-:W-:-:S04]  /*22400*/  IMAD R12, R8, 0x80, R212 ;  /* 0x00000080080c7824 */ /* 0x000fc800078e02d4 */
[----:B---3--:R-:W-:-:S04]  /*22410*/  @P0 IMAD.HI.U32 R4, R9, R6, RZ ;  /* 0x0000000609040227 */ /* 0x008fc800078e00ff */
[----:B------:R-:W-:Y:S01]  /*22420*/  IMAD.MOV.U32 R5, RZ, RZ, R9 ;  /* 0x000000ffff057224 */ /* 0x000fe200078e0009 */
[----:B0-----:R-:W-:Y:S01]  /*22430*/  @P0 SHF.R.U32.HI R5, RZ, R7, R4 ;  /* 0x00000007ff050219 */ /* 0x001fe20000011604 */
[----:B------:R-:W-:-:S03]  /*22440*/  IMAD R6, R26, UR6, RZ ;  /* 0x000000061a067c24 */ /* 0x000fc6000f8e02ff */
[--C-:B------:R-:W-:Y:S01]  /*22450*/  SHF.R.S32.HI R4, RZ, 0x1f, R5.reuse ;  /* 0x0000001fff047819 */ /* 0x100fe20000011405 */
[----:B------:R-:W-:Y:S02]  /*22460*/  IMAD R7, R235, UR7, R6 ;  /* 0x00000007eb077c24 */ /* 0x000fe4000f8e0206 */
[----:B------:R-:W-:Y:S02]  /*22470*/  IMAD.MOV R6, RZ, RZ, -R5 ;  /* 0x000000ffff067224 */ /* 0x000fe400078e0a05 */
[----:B------:R-:W-:Y:S02]  /*22480*/  IMAD.IADD R3, R3, 0x1, R7 ;  /* 0x0000000103037824 */ /* 0x000fe400078e0207 */
[----:B------:R-:W-:Y:S02]  /*22490*/  IMAD R4, R4, UR4, RZ ;  /* 0x0000000404047c24 */ /* 0x000fe4000f8e02ff */
[----:B------:R-:W-:Y:S02]  /*224a0*/  IMAD R7, R11, R6, R9 ;  /* 0x000000060b077224 */ /* 0x000fe400078e0209 */
[----:B------:R-:W-:-:S02]  /*224b0*/  IMAD R9, R5, UR5, R4 ;  /* 0x0000000505097c24 */ /* 0x000fc4000f8e0204 */
[----:B------:R-:W-:Y:S01]  /*224c0*/  IMAD.WIDE.U32 R2, R5, UR4, R2 ;  /* 0x0000000405027c25 */ /* 0x000fe2000f8e0002 */
[----:B------:R-:W-:Y:S01]  /*224d0*/  SHF.R.S32.HI R4, RZ, 0x1f, R7 ;  /* 0x0000001fff047819 */ /* 0x000fe20000011407 */
[----:B------:R-:W-:-:S03]  /*224e0*/  ULDC.64 UR4, c[0x0][0xad8] ;  /* 0x0002b60000047ab9 */ /* 0x000fc60000000a00 */
[----:B------:R-:W-:Y:S01]  /*224f0*/  IADD3 R3, R3, R9, RZ ;  /* 0x0000000903037210 */ /* 0x000fe20007ffe0ff */
[----:B------:R-:W-:Y:S01]  /*22500*/  IMAD R4, R4, UR4, RZ ;  /* 0x0000000404047c24 */ /* 0x000fe2000f8e02ff */
[----:B------:R-:W-:-:S03]  /*22510*/  ISETP.GE.AND P2, PT, R12, R13, PT ;  /* 0x0000000d0c00720c */ /* 0x000fc60003f46270 */
[C---:B------:R-:W-:Y:S02]  /*22520*/  IMAD R5, R7.reuse, UR5, R4 ;  /* 0x0000000507057c24 */ /* 0x040fe4000f8e0204 */
[----:B------:R-:W-:Y:S01]  /*22530*/  IMAD.WIDE.U32 R2, R7, UR4, R2 ;  /* 0x0000000407027c25 */ /* 0x000fe2000f8e0002 */
[----:B------:R-:W-:-:S03]  /*22540*/  ULDC.64 UR4, c[0x0][0xa80] ;  /* 0x0002a00000047ab9 */ /* 0x000fc60000000a00 */
[----:B------:R-:W-:Y:S01]  /*22550*/  VIADD R0, R12, 0x20 ;  /* 0x000000200c007836 */ /* 0x000fe20000000000 */
[----:B------:R-:W-:Y:S02]  /*22560*/  IADD3 R3, R3, R5, RZ ;  /* 0x0000000503037210 */ /* 0x000fe40007ffe0ff */
[----:B------:R-:W-:Y:S02]  /*22570*/  LEA R10, P3, R2, UR4, 0x1 ;  /* 0x00000004020a7c11 */ /* 0x000fe4000f8608ff */
[-C--:B------:R-:W-:Y:S02]  /*22580*/  ISETP.GE.AND P1, PT, R0, R13.reuse, PT ;  /* 0x0000000d0000720c */ /* 0x080fe40003f26270 */
[----:B------:R-:W-:Y:S01]  /*22590*/  LEA.HI.X R11, R2, UR5, R3, 0x1, P3 ;  /* 0x00000005020b7c11 */ /* 0x000fe200098f0c03 */
[----:B------:R-:W-:Y:S01]  /*225a0*/  VIADD R0, R12, 0x40 ;  /* 0x000000400c007836 */ /* 0x000fe20000000000 */
[----:B------:R4:W0:Y:S04]  /*225b0*/  SHFL.IDX PT, R8, R10, RZ, 0x181f ;  /* 0x00181fff0a087589 */ /* 0x00082800000e0000 */
[----:B------:R4:W2:Y:S01]  /*225c0*/  SHFL.IDX PT, R9, R11, RZ, 0x181f ;  /* 0x00181fff0b097589 */ /* 0x0008a200000e0000 */
        /* <DEDUP_REMOVED lines=8> */
[----:B0-----:R-:W-:-:S04]  /*22650*/  @!P5 LEA R6, P6, R16, R8, 0x1 ;  /* 0x000000081006d211 */ /* 0x001fc800078c08ff */
[-C--:B--2---:R-:W-:Y:S02]  /*22660*/  @!P5 LEA.HI.X R7, R16, R9.reuse, R17, 0x1, P6 ;  /* 0x000000091007d211 */ /* 0x084fe400030f0c11 */
[CC--:B------:R-:W-:Y:S01]  /*22670*/  @!P3 LEA R4, P6, R218.reuse, R8.reuse, 0x1 ;  /* 0x00000008da04b211 */ /* 0x0c0fe200078c08ff */
[----:B-----5:R-:W-:Y:S02]  /*22680*/  @!P4 IMAD.SHL.U32 R15, R21, 0x8, RZ ;  /* 0x00000008150fc824 */ /* 0x020fe400078e00ff */
[----:B------:R3:W-:Y:S01]  /*22690*/  @!P5 ST.E.128 desc[UR6][R6.64], RZ ;  /* 0x000000ff0600d985 */ /* 0x0007e2000c101d06 */
[----:B------:R-:W-:Y:S02]  /*226a0*/  @!P3 LEA.HI.X R5, R218, R9, R20, 0x1, P6 ;  /* 0x00000009da05b211 */ /* 0x000fe400030f0c14 */
[----:B------:R-:W-:-:S04]  /*226b0*/  @!P2 LEA R2, P6, R219, R8, 0x1 ;  /* 0x00000008db02a211 */ /* 0x000fc800078c08ff */
[----:B------:R-:W-:Y:S01]  /*226c0*/  @!P2 LEA.HI.X R3, R219, R9, R14, 0x1, P6 ;  /* 0x00000009db03a211 */ /* 0x000fe200030f0c0e */
[----:B------:R-:W-:-:S05]  /*226d0*/  @!P4 IMAD.WIDE R8, R15, 0x2, R8 ;  /* 0x000000020f08c825 */ /* 0x000fca00078e0208 */
[----:B------:R3:W-:Y:S04]  /*226e0*/  @!P4 ST.E.128 desc[UR6][R8.64], RZ ;  /* 0x000000ff0800c985 */ /* 0x0007e8000c101d06 */
[----:B------:R3:W-:Y:S04]  /*226f0*/  @!P3 ST.E.128 desc[UR6][R4.64], RZ ;  /* 0x000000ff0400b985 */ /* 0x0007e8000c101d06 */
[----:B------:R3:W-:Y:S02]  /*22700*/  @!P2 ST.E.128 desc[UR6][R2.64], RZ ;  /* 0x000000ff0200a985 */ /* 0x0007e4000c101d06 */
.L_x_671:
[----:B------:R-:W-:Y:S05]  /*22710*/  BSYNC B1 ;  /* 0x0000000000017941 */ /* 0x000fea0003800000 */
.L_x_670:
[----:B--23--:R2:W3:Y:S01]  /*22720*/  SHFL.IDX PT, R9, R11, 0x1, 0x181f ;  /* 0x00381f000b097f89 */ /* 0x00c4e200000e0000 */
[----:B------:R-:W-:Y:S03]  /*22730*/  BSSY B1, `(.L_x_672) ;  /* 0x0000015000017945 */ /* 0x000fe60003800000 */
[----:B0-----:R2:W0:Y:S01]  /*22740*/  SHFL.IDX PT, R8, R10, 0x1, 0x181f ;  /* 0x00381f000a087f89 */ /* 0x00142200000e0000 */
        /* <DEDUP_REMOVED lines=9> */
[-C--:B---3--:R-:W-:Y:S02]  /*227e0*/  @!P4 LEA.HI.X R7, R16, R9.reuse, R17, 0x1, P6 ;  /* 0x000000091007c211 */ /* 0x088fe400030f0c11 */
[----:B------:R-:W-:Y:S01]  /*227f0*/  @!P1 LEA R2, P6, R219, R8, 0x1 ;  /* 0x00000008db029211 */ /* 0x000fe200078c08ff */
[----:B-----5:R-:W-:Y:S01]  /*22800*/  @!P3 IMAD.SHL.U32 R15, R21, 0x8, RZ ;  /* 0x00000008150fb824 */ /* 0x020fe200078e00ff */
[-C--:B------:R-:W-:Y:S01]  /*22810*/  @!P2 LEA.HI.X R5, R218, R9.reuse, R20, 0x1, P5 ;  /* 0x00000009da05a211 */ /* 0x080fe200028f0c14 */
[----:B------:R0:W-:Y:S01]  /*22820*/  @!P4 ST.E.128 desc[UR6][R6.64], RZ ;  /* 0x000000ff0600c985 */ /* 0x0001e2000c101d06 */
[----:B------:R-:W-:Y:S01]  /*22830*/  @!P1 LEA.HI.X R3, R219, R9, R14, 0x1, P6 ;  /* 0x00000009db039211 */ /* 0x000fe200030f0c0e */
[----:B------:R-:W-:-:S05]  /*22840*/  @!P3 IMAD.WIDE R8, R15, 0x2, R8 ;  /* 0x000000020f08b825 */ /* 0x000fca00078e0208 */
[----:B------:R0:W-:Y:S04]  /*22850*/  @!P3 ST.E.128 desc[UR6][R8.64], RZ ;  /* 0x000000ff0800b985 */ /* 0x0001e8000c101d06 */
[----:B------:R0:W-:Y:S04]  /*22860*/  @!P2 ST.E.128 desc[UR6][R4.64], RZ ;  /* 0x000000ff0400a985 */ /* 0x0001e8000c101d06 */
[----:B------:R0:W-:Y:S02]  /*22870*/  @!P1 ST.E.128 desc[UR6][R2.64], RZ ;  /* 0x000000ff02009985 */ /* 0x0001e4000c101d06 */
.L_x_673:
[----:B------:R-:W-:Y:S05]  /*22880*/  BSYNC B1 ;  /* 0x0000000000017941 */ /* 0x000fea0003800000 */
.L_x_672:
[----:B0--3--:R0:W3:Y:S01]  /*22890*/  SHFL.IDX PT, R9, R11, 0x2, 0x181f ;  /* 0x00581f000b097f89 */ /* 0x0090e200000e0000 */
        /* <DEDUP_REMOVED lines=12> */
[----:B-----5:R-:W-:Y:S01]  /*22960*/  @!P4 IMAD.SHL.U32 R15, R21, 0x8, RZ ;  /* 0x00000008150fc824 */ /* 0x020fe200078e00ff */
[-C--:B---3--:R-:W-:Y:S02]  /*22970*/  @!P3 LEA.HI.X R7, R16, R9.reuse, R17, 0x1, P0 ;  /* 0x000000091007b211 */ /* 0x088fe400000f0c11 */
[-C--:B------:R-:W-:Y:S02]  /*22980*/  @!P5 LEA.HI.X R5, R218, R9.reuse, R20, 0x1, P1 ;  /* 0x00000009da05d211 */ /* 0x080fe400008f0c14 */
[----:B------:R-:W-:Y:S01]  /*22990*/  @!P6 LEA.HI.X R3, R219, R9, R14, 0x1, P2 ;  /* 0x00000009db03e211 */ /* 0x000fe200010f0c0e */
[----:B------:R-:W-:Y:S01]  /*229a0*/  @!P4 IMAD.WIDE R8, R15, 0x2, R8 ;  /* 0x000000020f08c825 */ /* 0x000fe200078e0208 */
[----:B------:R0:W-:Y:S04]  /*229b0*/  @!P3 ST.E.128 desc[UR6][R6.64], RZ ;  /* 0x000000ff0600b985 */ /* 0x0001e8000c101d06 */
[----:B------:R0:W-:Y:S04]  /*229c0*/  @!P4 ST.E.128 desc[UR6][R8.64], RZ ;  /* 0x000000ff0800c985 */ /* 0x0001e8000c101d06 */
[----:B------:R0:W-:Y:S04]  /*229d0*/  @!P5 ST.E.128 desc[UR6][R4.64], RZ ;  /* 0x000000ff0400d985 */ /* 0x0001e8000c101d06 */
[----:B------:R0:W-:Y:S02]  /*229e0*/  @!P6 ST.E.128 desc[UR6][R2.64], RZ ;  /* 0x000000ff0200e985 */ /* 0x0001e4000c101d06 */
.L_x_675:
[----:B------:R-:W-:Y:S05]  /*229f0*/  BSYNC B1 ;  /* 0x0000000000017941 */ /* 0x000fea0003800000 */
.L_x_674:
[----:B------:R-:W-:Y:S01]  /*22a00*/  IADD3 R0, R12, 0x60, RZ ;  /* 0x000000600c007810 */ /* 0x000fe20007ffe0ff */
[----:B0--3--:R3:W0:Y:S03]  /*22a10*/  SHFL.IDX PT, R9, R11, 0x3, 0x181f ;  /* 0x00781f000b097f89 */ /* 0x00962600000e0000 */
[----:B------:R-:W-:Y:S01]  /*22a20*/  ISETP.GE.AND P0, PT, R0, R13, PT ;  /* 0x0000000d0000720c */ /* 0x000fe20003f06270 */
[----:B------:R3:W0:-:S12]  /*22a30*/  SHFL.IDX PT, R8, R10, 0x3, 0x181f ;  /* 0x00781f000a087f89 */ /* 0x00061800000e0000 */
[----:B---3--:R-:W-:Y:S05]  /*22a40*/  @P0 BRA `(.L_x_664) ;  /* 0x0000000000480947 */ /* 0x008fea0003800000 */
        /* <DEDUP_REMOVED lines=9> */
[----:B--2-45:R-:W-:Y:S01]  /*22ae0*/  @!P4 IMAD.SHL.U32 R11, R21, 0x8, RZ ;  /* 0x00000008150bc824 */ /* 0x034fe200078e00ff */
[-C--:B------:R-:W-:Y:S02]  /*22af0*/  @!P3 LEA.HI.X R7, R16, R9.reuse, R17, 0x1, P0 ;  /* 0x000000091007b211 */ /* 0x080fe400000f0c11 */
[-C--:B------:R-:W-:Y:S02]  /*22b00*/  @!P5 LEA.HI.X R5, R218, R9.reuse, R20, 0x1, P1 ;  /* 0x00000009da05d211 */ /* 0x080fe400008f0c14 */
[----:B------:R-:W-:Y:S01]  /*22b10*/  @!P6 LEA.HI.X R3, R219, R9, R14, 0x1, P2 ;  /* 0x00000009db03e211 */ /* 0x000fe200010f0c0e */
[----:B------:R-:W-:Y:S01]  /*22b20*/  @!P4 IMAD.WIDE R8, R11, 0x2, R8 ;  /* 0x000000020b08c825 */ /* 0x000fe200078e0208 */
[----:B------:R3:W-:Y:S04]  /*22b30*/  @!P3 ST.E.128 desc[UR6][R6.64], RZ ;  /* 0x000000ff0600b985 */ /* 0x0007e8000c101d06 */
[----:B------:R3:W-:Y:S04]  /*22b40*/  @!P4 ST.E.128 desc[UR6][R8.64], RZ ;  /* 0x000000ff0800c985 */ /* 0x0007e8000c101d06 */
[----:B------:R3:W-:Y:S04]  /*22b50*/  @!P5 ST.E.128 desc[UR6][R4.64], RZ ;  /* 0x000000ff0400d985 */ /* 0x0007e8000c101d06 */
[----:B------:R3:W-:Y:S02]  /*22b60*/  @!P6 ST.E.128 desc[UR6][R2.64], RZ ;  /* 0x000000ff0200e985 */ /* 0x0007e4000c101d06 */
.L_x_664:
[----:B------:R-:W-:Y:S05]  /*22b70*/  BSYNC B0 ;  /* 0x0000000000007941 */ /* 0x000fea0003800000 */
.L_x_654:
[----:B------:R-:W-:Y:S02]  /*22b80*/  ULDC UR4, c[0x0][0xc3c] ;  /* 0x00030f0000047ab9 */ /* 0x000fe40000000800 */
[----:B-1----:R-:W-:-:S13]  /*22b90*/  ISETP.GE.AND P0, PT, R143, UR4, PT ;  /* 0x000000048f007c0c */ /* 0x002fda000bf06270 */
[----:B------:R-:W-:Y:S05]  /*22ba0*/  @!P0 BRA `(.L_x_676) ;  /* 0xfffffdf000048947 */ /* 0x000fea000383ffff */
[----:B------:R-:W-:Y:S05]  /*22bb0*/  BRA `(.L_x_444) ;  /* 0x0000009000647947 */ /* 0x000fea0003800000 */
.L_x_442:
[----:B------:R-:W-:-:S08]  /*22bc0*/  NOP ;  /* 0x0000000000007918 */ /* 0x000fd00000000000 */
[----:B------:R-:W0:-:S00]  /*22bd0*/  USETMAXREG.DEALLOC.CTAPOOL 0x18 ;  /* 0x00000018000079c8 */ /* 0x000e0000080e0500 */
[----:B0-----:R-:W2:Y:S01]  /*22be0*/  LDL.LU R2, [R1+0x10] ;  /* 0x0000100001027983 */ /* 0x001ea20000300800 */
[----:B------:R-:W-:Y:S01]  /*22bf0*/  LOP3.LUT R0, R0, 0x3, RZ, 0xc0, !PT ;  /* 0x0000000300007812 */ /* 0x000fe200078ec0ff */
[----:B------:R-:W-:-:S05]  /*22c00*/  IMAD.MOV.U32 R7, RZ, RZ, RZ ;  /* 0x000000ffff077224 */ /* 0x000fca00078e00ff */
[----:B------:R-:W0:Y:S02]  /*22c10*/  SHFL.IDX PT, R0, R0, RZ, 0x1f ;  /* 0x00001fff00007589 */ /* 0x000e2400000e0000 */
[----:B0-----:R-:W-:Y:S02]  /*22c20*/  ISETP.NE.AND P0, PT, R0, RZ, PT ;  /* 0x000000ff0000720c */ /* 0x001fe40003f05270 */
[----:B--2---:R-:W-:-:S11]  /*22c30*/  LOP3.LUT R2, R2, 0xfffffffd, RZ, 0xc0, !PT ;  /* 0xfffffffd02027812 */ /* 0x004fd600078ec0ff */
[----:B------:R-:W-:-:S05]  /*22c40*/  @P0 LOP3.LUT R2, R2, 0x2, RZ, 0xfc, !PT ;  /* 0x0000000202020812 */ /* 0x000fca00078efcff */
[----:B------:R0:W-:Y:S01]  /*22c50*/  STL [R1+0x10], R2 ;  /* 0x0000100201007387 */ /* 0x0001e20000100800 */
        /* <DEDUP_REMOVED lines=10> */
.L_x_677:
[----:B------:R-:W-:Y:S01]  /*22d00*/  LOP3.LUT R0, R6, 0x1f, RZ, 0xc0, !PT ;  /* 0x0000001f06007812 */ /* 0x000fe200078ec0ff */
[----:B------:R-:W-:Y:S01]  /*22d10*/  ULDC UR4, c[0x0][0xc3c] ;  /* 0x00030f0000047ab9 */ /* 0x000fe20000000800 */
[----:B------:R-:W-:Y:S01]  /*22d20*/  ULDC.64 UR6, c[0x0][0x208] ;  /* 0x0000820000067ab9 */ /* 0x000fe20000000a00 */
[----:B------:R-:W-:Y:S01]  /*22d30*/  IMAD.MOV.U32 R10, RZ, RZ, RZ ;  /* 0x000000ffff0a7224 */ /* 0x000fe200078e00ff */
[----:B------:R-:W-:Y:S01]  /*22d40*/  ISETP.NE.AND P0, PT, R0, 0x1f, PT ;  /* 0x0000001f0000780c */ /* 0x000fe20003f05270 */
[----:B------:R-:W-:-:S03]  /*22d50*/  ULDC UR5, c[0x0][0xc38] ;  /* 0x00030e0000057ab9 */ /* 0x000fc60000000800 */
[----:B------:R-:W-:-:S13]  /*22d60*/  ISETP.GE.OR P1, PT, R0, UR4, !P0 ;  /* 0x0000000400007c0c */ /* 0x000fda000c726670 */
[----:B0-----:R-:W0:Y:S08]  /*22d70*/  @!P1 LDC.64 R2, c[0x0][0xc80] ;  /* 0x00032000ff029b82 */ /* 0x001e300000000a00 */
        /* <DEDUP_REMOVED lines=14> */
[----:B-1----:R-:W-:-:S04]  /*22e60*/  SEL R5, R5, RZ, P1 ;  /* 0x000000ff05057207 */ /* 0x002fc80000800000 */
[----:B------:R-:W-:-:S05]  /*22e70*/  IADD3 R5, R4, R5, RZ ;  /* 0x0000000504057210 */ /* 0x000fca0007ffe0ff */
        /* <DEDUP_REMOVED lines=10> */
[----:B-1----:R-:W-:-:S04]  /*22f20*/  SEL R2, R2, RZ, P5 ;  /* 0x000000ff02027207 */ /* 0x002fc80002800000 */
[----:B------:R-:W-:-:S05]  /*22f30*/  IADD3 R2, R3, R2, RZ ;  /* 0x0000000203027210 */ /* 0x000fca0007ffe0ff */
        /* <DEDUP_REMOVED lines=8> */
.L_x_681:
[----:B------:R-:W0:Y:S01]  /*22fc0*/  LDC R2, c[0x0][0xc3c] ;  /* 0x00030f00ff027b82 */ /* 0x000e220000000800 */
[----:B------:R-:W-:Y:S01]  /*22fd0*/  ULDC UR7, c[0x0][0xc3c] ;  /* 0x00030f0000077ab9 */ /* 0x000fe20000000800 */
[----:B------:R-:W-:Y:S01]  /*22fe0*/  UIADD3 UR4, UR4, 0x1f, URZ ;  /* 0x0000001f04047890 */ /* 0x000fe2000fffe03f */
[----:B------:R-:W-:-:S05]  /*22ff0*/  IMAD.U32 R3, RZ, RZ, UR7 ;  /* 0x00000007ff037e24 */ /* 0x000fca000f8e00ff */
[----:B------:R1:W-:Y:S01]  /*23000*/  STL [R1+0xc], R3 ;  /* 0x00000c0301007387 */ /* 0x0003e20000100800 */
[----:B0-----:R-:W-:-:S13]  /*23010*/  ISETP.LE.AND P6, PT, R2, UR4, PT ;  /* 0x0000000402007c0c */ /* 0x001fda000bfc3270 */
[----:B-1----:R-:W-:Y:S05]  /*23020*/  @P6 BRA `(.L_x_680) ;  /* 0x0000000400a86947 */ /* 0x002fea0003800000 */
[----:B------:R-:W-:Y:S01]  /*23030*/  IADD3 R9, R0, UR4, RZ ;  /* 0x0000000400097c10 */ /* 0x000fe2000fffe0ff */
[----:B------:R-:W-:Y:S01]  /*23040*/  IMAD.MOV.U32 R7, RZ, RZ, RZ ;  /* 0x000000ffff077224 */ /* 0x000fe200078e00ff */
[----:B------:R-:W-:Y:S02]  /*23050*/  ULDC.64 UR8, c[0x0][0x208] ;  /* 0x0000820000087ab9 */ /* 0x000fe40000000a00 */
        /* <DEDUP_REMOVED lines=13> */
[----:B0-----:R-:W-:-:S04]  /*23130*/  SEL R5, R5, RZ, P2 ;  /* 0x000000ff05057207 */ /* 0x001fc80001000000 */
[----:B------:R-:W-:-:S05]  /*23140*/  IADD3 R5, R4, R5, RZ ;  /* 0x0000000504057210 */ /* 0x000fca0007ffe0ff */
        /* <DEDUP_REMOVED lines=10> */
[----:B0-----:R-:W-:-:S05]  /*231f0*/  IMAD R11, R4, UR5, RZ ;  /* 0x00000005040b7c24 */ /* 0x001fca000f8e02ff */
[----:B------:R-:W-:-:S04]  /*23200*/  IADD3 R8, R11, R8, RZ ;  /* 0x000000080b087210 */ /* 0x000fc80007ffe0ff */
[----:B------:R-:W-:-:S13]  /*23210*/  ISETP.GT.AND P6, PT, R8, UR6, PT ;  /* 0x0000000608007c0c */ /* 0x000fda000bfc4270 */
[----:B------:R-:W-:Y:S05]  /*23220*/  @!P6 BRA `(.L_x_681) ;  /* 0xfffffffc0064e947 */ /* 0x000fea000383ffff */
.L_x_679:
[----:B------:R-:W-:Y:S01]  /*23230*/  IMAD.IADD R11, R8, 0x1, -R11 ;  /* 0x00000001080b7824 */ /* 0x000fe200078e0a0b */
[----:B------:R-:W-:-:S03]  /*23240*/  MOV R14, RZ ;  /* 0x000000ff000e7202 */ /* 0x000fc60000000f00 */
        /* <DEDUP_REMOVED lines=18> */
.L_x_682:
        /* <DEDUP_REMOVED lines=11> */
[----:B------:R-:W-:Y:S01]  /*23420*/  IMAD R2, R11, R14, R3 ;  /* 0x0000000e0b027224 */ /* 0x000fe200078e0203 */
[----:B-1----:R-:W-:-:S04]  /*23430*/  IADD3 R3, R12, 0xffffffe, RZ ;  /* 0x0ffffffe0c037810 */ /* 0x002fc80007ffe0ff */
[----:B------:R-:W-:Y:S02]  /*23440*/  ISETP.GT.U32.AND P1, PT, R5, R2, PT ;  /* 0x000000020500720c */ /* 0x000fe40003f24070 */
[----:B------:R-:W0:Y:S11]  /*23450*/  F2I.FTZ.U32.TRUNC.NTZ R3, R3 ;  /* 0x0000000300037305 */ /* 0x000e36000021f000 */
[----:B------:R-:W-:Y:S01]  /*23460*/  @!P1 IMAD.IADD R2, R2, 0x1, -R5 ;  /* 0x0000000102029824 */ /* 0x000fe200078e0a05 */
[----:B------:R-:W-:-:S02]  /*23470*/  @!P1 IADD3 R11, R11, 0x1, RZ ;  /* 0x000000010b0b9810 */ /* 0x000fc40007ffe0ff */
        /* <DEDUP_REMOVED lines=20> */
[-C--:B------:R-:W-:Y:S01]  /*235c0*/  @!P1 IADD3 R3, R3, -R8.reuse, RZ ;  /* 0x8000000803039210 */ /* 0x080fe20007ffe0ff */
[----:B------:R-:W-:Y:S01]  /*235d0*/  @!P1 VIADD R5, R5, 0x1 ;  /* 0x0000000105059836 */ /* 0x000fe20000000000 */
[----:B------:R-:W-:Y:S02]  /*235e0*/  ISETP.NE.AND P1, PT, R9, RZ, PT ;  /* 0x000000ff0900720c */ /* 0x000fe40003f25270 */
[----:B------:R-:W-:-:S13]  /*235f0*/  ISETP.GE.U32.AND P0, PT, R3, R8, PT ;  /* 0x000000080300720c */ /* 0x000fda0003f06070 */
[----:B------:R-:W-:-:S04]  /*23600*/  @P0 VIADD R5, R5, 0x1 ;  /* 0x0000000105050836 */ /* 0x000fc80000000000 */
[----:B------:R-:W-:Y:S01]  /*23610*/  @!P2 IMAD.MOV R5, RZ, RZ, -R5 ;  /* 0x000000ffff05a224 */ /* 0x000fe200078e0a05 */
[----:B------:R-:W-:-:S04]  /*23620*/  @!P1 LOP3.LUT R5, RZ, R9, RZ, 0x33, !PT ;  /* 0x00000009ff059212 */ /* 0x000fc800078e33ff */
[----:B------:R-:W-:-:S05]  /*23630*/  IADD3 R2, -R5, RZ, RZ ;  /* 0x000000ff05027210 */ /* 0x000fca0007ffe1ff */
[C---:B------:R-:W-:Y:S02]  /*23640*/  IMAD R11, R9.reuse, R2, R11 ;  /* 0x00000002090b7224 */ /* 0x040fe400078e020b */
[----:B------:R-:W-:Y:S02]  /*23650*/  IMAD R2, R9, 0x1000000, R5 ;  /* 0x0100000009027824 */ /* 0x000fe400078e0205 */
[----:B------:R-:W-:Y:S02]  /*23660*/  IMAD.IADD R5, R10, 0x1, -R7 ;  /* 0x000000010a057824 */ /* 0x000fe400078e0a07 */
[----:B------:R-:W-:Y:S01]  /*23670*/  IMAD R3, R11, 0x10000, R2 ;  /* 0x000100000b037824 */ /* 0x000fe200078e0202 */
[----:B------:R-:W-:Y:S02]  /*23680*/  IADD3 R2, R4, UR4, RZ ;  /* 0x0000000404027c10 */ /* 0x000fe4000fffe0ff */
[----:B------:R1:W-:Y:S04]  /*23690*/  STL [R1+0x4], R5 ;  /* 0x0000040501007387 */ /* 0x0003e80000100800 */
[----:B------:R1:W-:Y:S04]  /*236a0*/  STL [R1+0xc], R2 ;  /* 0x00000c0201007387 */ /* 0x0003e80000100800 */
[----:B------:R1:W-:Y:S01]  /*236b0*/  STL [R1+0x8], R3 ;  /* 0x0000080301007387 */ /* 0x0003e20000100800 */
[----:B------:R-:W-:Y:S05]  /*236c0*/  BRA `(.L_x_683) ;  /* 0x0000000000107947 */ /* 0x000fea0003800000 */
.L_x_680:
[----:B------:R-:W-:Y:S01]  /*236d0*/  IMAD.U32 R2, RZ, RZ, UR6 ;  /* 0x00000006ff027e24 */ /* 0x000fe2000f8e00ff */
[----:B------:R0:W-:Y:S04]  /*236e0*/  STL [R1+0x4], RZ ;  /* 0x000004ff01007387 */ /* 0x0001e80000100800 */
[----:B------:R0:W-:Y:S04]  /*236f0*/  STL [R1+0x8], RZ ;  /* 0x000008ff01007387 */ /* 0x0001e80000100800 */
[----:B------:R0:W-:Y:S02]  /*23700*/  STL [R1], R2 ;  /* 0x0000000201007387 */ /* 0x0001e40000100800 */
.L_x_683:
        /* <DEDUP_REMOVED lines=10> */
.L_x_678:
[----:B-1----:R-:W3:Y:S01]  /*237b0*/  LDL R0, [R1+0xc] ;  /* 0x00000c0001007983 */ /* 0x002ee20000100800 */
[----:B------:R-:W-:Y:S01]  /*237c0*/  ULDC UR4, c[0x0][0xc3c] ;  /* 0x00030f0000047ab9 */ /* 0x000fe20000000800 */
[----:B------:R-:W-:Y:S01]  /*237d0*/  IMAD.MOV.U32 R19, RZ, RZ, RZ ;  /* 0x000000ffff137224 */ /* 0x000fe200078e00ff */
[----:B---3--:R-:W-:Y:S01]  /*237e0*/  ISETP.GE.AND P0, PT, R0, UR4, PT ;  /* 0x0000000400007c0c */ /* 0x008fe2000bf06270 */
[----:B------:R-:W-:-:S05]  /*237f0*/  IMAD.MOV.U32 R0, RZ, RZ, 0x1 ;  /* 0x00000001ff007424 */ /* 0x000fca00078e00ff */
[----:B------:R1:W-:Y:S04]  /*23800*/  STL [R1+0x18], R0 ;  /* 0x0000180001007387 */ /* 0x0003e80000100800 */
[----:B------:R1:W-:Y:S03]  /*23810*/  STL [R1+0x64], RZ ;  /* 0x000064ff01007387 */ /* 0x0003e60000100800 */
[----:B------:R-:W-:Y:S05]  /*23820*/  @P0 BRA `(.L_x_684) ;  /* 0x0000008000680947 */ /* 0x000fea0003800000 */
[----:B------:R-:W3:Y:S01]  /*23830*/  S2UR UR5, SR_CgaCtaId ;  /* 0x00000000000579c3 */ /* 0x000ee20000008800 */
[C---:B-1----:R-:W-:Y:S01]  /*23840*/  SHF.L.U32 R0, R6.reuse, 0x3, RZ ;  /* 0x0000000306007819 */ /* 0x042fe200000006ff */
[----:B------:R-:W-:Y:S01]  /*23850*/  UMOV UR4, 0x400 ;  /* 0x0000040000047882 */ /* 0x000fe20000000000 */
[----:B------:R-:W-:Y:S01]  /*23860*/  LOP3.LUT R4, R6, 0x7f, RZ, 0xc0, !PT ;  /* 0x0000007f06047812 */ /* 0x000fe200078ec0ff */
[----:B------:R-:W-:Y:S01]  /*23870*/  BSSY B8, `(.L_x_684) ;  /* 0x0000815000087945 */ /* 0x000fe20003800000 */
[C---:B------:R-:W-:Y:S01]  /*23880*/  LOP3.LUT R3, R0.reuse, 0x1f8, RZ, 0xc0, !PT ;  /* 0x000001f800037812 */ /* 0x040fe200078ec0ff */
[----:B------:R-:W-:Y:S01]  /*23890*/  IMAD.MOV.U32 R19, RZ, RZ, RZ ;  /* 0x000000ffff137224 */ /* 0x000fe200078e00ff */
[----:B------:R-:W-:Y:S01]  /*238a0*/  LOP3.LUT R0, R0, 0x38, RZ, 0xc0, !PT ;  /* 0x0000003800007812 */ /* 0x000fe200078ec0ff */
[----:B0-----:R-:W-:Y:S01]  /*238b0*/  IMAD.SHL.U32 R2, R4, 0x8, RZ ;  /* 0x0000000804027824 */ /* 0x001fe200078e00ff */
[----:B------:R-:W-:Y:S01]  /*238c0*/  LOP3.LUT R3, R3, 0x38, R6, 0x78, !PT ;  /* 0x0000003803037812 */ /* 0x000fe200078e7806 */
[----:B------:R-:W-:Y:S01]  /*238d0*/  IMAD.SHL.U32 R6, R6, 0x10, RZ ;  /* 0x0000001006067824 */ /* 0x000fe200078e00ff */
[----:B------:R-:W-:Y:S01]  /*238e0*/  ULDC.64 UR38, c[0x0][0x198] ;  /* 0x0000660000267ab9 */ /* 0x000fe20000000a00 */
[----:B------:R-:W-:Y:S01]  /*238f0*/  ULDC UR36, c[0x0][0xc] ;  /* 0x0000030000247ab9 */ /* 0x000fe20000000800 */
[----:B------:R-:W-:-:S02]  /*23900*/  LOP3.LUT R3, R3, 0x200, R2, 0xf8, !PT ;  /* 0x0000020003037812 */ /* 0x000fc400078ef802 */
[----:B------:R-:W-:-:S04]  /*23910*/  SHF.R.U32.HI R2, RZ, 0x3, R4 ;  /* 0x00000003ff027819 */ /* 0x000fc80000011604 */
[----:B------:R-:W-:Y:S01]  /*23920*/  LOP3.LUT R4, R2, 0x70, R6, 0xf8, !PT ;  /* 0x0000007002047812 */ /* 0x000fe200078ef806 */
[----:B------:R-:W-:Y:S02]  /*23930*/  IMAD.MOV.U32 R2, RZ, RZ, 0x1 ;  /* 0x00000001ff027424 */ /* 0x000fe400078e00ff */
[----:B------:R-:W-:Y:S01]  /*23940*/  IMAD.MOV.U32 R4, RZ, RZ, 0x1 ;  /* 0x00000001ff047424 */ /* 0x000fe200078e00ff */
[----:B---3--:R-:W-:-:S06]  /*23950*/  ULEA UR4, UR5, UR4, 0x18 ;  /* 0x0000000405047291 */ /* 0x008fcc000f8ec03f */
[----:B------:R-:W-:-:S05]  /*23960*/  IMAD.U32 R18, RZ, RZ, UR4 ;  /* 0x00000004ff127e24 */ /* 0x000fca000f8e00ff */
[----:B------:R-:W-:-:S05]  /*23970*/  LEA R3, R3, R18, 0x1 ;  /* 0x0000001203037211 */ /* 0x000fca00078e08ff */
[----:B------:R0:W-:Y:S04]  /*23980*/  STL [R1+0x2c], R3 ;  /* 0x00002c0301007387 */ /* 0x0001e80000100800 */
[----:B------:R-:W-:Y:S04]  /*23990*/  STL [R1+0x64], RZ ;  /* 0x000064ff01007387 */ /* 0x000fe80000100800 */
[----:B------:R1:W-:Y:S01]  /*239a0*/  STL [R1+0x24], R2 ;  /* 0x0000240201007387 */ /* 0x0003e20000100800 */
[----:B0-----:R-:W-:-:S03]  /*239b0*/  LOP3.LUT R3, R0, 0x40, RZ, 0xfc, !PT ;  /* 0x0000004000037812 */ /* 0x001fc600078efcff */
[----:B------:R0:W-:Y:S04]  /*239c0*/  STL [R1+0x20], RZ ;  /* 0x000020ff01007387 */ /* 0x0001e80000100800 */
[----:B------:R0:W-:Y:S01]  /*239d0*/  STL [R1+0x18], R4 ;  /* 0x0000180401007387 */ /* 0x0001e20000100800 */
[C---:B-1----:R-:W-:Y:S02]  /*239e0*/  LOP3.LUT R2, R0.reuse, 0x80, RZ, 0xfc, !PT ;  /* 0x0000008000027812 */ /* 0x042fe400078efcff */
[----:B------:R-:W-:-:S07]  /*239f0*/  LOP3.LUT R0, R0, 0xc0, RZ, 0xfc, !PT ;  /* 0x000000c000007812 */ /* 0x000fce00078efcff */
.L_x_843:
[----:B------:R-:W3:Y:S01]  /*23a00*/  LDL R0, [R1+0xc] ;  /* 0x00000c0001007983 */ /* 0x000ee20000100800 */
[----:B------:R-:W3:Y:S01]  /*23a10*/  LDC.64 R2, c[0x0][0xc88] ;  /* 0x00032200ff027b82 */ /* 0x000ee20000000a00 */
[----:B------:R-:W-:Y:S01]  /*23a20*/  ULDC.64 UR4, c[0x0][0x208] ;  /* 0x0000820000047ab9 */ /* 0x000fe20000000a00 */
[----:B---3--:R-:W-:-:S05]  /*23a30*/  IMAD.WIDE R2, R0, 0x4, R2 ;  /* 0x0000000400027825 */ /* 0x008fca00078e0202 */
[----:B0-----:R-:W0:Y:S01]  /*23a40*/  LDG.E R15, desc[UR4][R2.64] ;  /* 0x00000004020f7981 */ /* 0x001e22000c1e1900 */
[----:B------:R-:W-:Y:S05]  /*23a50*/  YIELD ;  /* 0x0000000000007946 */ /* 0x000fea0003800000 */
[----:B------:R-:W-:Y:S01]  /*23a60*/  ULDC.64 UR4, c[0x0][0xa28] ;  /* 0x00028a0000047ab9 */ /* 0x000fe20000000a00 */
[----:B------:R-:W-:Y:S01]  /*23a70*/  MOV R0, RZ ;  /* 0x000000ff00007202 */ /* 0x000fe20000000f00 */
[----:B------:R-:W-:Y:S01]  /*23a80*/  ULDC.64 UR12, c[0x0][0x208] ;  /* 0x00008200000c7ab9 */ /* 0x000fe20000000a00 */
[----:B------:R-:W-:Y:S01]  /*23a90*/  ISETP.NE.U32.AND P0, PT, RZ, UR4, PT ;  /* 0x00000004ff007c0c */ /* 0x000fe2000bf05070 */
[----:B--2---:R-:W-:Y:S01]  /*23aa0*/  IMAD.MOV.U32 R8, RZ, RZ, RZ ;  /* 0x000000ffff087224 */ /* 0x004fe200078e00ff */
[----:B------:R-:W-:Y:S01]  /*23ab0*/  ULDC.64 UR10, c[0x0][0xa18] ;  /* 0x00028600000a7ab9 */ /* 0x000fe20000000a00 */
[----:B------:R-:W-:Y:S01]  /*23ac0*/  ULDC.64 UR8, c[0x0][0xa10] ;  /* 0x0002840000087ab9 */ /* 0x000fe20000000a00 */
[----:B------:R-:W-:Y:S01]  /*23ad0*/  ISETP.NE.AND.EX P0, PT, RZ, UR5, PT, P0 ;  /* 0x00000005ff007c0c */ /* 0x000fe2000bf05300 */
[----:B------:R-:W-:Y:S01]  /*23ae0*/  ULDC.64 UR6, c[0x0][0xa08] ;  /* 0x0002820000067ab9 */ /* 0x000fe20000000a00 */
[----:B01----:R-:W-:Y:S01]  /*23af0*/  SHF.R.S32.HI R4, RZ, 0x1f, R15 ;  /* 0x0000001fff047819 */ /* 0x003fe2000001140f */
[----:B------:R-:W-:-:S10]  /*23b00*/  IMAD.SHL.U32 R14, R15, 0x4, RZ ;  /* 0x000000040f0e7824 */ /* 0x000fd400078e00ff */
[C---:B------:R-:W-:Y:S01]  /*23b10*/  @P0 LEA R2, P1, R15.reuse, UR4, 0x2 ;  /* 0x000000040f020c11 */ /* 0x040fe2000f8210ff */
[----:B------:R-:W-:Y:S03]  /*23b20*/  STL [R1+0x34], R15 ;  /* 0x0000340f01007387 */ /* 0x000fe60000100800 */
[C-C-:B------:R-:W-:Y:S01]  /*23b30*/  @P0 LEA.HI.X R3, R15.reuse, UR5, R4.reuse, 0x2, P1 ;  /* 0x000000050f030c11 */ /* 0x140fe200088f1404 */
[----:B------:R-:W-:Y:S01]  /*23b40*/  ULDC.64 UR4, c[0x0][0xa00] ;  /* 0x0002800000047ab9 */ /* 0x000fe20000000a00 */
[----:B------:R-:W-:Y:S01]  /*23b50*/  SHF.L.U64.HI R13, R15, 0x2, R4 ;  /* 0x000000020f0d7819 */ /* 0x000fe20000010204 */
[----:B------:R0:W-:Y:S01]  /*23b60*/  STL [R1+0x58], R4 ;  /* 0x0000580401007387 */ /* 0x0001e20000100800 */
[----:B------:R-:W-:-:S03]  /*23b70*/  ISETP.NE.U32.AND P1, PT, RZ, UR4, PT ;  /* 0x00000004ff007c0c */ /* 0x000fc6000bf25070 */
[----:B------:R1:W5:Y:S01]  /*23b80*/  @P0 LDG.E R0, desc[UR12][R2.64] ;  /* 0x0000000c02000981 */ /* 0x000362000c1e1900 */
[----:B------:R-:W-:Y:S02]  /*23b90*/  ISETP.NE.AND.EX P1, PT, RZ, UR5, PT, P1 ;  /* 0x00000005ff007c0c */ /* 0x000fe4000bf25310 */
[----:B------:R-:W-:Y:S02]  /*23ba0*/  CS2R R10, SRZ ;  /* 0x00000000000a7805 */ /* 0x000fe4000001ff00 */
[----:B------:R-:W-:Y:S01]  /*23bb0*/  ISETP.NE.U32.AND P3, PT, RZ, UR10, PT ;  /* 0x0000000aff007c0c */ /* 0x000fe2000bf65070 */
[----:B------:R-:W-:Y:S01]  /*23bc0*/  STL [R1+0x28], R14 ;  /* 0x0000280e01007387 */ /* 0x000fe20000100800 */
[----:B------:R-:W-:Y:S02]  /*23bd0*/  ISETP.NE.U32.AND P0, PT, RZ, UR6, PT ;  /* 0x00000006ff007c0c */ /* 0x000fe4000bf05070 */
[----:B------:R-:W-:Y:S01]  /*23be0*/  ISETP.NE.U32.AND P2, PT, RZ, UR8, PT ;  /* 0x00000008ff007c0c */ /* 0x000fe2000bf45070 */
[----:B------:R-:W-:Y:S01]  /*23bf0*/  STL [R1+0x38], R13 ;  /* 0x0000380d01007387 */ /* 0x000fe20000100800 */
[----:B------:R-:W-:-:S02]  /*23c00*/  IADD3 R6, P5, R14, UR6, RZ ;  /* 0x000000060e067c10 */ /* 0x000fc4000ffbe0ff */
[C---:B-1----:R-:W-:Y:S02]  /*23c10*/  IADD3 R2, P4, R14.reuse, UR4, RZ ;  /* 0x000000040e027c10 */ /* 0x042fe4000ff9e0ff */
[----:B------:R-:W-:Y:S02]  /*23c20*/  ISETP.NE.AND.EX P3, PT, RZ, UR11, PT, P3 ;  /* 0x0000000bff007c0c */ /* 0x000fe4000bf65330 */
[C---:B------:R-:W-:Y:S02]  /*23c30*/  IADD3.X R3, R13.reuse, UR5, RZ, P4, !PT ;  /* 0x000000050d037c10 */ /* 0x040fe4000a7fe4ff */
[----:B0-----:R-:W-:Y:S02]  /*23c40*/  IADD3 R4, P4, R14, UR8, RZ ;  /* 0x000000080e047c10 */ /* 0x001fe4000ff9e0ff */
[----:B------:R-:W-:Y:S01]  /*23c50*/  ISETP.NE.AND.EX P0, PT, RZ, UR7, PT, P0 ;  /* 0x00000007ff007c0c */ /* 0x000fe2000bf05300 */
[----:B------:R-:W2:Y:S01]  /*23c60*/  @P1 LDG.E R8, desc[UR12][R2.64] ;  /* 0x0000000c02081981 */ /* 0x000ea2000c1e1900 */
[C---:B------:R-:W-:Y:S01]  /*23c70*/  IADD3.X R5, R13.reuse, UR9, RZ, P4, !PT ;  /* 0x000000090d057c10 */ /* 0x040fe2000a7fe4ff */
[----:B------:R-:W-:Y:S01]  /*23c80*/  ULDC UR4, c[0x0][0x288] ;  /* 0x0000a20000047ab9 */ /* 0x000fe20000000800 */
[----:B------:R-:W-:Y:S01]  /*23c90*/  ISETP.NE.AND.EX P2, PT, RZ, UR9, PT, P2 ;  /* 0x00000009ff007c0c */ /* 0x000fe2000bf45320 */
[----:B------:R-:W-:Y:S01]  /*23ca0*/  IMAD.U32 R12, RZ, RZ, UR4 ;  /* 0x00000004ff0c7e24 */ /* 0x000fe2000f8e00ff */
[----:B------:R-:W-:Y:S01]  /*23cb0*/  ULDC.64 UR4, c[0x0][0x418] ;  /* 0x0001060000047ab9 */ /* 0x000fe20000000a00 */
[----:B------:R-:W-:Y:S01]  /*23cc0*/  IADD3.X R7, R13, UR7, RZ, P5, !PT ;  /* 0x000000070d077c10 */ /* 0x000fe2000affe4ff */
[----:B--2---:R0:W-:Y:S01]  /*23cd0*/  STL [R1+0x4c], R8 ;  /* 0x00004c0801007387 */ /* 0x0041e20000100800 */
[----:B------:R-:W-:-:S03]  /*23ce0*/  UISETP.NE.U32.AND UP0, UPT, UR4, URZ, UPT ;  /* 0x0000003f0400728c */ /* 0x000fc6000bf05070 */
[----:B------:R-:W-:Y:S01]  /*23cf0*/  ULDC UR4, c[0x0][0x424] ;  /* 0x0001090000047ab9 */ /* 0x000fe20000000800 */
[----:B------:R-:W5:Y:S04]  /*23d00*/  @P0 LDG.E R11, desc[UR12][R6.64] ;  /* 0x0000000c060b0981 */ /* 0x000f68000c1e1900 */
[----:B------:R-:W5:Y:S01]  /*23d10*/  @P2 LDG.E R10, desc[UR12][R4.64] ;  /* 0x0000000c040a2981 */ /* 0x000f62000c1e1900 */
[----:B0-----:R-:W-:-:S04]  /*23d20*/  @P3 IADD3 R8, P4, R14, UR10, RZ ;  /* 0x0000000a0e083c10 */ /* 0x001fc8000ff9e0ff */
[----:B------:R-:W-:-:S05]  /*23d30*/  @P3 IADD3.X R9, R13, UR11, RZ, P4, !PT ;  /* 0x0000000b0d093c10 */ /* 0x000fca000a7fe4ff */
[----:B------:R0:W2:Y:S01]  /*23d40*/  @P3 LDG.E R12, desc[UR12][R8.64] ;  /* 0x0000000c080c3981 */ /* 0x0000a2000c1e1900 */
[----:B------:R-:W-:-:S03]  /*23d50*/  UISETP.NE.AND.EX UP0, UPT, UR5, URZ, UPT, UP0 ;  /* 0x0000003f0500728c */ /* 0x000fc6000bf05300 */
[----:B------:R-:W-:Y:S01]  /*23d60*/  ULDC UR5, c[0x0][0x2f0] ;  /* 0x0000bc0000057ab9 */ /* 0x000fe20000000800 */
[----:B------:R-:W-:-:S04]  /*23d70*/  USEL UR4, UR4, 0x1, UP0 ;  /* 0x0000000104047887 */ /* 0x000fc80008000000 */
[----:B------:R-:W-:-:S03]  /*23d80*/  UIMAD UR4, UR4, UR5, URZ ;  /* 0x00000005040472a4 */ /* 0x000fc6000f8e023f */
[----:B------:R-:W-:Y:S02]  /*23d90*/  ULDC UR5, c[0x0][0x348] ;  /* 0x0000d20000057ab9 */ /* 0x000fe40000000800 */
[----:B0-----:R-:W-:Y:S01]  /*23da0*/  MOV R9, UR5 ;  /* 0x0000000500097c02 */ /* 0x001fe20008000f00 */
[----:B------:R-:W-:Y:S01]  /*23db0*/  IMAD.U32 R8, RZ, RZ, UR4 ;  /* 0x00000004ff087e24 */ /* 0x000fe2000f8e00ff */
[----:B--2---:R0:W-:Y:S01]  /*23dc0*/  STL [R1+0x5c], R12 ;  /* 0x00005c0c01007387 */ /* 0x0041e20000100800 */
[----:B------:R-:W-:Y:S05]  /*23dd0*/  @P3 BRA `(.L_x_685) ;  /* 0x0000000000183947 */ /* 0x000fea0003800000 */
[----:B------:R-:W-:Y:S05]  /*23de0*/  @!P1 BRA `(.L_x_685) ;  /* 0x0000000000149947 */ /* 0x000fea0003800000 */
[----:B------:R-:W-:Y:S02]  /*23df0*/  ULDC.64 UR4, c[0x0][0x208] ;  /* 0x0000820000047ab9 */ /* 0x000fe40000000a00 */
[----:B0-----:R-:W2:Y:S04]  /*23e00*/  LDG.E R12, desc[UR4][R2.64] ;  /* 0x00000004020c7981 */ /* 0x001ea8000c1e1900 */
[----:B------:R-:W2:Y:S02]  /*23e10*/  LDG.E R2, desc[UR4][R2.64+0x4] ;  /* 0x0000040402027981 */ /* 0x000ea4000c1e1900 */
[----:B--2---:R-:W-:-:S05]  /*23e20*/  IMAD.IADD R2, R2, 0x1, -R12 ;  /* 0x0000000102027824 */ /* 0x004fca00078e0a0c */
[----:B------:R1:W-:Y:S02]  /*23e30*/  STL [R1+0x5c], R2 ;  /* 0x00005c0201007387 */ /* 0x0003e40000100800 */
.L_x_685:
[----:B------:R-:W2:Y:S01]  /*23e40*/  LDL.LU R3, [R1+0x8] ;  /* 0x0000080001037983 */ /* 0x000ea20000300800 */
[----:B0-----:R-:W-:Y:S01]  /*23e50*/  MOV R12, R15 ;  /* 0x0000000f000c7202 */ /* 0x001fe20000000f00 */
[----:B------:R-:W-:Y:S02]  /*23e60*/  ULDC.64 UR4, c[0x0][0xa20] ;  /* 0x0002880000047ab9 */ /* 0x000fe40000000a00 */
[----:B------:R-:W-:Y:S02]  /*23e70*/  ISETP.NE.U32.AND P1, PT, RZ, UR4, PT ;  /* 0x00000004ff007c0c */ /* 0x000fe4000bf25070 */
[----:B------:R0:W-:Y:S02]  /*23e80*/  STL [R1+0x14], R12 ;  /* 0x0000140c01007387 */ /* 0x0001e40000100800 */
[----:B------:R-:W-:Y:S02]  /*23e90*/  ISETP.NE.AND.EX P1, PT, RZ, UR5, PT, P1 ;  /* 0x00000005ff007c0c */ /* 0x000fe4000bf25310 */
[----:B--2---:R-:W-:-:S02]  /*23ea0*/  LOP3.LUT R17, R3, 0xff000000, RZ, 0xc0, !PT ;  /* 0xff00000003117812 */ /* 0x004fc400078ec0ff */
[C---:B-1----:R-:W-:Y:S02]  /*23eb0*/  LOP3.LUT R2, R3.reuse, 0xff0000, RZ, 0xc0, !PT ;  /* 0x00ff000003027812 */ /* 0x042fe400078ec0ff */
[----:B------:R-:W-:Y:S02]  /*23ec0*/  SHF.R.U32.HI R17, RZ, 0x8, R17 ;  /* 0x00000008ff117819 */ /* 0x000fe40000011611 */
[----:B------:R-:W-:Y:S02]  /*23ed0*/  LOP3.LUT R16, R3, 0xffff, RZ, 0xc0, !PT ;  /* 0x0000ffff03107812 */ /* 0x000fe400078ec0ff */
[----:B------:R-:W-:Y:S01]  /*23ee0*/  LEA.HI R17, R2, R17, RZ, 0x10 ;  /* 0x0000001102117211 */ /* 0x000fe200078f80ff */
[----:B-----5:R-:W-:-:S05]  /*23ef0*/  IMAD.IADD R2, R11, 0x1, R0 ;  /* 0x000000010b027824 */ /* 0x020fca00078e0200 */
[----:B------:R0:W-:Y:S01]  /*23f00*/  STL [R1+0x1c], R2 ;  /* 0x00001c0201007387 */ /* 0x0001e20000100800 */
[----:B------:R-:W-:Y:S05]  /*23f10*/  @!P1 BRA `(.L_x_686) ;  /* 0x0000000000149947 */ /* 0x000fea0003800000 */
[----:B0-----:R-:W-:Y:S01]  /*23f20*/  IADD3 R2, P0, R14, UR4, RZ ;  /* 0x000000040e027c10 */ /* 0x001fe2000ff1e0ff */
[----:B------:R-:W-:-:S03]  /*23f30*/  ULDC.64 UR6, c[0x0][0x208] ;  /* 0x0000820000067ab9 */ /* 0x000fc60000000a00 */
[----:B------:R-:W-:-:S05]  /*23f40*/  IADD3.X R3, R13, UR5, RZ, P0, !PT ;  /* 0x000000050d037c10 */ /* 0x000fca00087fe4ff */
[----:B------:R1:W5:Y:S01]  /*23f50*/  LDG.E R8, desc[UR6][R2.64] ;  /* 0x0000000602087981 */ /* 0x000362000c1e1900 */
[----:B------:R-:W-:Y:S05]  /*23f60*/  BRA `(.L_x_687) ;  /* 0x0000000000147947 */ /* 0x000fea0003800000 */
.L_x_686:
[----:B------:R-:W-:Y:S05]  /*23f70*/  @!P0 BRA `(.L_x_687) ;  /* 0x0000000000108947 */ /* 0x000fea0003800000 */
[----:B------:R-:W-:Y:S02]  /*23f80*/  ULDC.64 UR4, c[0x0][0x208] ;  /* 0x0000820000047ab9 */ /* 0x000fe40000000a00 */
[----:B------:R-:W2:Y:S04]  /*23f90*/  LDG.E R8, desc[UR4][R6.64] ;  /* 0x0000000406087981 */ /* 0x000ea8000c1e1900 */
[----:B------:R-:W2:Y:S02]  /*23fa0*/  LDG.E R6, desc[UR4][R6.64+0x4] ;  /* 0x0000040406067981 */ /* 0x000ea4000c1e1900 */
[----:B--2---:R-:W-:-:S07]  /*23fb0*/  IMAD.IADD R8, R6, 0x1, -R8 ;  /* 0x0000000106087824 */ /* 0x004fce00078e0a08 */
.L_x_687:
[----:B------:R-:W-:Y:S01]  /*23fc0*/  ULDC.64 UR4, c[0x0][0x208] ;  /* 0x0000820000047ab9 */ /* 0x000fe20000000a00 */
[----:B-----5:R-:W-:Y:S02]  /*23fd0*/  IMAD.IADD R6, R8, 0x1, -R0 ;  /* 0x0000000108067824 */ /* 0x020fe400078e0a00 */
[----:B------:R-:W2:Y:S04]  /*23fe0*/  @P2 LDG.E R0, desc[UR4][R4.64] ;  /* 0x0000000404002981 */ /* 0x000ea8000c1e1900 */
[----:B------:R-:W2:Y:S01]  /*23ff0*/  @P2 LDG.E R4, desc[UR4][R4.64+0x4] ;  /* 0x0000040404042981 */ /* 0x000ea2000c1e1900 */
[----:B------:R-:W-:Y:S01]  /*24000*/  LOP3.LUT R13, R17, 0xff, RZ, 0xc0, !PT ;  /* 0x000000ff110d7812 */ /* 0x000fe200078ec0ff */
[----:B------:R-:W-:Y:S01]  /*24010*/  BSSY B0, `(.L_x_688) ;  /* 0x000002a000007945 */ /* 0x000fe20003800000 */
[----:B------:R-:W-:Y:S01]  /*24020*/  SHF.R.U32.HI R17, RZ, 0x10, R17 ;  /* 0x00000010ff117819 */ /* 0x000fe20000011611 */
[----:B-1----:R-:W-:-:S02]  /*24030*/  IMAD.MOV.U32 R3, RZ, RZ, RZ ;  /* 0x000000ffff037224 */ /* 0x002fc400078e00ff */
[----:B--2---:R-:W-:-:S05]  /*24040*/  @P2 IMAD.IADD R9, R4, 0x1, -R0 ;  /* 0x0000000104092824 */ /* 0x004fca00078e0a00 */
[----:B0-----:R-:W-:-:S04]  /*24050*/  IADD3 R2, R6, R9, RZ ;  /* 0x0000000906027210 */ /* 0x001fc80007ffe0ff */
[C---:B------:R-:W-:Y:S01]  /*24060*/  ISETP.GE.AND P1, PT, R2.reuse, 0x1, PT ;  /* 0x000000010200780c */ /* 0x040fe20003f26270 */
[----:B------:R-:W-:-:S04]  /*24070*/  VIADD R0, R2, 0x4f ;  /* 0x0000004f02007836 */ /* 0x000fc80000000000 */
[----:B------:R-:W-:-:S05]  /*24080*/  IMAD.HI R0, R0, 0x66666667, RZ ;  /* 0x6666666700007827 */ /* 0x000fca00078e02ff */
[----:B------:R-:W-:-:S04]  /*24090*/  SHF.R.U32.HI R2, RZ, 0x1f, R0 ;  /* 0x0000001fff027819 */ /* 0x000fc80000011600 */
[----:B------:R-:W-:-:S05]  /*240a0*/  LEA.HI.SX32 R11, R0, R2, 0x1b ;  /* 0x00000002000b7211 */ /* 0x000fca00078fdaff */
[----:B------:R0:W-:Y:S04]  /*240b0*/  STL [R1+0x40], R11 ;  /* 0x0000400b01007387 */ /* 0x0001e80000100800 */
[----:B------:R0:W-:Y:S01]  /*240c0*/  STL [R1+0x60], R13 ;  /* 0x0000600d01007387 */ /* 0x0001e20000100800 */
[----:B------:R-:W-:Y:S05]  /*240d0*/  @!P1 BRA `(.L_x_689) ;  /* 0x0000000000749947 */ /* 0x000fea0003800000 */
[----:B------:R-:W-:Y:S01]  /*240e0*/  ISETP.NE.AND P0, PT, R17, RZ, PT ;  /* 0x000000ff1100720c */ /* 0x000fe20003f05270 */
[----:B------:R-:W-:-:S03]  /*240f0*/  ULDC UR4, c[0x0][0x9f0] ;  /* 0x00027c0000047ab9 */ /* 0x000fc60000000800 */
[----:B------:R-:W-:-:S04]  /*24100*/  SEL R0, R17, UR4, P0 ;  /* 0x0000000411007c07 */ /* 0x000fc80008000000 */
[----:B------:R-:W-:Y:S02]  /*24110*/  IABS R2, R0 ;  /* 0x0000000000027213 */ /* 0x000fe40000000000 */
[----:B------:R-:W-:Y:S02]  /*24120*/  IADD3 R3, R0, -0x1, R11 ;  /* 0xffffffff00037810 */ /* 0x000fe40007ffe00b */
[----:B------:R-:W1:Y:S08]  /*24130*/  I2F.RP R4, R2 ;  /* 0x0000000200047306 */ /* 0x000e700000209400 */
[----:B-1----:R-:W1:Y:S02]  /*24140*/  MUFU.RCP R4, R4 ;  /* 0x0000000400047308 */ /* 0x002e640000001000 */
[----:B-1----:R-:W-:-:S06]  /*24150*/  VIADD R4, R4, 0xffffffe ;  /* 0x0ffffffe04047836 */ /* 0x002fcc0000000000 */
[----:B------:R1:W2:Y:S02]  /*24160*/  F2I.FTZ.U32.TRUNC.NTZ R5, R4 ;  /* 0x0000000400057305 */ /* 0x0002a4000021f000 */
[----:B-1----:R-:W-:-:S04]  /*24170*/  LOP3.LUT R4, R3, R0, RZ, 0x3c, !PT ;  /* 0x0000000003047212 */ /* 0x002fc800078e3cff */
[----:B------:R-:W-:Y:S02]  /*24180*/  ISETP.GE.AND P4, PT, R4, RZ, PT ;  /* 0x000000ff0400720c */ /* 0x000fe40003f86270 */
[----:B--2---:R-:W-:-:S05]  /*24190*/  IADD3 R4, RZ, -R5, RZ ;  /* 0x80000005ff047210 */ /* 0x004fca0007ffe0ff */
[----:B------:R-:W-:Y:S02]  /*241a0*/  IMAD R7, R4, R2, RZ ;  /* 0x0000000204077224 */ /* 0x000fe400078e02ff */
[----:B------:R-:W-:-:S04]  /*241b0*/  IMAD.MOV.U32 R4, RZ, RZ, RZ ;  /* 0x000000ffff047224 */ /* 0x000fc800078e00ff */
[----:B------:R-:W-:Y:S01]  /*241c0*/  IMAD.HI.U32 R7, R5, R7, R4 ;  /* 0x0000000705077227 */ /* 0x000fe200078e0004 */
[----:B------:R-:W-:Y:S02]  /*241d0*/  IABS R4, R3 ;  /* 0x0000000300047213 */ /* 0x000fe40000000000 */
[----:B------:R-:W-:-:S05]  /*241e0*/  IABS R3, R0 ;  /* 0x0000000000037213 */ /* 0x000fca0000000000 */
[----:B------:R-:W-:-:S04]  /*241f0*/  IMAD.MOV R3, RZ, RZ, -R3 ;  /* 0x000000ffff037224 */ /* 0x000fc800078e0a03 */
[----:B------:R-:W-:Y:S02]  /*24200*/  IMAD.MOV.U32 R5, RZ, RZ, R3 ;  /* 0x000000ffff057224 */ /* 0x000fe400078e0003 */
[----:B------:R-:W-:-:S04]  /*24210*/  IMAD.HI.U32 R3, R7, R4, RZ ;  /* 0x0000000407037227 */ /* 0x000fc800078e00ff */
[----:B------:R-:W-:-:S05]  /*24220*/  IMAD R4, R3, R5, R4 ;  /* 0x0000000503047224 */ /* 0x000fca00078e0204 */
[----:B------:R-:W-:-:S13]  /*24230*/  ISETP.GT.U32.AND P3, PT, R2, R4, PT ;  /* 0x000000040200720c */ /* 0x000fda0003f64070 */
[-C--:B------:R-:W-:Y:S01]  /*24240*/  @!P3 IADD3 R4, R4, -R2.reuse, RZ ;  /* 0x800000020404b210 */ /* 0x080fe20007ffe0ff */
[----:B------:R-:W-:Y:S01]  /*24250*/  @!P3 VIADD R3, R3, 0x1 ;  /* 0x000000010303b836 */ /* 0x000fe20000000000 */
[----:B------:R-:W-:Y:S02]  /*24260*/  ISETP.NE.AND P3, PT, R0, RZ, PT ;  /* 0x000000ff0000720c */ /* 0x000fe40003f65270 */
[----:B------:R-:W-:-:S13]  /*24270*/  ISETP.GE.U32.AND P0, PT, R4, R2, PT ;  /* 0x000000020400720c */ /* 0x000fda0003f06070 */
[----:B------:R-:W-:-:S04]  /*24280*/  @P0 VIADD R3, R3, 0x1 ;  /* 0x0000000103030836 */ /* 0x000fc80000000000 */
[----:B------:R-:W-:Y:S01]  /*24290*/  @!P4 IMAD.MOV R3, RZ, RZ, -R3 ;  /* 0x000000ffff03c224 */ /* 0x000fe200078e0a03 */
[----:B------:R-:W-:-:S07]  /*242a0*/  @!P3 LOP3.LUT R3, RZ, R0, RZ, 0x33, !PT ;  /* 0x00000000ff03b212 */ /* 0x000fce00078e33ff */
.L_x_689:
[----:B------:R-:W-:Y:S05]  /*242b0*/  BSYNC B0 ;  /* 0x0000000000007941 */ /* 0x000fea0003800000 */
.L_x_688:
[-C--:B------:R-:W-:Y:S01]  /*242c0*/  IMAD R0, R13, R3.reuse, RZ ;  /* 0x000000030d007224 */ /* 0x080fe200078e02ff */
[----:B------:R-:W-:Y:S04]  /*242d0*/  BSSY B0, `(.L_x_690) ;  /* 0x000019d000007945 */ /* 0x000fe80003800000 */
[C---:B------:R-:W-:Y:S01]  /*242e0*/  VIADDMNMX R3, R0.reuse, R3, R11, PT ;  /* 0x0000000300037246 */ /* 0x040fe2000380010b */
[----:B------:R-:W-:-:S04]  /*242f0*/  IMAD R0, R0, 0x50, -R6 ;  /* 0x0000005000007824 */ /* 0x000fc800078e0a06 */
[----:B------:R-:W-:Y:S01]  /*24300*/  IMAD R6, R3, 0x50, -R6 ;  /* 0x0000005003067824 */ /* 0x000fe200078e0a06 */
[----:B------:R-:W-:-:S04]  /*24310*/  VIMNMX R0, RZ, R0, !PT ;  /* 0x00000000ff007248 */ /* 0x000fc80007fe0100 */
[----:B------:R-:W-:Y:S01]  /*24320*/  VIMNMX R9, R6, R9, PT ;  /* 0x0000000906097248 */ /* 0x000fe20003fe0100 */
[----:B------:R-:W-:-:S03]  /*24330*/  IMAD.WIDE.U32 R2, R0, -0x33333333, RZ ;  /* 0xcccccccd00027825 */ /* 0x000fc600078e00ff */
[----:B------:R-:W-:-:S13]  /*24340*/  ISETP.GT.AND P0, PT, R9, R0, PT ;  /* 0x000000000900720c */ /* 0x000fda0003f04270 */
[----:B------:R-:W-:Y:S02]  /*24350*/  @P0 IADD3 R4, R9, 0x4f, RZ ;  /* 0x0000004f09040810 */ /* 0x000fe40007ffe0ff */
[----:B------:R-:W-:-:S03]  /*24360*/  SHF.R.U32.HI R9, RZ, 0x6, R3 ;  /* 0x00000006ff097819 */ /* 0x000fc60000011603 */
[----:B------:R-:W-:-:S04]  /*24370*/  @P0 IMAD.HI R0, R4, 0x66666667, RZ ;  /* 0x6666666704000827 */ /* 0x000fc800078e02ff */
[----:B------:R-:W-:Y:S01]  /*24380*/  IMAD.MOV.U32 R7, RZ, RZ, R9 ;  /* 0x000000ffff077224 */ /* 0x000fe200078e0009 */
[----:B------:R-:W-:-:S04]  /*24390*/  @P0 SHF.R.U32.HI R2, RZ, 0x1f, R0 ;  /* 0x0000001fff020819 */ /* 0x000fc80000011600 */
[----:B------:R-:W-:Y:S02]  /*243a0*/  @P0 LEA.HI.SX32 R7, R0, R2, 0x1b ;  /* 0x0000000200070211 */ /* 0x000fe400078fdaff */
[----:B------:R-:W-:Y:S02]  /*243b0*/  PLOP3.LUT P0, PT, PT, PT, PT, 0x80, 0x0 ;  /* 0x000000000000781c */ /* 0x000fe40003f0f070 */
[----:B------:R-:W-:-:S13]  /*243c0*/  ISETP.GT.AND P3, PT, R7, R9, PT ;  /* 0x000000090700720c */ /* 0x000fda0003f64270 */
[----:B------:R-:W-:Y:S05]  /*243d0*/  @!P3 BRA `(.L_x_691) ;  /* 0x000000180030b947 */ /* 0x000fea0003800000 */
[----:B------:R-:W-:Y:S01]  /*243e0*/  UMOV UR4, 0xffffffff ;  /* 0xffffffff00047882 */ /* 0x000fe20000000000 */
[----:B------:R-:W-:Y:S02]  /*243f0*/  SEL R0, R12, RZ, !P2 ;  /* 0x000000ff0c007207 */ /* 0x000fe40005000000 */
[----:B------:R-:W-:Y:S05]  /*24400*/  BRA.DIV UR4, `(.L_x_692) ;  /* 0x0000008204087947 */ /* 0x000fea000b800000 */
[----:B------:R-:W1:Y:S02]  /*24410*/  S2R R2, SR_TID.X ;  /* 0x0000000000027919 */ /* 0x000e640000002100 */
[----:B-1----:R-:W-:-:S04]  /*24420*/  SHF.R.U32.HI R2, RZ, 0x5, R2 ;  /* 0x00000005ff027819 */ /* 0x002fc80000011602 */
[----:B------:R-:W-:-:S05]  /*24430*/  LOP3.LUT R2, R2, 0x3, RZ, 0xc0, !PT ;  /* 0x0000000302027812 */ /* 0x000fca00078ec0ff */
[----:B------:R1:W2:Y:S02]  /*24440*/  SHFL.IDX PT, R14, R2, RZ, 0x1f ;  /* 0x00001fff020e7589 */ /* 0x0002a400000e0000 */
.L_x_874:
[----:B--2---:R-:W-:Y:S02]  /*24450*/  ISETP.NE.AND P0, PT, R14, RZ, PT ;  /* 0x000000ff0e00720c */ /* 0x004fe40003f05270 */
[----:B------:R-:W-:-:S11]  /*24460*/  PLOP3.LUT P6, PT, PT, PT, PT, 0x8, 0x0 ;  /* 0x000000000000781c */ /* 0x000fd60003fce170 */
[----:B------:R-:W-:Y:S05]  /*24470*/  @P0 BRA `(.L_x_693) ;  /* 0x00000000000c0947 */ /* 0x000fea0003800000 */
[----:B------:R-:W-:-:S03]  /*24480*/  UMOV UR4, 0xffffffff ;  /* 0xffffffff00047882 */ /* 0x000fc60000000000 */
[----:B------:R-:W-:Y:S05]  /*24490*/  BRA.DIV UR4, `(.L_x_694) ;  /* 0x0000008204187947 */ /* 0x000fea000b800000 */
[----:B------:R-:W-:-:S13]  /*244a0*/  ELECT P6, URZ, PT ;  /* 0x00000000003f782f */ /* 0x000fda00038c0000 */
.L_x_693:
[----:B-1----:R-:W2:Y:S01]  /*244b0*/  LDL R2, [R1+0x64] ;  /* 0x0000640001027983 */ /* 0x002ea20000100800 */
[----:B------:R-:W-:Y:S01]  /*244c0*/  BSSY B1, `(.L_x_695) ;  /* 0x0000008000017945 */ /* 0x000fe20003800000 */
[----:B--2---:R-:W-:-:S05]  /*244d0*/  VIADD R2, R2, 0x1 ;  /* 0x0000000102027836 */ /* 0x004fca0000000000 */
[----:B------:R-:W-:-:S04]  /*244e0*/  LEA.HI R3, R2, R2, RZ, 0x1 ;  /* 0x0000000202037211 */ /* 0x000fc800078f08ff */
[----:B------:R-:W-:-:S05]  /*244f0*/  LOP3.LUT R3, R3, 0xfffffffe, RZ, 0xc0, !PT ;  /* 0xfffffffe03037812 */ /* 0x000fca00078ec0ff */
[----:B------:R-:W-:-:S05]  /*24500*/  IMAD.IADD R2, R2, 0x1, -R3 ;  /* 0x0000000102027824 */ /* 0x000fca00078e0a03 */
[----:B------:R-:W-:-:S04]  /*24510*/  SHF.L.U32 R2, R2, 0x1f, RZ ;  /* 0x0000001f02027819 */ /* 0x000fc800000006ff */
[----:B------:R-:W1:Y:S02]  /*24520*/  SYNCS.PHASECHK.TRANS64.TRYWAIT P0, [R18+URZ+0x38820], R2 ;  /* 0x03882002120075a7 */ /* 0x000e64000800017f */
[----:B-1----:R-:W-:Y:S05]  /*24530*/  @!P0 BRA `(.L_x_696) ;  /* 0x0000008000108947 */ /* 0x002fea0003800000 */
.L_x_877:
[----:B------:R-:W-:Y:S05]  /*24540*/  BSYNC B1 ;  /* 0x0000000000017941 */ /* 0x000fea0003800000 */
.L_x_695:
[----:B------:R-:W-:Y:S04]  /*24550*/  BSSY B1, `(.L_x_697) ;  /* 0x00000ad000017945 */ /* 0x000fe80003800000 */
[----:B------:R-:W-:Y:S05]  /*24560*/  @!P6 BRA `(.L_x_698) ;  /* 0x0000000800ace947 */ /* 0x000fea0003800000 */
[----:B------:R-:W2:Y:S04]  /*24570*/  LDL R5, [R1+0x20] ;  /* 0x0000200001057983 */ /* 0x000ea80000100800 */
[----:B------:R-:W3:Y:S01]  /*24580*/  LDL R4, [R1+0x24] ;  /* 0x0000240001047983 */ /* 0x000ee20000100800 */
[----:B------:R-:W-:Y:S01]  /*24590*/  BSSY B2, `(.L_x_699) ;  /* 0x0000008000027945 */ /* 0x000fe20003800000 */
[----:B------:R-:W4:Y:S02]  /*245a0*/  S2R R3, SR_TID.X ;  /* 0x0000000000037919 */ /* 0x000f240000002100 */
[----:B----4-:R-:W-:-:S04]  /*245b0*/  LOP3.LUT R3, R3, 0x7f, RZ, 0xc0, !PT ;  /* 0x0000007f03037812 */ /* 0x010fc800078ec0ff */
[----:B------:R-:W-:Y:S02]  /*245c0*/  ISETP.NE.AND P2, PT, R3, RZ, PT ;  /* 0x000000ff0300720c */ /* 0x000fe40003f45270 */
[----:B--2---:R-:W-:Y:S02]  /*245d0*/  LEA R6, R5, R18, 0x3 ;  /* 0x0000001205067211 */ /* 0x004fe400078e18ff */
[----:B---3--:R-:W-:-:S04]  /*245e0*/  SHF.L.U32 R8, R4, 0x1f, RZ ;  /* 0x0000001f04087819 */ /* 0x008fc800000006ff */
[----:B------:R-:W2:Y:S02]  /*245f0*/  SYNCS.PHASECHK.TRANS64.TRYWAIT P0, [R6+URZ+0x388a0], R8 ;  /* 0x0388a008060075a7 */ /* 0x000ea4000800017f */
[----:B--2---:R-:W-:Y:S05]  /*24600*/  @!P0 BRA `(.L_x_700) ;  /* 0x0000007c00f08947 */ /* 0x004fea0003800000 */
.L_x_878:
[----:B------:R-:W-:Y:S05]  /*24610*/  BSYNC B2 ;  /* 0x0000000000027941 */ /* 0x000fea0003800000 */
.L_x_699:
[----:B------:R-:W-:Y:S04]  /*24620*/  BSSY B2, `(.L_x_701) ;  /* 0x0000009000027945 */ /* 0x000fe80003800000 */
[----:B------:R-:W-:Y:S05]  /*24630*/  @P2 BRA `(.L_x_702) ;  /* 0x00000000001c2947 */ /* 0x000fea0003800000 */
[----:B------:R-:W3:Y:S01]  /*24640*/  S2R R3, SR_TID.X ;  /* 0x0000000000037919 */ /* 0x000ee20000002100 */
[----:B-1----:R-:W-:-:S04]  /*24650*/  IMAD.MOV.U32 R2, RZ, RZ, 0xa000 ;  /* 0x0000a000ff027424 */ /* 0x002fc800078e00ff */
[----:B------:R4:W-:Y:S01]  /*24660*/  SYNCS.ARRIVE.TRANS64 RZ, [R6+URZ+0x38890], R2 ;  /* 0x0388900206ff79a7 */ /* 0x0009e2000800003f */
[----:B---3--:R-:W-:-:S04]  /*24670*/  LOP3.LUT R3, R3, 0x1f, RZ, 0xc0, !PT ;  /* 0x0000001f03037812 */ /* 0x008fc800078ec0ff */
[----:B------:R-:W-:-:S13]  /*24680*/  ISETP.NE.AND P0, PT, R3, RZ, PT ;  /* 0x000000ff0300720c */ /* 0x000fda0003f05270 */
[----:B----4-:R-:W-:Y:S05]  /*24690*/  @!P0 BRA `(.L_x_702) ;  /* 0x0000000000048947 */ /* 0x010fea0003800000 */
[----:B------:R-:W-:Y:S01]  /*246a0*/  BPT.TRAP 0x1 ;  /* 0x000000040000795c */ /* 0x000fe20000300000 */
.L_x_702:
[----:B------:R-:W-:Y:S05]  /*246b0*/  BSYNC B2 ;  /* 0x0000000000027941 */ /* 0x000fea0003800000 */
.L_x_701:
[----:B-1----:R-:W3:Y:S01]  /*246c0*/  LDL R2, [R1+0x20] ;  /* 0x0000200001027983 */ /* 0x002ee20000100800 */
[----:B------:R-:W-:Y:S01]  /*246d0*/  IMAD.MOV.U32 R20, RZ, RZ, RZ ;  /* 0x000000ffff147224 */ /* 0x000fe200078e00ff */
[----:B------:R-:W-:Y:S01]  /*246e0*/  UIADD3 UR4, UP0, UR38, 0x570, URZ ;  /* 0x0000057026047890 */ /* 0x000fe2000ff1e03f */
[----:B------:R-:W-:Y:S01]  /*246f0*/  IMAD R3, R7, 0x50, R10 ;  /* 0x0000005007037824 */ /* 0x000fe200078e020a */
[----:B------:R-:W-:Y:S01]  /*24700*/  PLOP3.LUT P0, PT, PT, PT, PT, 0x80, 0x0 ;  /* 0x000000000000781c */ /* 0x000fe20003f0f070 */
[----:B------:R-:W-:Y:S01]  /*24710*/  UMOV UR6, 0x0 ;  /* 0x0000000000067882 */ /* 0x000fe20000000000 */
[----:B------:R-:W-:Y:S01]  /*24720*/  R2UR UR10, R20 ;  /* 0x00000000140a72ca */ /* 0x000fe200000e0000 */
[----:B------:R-:W-:Y:S01]  /*24730*/  VIADD R3, R3, 0xffffffb0 ;  /* 0xffffffb003037836 */ /* 0x000fe20000000000 */
[----:B------:R-:W-:Y:S01]  /*24740*/  UIADD3.X UR5, URZ, UR39, URZ, UP0, !UPT ;  /* 0x000000273f057290 */ /* 0x000fe200087fe43f */
[----:B------:R-:W-:Y:S01]  /*24750*/  UMOV UR7, 0x12f00000 ;  /* 0x12f0000000077882 */ /* 0x000fe20000000000 */
[----:B---3--:R-:W-:Y:S01]  /*24760*/  IMAD R4, R2, 0xa000, R18 ;  /* 0x0000a00002047824 */ /* 0x008fe200078e0212 */
[----:B------:R-:W-:-:S03]  /*24770*/  IADD3 R2, R6, 0x38890, RZ ;  /* 0x0003889006027810 */ /* 0x000fc60007ffe0ff */
[----:B------:R-:W-:-:S07]  /*24780*/  VIADD R5, R4, 0x24400 ;  /* 0x0002440004057836 */ /* 0x000fce0000000000 */
.L_x_703:
        /* <DEDUP_REMOVED lines=9> */
[----:B-1----:R-:W-:Y:S05]  /*24820*/  @P0 BRA.U.ANY `(.L_x_703) ;  /* 0xfffffffd00d80947 */ /* 0x002fea000393ffff */
[----:B------:R-:W-:Y:S01]  /*24830*/  IMAD.MOV.U32 R15, RZ, RZ, 0x40 ;  /* 0x00000040ff0f7424 */ /* 0x000fe200078e00ff */
[----:B------:R-:W-:Y:S01]  /*24840*/  PLOP3.LUT P0, PT, PT, PT, PT, 0x80, 0x0 ;  /* 0x000000000000781c */ /* 0x000fe20003f0f070 */
[----:B------:R-:W-:Y:S01]  /*24850*/  VIADD R5, R4, 0x26c00 ;  /* 0x00026c0004057836 */ /* 0x000fe20000000000 */
[----:B------:R-:W-:Y:S01]  /*24860*/  UMOV UR6, 0x0 ;  /* 0x0000000000067882 */ /* 0x000fe20000000000 */
[----:B------:R-:W-:Y:S01]  /*24870*/  UMOV UR7, 0x12f00000 ;  /* 0x12f0000000077882 */ /* 0x000fe20000000000 */
[----:B------:R-:W-:-:S15]  /*24880*/  R2UR UR10, R15 ;  /* 0x000000000f0a72ca */ /* 0x000fde00000e0000 */
.L_x_704:
        /* <DEDUP_REMOVED lines=10> */
[----:B------:R-:W-:Y:S01]  /*24930*/  MOV R14, 0x80 ;  /* 0x00000080000e7802 */ /* 0x000fe20000000f00 */
[----:B------:R-:W-:Y:S01]  /*24940*/  VIADD R5, R4, 0x29400 ;  /* 0x0002940004057836 */ /* 0x000fe20000000000 */
[----:B------:R-:W-:Y:S01]  /*24950*/  PLOP3.LUT P0, PT, PT, PT, PT, 0x80, 0x0 ;  /* 0x000000000000781c */ /* 0x000fe20003f0f070 */
[----:B------:R-:W-:Y:S01]  /*24960*/  UMOV UR6, 0x0 ;  /* 0x0000000000067882 */ /* 0x000fe20000000000 */
[----:B------:R-:W-:Y:S01]  /*24970*/  R2UR UR10, R14 ;  /* 0x000000000e0a72ca */ /* 0x000fe200000e0000 */
[----:B------:R-:W-:-:S14]  /*24980*/  UMOV UR7, 0x12f00000 ;  /* 0x12f0000000077882 */ /* 0x000fdc0000000000 */
.L_x_705:
        /* <DEDUP_REMOVED lines=10> */
[----:B0-----:R-:W-:Y:S01]  /*24a30*/  IMAD.MOV.U32 R11, RZ, RZ, 0xc0 ;  /* 0x000000c0ff0b7424 */ /* 0x001fe200078e00ff */
[----:B------:R-:W-:Y:S01]  /*24a40*/  PLOP3.LUT P0, PT, PT, PT, PT, 0x80, 0x0 ;  /* 0x000000000000781c */ /* 0x000fe20003f0f070 */
[----:B------:R-:W-:Y:S01]  /*24a50*/  VIADD R5, R4, 0x2bc00 ;  /* 0x0002bc0004057836 */ /* 0x000fe20000000000 */
[----:B------:R-:W-:Y:S01]  /*24a60*/  UMOV UR6, 0x0 ;  /* 0x0000000000067882 */ /* 0x000fe20000000000 */
[----:B------:R-:W-:Y:S01]  /*24a70*/  UMOV UR7, 0x12f00000 ;  /* 0x12f0000000077882 */ /* 0x000fe20000000000 */
[----:B------:R-:W-:-:S15]  /*24a80*/  R2UR UR10, R11 ;  /* 0x000000000b0a72ca */ /* 0x000fde00000e0000 */
.L_x_706:
        /* <DEDUP_REMOVED lines=10> */
[----:B------:R-:W0:Y:S01]  /*24b30*/  SYNCS.PHASECHK.TRANS64.TRYWAIT P0, [R6+URZ+0x388c0], R8 ;  /* 0x0388c008060075a7 */ /* 0x000e22000800017f */
[----:B------:R-:W-:Y:S04]  /*24b40*/  BSSY B2, `(.L_x_707) ;  /* 0x0000002000027945 */ /* 0x000fe80003800000 */
[----:B0-----:R-:W-:Y:S05]  /*24b50*/  @!P0 BRA `(.L_x_708) ;  /* 0x0000007800b08947 */ /* 0x001fea0003800000 */
.L_x_879:
[----:B------:R-:W-:Y:S05]  /*24b60*/  BSYNC B2 ;  /* 0x0000000000027941 */ /* 0x000fea0003800000 */
.L_x_707:
[----:B------:R-:W-:Y:S01]  /*24b70*/  BSSY B2, `(.L_x_709) ;  /* 0x000000b000027945 */ /* 0x000fe20003800000 */
[----:B------:R-:W-:Y:S01]  /*24b80*/  MOV R12, 0x0 ;  /* 0x00000000000c7802 */ /* 0x000fe20000000f00 */
[----:B------:R-:W-:Y:S02]  /*24b90*/  IMAD.MOV.U32 R13, RZ, RZ, 0x12f00000 ;  /* 0x12f00000ff0d7424 */ /* 0x000fe400078e00ff */
[----:B------:R-:W-:Y:S05]  /*24ba0*/  @P2 BRA `(.L_x_710) ;  /* 0x00000000001c2947 */ /* 0x000fea0003800000 */
[----:B------:R-:W1:Y:S01]  /*24bb0*/  S2R R5, SR_TID.X ;  /* 0x0000000000057919 */ /* 0x000e620000002100 */
[----:B------:R-:W-:-:S04]  /*24bc0*/  IMAD.MOV.U32 R2, RZ, RZ, 0xa000 ;  /* 0x0000a000ff027424 */ /* 0x000fc800078e00ff */
[----:B------:R3:W-:Y:S01]  /*24bd0*/  SYNCS.ARRIVE.TRANS64 RZ, [R6+URZ+0x388b0], R2 ;  /* 0x0388b00206ff79a7 */ /* 0x0007e2000800003f */
[----:B-1----:R-:W-:-:S04]  /*24be0*/  LOP3.LUT R5, R5, 0x1f, RZ, 0xc0, !PT ;  /* 0x0000001f05057812 */ /* 0x002fc800078ec0ff */
[----:B------:R-:W-:-:S13]  /*24bf0*/  ISETP.NE.AND P0, PT, R5, RZ, PT ;  /* 0x000000ff0500720c */ /* 0x000fda0003f05270 */
[----:B---3--:R-:W-:Y:S05]  /*24c00*/  @!P0 BRA `(.L_x_710) ;  /* 0x0000000000048947 */ /* 0x008fea0003800000 */
[----:B------:R-:W-:Y:S01]  /*24c10*/  BPT.TRAP 0x1 ;  /* 0x000000040000795c */ /* 0x000fe20000300000 */
.L_x_710:
[----:B------:R-:W-:Y:S05]  /*24c20*/  BSYNC B2 ;  /* 0x0000000000027941 */ /* 0x000fea0003800000 */
.L_x_709:
[----:B------:R-:W-:Y:S01]  /*24c30*/  R2UR UR10, R20 ;  /* 0x00000000140a72ca */ /* 0x000fe200000e0000 */
[----:B------:R-:W-:Y:S01]  /*24c40*/  UIADD3 UR4, UP0, UR38, 0x670, URZ ;  /* 0x0000067026047890 */ /* 0x000fe2000ff1e03f */
[----:B------:R-:W-:Y:S01]  /*24c50*/  R2UR UR6, R12 ;  /* 0x000000000c0672ca */ /* 0x000fe200000e0000 */
[----:B0-2---:R-:W-:Y:S01]  /*24c60*/  VIADD R6, R6, 0x388b0 ;  /* 0x000388b006067836 */ /* 0x005fe20000000000 */
[----:B------:R-:W-:Y:S01]  /*24c70*/  R2UR UR7, R13 ;  /* 0x000000000d0772ca */ /* 0x000fe200000e0000 */
[----:B------:R-:W-:Y:S01]  /*24c80*/  UIADD3.X UR5, URZ, UR39, URZ, UP0, !UPT ;  /* 0x000000273f057290 */ /* 0x000fe200087fe43f */
[----:B------:R-:W-:Y:S02]  /*24c90*/  PLOP3.LUT P0, PT, PT, PT, PT, 0x80, 0x0 ;  /* 0x000000000000781c */ /* 0x000fe40003f0f070 */
[----:B------:R-:W-:-:S11]  /*24ca0*/  IADD3 R2, R4, 0x400, RZ ;  /* 0x0000040004027810 */ /* 0x000fd60007ffe0ff */
.L_x_711:
        /* <DEDUP_REMOVED lines=15> */
.L_x_712:
        /* <DEDUP_REMOVED lines=15> */
.L_x_713:
        /* <DEDUP_REMOVED lines=15> */
.L_x_714:
        /* <DEDUP_REMOVED lines=10> */
.L_x_698:
[----:B------:R-:W-:Y:S05]  /*25020*/  BSYNC B1 ;  /* 0x0000000000017941 */ /* 0x000fea0003800000 */
.L_x_697:
[----:B-1----:R-:W2:Y:S04]  /*25030*/  LDL.LU R2, [R1+0x20] ;  /* 0x0000200001027983 */ /* 0x002ea80000300800 */
[----:B------:R-:W3:Y:S01]  /*25040*/  LDL.LU R5, [R1+0x24] ;  /* 0x0000240001057983 */ /* 0x000ee20000300800 */
[----:B------:R-:W-:Y:S01]  /*25050*/  VIADD R7, R7, 0xfffffffe ;  /* 0xfffffffe07077836 */ /* 0x000fe20000000000 */
[----:B------:R-:W-:-:S04]  /*25060*/  PLOP3.LUT P0, PT, PT, PT, PT, 0x8, 0x0 ;  /* 0x000000000000781c */ /* 0x000fc80003f0e170 */
[----:B------:R-:W-:Y:S02]  /*25070*/  ISETP.GE.AND P3, PT, R7, R9, PT ;  /* 0x000000090700720c */ /* 0x000fe40003f66270 */
[----:B--2---:R-:W-:-:S04]  /*25080*/  IADD3 R2, R2, 0x1, RZ ;  /* 0x0000000102027810 */ /* 0x004fc80007ffe0ff */
[----:B------:R-:W-:-:S04]  /*25090*/  ISETP.NE.AND P2, PT, R2, 0x2, PT ;  /* 0x000000020200780c */ /* 0x000fc80003f45270 */
[----:B------:R-:W-:Y:S02]  /*250a0*/  SEL R3, RZ, 0x1, P2 ;  /* 0x00000001ff037807 */ /* 0x000fe40001000000 */
[----:B------:R-:W-:Y:S02]  /*250b0*/  SEL R2, R2, RZ, P2 ;  /* 0x000000ff02027207 */ /* 0x000fe40001000000 */
[----:B---3--:R-:W-:-:S03]  /*250c0*/  LOP3.LUT R5, R5, R3, RZ, 0x3c, !PT ;  /* 0x0000000305057212 */ /* 0x008fc600078e3cff */
[----:B------:R1:W-:Y:S04]  /*250d0*/  STL [R1+0x20], R2 ;  /* 0x0000200201007387 */ /* 0x0003e80000100800 */
[----:B------:R1:W-:Y:S01]  /*250e0*/  STL [R1+0x24], R5 ;  /* 0x0000240501007387 */ /* 0x0003e20000100800 */
[----:B------:R-:W-:Y:S05]  /*250f0*/  @!P3 BRA `(.L_x_691) ;  /* 0x0000000800e8b947 */ /* 0x000fea0003800000 */
.L_x_733:
[----:B------:R-:W-:Y:S05]  /*25100*/  YIELD ;  /* 0x0000000000007946 */ /* 0x000fea0003800000 */
[----:B------:R-:W-:Y:S04]  /*25110*/  BSSY B1, `(.L_x_715) ;  /* 0x00000ac000017945 */ /* 0x000fe80003800000 */
[----:B--2---:R-:W-:Y:S05]  /*25120*/  @!P6 BRA `(.L_x_716) ;  /* 0x0000000800a8e947 */ /* 0x004fea0003800000 */
[----:B------:R-:W2:Y:S04]  /*25130*/  LDL R4, [R1+0x20] ;  /* 0x0000200001047983 */ /* 0x000ea80000100800 */
[----:B------:R-:W3:Y:S01]  /*25140*/  LDL R3, [R1+0x24] ;  /* 0x0000240001037983 */ /* 0x000ee20000100800 */
[----:B------:R-:W-:Y:S01]  /*25150*/  BSSY B2, `(.L_x_717) ;  /* 0x0000008000027945 */ /* 0x000fe20003800000 */
[----:B-1----:R-:W1:Y:S02]  /*25160*/  S2R R2, SR_TID.X ;  /* 0x0000000000027919 */ /* 0x002e640000002100 */
[----:B-1----:R-:W-:-:S04]  /*25170*/  LOP3.LUT R2, R2, 0x7f, RZ, 0xc0, !PT ;  /* 0x0000007f02027812 */ /* 0x002fc800078ec0ff */
[----:B------:R-:W-:Y:S01]  /*25180*/  ISETP.NE.AND P3, PT, R2, RZ, PT ;  /* 0x000000ff0200720c */ /* 0x000fe20003f65270 */
[----:B--2---:R-:W-:Y:S01]  /*25190*/  IMAD R6, R4, 0x8, R18 ;  /* 0x0000000804067824 */ /* 0x004fe200078e0212 */
[----:B---3--:R-:W-:-:S04]  /*251a0*/  SHF.L.U32 R5, R3, 0x1f, RZ ;  /* 0x0000001f03057819 */ /* 0x008fc800000006ff */
[----:B------:R-:W1:Y:S02]  /*251b0*/  SYNCS.PHASECHK.TRANS64.TRYWAIT P2, [R6+URZ+0x388a0], R5 ;  /* 0x0388a005060075a7 */ /* 0x000e64000804017f */
[----:B-1----:R-:W-:Y:S05]  /*251c0*/  @!P2 BRA `(.L_x_718) ;  /* 0x000000740028a947 */ /* 0x002fea0003800000 */
.L_x_880:
[----:B------:R-:W-:Y:S05]  /*251d0*/  BSYNC B2 ;  /* 0x0000000000027941 */ /* 0x000fea0003800000 */
.L_x_717:
[----:B------:R-:W-:Y:S04]  /*251e0*/  BSSY B2, `(.L_x_719) ;  /* 0x0000009000027945 */ /* 0x000fe80003800000 */
[----:B------:R-:W-:Y:S05]  /*251f0*/  @P3 BRA `(.L_x_720) ;  /* 0x00000000001c3947 */ /* 0x000fea0003800000 */
[----:B------:R-:W2:Y:S01]  /*25200*/  S2R R3, SR_TID.X ;  /* 0x0000000000037919 */ /* 0x000ea20000002100 */
[----:B------:R-:W-:-:S04]  /*25210*/  IMAD.MOV.U32 R2, RZ, RZ, 0xa000 ;  /* 0x0000a000ff027424 */ /* 0x000fc800078e00ff */
[----:B------:R3:W-:Y:S01]  /*25220*/  SYNCS.ARRIVE.TRANS64 RZ, [R6+URZ+0x38890], R2 ;  /* 0x0388900206ff79a7 */ /* 0x0007e2000800003f */
[----:B--2---:R-:W-:-:S04]  /*25230*/  LOP3.LUT R3, R3, 0x1f, RZ, 0xc0, !PT ;  /* 0x0000001f03037812 */ /* 0x004fc800078ec0ff */
[----:B------:R-:W-:-:S13]  /*25240*/  ISETP.NE.AND P2, PT, R3, RZ, PT ;  /* 0x000000ff0300720c */ /* 0x000fda0003f45270 */
[----:B---3--:R-:W-:Y:S05]  /*25250*/  @!P2 BRA `(.L_x_720) ;  /* 0x000000000004a947 */ /* 0x008fea0003800000 */
[----:B------:R-:W-:Y:S01]  /*25260*/  BPT.TRAP 0x1 ;  /* 0x000000040000795c */ /* 0x000fe20000300000 */
.L_x_720:
[----:B------:R-:W-:Y:S05]  /*25270*/  BSYNC B2 ;  /* 0x0000000000027941 */ /* 0x000fea0003800000 */
.L_x_719:
[----:B------:R-:W2:Y:S01]  /*25280*/  LDL R2, [R1+0x20] ;  /* 0x0000200001027983 */ /* 0x000ea20000100800 */
[----:B0-----:R-:W-:Y:S01]  /*25290*/  MOV R11, RZ ;  /* 0x000000ff000b7202 */ /* 0x001fe20000000f00 */
[----:B------:R-:W-:Y:S01]  /*252a0*/  UIADD3 UR4, UP0, UR38, 0x570, URZ ;  /* 0x0000057026047890 */ /* 0x000fe2000ff1e03f */
[----:B------:R-:W-:Y:S01]  /*252b0*/  PLOP3.LUT P2, PT, PT, PT, PT, 0x80, 0x0 ;  /* 0x000000000000781c */ /* 0x000fe20003f4f070 */
[----:B------:R-:W-:Y:S01]  /*252c0*/  IMAD R3, R7, 0x50, R10 ;  /* 0x0000005007037824 */ /* 0x000fe200078e020a */
[----:B------:R-:W-:Y:S01]  /*252d0*/  R2UR UR10, R11 ;  /* 0x000000000b0a72ca */ /* 0x000fe200000e0000 */
[----:B------:R-:W-:Y:S01]  /*252e0*/  UIADD3.X UR5, URZ, UR39, URZ, UP0, !UPT ;  /* 0x000000273f057290 */ /* 0x000fe200087fe43f */
[----:B------:R-:W-:Y:S01]  /*252f0*/  UMOV UR6, 0x0 ;  /* 0x0000000000067882 */ /* 0x000fe20000000000 */
[----:B------:R-:W-:Y:S01]  /*25300*/  UMOV UR7, 0x12f00000 ;  /* 0x12f0000000077882 */ /* 0x000fe20000000000 */
[----:B--2---:R-:W-:Y:S02]  /*25310*/  IMAD R4, R2, 0xa000, R18 ;  /* 0x0000a00002047824 */ /* 0x004fe400078e0212 */
[----:B------:R-:W-:-:S02]  /*25320*/  VIADD R2, R6, 0x38890 ;  /* 0x0003889006027836 */ /* 0x000fc40000000000 */
[----:B------:R-:W-:-:S07]  /*25330*/  VIADD R8, R4, 0x24400 ;  /* 0x0002440004087836 */ /* 0x000fce0000000000 */
.L_x_721:
        /* <DEDUP_REMOVED lines=12> */
[----:B------:R-:W-:Y:S01]  /*25400*/  UMOV UR6, 0x0 ;  /* 0x0000000000067882 */ /* 0x000fe20000000000 */
[----:B------:R-:W-:Y:S01]  /*25410*/  IADD3 R8, R4, 0x26c00, RZ ;  /* 0x00026c0004087810 */ /* 0x000fe20007ffe0ff */
[----:B------:R-:W-:Y:S01]  /*25420*/  UMOV UR7, 0x12f00000 ;  /* 0x12f0000000077882 */ /* 0x000fe20000000000 */
[----:B------:R-:W-:-:S15]  /*25430*/  R2UR UR10, R20 ;  /* 0x00000000140a72ca */ /* 0x000fde00000e0000 */
.L_x_722:
        /* <DEDUP_REMOVED lines=16> */
.L_x_723:
        /* <DEDUP_REMOVED lines=16> */
.L_x_724:
        /* <DEDUP_REMOVED lines=13> */
.L_x_881:
[----:B------:R-:W-:Y:S05]  /*25710*/  BSYNC B2 ;  /* 0x0000000000027941 */ /* 0x000fea0003800000 */
.L_x_725:
[----:B------:R-:W-:Y:S01]  /*25720*/  BSSY B2, `(.L_x_727) ;  /* 0x000000b000027945 */ /* 0x000fe20003800000 */
[----:B------:R-:W-:Y:S02]  /*25730*/  IMAD.MOV.U32 R12, RZ, RZ, 0x0 ;  /* 0x00000000ff0c7424 */ /* 0x000fe400078e00ff */
[----:B------:R-:W-:Y:S01]  /*25740*/  IMAD.MOV.U32 R13, RZ, RZ, 0x12f00000 ;  /* 0x12f00000ff0d7424 */ /* 0x000fe200078e00ff */
[----:B------:R-:W-:Y:S06]  /*25750*/  @P3 BRA `(.L_x_728) ;  /* 0x00000000001c3947 */ /* 0x000fec0003800000 */
[----:B------:R-:W2:Y:S01]  /*25760*/  S2R R8, SR_TID.X ;  /* 0x0000000000087919 */ /* 0x000ea20000002100 */
[----:B------:R-:W-:-:S04]  /*25770*/  IMAD.MOV.U32 R2, RZ, RZ, 0xa000 ;  /* 0x0000a000ff027424 */ /* 0x000fc800078e00ff */
[----:B------:R3:W-:Y:S01]  /*25780*/  SYNCS.ARRIVE.TRANS64 RZ, [R6+URZ+0x388b0], R2 ;  /* 0x0388b00206ff79a7 */ /* 0x0007e2000800003f */
[----:B--2---:R-:W-:-:S04]  /*25790*/  LOP3.LUT R8, R8, 0x1f, RZ, 0xc0, !PT ;  /* 0x0000001f08087812 */ /* 0x004fc800078ec0ff */
[----:B------:R-:W-:-:S13]  /*257a0*/  ISETP.NE.AND P2, PT, R8, RZ, PT ;  /* 0x000000ff0800720c */ /* 0x000fda0003f45270 */
[----:B---3--:R-:W-:Y:S05]  /*257b0*/  @!P2 BRA `(.L_x_728) ;  /* 0x000000000004a947 */ /* 0x008fea0003800000 */
[----:B------:R-:W-:Y:S01]  /*257c0*/  BPT.TRAP 0x1 ;  /* 0x000000040000795c */ /* 0x000fe20000300000 */
.L_x_728:
[----:B------:R-:W-:Y:S05]  /*257d0*/  BSYNC B2 ;  /* 0x0000000000027941 */ /* 0x000fea0003800000 */
.L_x_727:
[----:B------:R-:W-:Y:S01]  /*257e0*/  R2UR UR10, R11 ;  /* 0x000000000b0a72ca */ /* 0x000fe200000e0000 */
[----:B------:R-:W-:Y:S01]  /*257f0*/  UIADD3 UR4, UP0, UR38, 0x670, URZ ;  /* 0x0000067026047890 */ /* 0x000fe2000ff1e03f */
[----:B------:R-:W-:Y:S01]  /*25800*/  R2UR UR6, R12 ;  /* 0x000000000c0672ca */ /* 0x000fe200000e0000 */
[----:B------:R-:W-:Y:S01]  /*25810*/  VIADD R2, R4, 0x400 ;  /* 0x0000040004027836 */ /* 0x000fe20000000000 */
[----:B------:R-:W-:Y:S01]  /*25820*/  R2UR UR7, R13 ;  /* 0x000000000d0772ca */ /* 0x000fe200000e0000 */
[----:B------:R-:W-:Y:S01]  /*25830*/  UIADD3.X UR5, URZ, UR39, URZ, UP0, !UPT ;  /* 0x000000273f057290 */ /* 0x000fe200087fe43f */
[----:B------:R-:W-:Y:S02]  /*25840*/  PLOP3.LUT P2, PT, PT, PT, PT, 0x80, 0x0 ;  /* 0x000000000000781c */ /* 0x000fe40003f4f070 */
[----:B01----:R-:W-:-:S11]  /*25850*/  IADD3 R6, R6, 0x388b0, RZ ;  /* 0x000388b006067810 */ /* 0x003fd60007ffe0ff */
.L_x_729:
        /* <DEDUP_REMOVED lines=15> */
.L_x_730:
        /* <DEDUP_REMOVED lines=15> */
.L_x_731:
        /* <DEDUP_REMOVED lines=10> */
[----:B------:R-:W-:Y:S02]  /*25ae0*/  R2UR UR10, R14 ;  /* 0x000000000e0a72ca */ /* 0x000fe400000e0000 */
[----:B------:R-:W-:Y:S02]  /*25af0*/  R2UR UR6, R12 ;  /* 0x000000000c0672ca */ /* 0x000fe400000e0000 */
[----:B------:R-:W-:Y:S02]  /*25b00*/  R2UR UR7, R13 ;  /* 0x000000000d0772ca */ /* 0x000fe400000e0000 */
[----:B------:R-:W-:Y:S02]  /*25b10*/  PLOP3.LUT P2, PT, PT, PT, PT, 0x80, 0x0 ;  /* 0x000000000000781c */ /* 0x000fe40003f4f070 */
[----:B------:R-:W-:-:S11]  /*25b20*/  IADD3 R4, R4, 0x7c00, RZ ;  /* 0x00007c0004047810 */ /* 0x000fd60007ffe0ff */
.L_x_732:
        /* <DEDUP_REMOVED lines=10> */
.L_x_716:
[----:B------:R-:W-:Y:S05]  /*25bd0*/  BSYNC B1 ;  /* 0x0000000000017941 */ /* 0x000fea0003800000 */
.L_x_715:
[----:B-1----:R-:W2:Y:S04]  /*25be0*/  LDL.LU R2, [R1+0x20] ;  /* 0x0000200001027983 */ /* 0x002ea80000300800 */
[----:B------:R-:W3:Y:S01]  /*25bf0*/  LDL.LU R5, [R1+0x24] ;  /* 0x0000240001057983 */ /* 0x000ee20000300800 */
[C---:B------:R-:W-:Y:S01]  /*25c00*/  ISETP.GT.AND P3, PT, R7.reuse, R9, PT ;  /* 0x000000090700720c */ /* 0x040fe20003f64270 */
[----:B------:R-:W-:Y:S02]  /*25c10*/  VIADD R7, R7, 0xffffffff ;  /* 0xffffffff07077836 */ /* 0x000fe40000000000 */
[----:B--2---:R-:W-:-:S05]  /*25c20*/  VIADD R2, R2, 0x1 ;  /* 0x0000000102027836 */ /* 0x004fca0000000000 */
[----:B------:R-:W-:-:S04]  /*25c30*/  ISETP.NE.AND P2, PT, R2, 0x2, PT ;  /* 0x000000020200780c */ /* 0x000fc80003f45270 */
[----:B------:R-:W-:Y:S02]  /*25c40*/  SEL R3, RZ, 0x1, P2 ;  /* 0x00000001ff037807 */ /* 0x000fe40001000000 */
[----:B------:R-:W-:Y:S02]  /*25c50*/  SEL R2, R2, RZ, P2 ;  /* 0x000000ff02027207 */ /* 0x000fe40001000000 */
[----:B---3--:R-:W-:-:S05]  /*25c60*/  LOP3.LUT R5, R5, R3, RZ, 0x3c, !PT ;  /* 0x0000000305057212 */ /* 0x008fca00078e3cff */
[----:B------:R2:W-:Y:S04]  /*25c70*/  STL [R1+0x24], R5 ;  /* 0x0000240501007387 */ /* 0x0005e80000100800 */
[----:B------:R2:W-:Y:S01]  /*25c80*/  STL [R1+0x20], R2 ;  /* 0x0000200201007387 */ /* 0x0005e20000100800 */
[----:B------:R-:W-:Y:S05]  /*25c90*/  @P3 BRA `(.L_x_733) ;  /* 0xfffffff400183947 */ /* 0x000fea000383ffff */
.L_x_691:
[----:B------:R-:W-:Y:S05]  /*25ca0*/  BSYNC B0 ;  /* 0x0000000000007941 */ /* 0x000fea0003800000 */
.L_x_690:
[----:B------:R3:W5:Y:S01]  /*25cb0*/  LDL R8, [R1+0x40] ;  /* 0x0000400001087983 */ /* 0x0007620000100800 */
[----:B------:R-:W-:Y:S05]  /*25cc0*/  @!P0 WARPSYNC.ALL ;  /* 0x0000000000008948 */ /* 0x000fea0003800000 */
[----:B------:R3:W-:Y:S01]  /*25cd0*/  STL [R1+0x44], RZ ;  /* 0x000044ff01007387 */ /* 0x0007e20000100800 */
[----:B------:R-:W-:Y:S01]  /*25ce0*/  BSSY B0, `(.L_x_734) ;  /* 0x0000020000007945 */ /* 0x000fe20003800000 */
[----:B------:R-:W-:Y:S06]  /*25cf0*/  @!P0 BAR.SYNC.DEFER_BLOCKING 0xc, 0x180 ;  /* 0x0306000000008b1d */ /* 0x000fec0000010000 */
[----:B---3--:R-:W-:Y:S05]  /*25d00*/  @!P1 BRA `(.L_x_735) ;  /* 0x0000000000749947 */ /* 0x008fea0003800000 */
[----:B------:R-:W-:-:S13]  /*25d10*/  ISETP.NE.AND P0, PT, R17, RZ, PT ;  /* 0x000000ff1100720c */ /* 0x000fda0003f05270 */
[----:B------:R-:W3:Y:S02]  /*25d20*/  @!P0 LDC R17, c[0x0][0x9f0] ;  /* 0x00027c00ff118b82 */ /* 0x000ee40000000800 */
[----:B---3--:R-:W-:-:S04]  /*25d30*/  IABS R0, R17 ;  /* 0x0000001100007213 */ /* 0x008fc80000000000 */
[----:B-12---:R-:W1:Y:S08]  /*25d40*/  I2F.RP R2, R0 ;  /* 0x0000000000027306 */ /* 0x006e700000209400 */
[----:B-1----:R-:W1:Y:S02]  /*25d50*/  MUFU.RCP R2, R2 ;  /* 0x0000000200027308 */ /* 0x002e640000001000 */
[----:B-1----:R-:W-:-:S06]  /*25d60*/  VIADD R2, R2, 0xffffffe ;  /* 0x0ffffffe02027836 */ /* 0x002fcc0000000000 */
[----:B------:R-:W1:Y:S02]  /*25d70*/  F2I.FTZ.U32.TRUNC.NTZ R3, R2 ;  /* 0x0000000200037305 */ /* 0x000e64000021f000 */
[----:B-1----:R-:W-:-:S05]  /*25d80*/  IADD3 R2, RZ, -R3, RZ ;  /* 0x80000003ff027210 */ /* 0x002fca0007ffe0ff */
[----:B------:R-:W-:Y:S02]  /*25d90*/  IMAD R4, R2, R0, RZ ;  /* 0x0000000002047224 */ /* 0x000fe400078e02ff */
[----:B------:R-:W-:-:S04]  /*25da0*/  IMAD.MOV.U32 R2, RZ, RZ, RZ ;  /* 0x000000ffff027224 */ /* 0x000fc800078e00ff */
[----:B------:R-:W-:Y:S01]  /*25db0*/  IMAD.HI.U32 R6, R3, R4, R2 ;  /* 0x0000000403067227 */ /* 0x000fe200078e0002 */
[----:B------:R-:W-:Y:S02]  /*25dc0*/  IABS R2, R17 ;  /* 0x0000001100027213 */ /* 0x000fe40000000000 */
[----:B-----5:R-:W-:-:S03]  /*25dd0*/  IADD3 R4, R8, -0x1, R17 ;  /* 0xffffffff08047810 */ /* 0x020fc60007ffe011 */
        /* <DEDUP_REMOVED lines=14> */
[----:B------:R-:W-:-:S05]  /*25ec0*/  @!P1 LOP3.LUT R2, RZ, R17, RZ, 0x33, !PT ;  /* 0x00000011ff029212 */ /* 0x000fca00078e33ff */
[----:B------:R3:W-:Y:S02]  /*25ed0*/  STL [R1+0x44], R2 ;  /* 0x0000440201007387 */ /* 0x0007e40000100800 */
.L_x_735:
[----:B------:R-:W-:Y:S05]  /*25ee0*/  BSYNC B0 ;  /* 0x0000000000007941 */ /* 0x000fea0003800000 */
.L_x_734:
[----:B------:R-:W4:Y:S04]  /*25ef0*/  LDL R0, [R1+0x44] ;  /* 0x0000440001007983 */ /* 0x000f280000100800 */
[----:B-123--:R-:W4:Y:S01]  /*25f00*/  LDL R2, [R1+0x60] ;  /* 0x0000600001027983 */ /* 0x00ef220000100800 */
[----:B------:R-:W-:Y:S01]  /*25f10*/  BSSY B7, `(.L_x_736) ;  /* 0x00004ce000077945 */ /* 0x000fe20003800000 */
[----:B----4-:R-:W-:-:S05]  /*25f20*/  IMAD R2, R2, R0, RZ ;  /* 0x0000000002027224 */ /* 0x010fca00078e02ff */
[----:B-----5:R-:W-:Y:S01]  /*25f30*/  VIADDMNMX R0, R2, R0, R8, PT ;  /* 0x0000000002007246 */ /* 0x020fe20003800108 */
[----:B------:R1:W-:Y:S03]  /*25f40*/  STL [R1+0x30], R2 ;  /* 0x0000300201007387 */ /* 0x0003e60000100800 */
[----:B------:R-:W-:Y:S01]  /*25f50*/  ISETP.GT.AND P0, PT, R0, R2, PT ;  /* 0x000000020000720c */ /* 0x000fe20003f04270 */
[----:B------:R1:W-:-:S12]  /*25f60*/  STL [R1+0x48], R0 ;  /* 0x0000480001007387 */ /* 0x0003d80000100800 */
[----:B-1----:R-:W-:Y:S05]  /*25f70*/  @P0 BRA `(.L_x_737) ;  /* 0x00000000004c0947 */ /* 0x002fea0003800000 */
[----:B------:R-:W1:Y:S02]  /*25f80*/  S2R R0, SR_TID.X ;  /* 0x0000000000007919 */ /* 0x000e640000002100 */
[----:B-1----:R-:W-:-:S04]  /*25f90*/  LOP3.LUT R0, R0, 0x7f, RZ, 0xc0, !PT ;  /* 0x0000007f00007812 */ /* 0x002fc800078ec0ff */
[----:B------:R-:W-:-:S13]  /*25fa0*/  ISETP.NE.AND P0, PT, R0, RZ, PT ;  /* 0x000000ff0000720c */ /* 0x000fda0003f05270 */
[----:B------:R-:W-:Y:S05]  /*25fb0*/  @P0 BRA `(.L_x_738) ;  /* 0x0000004c000c0947 */ /* 0x000fea0003800000 */
[----:B------:R-:W1:Y:S01]  /*25fc0*/  S2R R3, SR_LANEID ;  /* 0x0000000000037919 */ /* 0x000e620000000000 */
[----:B------:R-:W-:Y:S01]  /*25fd0*/  VOTEU.ANY UR4, UPT, PT ;  /* 0x0000000000047886 */ /* 0x000fe200038e0100 */
[----:B------:R-:W2:Y:S01]  /*25fe0*/  LDC.64 R4, c[0x0][0xc60] ;  /* 0x00031800ff047b82 */ /* 0x000ea20000000a00 */
[----:B------:R-:W1:Y:S01]  /*25ff0*/  FLO.U32 R0, UR4 ;  /* 0x0000000400007d00 */ /* 0x000e6200080e0000 */
[----:B------:R-:W-:-:S07]  /*26000*/  ULDC.64 UR6, c[0x0][0x208] ;  /* 0x0000820000067ab9 */ /* 0x000fce0000000a00 */
[----:B------:R-:W2:Y:S01]  /*26010*/  POPC R2, UR4 ;  /* 0x0000000400027d09 */ /* 0x000ea20008000000 */
[----:B-1----:R-:W-:-:S13]  /*26020*/  ISETP.EQ.U32.AND P0, PT, R0, R3, PT ;  /* 0x000000030000720c */ /* 0x002fda0003f02070 */
[----:B--2---:R-:W2:Y:S01]  /*26030*/  @P0 ATOMG.E.ADD.STRONG.GPU PT, R5, desc[UR6][R4.64], R2 ;  /* 0x00000002040509a8 */ /* 0x004ea200081ee1c6 */
[----:B------:R-:W1:Y:S02]  /*26040*/  S2R R3, SR_LTMASK ;  /* 0x0000000000037919 */ /* 0x000e640000003900 */
[----:B-1----:R-:W-:-:S06]  /*26050*/  LOP3.LUT R3, R3, UR4, RZ, 0xc0, !PT ;  /* 0x0000000403037c12 */ /* 0x002fcc000f8ec0ff */
[----:B------:R-:W1:Y:S01]  /*26060*/  POPC R3, R3 ;  /* 0x0000000300037309 */ /* 0x000e620000000000 */
[----:B--2---:R-:W1:Y:S02]  /*26070*/  SHFL.IDX PT, R0, R5, R0, 0x1f ;  /* 0x00001f0005007589 */ /* 0x004e6400000e0000 */
[----:B-1----:R-:W-:-:S05]  /*26080*/  IADD3 R0, R0, UR36, R3 ;  /* 0x0000002400007c10 */ /* 0x002fca000fffe003 */
[----:B------:R1:W-:Y:S01]  /*26090*/  STL [R1], R0 ;  /* 0x0000000001007387 */ /* 0x0003e20000100800 */
[----:B------:R-:W-:Y:S05]  /*260a0*/  BRA `(.L_x_738) ;  /* 0x0000004800d07947 */ /* 0x000fea0003800000 */
.L_x_737:
[----:B------:R-:W-:Y:S01]  /*260b0*/  IADD3 R0, R18, 0x24400, RZ ;  /* 0x0002440012007810 */ /* 0x000fe20007ffe0ff */
[----:B------:R-:W-:Y:S03]  /*260c0*/  BSSY B6, `(.L_x_739) ;  /* 0x0000013000067945 */ /* 0x000fe60003800000 */
[----:B------:R-:W-:-:S13]  /*260d0*/  LOP3.LUT P0, RZ, R0, 0x3ff, RZ, 0xc0, !PT ;  /* 0x000003ff00ff7812 */ /* 0x000fda000780c0ff */
        /* <DEDUP_REMOVED lines=9> */
[----:B0-----:R-:W-:Y:S01]  /*26170*/  MOV R11, UR5 ;  /* 0x00000005000b7c02 */ /* 0x001fe20008000f00 */
[----:B------:R-:W-:Y:S01]  /*26180*/  IMAD.U32 R7, RZ, RZ, UR9 ;  /* 0x00000009ff077e24 */ /* 0x000fe2000f8e00ff */
[----:B------:R-:W-:Y:S01]  /*26190*/  MOV R13, RZ ;  /* 0x000000ff000d7202 */ /* 0x000fe20000000f00 */
[----:B------:R-:W-:-:S02]  /*261a0*/  IMAD.U32 R10, RZ, RZ, UR4 ;  /* 0x00000004ff0a7e24 */ /* 0x000fc4000f8e00ff */
[----:B------:R-:W-:Y:S02]  /*261b0*/  IMAD.MOV.U32 R8, RZ, RZ, 0x70 ;  /* 0x00000070ff087424 */ /* 0x000fe400078e00ff */
[----:B------:R-:W-:-:S07]  /*261c0*/  IMAD.MOV.U32 R12, RZ, RZ, 0x1 ;  /* 0x00000001ff0c7424 */ /* 0x000fce00078e00ff */
[----:B------:R-:W-:-:S07]  /*261d0*/  LEPC R20, `(.L_x_740) ;  /* 0x000000001014794e */ /* 0x000fce0000000000 */
[----:B-1----:R-:W-:Y:S05]  /*261e0*/  CALL.ABS.NOINC R2 ;  /* 0x0000000002007343 */ /* 0x002fea0003c00000 */
.L_x_740:
[----:B------:R-:W-:Y:S05]  /*261f0*/  BSYNC B6 ;  /* 0x0000000000067941 */ /* 0x000fea0003800000 */
.L_x_739:
        /* <DEDUP_REMOVED lines=8> */
[----:B------:R1:W2:Y:S01]  /*26280*/  LDC.64 R2, c[0x4][R17] ;  /* 0x0100000011027b82 */ /* 0x0002a20000000a00 */
[----:B------:R-:W-:Y:S01]  /*26290*/  IMAD.U32 R4, RZ, RZ, UR6 ;  /* 0x00000006ff047e24 */ /* 0x000fe2000f8e00ff */
[----:B------:R-:W-:Y:S01]  /*262a0*/  MOV R5, UR7 ;  /* 0x0000000700057c02 */ /* 0x000fe20008000f00 */
[----:B------:R-:W-:Y:S01]  /*262b0*/  IMAD.U32 R6, RZ, RZ, UR8 ;  /* 0x00000008ff067e24 */ /* 0x000fe2000f8e00ff */
[----:B------:R-:W-:Y:S01]  /*262c0*/  MOV R10, UR4 ;  /* 0x00000004000a7c02 */ /* 0x000fe20008000f00 */
[----:B------:R-:W-:Y:S01]  /*262d0*/  IMAD.U32 R7, RZ, RZ, UR9 ;  /* 0x00000009ff077e24 */ /* 0x000fe2000f8e00ff */
[----:B------:R-:W-:Y:S01]  /*262e0*/  MOV R12, 0x1 ;  /* 0x00000001000c7802 */ /* 0x000fe20000000f00 */
[----:B0-----:R-:W-:-:S02]  /*262f0*/  IMAD.U32 R11, RZ, RZ, UR5 ;  /* 0x00000005ff0b7e24 */ /* 0x001fc4000f8e00ff */
[----:B------:R-:W-:Y:S02]  /*26300*/  IMAD.MOV.U32 R8, RZ, RZ, 0x70 ;  /* 0x00000070ff087424 */ /* 0x000fe400078e00ff */
[----:B-1----:R-:W-:-:S07]  /*26310*/  IMAD.MOV.U32 R13, RZ, RZ, RZ ;  /* 0x000000ffff0d7224 */ /* 0x002fce00078e00ff */
[----:B------:R-:W-:-:S07]  /*26320*/  LEPC R20, `(.L_x_743) ;  /* 0x000000001014794e */ /* 0x000fce0000000000 */
[----:B--2---:R-:W-:Y:S05]  /*26330*/  CALL.ABS.NOINC R2 ;  /* 0x0000000002007343 */ /* 0x004fea0003c00000 */
.L_x_743:
[----:B------:R0:W1:Y:S01]  /*26340*/  LDC.64 R2, c[0x4][R17] ;  /* 0x0100000011027b82 */ /* 0x0000620000000a00 */
[----:B------:R-:W-:Y:S01]  /*26350*/  ULDC.64 UR4, c[0x4][0xa8] ;  /* 0x01002a0000047ab9 */ /* 0x000fe20000000a00 */
[----:B------:R-:W-:Y:S01]  /*26360*/  ULDC.64 UR6, c[0x4][0xb0] ;  /* 0x01002c0000067ab9 */ /* 0x000fe20000000a00 */
[----:B------:R-:W-:Y:S01]  /*26370*/  ULDC.64 UR8, c[0x4][0x18] ;  /* 0x0100060000087ab9 */ /* 0x000fe20000000a00 */
[----:B------:R-:W-:Y:S01]  /*26380*/  IMAD.U32 R4, RZ, RZ, UR4 ;  /* 0x00000004ff047e24 */ /* 0x000fe2000f8e00ff */
[----:B------:R-:W-:Y:S01]  /*26390*/  MOV R5, UR5 ;  /* 0x0000000500057c02 */ /* 0x000fe20008000f00 */
[----:B------:R-:W-:Y:S01]  /*263a0*/  IMAD.U32 R6, RZ, RZ, UR6 ;  /* 0x00000006ff067e24 */ /* 0x000fe2000f8e00ff */
[----:B------:R-:W-:Y:S01]  /*263b0*/  MOV R10, UR8 ;  /* 0x00000008000a7c02 */ /* 0x000fe20008000f00 */
[----:B------:R-:W-:Y:S01]  /*263c0*/  IMAD.U32 R7, RZ, RZ, UR7 ;  /* 0x00000007ff077e24 */ /* 0x000fe2000f8e00ff */
[----:B------:R-:W-:Y:S01]  /*263d0*/  MOV R12, 0x1 ;  /* 0x00000001000c7802 */ /* 0x000fe20000000f00 */
[----:B------:R-:W-:-:S02]  /*263e0*/  IMAD.U32 R11, RZ, RZ, UR9 ;  /* 0x00000009ff0b7e24 */ /* 0x000fc4000f8e00ff */
[----:B------:R-:W-:Y:S02]  /*263f0*/  IMAD.MOV.U32 R8, RZ, RZ, 0x70 ;  /* 0x00000070ff087424 */ /* 0x000fe400078e00ff */
[----:B0-----:R-:W-:-:S07]  /*26400*/  IMAD.MOV.U32 R13, RZ, RZ, RZ ;  /* 0x000000ffff0d7224 */ /* 0x001fce00078e00ff */
[----:B------:R-:W-:-:S07]  /*26410*/  LEPC R20, `(.L_x_742) ;  /* 0x000000001014794e */ /* 0x000fce0000000000 */
[----:B-1----:R-:W-:Y:S05]  /*26420*/  CALL.ABS.NOINC R2 ;  /* 0x0000000002007343 */ /* 0x002fea0003c00000 */
.L_x_742:
[----:B------:R-:W-:Y:S05]  /*26430*/  BSYNC B6 ;  /* 0x0000000000067941 */ /* 0x000fea0003800000 */
.L_x_741:
[----:B------:R-:W2:Y:S01]  /*26440*/  LDL.LU R2, [R1+0x28] ;  /* 0x0000280001027983 */ /* 0x000ea20000300800 */
[----:B------:R-:W-:-:S03]  /*26450*/  ULDC.64 UR4, c[0x0][0x9f8] ;  /* 0x00027e0000047ab9 */ /* 0x000fc60000000a00 */
[----:B------:R-:W3:Y:S04]  /*26460*/  LDL.LU R0, [R1+0x38] ;  /* 0x0000380001007983 */ /* 0x000ee80000300800 */
[----:B------:R-:W4:Y:S01]  /*26470*/  LDL R7, [R1+0x14] ;  /* 0x0000140001077983 */ /* 0x000f220000100800 */
[----:B------:R-:W-:Y:S01]  /*26480*/  ISETP.NE.U32.AND P0, PT, RZ, UR4, PT ;  /* 0x00000004ff007c0c */ /* 0x000fe2000bf05070 */
[----:B------:R-:W-:Y:S02]  /*26490*/  ULDC.64 UR6, c[0x0][0x208] ;  /* 0x0000820000067ab9 */ /* 0x000fe40000000a00 */
[----:B------:R-:W5:Y:S01]  /*264a0*/  LDL R17, [R1+0x48] ;  /* 0x0000480001117983 */ /* 0x000f620000100800 */
[----:B------:R-:W-:-:S13]  /*264b0*/  ISETP.NE.AND.EX P0, PT, RZ, UR5, PT, P0 ;  /* 0x00000005ff007c0c */ /* 0x000fda000bf05300 */
[----:B--2---:R-:W-:-:S04]  /*264c0*/  @P0 IADD3 R2, P1, R2, UR4, RZ ;  /* 0x0000000402020c10 */ /* 0x004fc8000ff3e0ff */
[----:B---3--:R-:W-:Y:S01]  /*264d0*/  @P0 IADD3.X R3, R0, UR5, RZ, P1, !PT ;  /* 0x0000000500030c10 */ /* 0x008fe20008ffe4ff */
[----:B------:R-:W-:-:S04]  /*264e0*/  ULDC.64 UR4, c[0x0][0xa08] ;  /* 0x0002820000047ab9 */ /* 0x000fc80000000a00 */
[----:B----4-:R1:W2:Y:S02]  /*264f0*/  @P0 LDG.E R7, desc[UR6][R2.64] ;  /* 0x0000000602070981 */ /* 0x0102a4000c1e1900 */
[----:B-1----:R-:W1:Y:S01]  /*26500*/  LDC.64 R2, c[0x0][0x418] ;  /* 0x00010600ff027b82 */ /* 0x002e620000000a00 */
[----:B-----5:R-:W-:Y:S01]  /*26510*/  VIADD R0, R17, 0xffffffff ;  /* 0xffffffff11007836 */ /* 0x020fe20000000000 */
[----:B--2---:R-:W-:Y:S01]  /*26520*/  SHF.R.S32.HI R8, RZ, 0x1f, R7 ;  /* 0x0000001fff087819 */ /* 0x004fe20000011407 */
[----:B------:R2:W-:Y:S04]  /*26530*/  @P0 STL [R1+0x14], R7 ;  /* 0x0000140701000387 */ /* 0x0005e80000100800 */
[----:B------:R2:W-:Y:S01]  /*26540*/  STL [R1+0x28], R8 ;  /* 0x0000280801007387 */ /* 0x0005e20000100800 */
[----:B-1----:R-:W-:Y:S01]  /*26550*/  LOP3.LUT P0, RZ, R2, UR4, RZ, 0xfc, !PT ;  /* 0x0000000402ff7c12 */ /* 0x002fe2000f80fcff */
[----:B------:R-:W-:-:S03]  /*26560*/  UMOV UR4, 0xffffffff ;  /* 0xffffffff00047882 */ /* 0x000fc60000000000 */
[----:B------:R-:W-:-:S04]  /*26570*/  LOP3.LUT P0, RZ, R3, UR5, RZ, 0xfc, P0 ;  /* 0x0000000503ff7c12 */ /* 0x000fc8000800fcff */
[----:B------:R-:W-:Y:S01]  /*26580*/  SEL R17, R7, RZ, !P0 ;  /* 0x000000ff07117207 */ /* 0x000fe20004000000 */
[----:B--2---:R-:W-:Y:S08]  /*26590*/  BRA.DIV UR4, `(.L_x_744) ;  /* 0x00000062045c7947 */ /* 0x004ff0000b800000 */
[----:B------:R-:W1:Y:S02]  /*265a0*/  S2R R4, SR_TID.X ;  /* 0x0000000000047919 */ /* 0x000e640000002100 */
[----:B-1----:R-:W-:-:S04]  /*265b0*/  SHF.R.U32.HI R4, RZ, 0x5, R4 ;  /* 0x00000005ff047819 */ /* 0x002fc80000011604 */
[----:B------:R-:W-:-:S05]  /*265c0*/  LOP3.LUT R4, R4, 0x3, RZ, 0xc0, !PT ;  /* 0x0000000304047812 */ /* 0x000fca00078ec0ff */
[----:B------:R1:W2:Y:S02]  /*265d0*/  SHFL.IDX PT, R14, R4, RZ, 0x1f ;  /* 0x00001fff040e7589 */ /* 0x0002a400000e0000 */
.L_x_884:
[----:B-1----:R-:W3:Y:S01]  /*265e0*/  LDL.LU R4, [R1+0x10] ;  /* 0x0000100001047983 */ /* 0x002ee20000300800 */
[----:B------:R-:W-:Y:S02]  /*265f0*/  PLOP3.LUT P1, PT, PT, PT, PT, 0x8, 0x0 ;  /* 0x000000000000781c */ /* 0x000fe40003f2e170 */
[----:B--2---:R-:W-:Y:S01]  /*26600*/  ISETP.NE.AND P0, PT, R14, RZ, PT ;  /* 0x000000ff0e00720c */ /* 0x004fe20003f05270 */
[----:B------:R1:W-:Y:S01]  /*26610*/  STL [R1+0x8], R0 ;  /* 0x0000080001007387 */ /* 0x0003e20000100800 */
[----:B---3--:R-:W-:-:S09]  /*26620*/  LOP3.LUT R4, R4, 0xfffffffe, RZ, 0xc0, !PT ;  /* 0xfffffffe04047812 */ /* 0x008fd200078ec0ff */
[----:B------:R-:W-:-:S05]  /*26630*/  @P1 LOP3.LUT R4, R4, 0x1, RZ, 0xfc, !PT ;  /* 0x0000000104041812 */ /* 0x000fca00078efcff */
[----:B------:R1:W-:Y:S01]  /*26640*/  STL [R1+0x10], R4 ;  /* 0x0000100401007387 */ /* 0x0003e20000100800 */
[----:B------:R-:W-:Y:S05]  /*26650*/  @P0 BRA `(.L_x_745) ;  /* 0x00000004004c0947 */ /* 0x000fea0003800000 */
[----:B------:R-:W-:-:S03]  /*26660*/  UMOV UR4, 0xffffffff ;  /* 0xffffffff00047882 */ /* 0x000fc60000000000 */
[----:B------:R-:W-:Y:S05]  /*26670*/  BRA.DIV UR4, `(.L_x_746) ;  /* 0x0000006204587947 */ /* 0x000fea000b800000 */
[----:B------:R-:W-:-:S13]  /*26680*/  ELECT P6, URZ, PT ;  /* 0x00000000003f782f */ /* 0x000fda00038c0000 */
.L_x_887:
[----:B------:R-:W-:Y:S05]  /*26690*/  @!P6 BRA `(.L_x_745) ;  /* 0x00000004003ce947 */ /* 0x000fea0003800000 */
[----:B------:R-:W-:-:S04]  /*266a0*/  ISETP.NE.U32.AND P0, PT, R2, RZ, PT ;  /* 0x000000ff0200720c */ /* 0x000fc80003f05070 */
[----:B------:R-:W-:-:S13]  /*266b0*/  ISETP.NE.AND.EX P0, PT, R3, RZ, PT, P0 ;  /* 0x000000ff0300720c */ /* 0x000fda0003f05300 */
[----:B------:R-:W-:Y:S05]  /*266c0*/  @!P0 BRA `(.L_x_747) ;  /* 0x0000000000548947 */ /* 0x000fea0003800000 */
[----:B------:R-:W2:Y:S01]  /*266d0*/  LDC R6, c[0x0][0x43c] ;  /* 0x00010f00ff067b82 */ /* 0x000ea20000000800 */
[----:B------:R-:W-:Y:S01]  /*266e0*/  MOV R9, R0 ;  /* 0x0000000000097202 */ /* 0x000fe20000000f00 */
[----:B------:R-:W-:Y:S01]  /*266f0*/  ULDC.64 UR4, c[0x0][0x428] ;  /* 0x00010a0000047ab9 */ /* 0x000fe20000000a00 */
[----:B------:R-:W-:-:S03]  /*26700*/  ULDC.64 UR6, c[0x0][0x208] ;  /* 0x0000820000067ab9 */ /* 0x000fc60000000a00 */
[----:B-1----:R-:W-:Y:S01]  /*26710*/  IMAD.MOV.U32 R0, RZ, RZ, R9 ;  /* 0x000000ffff007224 */ /* 0x002fe200078e0009 */
[----:B--2---:R-:W-:-:S13]  /*26720*/  ISETP.NE.AND P0, PT, R6, 0x1, PT ;  /* 0x000000010600780c */ /* 0x004fda0003f05270 */
[----:B------:R-:W1:Y:S02]  /*26730*/  @P0 LDC.64 R4, c[0x0][0x440] ;  /* 0x00011000ff040b82 */ /* 0x000e640000000a00 */
[----:B-1----:R-:W-:-:S05]  /*26740*/  @P0 IMAD.HI.U32 R4, R9, R4, RZ ;  /* 0x0000000409040227 */ /* 0x002fca00078e00ff */
[----:B------:R-:W-:-:S04]  /*26750*/  @P0 SHF.R.U32.HI R0, RZ, R5, R4 ;  /* 0x00000005ff000219 */ /* 0x000fc80000011604 */
[--C-:B------:R-:W-:Y:S01]  /*26760*/  SHF.R.S32.HI R5, RZ, 0x1f, R0.reuse ;  /* 0x0000001fff057819 */ /* 0x100fe20000011400 */
[----:B------:R-:W-:-:S04]  /*26770*/  IMAD.MOV R4, RZ, RZ, -R0 ;  /* 0x000000ffff047224 */ /* 0x000fc800078e0a00 */
[----:B------:R-:W-:Y:S01]  /*26780*/  IMAD R9, R6, R4, R9 ;  /* 0x0000000406097224 */ /* 0x000fe200078e0209 */
[----:B------:R-:W-:Y:S01]  /*26790*/  MOV R4, R0 ;  /* 0x0000000000047202 */ /* 0x000fe20000000f00 */
[----:B------:R-:W-:-:S03]  /*267a0*/  IMAD R6, R8, UR4, RZ ;  /* 0x0000000408067c24 */ /* 0x000fc6000f8e02ff */
[----:B------:R2:W-:Y:S01]  /*267b0*/  STL [R1+0x8], R9 ;  /* 0x0000080901007387 */ /* 0x0005e20000100800 */
[----:B------:R-:W-:-:S04]  /*267c0*/  IMAD.WIDE.U32 R4, R7, UR4, R4 ;  /* 0x0000000407047c25 */ /* 0x000fc8000f8e0004 */
[----:B------:R-:W-:Y:S01]  /*267d0*/  IMAD R0, R7, UR5, R6 ;  /* 0x0000000507007c24 */ /* 0x000fe2000f8e0206 */
[----:B------:R-:W-:-:S03]  /*267e0*/  LEA R2, P0, R4, R2, 0x2 ;  /* 0x0000000204027211 */ /* 0x000fc600078010ff */
[----:B------:R-:W-:-:S05]  /*267f0*/  IMAD.IADD R0, R5, 0x1, R0 ;  /* 0x0000000105007824 */ /* 0x000fca00078e0200 */
[----:B------:R-:W-:-:S05]  /*26800*/  LEA.HI.X R3, R4, R3, R0, 0x2, P0 ;  /* 0x0000000304037211 */ /* 0x000fca00000f1400 */
[----:B------:R2:W5:Y:S02]  /*26810*/  LDG.E R17, desc[UR6][R2.64] ;  /* 0x0000000602117981 */ /* 0x000564000c1e1900 */
.L_x_747:
[----:B--2---:R-:W2:Y:S01]  /*26820*/  LDL R2, [R1+0x18] ;  /* 0x0000180001027983 */ /* 0x004ea20000100800 */
[----:B-1----:R-:W-:Y:S01]  /*26830*/  IMAD R0, R19, 0x8, R18 ;  /* 0x0000000813007824 */ /* 0x002fe200078e0212 */
[----:B--2---:R-:W-:-:S04]  /*26840*/  SHF.L.U32 R2, R2, 0x1f, RZ ;  /* 0x0000001f02027819 */ /* 0x004fc800000006ff */
[----:B------:R-:W1:Y:S02]  /*26850*/  SYNCS.PHASECHK.TRANS64.TRYWAIT P0, [R0+URZ+0x38840], R2 ;  /* 0x03884002000075a7 */ /* 0x000e64000800017f */
[----:B-1----:R-:W-:Y:S05]  /*26860*/  @!P0 BRA `(.L_x_748) ;  /* 0x0000005c00fc8947 */ /* 0x002fea0003800000 */
.L_x_888:
[----:B------:R-:W2:Y:S02]  /*26870*/  S2R R3, SR_TID.X ;  /* 0x0000000000037919 */ /* 0x000ea40000002100 */
[----:B--2---:R-:W-:-:S04]  /*26880*/  LOP3.LUT R3, R3, 0x7f, RZ, 0xc0, !PT ;  /* 0x0000007f03037812 */ /* 0x004fc800078ec0ff */
[----:B------:R-:W-:-:S13]  /*26890*/  ISETP.NE.AND P0, PT, R3, RZ, PT ;  /* 0x000000ff0300720c */ /* 0x000fda0003f05270 */
[----:B------:R-:W-:Y:S05]  /*268a0*/  @P0 BRA `(.L_x_749) ;  /* 0x00000000001c0947 */ /* 0x000fea0003800000 */
[----:B------:R-:W2:Y:S01]  /*268b0*/  S2R R3, SR_TID.X ;  /* 0x0000000000037919 */ /* 0x000ea20000002100 */
[----:B-1----:R-:W-:-:S04]  /*268c0*/  MOV R2, 0xa000 ;  /* 0x0000a00000027802 */ /* 0x002fc80000000f00 */
[----:B------:R3:W-:Y:S01]  /*268d0*/  SYNCS.ARRIVE.TRANS64 RZ, [R0+URZ+0x38830], R2 ;  /* 0x0388300200ff79a7 */ /* 0x0007e2000800003f */
[----:B--2---:R-:W-:-:S04]  /*268e0*/  LOP3.LUT R3, R3, 0x1f, RZ, 0xc0, !PT ;  /* 0x0000001f03037812 */ /* 0x004fc800078ec0ff */
[----:B------:R-:W-:-:S13]  /*268f0*/  ISETP.NE.AND P0, PT, R3, RZ, PT ;  /* 0x000000ff0300720c */ /* 0x000fda0003f05270 */
[----:B---3--:R-:W-:Y:S05]  /*26900*/  @!P0 BRA `(.L_x_749) ;  /* 0x0000000000048947 */ /* 0x008fea0003800000 */
[----:B------:R-:W-:Y:S01]  /*26910*/  BPT.TRAP 0x1 ;  /* 0x000000040000795c */ /* 0x000fe20000300000 */
.L_x_749:
[----:B-1----:R-:W2:Y:S04]  /*26920*/  LDL R2, [R1+0x1c] ;  /* 0x00001c0001027983 */ /* 0x002ea80000100800 */
[----:B------:R-:W3:Y:S01]  /*26930*/  LDL R3, [R1+0x8] ;  /* 0x0000080001037983 */ /* 0x000ee20000100800 */
[----:B------:R-:W-:Y:S01]  /*26940*/  R2UR UR9, R0 ;  /* 0x00000000000972ca */ /* 0x000fe200000e0000 */
[----:B------:R-:W-:-:S05]  /*26950*/  IMAD R0, R19, 0xa000, R18 ;  /* 0x0000a00013007824 */ /* 0x000fca00078e0212 */
[----:B------:R-:W-:Y:S01]  /*26960*/  R2UR UR14, R0 ;  /* 0x00000000000e72ca */ /* 0x000fe200000e0000 */
[----:B------:R-:W-:Y:S01]  /*26970*/  UIADD3 UR4, UP0, UR38, 0x370, URZ ;  /* 0x0000037026047890 */ /* 0x000fe2000ff1e03f */
[----:B--2---:R-:W-:Y:S02]  /*26980*/  R2UR UR5, R2 ;  /* 0x00000000020572ca */ /* 0x004fe400000e0000 */
[----:B------:R-:W2:Y:S01]  /*26990*/  LDL.LU R2, [R1+0x10] ;  /* 0x0000100001027983 */ /* 0x000ea20000300800 */
[----:B---3--:R-:W-:Y:S02]  /*269a0*/  R2UR UR11, R3 ;  /* 0x00000000030b72ca */ /* 0x008fe400000e0000 */
[----:B------:R-:W-:Y:S02]  /*269b0*/  R2UR UR12, R16 ;  /* 0x00000000100c72ca */ /* 0x000fe400000e0000 */
[----:B-----5:R-:W-:Y:S01]  /*269c0*/  R2UR UR13, R17 ;  /* 0x00000000110d72ca */ /* 0x020fe200000e0000 */
[----:B------:R-:W-:Y:S01]  /*269d0*/  UIADD3 UR9, UR9, 0x38830, URZ ;  /* 0x0003883009097890 */ /* 0x000fe2000fffe03f */
[----:B------:R-:W-:-:S02]  /*269e0*/  PLOP3.LUT P0, PT, PT, PT, PT, 0x80, 0x0 ;  /* 0x000000000000781c */ /* 0x000fc40003f0f070 */
[----:B------:R-:W-:Y:S02]  /*269f0*/  UIADD3 UR8, UR14, 0x24400, URZ ;  /* 0x000244000e087890 */ /* 0x000fe4000fffe03f */
[----:B------:R-:W-:-:S03]  /*26a00*/  UIADD3 UR15, UR14, 0x26c00, URZ ;  /* 0x00026c000e0f7890 */ /* 0x000fc6000fffe03f */
[----:B------:R-:W-:Y:S02]  /*26a10*/  UIMAD UR11, UR11, 0x50, UR5 ;  /* 0x000000500b0b78a4 */ /* 0x000fe4000f8e0205 */
[----:B------:R-:W-:Y:S02]  /*26a20*/  UIADD3.X UR5, URZ, UR39, URZ, UP0, !UPT ;  /* 0x000000273f057290 */ /* 0x000fe400087fe43f */
[----:B------:R-:W-:Y:S01]  /*26a30*/  UIADD3 UR16, UR14, 0x29400, URZ ;  /* 0x000294000e107890 */ /* 0x000fe2000fffe03f */
[----:B------:R-:W-:Y:S01]  /*26a40*/  UMOV UR10, URZ ;  /* 0x0000003f000a7c82 */ /* 0x000fe20008000000 */
[----:B------:R-:W-:Y:S01]  /*26a50*/  UMOV UR6, 0x0 ;  /* 0x0000000000067882 */ /* 0x000fe20000000000 */
[----:B------:R-:W-:Y:S01]  /*26a60*/  UMOV UR7, 0x14f00000 ;  /* 0x14f0000000077882 */ /* 0x000fe20000000000 */
[----:B------:R-:W-:Y:S01]  /*26a70*/  UMOV UR17, 0x40 ;  /* 0x0000004000117882 */ /* 0x000fe20000000000 */
[----:B------:R-:W-:Y:S02]  /*26a80*/  UIADD3 UR14, UR14, 0x2bc00, URZ ;  /* 0x0002bc000e0e7890 */ /* 0x000fe4000fffe03f */
[----:B------:R1:W-:Y:S02]  /*26a90*/  UTMALDG.4D [UR8], [UR4], desc[UR6] ;  /* 0x00000608040075b4 */ /* 0x0003e40008019000 */
[----:B-1----:R-:W-:Y:S01]  /*26aa0*/  UMOV UR8, UR15 ;  /* 0x0000000f00087c82 */ /* 0x002fe20008000000 */
[----:B------:R-:W-:Y:S01]  /*26ab0*/  UMOV UR10, UR17 ;  /* 0x00000011000a7c82 */ /* 0x000fe20008000000 */
[----:B------:R-:W-:Y:S01]  /*26ac0*/  UMOV UR15, 0x80 ;  /* 0x00000080000f7882 */ /* 0x000fe20000000000 */
[----:B------:R1:W-:Y:S02]  /*26ad0*/  UTMALDG.4D [UR8], [UR4], desc[UR6] ;  /* 0x00000608040075b4 */ /* 0x0003e40008019000 */
[----:B-1----:R-:W-:Y:S01]  /*26ae0*/  UMOV UR8, UR16 ;  /* 0x0000001000087c82 */ /* 0x002fe20008000000 */
[----:B------:R-:W-:Y:S01]  /*26af0*/  UMOV UR10, UR15 ;  /* 0x0000000f000a7c82 */ /* 0x000fe20008000000 */
[----:B------:R-:W-:Y:S01]  /*26b00*/  UMOV UR15, 0xc0 ;  /* 0x000000c0000f7882 */ /* 0x000fe20000000000 */
[----:B------:R1:W-:Y:S02]  /*26b10*/  UTMALDG.4D [UR8], [UR4], desc[UR6] ;  /* 0x00000608040075b4 */ /* 0x0003e40008019000 */
[----:B-1----:R-:W-:Y:S01]  /*26b20*/  UMOV UR8, UR14 ;  /* 0x0000000e00087c82 */ /* 0x002fe20008000000 */
[----:B------:R-:W-:-:S02]  /*26b30*/  UMOV UR10, UR15 ;  /* 0x0000000f000a7c82 */ /* 0x000fc40008000000 */
[----:B------:R3:W-:Y:S01]  /*26b40*/  UTMALDG.4D [UR8], [UR4], desc[UR6] ;  /* 0x00000608040075b4 */ /* 0x0007e20008019000 */
[----:B--2---:R-:W-:-:S04]  /*26b50*/  LOP3.LUT R2, R2, 0xfffffffe, RZ, 0xc0, !PT ;  /* 0xfffffffe02027812 */ /* 0x004fc800078ec0ff */
[----:B------:R-:W-:-:S05]  /*26b60*/  @P0 LOP3.LUT R2, R2, 0x1, RZ, 0xfc, !PT ;  /* 0x0000000102020812 */ /* 0x000fca00078efcff */
[----:B------:R3:W-:Y:S01]  /*26b70*/  STL [R1+0x10], R2 ;  /* 0x0000100201007387 */ /* 0x0007e20000100800 */
[----:B------:R-:W-:Y:S01]  /*26b80*/  NOP ;  /* 0x0000000000007918 */ /* 0x000fe20000000000 */
.L_x_745:
[----:B------:R-:W2:Y:S04]  /*26b90*/  LDL.LU R3, [R1+0x4c] ;  /* 0x00004c0001037983 */ /* 0x000ea80000300800 */
[----:B------:R-:W4:Y:S04]  /*26ba0*/  LDL.LU R5, [R1+0x34] ;  /* 0x0000340001057983 */ /* 0x000f280000300800 */
[----:B-1----:R-:W5:Y:S01]  /*26bb0*/  LDL.LU R4, [R1+0x58] ;  /* 0x0000580001047983 */ /* 0x002f620000300800 */
[----:B------:R-:W-:Y:S05]  /*26bc0*/  WARPSYNC.ALL ;  /* 0x0000000000007948 */ /* 0x000fea0003800000 */
[----:B---3--:R-:W-:Y:S01]  /*26bd0*/  ULDC.64 UR6, c[0x0][0xa00] ;  /* 0x0002800000067ab9 */ /* 0x008fe20000000a00 */
        /* <DEDUP_REMOVED lines=8> */
[----:B----4-:R-:W-:-:S03]  /*26c60*/  SEL R5, R5, RZ, !P0 ;  /* 0x000000ff05057207 */ /* 0x010fc60004000000 */
[----:B------:R-:W-:Y:S01]  /*26c70*/  IMAD R0, R0, UR4, RZ ;  /* 0x0000000400007c24 */ /* 0x000fe2000f8e02ff */
[----:B-----5:R-:W-:-:S03]  /*26c80*/  SEL R4, R4, RZ, !P0 ;  /* 0x000000ff04047207 */ /* 0x020fc60004000000 */
        /* <DEDUP_REMOVED lines=8> */
[----:B-1----:R-:W-:Y:S01]  /*26d10*/  MOV R2, 0x0 ;  /* 0x0000000000027802 */ /* 0x002fe20000000f00 */
[----:B------:R-:W-:Y:S01]  /*26d20*/  ULDC.64 UR4, c[0x4][0xa8] ;  /* 0x01002a0000047ab9 */ /* 0x000fe20000000a00 */
[----:B------:R-:W-:Y:S01]  /*26d30*/  ULDC.64 UR6, c[0x4][0xb0] ;  /* 0x01002c0000067ab9 */ /* 0x000fe20000000a00 */
[----:B------:R-:W-:Y:S01]  /*26d40*/  ULDC.64 UR8, c[0x4][0x20] ;  /* 0x0100080000087ab9 */ /* 0x000fe20000000a00 */
[----:B------:R-:W-:Y:S01]  /*26d50*/  MOV R4, UR4 ;  /* 0x0000000400047c02 */ /* 0x000fe20008000f00 */
[----:B------:R-:W-:Y:S01]  /*26d60*/  IMAD.U32 R5, RZ, RZ, UR5 ;  /* 0x00000005ff057e24 */ /* 0x000fe2000f8e00ff */
[----:B------:R-:W1:Y:S01]  /*26d70*/  LDC.64 R2, c[0x4][R2] ;  /* 0x0100000002027b82 */ /* 0x000e620000000a00 */
[----:B------:R-:W-:Y:S01]  /*26d80*/  IMAD.U32 R6, RZ, RZ, UR6 ;  /* 0x00000006ff067e24 */ /* 0x000fe2000f8e00ff */
[----:B------:R-:W-:Y:S01]  /*26d90*/  MOV R7, UR7 ;  /* 0x0000000700077c02 */ /* 0x000fe20008000f00 */
[----:B------:R-:W-:Y:S01]  /*26da0*/  IMAD.U32 R10, RZ, RZ, UR8 ;  /* 0x00000008ff0a7e24 */ /* 0x000fe2000f8e00ff */
[----:B------:R-:W-:Y:S01]  /*26db0*/  MOV R8, 0x70 ;  /* 0x0000007000087802 */ /* 0x000fe20000000f00 */
[----:B0-----:R-:W-:-:S02]  /*26dc0*/  IMAD.U32 R11, RZ, RZ, UR9 ;  /* 0x00000009ff0b7e24 */ /* 0x001fc4000f8e00ff */
[----:B------:R-:W-:Y:S02]  /*26dd0*/  IMAD.MOV.U32 R12, RZ, RZ, 0x1 ;  /* 0x00000001ff0c7424 */ /* 0x000fe400078e00ff */
[----:B------:R-:W-:-:S07]  /*26de0*/  IMAD.MOV.U32 R13, RZ, RZ, RZ ;  /* 0x000000ffff0d7224 */ /* 0x000fce00078e00ff */
[----:B------:R-:W-:-:S07]  /*26df0*/  LEPC R20, `(.L_x_751) ;  /* 0x000000001014794e */ /* 0x000fce0000000000 */
[----:B-1----:R-:W-:Y:S05]  /*26e00*/  CALL.ABS.NOINC R2 ;  /* 0x0000000002007343 */ /* 0x002fea0003c00000 */
.L_x_751:
[----:B------:R-:W-:Y:S05]  /*26e10*/  BSYNC B6 ;  /* 0x0000000000067941 */ /* 0x000fea0003800000 */
.L_x_750:
[----:B-1----:R-:W2:Y:S01]  /*26e20*/  LDL.LU R0, [R1+0x4c] ;  /* 0x00004c0001007983 */ /* 0x002ea20000300800 */
[----:B------:R-:W-:Y:S01]  /*26e30*/  ULDC.64 UR4, c[0x0][0x2d8] ;  /* 0x0000b60000047ab9 */ /* 0x000fe20000000a00 */
[----:B------:R-:W1:Y:S01]  /*26e40*/  LDC R8, c[0x0][0x448] ;  /* 0x00011200ff087b82 */ /* 0x000e620000000800 */
[----:B------:R-:W-:Y:S01]  /*26e50*/  ULDC.64 UR6, c[0x0][0x280] ;  /* 0x0000a00000067ab9 */ /* 0x000fe20000000a00 */
[----:B------:R-:W3:Y:S04]  /*26e60*/  LDL.LU R5, [R1+0x38] ;  /* 0x0000380001057983 */ /* 0x000ee80000300800 */
[----:B------:R-:W3:Y:S04]  /*26e70*/  LDL.LU.64 R2, [R1+0x50] ;  /* 0x0000500001027983 */ /* 0x000ee80000300a00 */
[----:B------:R-:W4:Y:S01]  /*26e80*/  LDL.LU R4, [R1+0x34] ;  /* 0x0000340001047983 */ /* 0x000f220000300800 */
[----:B-1----:R-:W-:Y:S01]  /*26e90*/  ISETP.NE.AND P0, PT, R8, 0x1, PT ;  /* 0x000000010800780c */ /* 0x002fe20003f05270 */
[----:B------:R-:W1:-:S12]  /*26ea0*/  S2R R9, SR_TID.X ;  /* 0x0000000000097919 */ /* 0x000e580000002100 */
[----:B------:R-:W0:Y:S01]  /*26eb0*/  @P0 LDC R7, c[0x0][0x450] ;  /* 0x00011400ff070b82 */ /* 0x000e220000000800 */
[----:B---3--:R-:W-:Y:S02]  /*26ec0*/  MOV R3, R5 ;  /* 0x0000000500037202 */ /* 0x008fe40000000f00 */
[----:B------:R-:W3:Y:S01]  /*26ed0*/  LDL.LU R5, [R1+0x4] ;  /* 0x0000040001057983 */ /* 0x000ee20000300800 */
[----:B-1----:R-:W-:Y:S02]  /*26ee0*/  IMAD.SHL.U32 R9, R9, 0x8, RZ ;  /* 0x0000000809097824 */ /* 0x002fe400078e00ff */
[C---:B------:R-:W-:Y:S01]  /*26ef0*/  IMAD.WIDE.U32 R2, R16.reuse, UR4, R2 ;  /* 0x0000000410027c25 */ /* 0x040fe2000f8e0002 */
[----:B------:R-:W1:Y:S02]  /*26f00*/  S2R R10, SR_TID.X ;  /* 0x00000000000a7919 */ /* 0x000e640000002100 */
[----:B------:R-:W-:Y:S01]  /*26f10*/  LOP3.LUT R9, R9, 0x38, RZ, 0xc0, !PT ;  /* 0x0000003809097812 */ /* 0x000fe200078ec0ff */
[----:B------:R-:W-:Y:S01]  /*26f20*/  IMAD R3, R16, UR5, R3 ;  /* 0x0000000510037c24 */ /* 0x000fe2000f8e0203 */
[----:B------:R-:W-:-:S02]  /*26f30*/  ULDC.64 UR4, c[0x0][0x2e0] ;  /* 0x0000b80000047ab9 */ /* 0x000fc40000000a00 */
[----:B--2---:R-:W-:Y:S01]  /*26f40*/  IMAD R0, R0, UR4, RZ ;  /* 0x0000000400007c24 */ /* 0x004fe2000f8e02ff */
[C---:B------:R-:W-:Y:S01]  /*26f50*/  LOP3.LUT R12, R9.reuse, 0x40, RZ, 0xfc, !PT ;  /* 0x00000040090c7812 */ /* 0x040fe200078efcff */
[C---:B----4-:R-:W-:Y:S01]  /*26f60*/  IMAD.WIDE.U32 R2, R4.reuse, UR4, R2 ;  /* 0x0000000404027c25 */ /* 0x050fe2000f8e0002 */
        /* <DEDUP_REMOVED lines=14> */
[----:B---3--:R-:W-:-:S04]  /*27050*/  SHF.L.U32 R5, R5, 0x7, RZ ;  /* 0x0000000705057819 */ /* 0x008fc800000006ff */
        /* <DEDUP_REMOVED lines=10> */
[----:B------:R-:W-:-:S04]  /*27100*/  ULDC.64 UR4, c[0x0][0x2c8] ;  /* 0x0000b20000047ab9 */ /* 0x000fc80000000a00 */
[----:B------:R-:W-:Y:S02]  /*27110*/  IADD3 R3, R3, R0, RZ ;  /* 0x0000000003037210 */ /* 0x000fe40007ffe0ff */
        /* <DEDUP_REMOVED lines=8> */
[----:B------:R-:W-:Y:S02]  /*271a0*/  ISETP.GE.AND P0, PT, R10, UR4, PT ;  /* 0x000000040a007c0c */ /* 0x000fe4000bf06270 */
[----:B------:R-:W-:-:S02]  /*271b0*/  IADD3 R0, R3, R0, RZ ;  /* 0x0000000003007210 */ /* 0x000fc40007ffe0ff */
[----:B------:R-:W-:Y:S02]  /*271c0*/  ISETP.GE.AND P1, PT, R12, UR4, PT ;  /* 0x000000040c007c0c */ /* 0x000fe4000bf26270 */
        /* <DEDUP_REMOVED lines=10> */
[----:B------:R-:W-:-:S04]  /*27270*/  ULDC.64 UR4, c[0x0][0x208] ;  /* 0x0000820000047ab9 */ /* 0x000fc80000000a00 */
[----:B------:R-:W-:Y:S01]  /*27280*/  IADD3 R5, R0, 0x10, RZ ;  /* 0x0000001000057810 */ /* 0x000fe20007ffe0ff */
        /* <DEDUP_REMOVED lines=18> */
[----:B------:R-:W-:Y:S01]  /*273b0*/  @!P5 IMAD.MOV.U32 R7, RZ, RZ, R6 ;  /* 0x000000ffff07d224 */ /* 0x000fe200078e0006 */
[----:B------:R-:W-:Y:S01]  /*273c0*/  @!P5 MOV R6, R5 ;  /* 0x000000050006d202 */ /* 0x000fe20000000f00 */
[----:B------:R-:W-:-:S04]  /*273d0*/  VIADD R5, R0, 0x20 ;  /* 0x0000002000057836 */ /* 0x000fc80000000000 */
        /* <DEDUP_REMOVED lines=8> */
[----:B0-----:R-:W-:-:S05]  /*27460*/  @!P5 IMAD.X R6, RZ, RZ, R6, P4 ;  /* 0x000000ffff06d224 */ /* 0x001fca00020e0606 */
[----:B------:R-:W-:Y:S01]  /*27470*/  @!P5 MOV R7, R6 ;  /* 0x000000060007d202 */ /* 0x000fe20000000f00 */
        /* <DEDUP_REMOVED lines=9> */
[----:B-1----:R-:W-:-:S04]  /*27510*/  @!P5 LEA R5, P4, R10, R5, 0x1 ;  /* 0x000000050a05d211 */ /* 0x002fc800078808ff */
[----:B0-----:R-:W-:-:S05]  /*27520*/  @!P5 IADD3.X R6, RZ, R6, RZ, P4, !PT ;  /* 0x00000006ff06d210 */ /* 0x001fca00027fe4ff */
[----:B------:R-:W-:Y:S02]  /*27530*/  @!P5 IMAD.MOV.U32 R7, RZ, RZ, R6 ;  /* 0x000000ffff07d224 */ /* 0x000fe400078e0006 */
[----:B------:R-:W-:Y:S01]  /*27540*/  @!P5 IMAD.MOV.U32 R6, RZ, RZ, R5 ;  /* 0x000000ffff06d224 */ /* 0x000fe200078e0005 */
[----:B------:R-:W-:-:S04]  /*27550*/  IADD3 R5, R0, 0x40, RZ ;  /* 0x0000004000057810 */ /* 0x000fc80007ffe0ff */
        /* <DEDUP_REMOVED lines=31> */
[----:B-1----:R-:W-:-:S04]  /*27750*/  @!P5 LEA R5, P4, R10, R5, 0x1 ;  /* 0x000000050a05d211 */ /* 0x002fc800078808ff */
[----:B0-----:R-:W-:-:S05]  /*27760*/  @!P5 IADD3.X R6, RZ, R8, RZ, P4, !PT ;  /* 0x00000008ff06d210 */ /* 0x001fca00027fe4ff */
        /* <DEDUP_REMOVED lines=8> */
.L_x_905:
[----:B------:R-:W-:Y:S01]  /*277f0*/  IADD3 R0, R0, 0x70, RZ ;  /* 0x0000007000007810 */ /* 0x000fe20007ffe0ff */
[----:B------:R-:W-:Y:S03]  /*27800*/  BSSY B0, `(.L_x_753) ;  /* 0x000000d000007945 */ /* 0x000fe60003800000 */
        /* <DEDUP_REMOVED lines=12> */
.L_x_754:
[----:B------:R-:W-:Y:S05]  /*278d0*/  BSYNC B0 ;  /* 0x0000000000007941 */ /* 0x000fea0003800000 */
.L_x_753:
[----:B------:R-:W-:Y:S01]  /*278e0*/  NOP ;  /* 0x0000000000007918 */ /* 0x000fe20000000000 */
[----:B------:R-:W-:Y:S01]  /*278f0*/  PLOP3.LUT P0, PT, PT, PT, PT, 0x80, 0x0 ;  /* 0x000000000000781c */ /* 0x000fe20003f0f070 */
[----:B------:R-:W-:-:S12]  /*27900*/  VIADD R11, R18, 0x38800 ;  /* 0x00038800120b7836 */ /* 0x000fd80000000000 */
.L_x_755:
[----:B------:R-:W-:Y:S02]  /*27910*/  PLOP3.LUT P1, PT, P1, P0, PT, 0xa2, 0x0 ;  /* 0x000000000000781c */ /* 0x000fe40000f21472 */
[----:B------:R-:W-:-:S08]  /*27920*/  @P0 R2UR P1, UR4, R18 ;  /* 0x00000000120402ca */ /* 0x000fd00000020000 */
[----:B------:R-:W-:-:S05]  /*27930*/  @P0 PLOP3.LUT P0, PT, P1, PT, PT, 0x80, 0x0 ;  /* 0x000000000000081c */ /* 0x000fca0000f0f070 */
[----:B------:R-:W-:Y:S01]  /*27940*/  @!P1 SYNCS.ARRIVE.TRANS64.RED.A0T1 RZ, [UR4+0x38800], RZ ;  /* 0x038800ffffff99a7 */ /* 0x000fe20008200404 */
[----:B------:R-:W-:Y:S07]  /*27950*/  @!P1 ARRIVES.LDGSTSBAR.64.TRANSCNT [UR4+0x38800] ;  /* 0x03880000ff0099b0 */ /* 0x000fee0008000a84 */
[----:B------:R-:W-:Y:S05]  /*27960*/  @P0 BRA.U.ANY `(.L_x_755) ;  /* 0xfffffffd00e80947 */ /* 0x000fea000393ffff */
[----:B---3--:R-:W3:Y:S02]  /*27970*/  LDL.LU R2, [R1+0x64] ;  /* 0x0000640001027983 */ /* 0x008ee40000300800 */
[----:B---3--:R-:W-:-:S04]  /*27980*/  IADD3 R2, R2, 0x1, RZ ;  /* 0x0000000102027810 */ /* 0x008fc80007ffe0ff */
[----:B------:R-:W-:Y:S01]  /*27990*/  LEA.HI R0, R2, R2, RZ, 0x1 ;  /* 0x0000000202007211 */ /* 0x000fe200078f08ff */
[----:B------:R3:W-:Y:S03]  /*279a0*/  STL [R1+0x64], R2 ;  /* 0x0000640201007387 */ /* 0x0007e60000100800 */
[----:B------:R-:W-:-:S05]  /*279b0*/  LOP3.LUT R0, R0, 0xfffffffe, RZ, 0xc0, !PT ;  /* 0xfffffffe00007812 */ /* 0x000fca00078ec0ff */
[----:B------:R-:W-:-:S05]  /*279c0*/  IMAD.IADD R0, R2, 0x1, -R0 ;  /* 0x0000000102007824 */ /* 0x000fca00078e0a00 */
[----:B------:R-:W-:Y:S01]  /*279d0*/  SHF.L.U32 R0, R0, 0x1f, RZ ;  /* 0x0000001f00007819 */ /* 0x000fe200000006ff */
[----:B------:R-:W-:Y:S01]  /*279e0*/  NOP ;  /* 0x0000000000007918 */ /* 0x000fe20000000000 */
[----:B------:R3:W-:Y:S01]  /*279f0*/  SYNCS.ARRIVE.TRANS64.A1T0 RZ, [R18+URZ+0x38800], RZ ;  /* 0x038800ff12ff79a7 */ /* 0x0007e2000810003f */
[----:B------:R-:W-:Y:S01]  /*27a00*/  BSSY B0, `(.L_x_756) ;  /* 0x0000003000007945 */ /* 0x000fe20003800000 */
[----:B------:R-:W4:Y:S03]  /*27a10*/  SYNCS.PHASECHK.TRANS64.TRYWAIT P0, [R18+URZ+0x38820], R0 ;  /* 0x03882000120075a7 */ /* 0x000f26000800017f */
[----:B---34-:R-:W-:Y:S05]  /*27a20*/  @!P0 BRA `(.L_x_757) ;  /* 0x0000005800ac8947 */ /* 0x018fea0003800000 */
.L_x_906:
[----:B------:R-:W-:Y:S05]  /*27a30*/  BSYNC B0 ;  /* 0x0000000000007941 */ /* 0x000fea0003800000 */
.L_x_756:
[----:B0-2---:R-:W3:Y:S04]  /*27a40*/  LDL R3, [R1+0x48] ;  /* 0x0000480001037983 */ /* 0x005ee80000100800 */
[----:B------:R-:W2:Y:S01]  /*27a50*/  LDL R2, [R1+0x30] ;  /* 0x0000300001027983 */ /* 0x000ea20000100800 */
[----:B------:R-:W-:Y:S01]  /*27a60*/  BSSY B0, `(.L_x_758) ;  /* 0x00002a3000007945 */ /* 0x000fe20003800000 */
[----:B---3--:R-:W-:-:S05]  /*27a70*/  VIADD R0, R3, 0xfffffffe ;  /* 0xfffffffe03007836 */ /* 0x008fca0000000000 */
[----:B--2---:R-:W-:-:S13]  /*27a80*/  ISETP.GE.AND P0, PT, R0, R2, PT ;  /* 0x000000020000720c */ /* 0x004fda0003f06270 */
[----:B------:R-:W-:Y:S05]  /*27a90*/  @!P0 BRA `(.L_x_759) ;  /* 0x00000028007c8947 */ /* 0x000fea0003800000 */
[----:B-1----:R-:W2:Y:S04]  /*27aa0*/  LDL.LU R5, [R1+0x60] ;  /* 0x0000600001057983 */ /* 0x002ea80000300800 */
[----:B------:R-:W3:Y:S04]  /*27ab0*/  LDL.LU R4, [R1+0x44] ;  /* 0x0000440001047983 */ /* 0x000ee80000300800 */
[----:B------:R-:W4:Y:S01]  /*27ac0*/  LDL.LU R3, [R1+0x40] ;  /* 0x0000400001037983 */ /* 0x000f220000300800 */
[----:B------:R-:W-:Y:S01]  /*27ad0*/  LOP3.LUT R2, RZ, R2, RZ, 0x33, !PT ;  /* 0x00000002ff027212 */ /* 0x000fe200078e33ff */
[----:B------:R-:W-:Y:S01]  /*27ae0*/  BSSY B2, `(.L_x_760) ;  /* 0x00000e5000027945 */ /* 0x000fe20003800000 */
[----:B--2---:R-:W-:-:S05]  /*27af0*/  IADD3 R7, R5, 0x1, RZ ;  /* 0x0000000105077810 */ /* 0x004fca0007ffe0ff */
        /* <DEDUP_REMOVED lines=10> */
[----:B------:R-:W-:Y:S01]  /*27ba0*/  IADD3 R8, R19, 0x1, RZ ;  /* 0x0000000113087810 */ /* 0x000fe20007ffe0ff */
[----:B------:R-:W-:Y:S03]  /*27bb0*/  BSSY B1, `(.L_x_762) ;  /* 0x00000d3000017945 */ /* 0x000fe60003800000 */
[----:B------:R-:W-:-:S04]  /*27bc0*/  ISETP.NE.AND P0, PT, R8, 0x2, PT ;  /* 0x000000020800780c */ /* 0x000fc80003f05270 */
[----:B------:R-:W-:Y:S02]  /*27bd0*/  SEL R10, RZ, 0x1, P0 ;  /* 0x00000001ff0a7807 */ /* 0x000fe40000000000 */
[----:B------:R-:W-:Y:S02]  /*27be0*/  SEL R8, R8, RZ, P0 ;  /* 0x000000ff08087207 */ /* 0x000fe40000000000 */
[----:B--2---:R-:W-:Y:S02]  /*27bf0*/  LOP3.LUT P1, RZ, R4, 0x1, RZ, 0xc0, !PT ;  /* 0x0000000104ff7812 */ /* 0x004fe4000782c0ff */
        /* <DEDUP_REMOVED lines=17> */
[----:B------:R-:W-:-:S05]  /*27d10*/  IADD3 R3, -R2, RZ, RZ ;  /* 0x000000ff02037210 */ /* 0x000fca0007ffe1ff */
[----:B------:R-:W-:Y:S01]  /*27d20*/  IMAD R0, R5, R3, R0 ;  /* 0x0000000305007224 */ /* 0x000fe200078e0200 */
[----:B------:R-:W-:Y:S01]  /*27d30*/  SHF.R.S32.HI R3, RZ, 0x1f, R2 ;  /* 0x0000001fff037819 */ /* 0x000fe20000011402 */
[----:B--2---:R-:W-:-:S04]  /*27d40*/  IMAD R4, R12, UR6, RZ ;  /* 0x000000060c047c24 */ /* 0x004fc8000f8e02ff */
[C---:B---3--:R-:W-:Y:S02]  /*27d50*/  IMAD R4, R6.reuse, UR7, R4 ;  /* 0x0000000706047c24 */ /* 0x048fe4000f8e0204 */
[----:B------:R-:W-:-:S04]  /*27d60*/  IMAD.WIDE.U32 R2, R6, UR6, R2 ;  /* 0x0000000606027c25 */ /* 0x000fc8000f8e0002 */
[----:B------:R-:W-:Y:S01]  /*27d70*/  IMAD.IADD R3, R4, 0x1, R3 ;  /* 0x0000000104037824 */ /* 0x000fe200078e0203 */
[----:B------:R-:W-:-:S04]  /*27d80*/  LEA R4, P0, R2, UR4, 0x2 ;  /* 0x0000000402047c11 */ /* 0x000fc8000f8010ff */
[----:B------:R-:W-:-:S05]  /*27d90*/  LEA.HI.X R5, R2, UR5, R3, 0x2, P0 ;  /* 0x0000000502057c11 */ /* 0x000fca00080f1403 */
[----:B------:R0:W5:Y:S04]  /*27da0*/  LDG.E R4, desc[UR8][R4.64] ;  /* 0x0000000804047981 */ /* 0x000168000c1e1900 */
.L_x_764:
[----:B------:R-:W-:Y:S01]  /*27db0*/  IMAD R3, R8, 0x8, R18 ;  /* 0x0000000808037824 */ /* 0x000fe200078e0212 */
[----:B------:R-:W-:Y:S01]  /*27dc0*/  SHF.L.U32 R2, R10, 0x1f, RZ ;  /* 0x0000001f0a027819 */ /* 0x000fe200000006ff */
[----:B------:R-:W-:Y:S03]  /*27dd0*/  BSSY B3, `(.L_x_765) ;  /* 0x0000003000037945 */ /* 0x000fe60003800000 */
[----:B------:R-:W1:Y:S02]  /*27de0*/  SYNCS.PHASECHK.TRANS64.TRYWAIT P0, [R3+URZ+0x38840], R2 ;  /* 0x03884002030075a7 */ /* 0x000e64000800017f */
[----:B-1----:R-:W-:Y:S05]  /*27df0*/  @!P0 BRA `(.L_x_766) ;  /* 0x0000005400cc8947 */ /* 0x002fea0003800000 */
.L_x_907:
[----:B------:R-:W-:Y:S05]  /*27e00*/  BSYNC B3 ;  /* 0x0000000000037941 */ /* 0x000fea0003800000 */
.L_x_765:
[----:B0-----:R-:W0:Y:S01]  /*27e10*/  S2R R5, SR_TID.X ;  /* 0x0000000000057919 */ /* 0x001e220000002100 */
[----:B------:R-:W-:Y:S01]  /*27e20*/  BSSY B3, `(.L_x_767) ;  /* 0x000000b000037945 */ /* 0x000fe20003800000 */
[----:B0-----:R-:W-:-:S04]  /*27e30*/  LOP3.LUT R5, R5, 0x7f, RZ, 0xc0, !PT ;  /* 0x0000007f05057812 */ /* 0x001fc800078ec0ff */
[----:B------:R-:W-:-:S13]  /*27e40*/  ISETP.NE.AND P1, PT, R5, RZ, PT ;  /* 0x000000ff0500720c */ /* 0x000fda0003f25270 */
[----:B------:R-:W-:Y:S05]  /*27e50*/  @P1 BRA `(.L_x_768) ;  /* 0x00000000001c1947 */ /* 0x000fea0003800000 */
[----:B------:R-:W0:Y:S01]  /*27e60*/  S2R R5, SR_TID.X ;  /* 0x0000000000057919 */ /* 0x000e220000002100 */
[----:B-1----:R-:W-:-:S04]  /*27e70*/  MOV R2, 0xa000 ;  /* 0x0000a00000027802 */ /* 0x002fc80000000f00 */
[----:B------:R2:W-:Y:S01]  /*27e80*/  SYNCS.ARRIVE.TRANS64 RZ, [R3+URZ+0x38830], R2 ;  /* 0x0388300203ff79a7 */ /* 0x0005e2000800003f */
[----:B0-----:R-:W-:-:S04]  /*27e90*/  LOP3.LUT R5, R5, 0x1f, RZ, 0xc0, !PT ;  /* 0x0000001f05057812 */ /* 0x001fc800078ec0ff */
[----:B------:R-:W-:-:S13]  /*27ea0*/  ISETP.NE.AND P0, PT, R5, RZ, PT ;  /* 0x000000ff0500720c */ /* 0x000fda0003f05270 */
[----:B--2---:R-:W-:Y:S05]  /*27eb0*/  @!P0 BRA `(.L_x_768) ;  /* 0x0000000000048947 */ /* 0x004fea0003800000 */
[----:B------:R-:W-:Y:S01]  /*27ec0*/  BPT.TRAP 0x1 ;  /* 0x000000040000795c */ /* 0x000fe20000300000 */
.L_x_768:
[----:B------:R-:W-:Y:S05]  /*27ed0*/  BSYNC B3 ;  /* 0x0000000000037941 */ /* 0x000fea0003800000 */
.L_x_767:
[----:B-1----:R-:W2:Y:S01]  /*27ee0*/  LDL R2, [R1+0x1c] ;  /* 0x00001c0001027983 */ /* 0x002ea20000100800 */
[----:B------:R-:W-:Y:S01]  /*27ef0*/  IMAD.MOV.U32 R14, RZ, RZ, RZ ;  /* 0x000000ffff0e7224 */ /* 0x000fe200078e00ff */
[----:B------:R-:W-:Y:S01]  /*27f00*/  UIADD3 UR4, UP0, UR38, 0x370, URZ ;  /* 0x0000037026047890 */ /* 0x000fe2000ff1e03f */
[----:B------:R-:W-:Y:S01]  /*27f10*/  IMAD R6, R8, 0xa000, R18 ;  /* 0x0000a00008067824 */ /* 0x000fe200078e0212 */
[----:B------:R-:W-:Y:S01]  /*27f20*/  PLOP3.LUT P0, PT, PT, PT, PT, 0x80, 0x0 ;  /* 0x000000000000781c */ /* 0x000fe20003f0f070 */
[----:B------:R-:W-:Y:S01]  /*27f30*/  VIADD R3, R3, 0x38830 ;  /* 0x0003883003037836 */ /* 0x000fe20000000000 */
[----:B------:R-:W-:Y:S01]  /*27f40*/  R2UR UR10, R14 ;  /* 0x000000000e0a72ca */ /* 0x000fe200000e0000 */
[----:B------:R-:W-:Y:S01]  /*27f50*/  UIADD3.X UR5, URZ, UR39, URZ, UP0, !UPT ;  /* 0x000000273f057290 */ /* 0x000fe200087fe43f */
[----:B------:R-:W-:Y:S01]  /*27f60*/  IADD3 R5, R6, 0x24400, RZ ;  /* 0x0002440006057810 */ /* 0x000fe20007ffe0ff */
[----:B------:R-:W-:Y:S01]  /*27f70*/  UMOV UR6, 0x0 ;  /* 0x0000000000067882 */ /* 0x000fe20000000000 */
[----:B------:R-:W-:Y:S01]  /*27f80*/  UMOV UR7, 0x14f00000 ;  /* 0x14f0000000077882 */ /* 0x000fe20000000000 */
[----:B--2---:R-:W-:-:S10]  /*27f90*/  IMAD R2, R0, 0x50, R2 ;  /* 0x0000005000027824 */ /* 0x004fd400078e0202 */
.L_x_769:
        /* <DEDUP_REMOVED lines=16> */
.L_x_770:
        /* <DEDUP_REMOVED lines=10> */
[----:B------:R-:W-:Y:S01]  /*28140*/  MOV R20, 0x80 ;  /* 0x0000008000147802 */ /* 0x000fe20000000f00 */
[----:B------:R-:W-:Y:S01]  /*28150*/  VIADD R5, R6, 0x29400 ;  /* 0x0002940006057836 */ /* 0x000fe20000000000 */
[----:B------:R-:W-:Y:S01]  /*28160*/  PLOP3.LUT P0, PT, PT, PT, PT, 0x80, 0x0 ;  /* 0x000000000000781c */ /* 0x000fe20003f0f070 */
[----:B------:R-:W-:Y:S01]  /*28170*/  UMOV UR6, 0x0 ;  /* 0x0000000000067882 */ /* 0x000fe20000000000 */
[----:B------:R-:W-:Y:S01]  /*28180*/  R2UR UR10, R20 ;  /* 0x00000000140a72ca */ /* 0x000fe200000e0000 */
[----:B------:R-:W-:-:S14]  /*28190*/  UMOV UR7, 0x14f00000 ;  /* 0x14f0000000077882 */ /* 0x000fdc0000000000 */
.L_x_771:
        /* <DEDUP_REMOVED lines=16> */
.L_x_772:
        /* <DEDUP_REMOVED lines=16> */
.L_x_908:
[----:B------:R-:W-:Y:S05]  /*283a0*/  BSYNC B3 ;  /* 0x0000000000037941 */ /* 0x000fea0003800000 */
.L_x_773:
[----:B------:R-:W-:Y:S01]  /*283b0*/  BSSY B3, `(.L_x_775) ;  /* 0x000000c000037945 */ /* 0x000fe20003800000 */
[----:B------:R-:W-:Y:S01]  /*283c0*/  IMAD.MOV.U32 R12, RZ, RZ, 0x0 ;  /* 0x00000000ff0c7424 */ /* 0x000fe200078e00ff */
[----:B------:R-:W-:Y:S02]  /*283d0*/  MOV R13, 0x14f00000 ;  /* 0x14f00000000d7802 */ /* 0x000fe40000000f00 */
[----:B------:R-:W-:Y:S05]  /*283e0*/  @P1 BRA `(.L_x_776) ;  /* 0x0000000000201947 */ /* 0x000fea0003800000 */
        /* <DEDUP_REMOVED lines=8> */
.L_x_776:
[----:B------:R-:W-:Y:S05]  /*28470*/  BSYNC B3 ;  /* 0x0000000000037941 */ /* 0x000fea0003800000 */
.L_x_775:
[----:B------:R-:W2:Y:S04]  /*28480*/  LDL R6, [R1+0x1c] ;  /* 0x00001c0001067983 */ /* 0x000ea80000100800 */
[----:B------:R-:W2:Y:S01]  /*28490*/  LDL.LU R5, [R1+0x8] ;  /* 0x0000080001057983 */ /* 0x000ea20000300800 */
[----:B------:R-:W-:Y:S01]  /*284a0*/  R2UR UR10, R14 ;  /* 0x000000000e0a72ca */ /* 0x000fe200000e0000 */
[----:B0-----:R-:W-:Y:S01]  /*284b0*/  IMAD R2, R19, 0xa000, R18 ;  /* 0x0000a00013027824 */ /* 0x001fe200078e0212 */
[----:B------:R-:W-:Y:S01]  /*284c0*/  R2UR UR6, R12 ;  /* 0x000000000c0672ca */ /* 0x000fe200000e0000 */
[----:B------:R-:W-:Y:S01]  /*284d0*/  UIADD3 UR4, UP0, UR38, 0x470, URZ ;  /* 0x0000047026047890 */ /* 0x000fe2000ff1e03f */
[----:B------:R-:W-:Y:S02]  /*284e0*/  R2UR UR7, R13 ;  /* 0x000000000d0772ca */ /* 0x000fe400000e0000 */
[----:B------:R-:W-:Y:S01]  /*284f0*/  LEA R3, R19, R18, 0x3 ;  /* 0x0000001213037211 */ /* 0x000fe200078e18ff */
[----:B------:R-:W-:Y:S01]  /*28500*/  UIADD3.X UR5, URZ, UR39, URZ, UP0, !UPT ;  /* 0x000000273f057290 */ /* 0x000fe200087fe43f */
[----:B------:R-:W-:-:S03]  /*28510*/  PLOP3.LUT P0, PT, PT, PT, PT, 0x80, 0x0 ;  /* 0x000000000000781c */ /* 0x000fc60003f0f070 */
[----:B------:R-:W-:Y:S02]  /*28520*/  VIADD R3, R3, 0x38850 ;  /* 0x0003885003037836 */ /* 0x000fe40000000000 */
[----:B--2---:R-:W-:Y:S02]  /*28530*/  IMAD R5, R5, 0x50, R6 ;  /* 0x0000005005057824 */ /* 0x004fe400078e0206 */
[----:B------:R-:W-:-:S07]  /*28540*/  VIADD R6, R2, 0x400 ;  /* 0x0000040002067836 */ /* 0x000fce0000000000 */
.L_x_777:
        /* <DEDUP_REMOVED lines=15> */
.L_x_778:
        /* <DEDUP_REMOVED lines=15> */
.L_x_779:
        /* <DEDUP_REMOVED lines=15> */
.L_x_780:
        /* <DEDUP_REMOVED lines=11> */
[----:B------:R-:W-:-:S07]  /*288d0*/  MOV R17, R4 ;  /* 0x0000000400117202 */ /* 0x000fce0000000f00 */
.L_x_763:
[----:B------:R-:W-:Y:S05]  /*288e0*/  BSYNC B1 ;  /* 0x0000000000017941 */ /* 0x000fea0003800000 */
.L_x_762:
[----:B0-----:R-:W2:Y:S01]  /*288f0*/  LDL.LU R0, [R1+0x48] ;  /* 0x0000480001007983 */ /* 0x001ea20000300800 */
[----:B------:R-:W-:-:S03]  /*28900*/  IMAD.MOV.U32 R19, RZ, RZ, R8 ;  /* 0x000000ffff137224 */ /* 0x000fc600078e0008 */
[----:B------:R0:W-:Y:S02]  /*28910*/  STL [R1+0x18], R10 ;  /* 0x0000180a01007387 */ /* 0x0001e40000100800 */
[----:B0-2---:R-:W-:-:S07]  /*28920*/  VIADD R0, R0, 0xfffffffd ;  /* 0xfffffffd00007836 */ /* 0x005fce0000000000 */
.L_x_761:
[----:B------:R-:W-:Y:S05]  /*28930*/  BSYNC B2 ;  /* 0x0000000000027941 */ /* 0x000fea0003800000 */
.L_x_760:
[----:B------:R-:W-:Y:S02]  /*28940*/  IADD3 R9, R9, -0x2, RZ ;  /* 0xfffffffe09097810 */ /* 0x000fe40007ffe0ff */
[----:B------:R-:W-:-:S04]  /*28950*/  LOP3.LUT R7, RZ, R7, RZ, 0x33, !PT ;  /* 0x00000007ff077212 */ /* 0x000fc800078e33ff */
[----:B------:R-:W-:-:S13]  /*28960*/  ISETP.NE.AND P0, PT, R9, R7, PT ;  /* 0x000000070900720c */ /* 0x000fda0003f05270 */
[----:B------:R-:W-:Y:S05]  /*28970*/  @!P0 BRA `(.L_x_759) ;  /* 0x0000001800c48947 */ /* 0x000fea0003800000 */
[----:B------:R-:W-:-:S07]  /*28980*/  IMAD.MOV.U32 R9, RZ, RZ, R17 ;  /* 0x000000ffff097224 */ /* 0x000fce00078e0011 */
.L_x_819:
        /* <DEDUP_REMOVED lines=8> */
[----:B--2---:R-:W-:Y:S02]  /*28a10*/  LOP3.LUT P1, RZ, R3, 0x1, RZ, 0xc0, !PT ;  /* 0x0000000103ff7812 */ /* 0x004fe4000782c0ff */
[----:B---3--:R-:W-:-:S11]  /*28a20*/  LOP3.LUT R5, R2, R5, RZ, 0x3c, !PT ;  /* 0x0000000502057212 */ /* 0x008fd600078e3cff */
[----:B01----:R-:W-:Y:S05]  /*28a30*/  @!P1 BRA `(.L_x_782) ;  /* 0x0000000c00289947 */ /* 0x003fea0003800000 */
[----:B------:R-:W-:Y:S01]  /*28a40*/  ULDC.64 UR4, c[0x0][0x418] ;  /* 0x0001060000047ab9 */ /* 0x000fe20000000a00 */
[----:B------:R-:W-:Y:S02]  /*28a50*/  MOV R6, R0 ;  /* 0x0000000000067202 */ /* 0x000fe40000000f00 */
        /* <DEDUP_REMOVED lines=18> */
[----:B------:R-:W-:-:S05]  /*28b80*/  IMAD.WIDE.U32 R2, R8, UR6, R2 ;  /* 0x0000000608027c25 */ /* 0x000fca000f8e0002 */
[----:B------:R-:W-:Y:S02]  /*28b90*/  IADD3 R3, R7, R3, RZ ;  /* 0x0000000307037210 */ /* 0x000fe40007ffe0ff */
[----:B------:R-:W-:-:S04]  /*28ba0*/  LEA R8, P0, R2, UR4, 0x2 ;  /* 0x0000000402087c11 */ /* 0x000fc8000f8010ff */
[----:B------:R-:W-:-:S06]  /*28bb0*/  LEA.HI.X R9, R2, UR5, R3, 0x2, P0 ;  /* 0x0000000502097c11 */ /* 0x000fcc00080f1403 */
[----:B------:R0:W5:Y:S03]  /*28bc0*/  LDG.E R9, desc[UR8][R8.64] ;  /* 0x0000000808097981 */ /* 0x000166000c1e1900 */
.L_x_783:
[----:B------:R-:W-:Y:S01]  /*28bd0*/  IMAD R3, R4, 0x8, R18 ;  /* 0x0000000804037824 */ /* 0x000fe200078e0212 */
[----:B------:R-:W-:Y:S01]  /*28be0*/  SHF.L.U32 R2, R5, 0x1f, RZ ;  /* 0x0000001f05027819 */ /* 0x000fe200000006ff */
[----:B------:R-:W-:Y:S03]  /*28bf0*/  BSSY B2, `(.L_x_784) ;  /* 0x0000003000027945 */ /* 0x000fe60003800000 */
[----:B------:R-:W1:Y:S02]  /*28c00*/  SYNCS.PHASECHK.TRANS64.TRYWAIT P0, [R3+URZ+0x38840], R2 ;  /* 0x03884002030075a7 */ /* 0x000e64000800017f */
[----:B-1----:R-:W-:Y:S05]  /*28c10*/  @!P0 BRA `(.L_x_785) ;  /* 0x00000048006c8947 */ /* 0x002fea0003800000 */
.L_x_909:
[----:B------:R-:W-:Y:S05]  /*28c20*/  BSYNC B2 ;  /* 0x0000000000027941 */ /* 0x000fea0003800000 */
.L_x_784:
[----:B------:R-:W2:Y:S01]  /*28c30*/  S2R R7, SR_TID.X ;  /* 0x0000000000077919 */ /* 0x000ea20000002100 */
[----:B------:R-:W-:Y:S01]  /*28c40*/  BSSY B2, `(.L_x_786) ;  /* 0x000000b000027945 */ /* 0x000fe20003800000 */
[----:B--2---:R-:W-:-:S04]  /*28c50*/  LOP3.LUT R7, R7, 0x7f, RZ, 0xc0, !PT ;  /* 0x0000007f07077812 */ /* 0x004fc800078ec0ff */
[----:B------:R-:W-:-:S13]  /*28c60*/  ISETP.NE.AND P1, PT, R7, RZ, PT ;  /* 0x000000ff0700720c */ /* 0x000fda0003f25270 */
[----:B------:R-:W-:Y:S05]  /*28c70*/  @P1 BRA `(.L_x_787) ;  /* 0x00000000001c1947 */ /* 0x000fea0003800000 */
[----:B------:R-:W2:Y:S01]  /*28c80*/  S2R R7, SR_TID.X ;  /* 0x0000000000077919 */ /* 0x000ea20000002100 */
[----:B-1----:R-:W-:-:S04]  /*28c90*/  IMAD.MOV.U32 R2, RZ, RZ, 0xa000 ;  /* 0x0000a000ff027424 */ /* 0x002fc800078e00ff */
[----:B------:R3:W-:Y:S01]  /*28ca0*/  SYNCS.ARRIVE.TRANS64 RZ, [R3+URZ+0x38830], R2 ;  /* 0x0388300203ff79a7 */ /* 0x0007e2000800003f */
[----:B--2---:R-:W-:-:S04]  /*28cb0*/  LOP3.LUT R7, R7, 0x1f, RZ, 0xc0, !PT ;  /* 0x0000001f07077812 */ /* 0x004fc800078ec0ff */
[----:B------:R-:W-:-:S13]  /*28cc0*/  ISETP.NE.AND P0, PT, R7, RZ, PT ;  /* 0x000000ff0700720c */ /* 0x000fda0003f05270 */
[----:B---3--:R-:W-:Y:S05]  /*28cd0*/  @!P0 BRA `(.L_x_787) ;  /* 0x0000000000048947 */ /* 0x008fea0003800000 */
[----:B------:R-:W-:Y:S01]  /*28ce0*/  BPT.TRAP 0x1 ;  /* 0x000000040000795c */ /* 0x000fe20000300000 */
.L_x_787:
[----:B------:R-:W-:Y:S05]  /*28cf0*/  BSYNC B2 ;  /* 0x0000000000027941 */ /* 0x000fea0003800000 */
.L_x_786:
[----:B-1----:R-:W2:Y:S01]  /*28d00*/  LDL R2, [R1+0x1c] ;  /* 0x00001c0001027983 */ /* 0x002ea20000100800 */
[----:B------:R-:W-:Y:S01]  /*28d10*/  MOV R10, RZ ;  /* 0x000000ff000a7202 */ /* 0x000fe20000000f00 */
[----:B------:R-:W-:Y:S01]  /*28d20*/  IMAD R7, R4, 0xa000, R18 ;  /* 0x0000a00004077824 */ /* 0x000fe200078e0212 */
[----:B------:R-:W-:Y:S01]  /*28d30*/  UIADD3 UR4, UP0, UR38, 0x370, URZ ;  /* 0x0000037026047890 */ /* 0x000fe2000ff1e03f */
[----:B------:R-:W-:Y:S01]  /*28d40*/  PLOP3.LUT P0, PT, PT, PT, PT, 0x80, 0x0 ;  /* 0x000000000000781c */ /* 0x000fe20003f0f070 */
[----:B------:R-:W-:Y:S01]  /*28d50*/  VIADD R3, R3, 0x38830 ;  /* 0x0003883003037836 */ /* 0x000fe20000000000 */
[----:B------:R-:W-:Y:S01]  /*28d60*/  R2UR UR10, R10 ;  /* 0x000000000a0a72ca */ /* 0x000fe200000e0000 */
[----:B0-----:R-:W-:Y:S01]  /*28d70*/  VIADD R8, R7, 0x24400 ;  /* 0x0002440007087836 */ /* 0x001fe20000000000 */
[----:B------:R-:W-:Y:S01]  /*28d80*/  UIADD3.X UR5, URZ, UR39, URZ, UP0, !UPT ;  /* 0x000000273f057290 */ /* 0x000fe200087fe43f */
[----:B------:R-:W-:Y:S01]  /*28d90*/  UMOV UR6, 0x0 ;  /* 0x0000000000067882 */ /* 0x000fe20000000000 */
[----:B------:R-:W-:Y:S01]  /*28da0*/  UMOV UR7, 0x14f00000 ;  /* 0x14f0000000077882 */ /* 0x000fe20000000000 */
[----:B--2---:R-:W-:-:S10]  /*28db0*/  IMAD R2, R6, 0x50, R2 ;  /* 0x0000005006027824 */ /* 0x004fd400078e0202 */
.L_x_788:
        /* <DEDUP_REMOVED lines=16> */
.L_x_789:
        /* <DEDUP_REMOVED lines=16> */
.L_x_790:
        /* <DEDUP_REMOVED lines=16> */
.L_x_791:
        /* <DEDUP_REMOVED lines=11> */
[----:B------:R-:W-:Y:S01]  /*29170*/  LEA R2, R19, R11, 0x3 ;  /* 0x0000000b13027211 */ /* 0x000fe200078e18ff */
[----:B------:R-:W-:Y:S01]  /*29180*/  BSSY B2, `(.L_x_792) ;  /* 0x0000004000027945 */ /* 0x000fe20003800000 */
[----:B--2---:R-:W-:-:S04]  /*29190*/  SHF.L.U32 R3, R12, 0x1f, RZ ;  /* 0x0000001f0c037819 */ /* 0x004fc800000006ff */
[----:B------:R-:W0:Y:S02]  /*291a0*/  SYNCS.PHASECHK.TRANS64.TRYWAIT P0, [R2+URZ+0x60], R3 ;  /* 0x00006003020075a7 */ /* 0x000e24000800017f */
[----:B0-----:R-:W-:Y:S05]  /*291b0*/  @!P0 BRA `(.L_x_793) ;  /* 0x0000004400188947 */ /* 0x001fea0003800000 */
.L_x_910:
[----:B------:R-:W-:Y:S05]  /*291c0*/  BSYNC B2 ;  /* 0x0000000000027941 */ /* 0x000fea0003800000 */
.L_x_792:
[----:B------:R-:W-:Y:S01]  /*291d0*/  BSSY B2, `(.L_x_794) ;  /* 0x000000b000027945 */ /* 0x000fe20003800000 */
[----:B------:R-:W-:Y:S02]  /*291e0*/  IMAD.MOV.U32 R12, RZ, RZ, 0x0 ;  /* 0x00000000ff0c7424 */ /* 0x000fe400078e00ff */
[----:B------:R-:W-:Y:S01]  /*291f0*/  IMAD.MOV.U32 R13, RZ, RZ, 0x14f00000 ;  /* 0x14f00000ff0d7424 */ /* 0x000fe200078e00ff */
[----:B------:R-:W-:Y:S06]  /*29200*/  @P1 BRA `(.L_x_795) ;  /* 0x00000000001c1947 */ /* 0x000fec0003800000 */
[----:B------:R-:W1:Y:S01]  /*29210*/  S2R R7, SR_TID.X ;  /* 0x0000000000077919 */ /* 0x000e620000002100 */
[----:B0-----:R-:W-:-:S04]  /*29220*/  MOV R3, 0xa000 ;  /* 0x0000a00000037802 */ /* 0x001fc80000000f00 */
[----:B------:R2:W-:Y:S01]  /*29230*/  SYNCS.ARRIVE.TRANS64 RZ, [R2+URZ+0x50], R3 ;  /* 0x0000500302ff79a7 */ /* 0x0005e2000800003f */
[----:B-1----:R-:W-:-:S04]  /*29240*/  LOP3.LUT R7, R7, 0x1f, RZ, 0xc0, !PT ;  /* 0x0000001f07077812 */ /* 0x002fc800078ec0ff */
[----:B------:R-:W-:-:S13]  /*29250*/  ISETP.NE.AND P0, PT, R7, RZ, PT ;  /* 0x000000ff0700720c */ /* 0x000fda0003f05270 */
[----:B--2---:R-:W-:Y:S05]  /*29260*/  @!P0 BRA `(.L_x_795) ;  /* 0x0000000000048947 */ /* 0x004fea0003800000 */
[----:B------:R-:W-:Y:S01]  /*29270*/  BPT.TRAP 0x1 ;  /* 0x000000040000795c */ /* 0x000fe20000300000 */
.L_x_795:
[----:B------:R-:W-:Y:S05]  /*29280*/  BSYNC B2 ;  /* 0x0000000000027941 */ /* 0x000fea0003800000 */
.L_x_794:
        /* <DEDUP_REMOVED lines=12> */
.L_x_796:
        /* <DEDUP_REMOVED lines=15> */
.L_x_797:
        /* <DEDUP_REMOVED lines=15> */
.L_x_798:
        /* <DEDUP_REMOVED lines=15> */
.L_x_799:
        /* <DEDUP_REMOVED lines=12> */
.L_x_782:
[----:B------:R-:W-:Y:S05]  /*296e0*/  BSYNC B1 ;  /* 0x0000000000017941 */ /* 0x000fea0003800000 */
.L_x_781:
[----:B------:R-:W2:Y:S01]  /*296f0*/  LDL R2, [R1+0x10] ;  /* 0x0000100001027983 */ /* 0x000ea20000100800 */
[----:B------:R-:W-:Y:S01]  /*29700*/  VIADD R19, R4, 0x1 ;  /* 0x0000000104137836 */ /* 0x000fe20000000000 */
[----:B------:R-:W-:Y:S01]  /*29710*/  BSSY B1, `(.L_x_800) ;  /* 0x00000d3000017945 */ /* 0x000fe20003800000 */
[----:B0-----:R-:W-:-:S03]  /*29720*/  VIADD R6, R0, 0xffffffff ;  /* 0xffffffff00067836 */ /* 0x001fc60000000000 */
[----:B------:R-:W-:-:S04]  /*29730*/  ISETP.NE.AND P0, PT, R19, 0x2, PT ;  /* 0x000000021300780c */ /* 0x000fc80003f05270 */
[----:B------:R-:W-:Y:S02]  /*29740*/  SEL R19, R19, RZ, P0 ;  /* 0x000000ff13137207 */ /* 0x000fe40000000000 */
[----:B--2---:R-:W-:Y:S02]  /*29750*/  LOP3.LUT P1, RZ, R2, 0x1, RZ, 0xc0, !PT ;  /* 0x0000000102ff7812 */ /* 0x004fe4000782c0ff */
[----:B------:R-:W-:-:S04]  /*29760*/  SEL R2, RZ, 0x1, P0 ;  /* 0x00000001ff027807 */ /* 0x000fc80000000000 */
[----:B------:R-:W-:-:S05]  /*29770*/  LOP3.LUT R10, R5, R2, RZ, 0x3c, !PT ;  /* 0x00000002050a7212 */ /* 0x000fca00078e3cff */
[----:B------:R0:W-:Y:S02]  /*29780*/  STL [R1+0x18], R10 ;  /* 0x0000180a01007387 */ /* 0x0001e40000100800 */
[----:B------:R-:W-:Y:S05]  /*29790*/  @!P1 BRA `(.L_x_801) ;  /* 0x0000000c00289947 */ /* 0x000fea0003800000 */
[----:B------:R-:W-:Y:S01]  /*297a0*/  ULDC.64 UR4, c[0x0][0x418] ;  /* 0x0001060000047ab9 */ /* 0x000fe20000000a00 */
[----:B------:R-:W-:Y:S02]  /*297b0*/  MOV R7, R6 ;  /* 0x0000000600077202 */ /* 0x000fe40000000f00 */
        /* <DEDUP_REMOVED lines=23> */
.L_x_802:
[----:B------:R-:W-:Y:S01]  /*29930*/  IMAD R2, R19, 0x8, R18 ;  /* 0x0000000813027824 */ /* 0x000fe200078e0212 */
[----:B------:R-:W-:Y:S01]  /*29940*/  SHF.L.U32 R3, R10, 0x1f, RZ ;  /* 0x0000001f0a037819 */ /* 0x000fe200000006ff */
[----:B------:R-:W-:Y:S03]  /*29950*/  BSSY B2, `(.L_x_803) ;  /* 0x0000003000027945 */ /* 0x000fe60003800000 */
[----:B------:R-:W2:Y:S02]  /*29960*/  SYNCS.PHASECHK.TRANS64.TRYWAIT P0, [R2+URZ+0x38840], R3 ;  /* 0x03884003020075a7 */ /* 0x000ea4000800017f */
[----:B--2---:R-:W-:Y:S05]  /*29970*/  @!P0 BRA `(.L_x_804) ;  /* 0x0000003c003c8947 */ /* 0x004fea0003800000 */
.L_x_911:
[----:B------:R-:W-:Y:S05]  /*29980*/  BSYNC B2 ;  /* 0x0000000000027941 */ /* 0x000fea0003800000 */
.L_x_803:
        /* <DEDUP_REMOVED lines=12> */
.L_x_806:
[----:B------:R-:W-:Y:S05]  /*29a50*/  BSYNC B2 ;  /* 0x0000000000027941 */ /* 0x000fea0003800000 */
.L_x_805:
[----:B--2---:R-:W2:Y:S01]  /*29a60*/  LDL R2, [R1+0x1c] ;  /* 0x00001c0001027983 */ /* 0x004ea20000100800 */
[----:B------:R-:W-:Y:S01]  /*29a70*/  MOV R14, RZ ;  /* 0x000000ff000e7202 */ /* 0x000fe20000000f00 */
[C---:B------:R-:W-:Y:S01]  /*29a80*/  IMAD R8, R19.reuse, 0xa000, R18 ;  /* 0x0000a00013087824 */ /* 0x040fe200078e0212 */
[----:B------:R-:W-:Y:S01]  /*29a90*/  UIADD3 UR4, UP0, UR38, 0x370, URZ ;  /* 0x0000037026047890 */ /* 0x000fe2000ff1e03f */
[----:B------:R-:W-:Y:S01]  /*29aa0*/  IMAD R3, R19, 0x8, R11 ;  /* 0x0000000813037824 */ /* 0x000fe200078e020b */
[----:B------:R-:W-:Y:S01]  /*29ab0*/  R2UR UR10, R14 ;  /* 0x000000000e0a72ca */ /* 0x000fe200000e0000 */
[----:B------:R-:W-:Y:S01]  /*29ac0*/  UMOV UR6, 0x0 ;  /* 0x0000000000067882 */ /* 0x000fe20000000000 */
[----:B------:R-:W-:Y:S01]  /*29ad0*/  PLOP3.LUT P0, PT, PT, PT, PT, 0x80, 0x0 ;  /* 0x000000000000781c */ /* 0x000fe20003f0f070 */
[----:B------:R-:W-:Y:S01]  /*29ae0*/  VIADD R3, R3, 0x30 ;  /* 0x0000003003037836 */ /* 0x000fe20000000000 */
[----:B0-----:R-:W-:Y:S01]  /*29af0*/  IADD3 R10, R8, 0x24400, RZ ;  /* 0x00024400080a7810 */ /* 0x001fe20007ffe0ff */
[----:B------:R-:W-:Y:S01]  /*29b00*/  UIADD3.X UR5, URZ, UR39, URZ, UP0, !UPT ;  /* 0x000000273f057290 */ /* 0x000fe200087fe43f */
[----:B------:R-:W-:Y:S01]  /*29b10*/  UMOV UR7, 0x14f00000 ;  /* 0x14f0000000077882 */ /* 0x000fe20000000000 */
[----:B--2---:R-:W-:-:S10]  /*29b20*/  IMAD R2, R7, 0x50, R2 ;  /* 0x0000005007027824 */ /* 0x004fd400078e0202 */
.L_x_807:
        /* <DEDUP_REMOVED lines=16> */
.L_x_808:
        /* <DEDUP_REMOVED lines=16> */
.L_x_809:
        /* <DEDUP_REMOVED lines=16> */
.L_x_810:
        /* <DEDUP_REMOVED lines=15> */
.L_x_912:
[----:B------:R-:W-:Y:S05]  /*29f20*/  BSYNC B2 ;  /* 0x0000000000027941 */ /* 0x000fea0003800000 */
.L_x_811:
[----:B------:R-:W-:Y:S01]  /*29f30*/  BSSY B2, `(.L_x_813) ;  /* 0x000000b000027945 */ /* 0x000fe20003800000 */
[----:B------:R-:W-:Y:S01]  /*29f40*/  IMAD.MOV.U32 R12, RZ, RZ, 0x0 ;  /* 0x00000000ff0c7424 */ /* 0x000fe200078e00ff */
[----:B------:R-:W-:Y:S02]  /*29f50*/  MOV R13, 0x14f00000 ;  /* 0x14f00000000d7802 */ /* 0x000fe40000000f00 */
[----:B------:R-:W-:Y:S05]  /*29f60*/  @P1 BRA `(.L_x_814) ;  /* 0x00000000001c1947 */ /* 0x000fea0003800000 */
[----:B------:R-:W1:Y:S01]  /*29f70*/  S2R R8, SR_TID.X ;  /* 0x0000000000087919 */ /* 0x000e620000002100 */
[----:B------:R-:W-:-:S04]  /*29f80*/  IMAD.MOV.U32 R3, RZ, RZ, 0xa000 ;  /* 0x0000a000ff037424 */ /* 0x000fc800078e00ff */
[----:B------:R2:W-:Y:S01]  /*29f90*/  SYNCS.ARRIVE.TRANS64 RZ, [R2+URZ+0x50], R3 ;  /* 0x0000500302ff79a7 */ /* 0x0005e2000800003f */
[----:B-1----:R-:W-:-:S04]  /*29fa0*/  LOP3.LUT R8, R8, 0x1f, RZ, 0xc0, !PT ;  /* 0x0000001f08087812 */ /* 0x002fc800078ec0ff */
[----:B------:R-:W-:-:S13]  /*29fb0*/  ISETP.NE.AND P0, PT, R8, RZ, PT ;  /* 0x000000ff0800720c */ /* 0x000fda0003f05270 */
[----:B--2---:R-:W-:Y:S05]  /*29fc0*/  @!P0 BRA `(.L_x_814) ;  /* 0x0000000000048947 */ /* 0x004fea0003800000 */
[----:B------:R-:W-:Y:S01]  /*29fd0*/  BPT.TRAP 0x1 ;  /* 0x000000040000795c */ /* 0x000fe20000300000 */
.L_x_814:
[----:B------:R-:W-:Y:S05]  /*29fe0*/  BSYNC B2 ;  /* 0x0000000000027941 */ /* 0x000fea0003800000 */
.L_x_813:
        /* <DEDUP_REMOVED lines=10> */
[----:B--2---:R-:W-:Y:S01]  /*2a090*/  IMAD R3, R3, 0x50, R5 ;  /* 0x0000005003037824 */ /* 0x004fe200078e0205 */
[----:B------:R-:W-:-:S10]  /*2a0a0*/  IADD3 R5, R4, 0x400, RZ ;  /* 0x0000040004057810 */ /* 0x000fd40007ffe0ff */
.L_x_815:
        /* <DEDUP_REMOVED lines=15> */
.L_x_816:
        /* <DEDUP_REMOVED lines=15> */
.L_x_817:
        /* <DEDUP_REMOVED lines=15> */
.L_x_818:
        /* <DEDUP_REMOVED lines=12> */
.L_x_801:
[----:B------:R-:W-:Y:S05]  /*2a440*/  BSYNC B1 ;  /* 0x0000000000017941 */ /* 0x000fea0003800000 */
.L_x_800:
[----:B------:R-:W2:Y:S01]  /*2a450*/  LDL R2, [R1+0x30] ;  /* 0x0000300001027983 */ /* 0x000ea20000100800 */
[----:B------:R-:W-:Y:S01]  /*2a460*/  VIADD R0, R0, 0xfffffffe ;  /* 0xfffffffe00007836 */ /* 0x000fe20000000000 */
[----:B--2---:R-:W-:-:S13]  /*2a470*/  ISETP.GT.AND P0, PT, R6, R2, PT ;  /* 0x000000020600720c */ /* 0x004fda0003f04270 */
[----:B------:R-:W-:Y:S05]  /*2a480*/  @P0 BRA `(.L_x_819) ;  /* 0xffffffe400400947 */ /* 0x000fea000383ffff */
.L_x_759:
[----:B------:R-:W-:Y:S05]  /*2a490*/  BSYNC B0 ;  /* 0x0000000000007941 */ /* 0x000fea0003800000 */
.L_x_758:
        /* <DEDUP_REMOVED lines=19> */
.L_x_821:
[----:B------:R-:W-:Y:S05]  /*2a5d0*/  BSYNC B0 ;  /* 0x0000000000007941 */ /* 0x000fea0003800000 */
.L_x_820:
[----:B--2---:R-:W2:Y:S01]  /*2a5e0*/  LDL R0, [R1+0x10] ;  /* 0x0000100001007983 */ /* 0x004ea20000100800 */
[----:B------:R-:W-:Y:S01]  /*2a5f0*/  BSSY B0, `(.L_x_822) ;  /* 0x0000058000007945 */ /* 0x000fe20003800000 */
[----:B--2---:R-:W-:-:S13]  /*2a600*/  LOP3.LUT P0, RZ, R0, 0x1, RZ, 0xc0, !PT ;  /* 0x0000000100ff7812 */ /* 0x004fda000780c0ff */
[----:B------:R-:W-:Y:S05]  /*2a610*/  @!P0 BRA `(.L_x_823) ;  /* 0x0000000400548947 */ /* 0x000fea0003800000 */
[----:B------:R-:W2:Y:S01]  /*2a620*/  LDL R2, [R1+0x18] ;  /* 0x0000180001027983 */ /* 0x000ea20000100800 */
[----:B------:R-:W-:Y:S01]  /*2a630*/  LEA R0, R19, R18, 0x3 ;  /* 0x0000001213007211 */ /* 0x000fe200078e18ff */
[----:B------:R-:W-:Y:S01]  /*2a640*/  BSSY B1, `(.L_x_824) ;  /* 0x0000005000017945 */ /* 0x000fe20003800000 */
[----:B------:R-:W-:Y:S02]  /*2a650*/  ISETP.NE.AND P1, PT, R3, RZ, PT ;  /* 0x000000ff0300720c */ /* 0x000fe40003f25270 */
[----:B--2---:R-:W-:-:S04]  /*2a660*/  SHF.L.U32 R2, R2, 0x1f, RZ ;  /* 0x0000001f02027819 */ /* 0x004fc800000006ff */
[----:B------:R-:W2:Y:S02]  /*2a670*/  SYNCS.PHASECHK.TRANS64.TRYWAIT P0, [R0+URZ+0x38860], R2 ;  /* 0x03886002000075a7 */ /* 0x000ea4000800017f */
[----:B--2---:R-:W-:Y:S05]  /*2a680*/  @!P0 BRA `(.L_x_825) ;  /* 0x0000003000208947 */ /* 0x004fea0003800000 */
.L_x_913:
[----:B------:R-:W-:Y:S05]  /*2a690*/  BSYNC B1 ;  /* 0x0000000000017941 */ /* 0x000fea0003800000 */
.L_x_824:
        /* <DEDUP_REMOVED lines=9> */
.L_x_827:
[----:B------:R-:W-:Y:S05]  /*2a730*/  BSYNC B1 ;  /* 0x0000000000017941 */ /* 0x000fea0003800000 */
.L_x_826:
        /* <DEDUP_REMOVED lines=10> */
[----:B------:R-:W-:-:S05]  /*2a7e0*/  IMAD R2, R19, 0xa000, R18 ;  /* 0x0000a00013027824 */ /* 0x000fca00078e0212 */
[----:B------:R-:W-:-:S07]  /*2a7f0*/  IADD3 R4, R2, 0x400, RZ ;  /* 0x0000040002047810 */ /* 0x000fce0007ffe0ff */
.L_x_828:
        /* <DEDUP_REMOVED lines=15> */
.L_x_829:
        /* <DEDUP_REMOVED lines=15> */
.L_x_830:
        /* <DEDUP_REMOVED lines=11> */
[----:B------:R-:W-:Y:S01]  /*2aa90*/  UMOV UR6, 0x0 ;  /* 0x0000000000067882 */ /* 0x000fe20000000000 */
[----:B------:R-:W-:Y:S01]  /*2aaa0*/  IADD3 R2, R2, 0x7c00, RZ ;  /* 0x00007c0002027810 */ /* 0x000fe20007ffe0ff */
[----:B------:R-:W-:Y:S01]  /*2aab0*/  UMOV UR7, 0x14f00000 ;  /* 0x14f0000000077882 */ /* 0x000fe20000000000 */
[----:B------:R-:W-:-:S09]  /*2aac0*/  UMOV UR10, 0xc0 ;  /* 0x000000c0000a7882 */ /* 0x000fd20000000000 */
.L_x_831:
        /* <DEDUP_REMOVED lines=10> */
.L_x_823:
[----:B------:R-:W-:Y:S05]  /*2ab70*/  BSYNC B0 ;  /* 0x0000000000007941 */ /* 0x000fea0003800000 */
.L_x_822:
[----:B------:R-:W2:Y:S01]  /*2ab80*/  LDL.LU R4, [R1+0x18] ;  /* 0x0000180001047983 */ /* 0x000ea20000300800 */
[----:B------:R-:W-:-:S05]  /*2ab90*/  VIADD R19, R19, 0x1 ;  /* 0x0000000113137836 */ /* 0x000fca0000000000 */
[----:B------:R-:W-:-:S04]  /*2aba0*/  ISETP.NE.AND P0, PT, R19, 0x2, PT ;  /* 0x000000021300780c */ /* 0x000fc80003f05270 */
[----:B------:R-:W-:Y:S02]  /*2abb0*/  SEL R0, RZ, 0x1, P0 ;  /* 0x00000001ff007807 */ /* 0x000fe40000000000 */
[----:B------:R-:W-:Y:S02]  /*2abc0*/  SEL R19, R19, RZ, P0 ;  /* 0x000000ff13137207 */ /* 0x000fe40000000000 */
[----:B--2---:R-:W-:-:S05]  /*2abd0*/  LOP3.LUT R4, R4, R0, RZ, 0x3c, !PT ;  /* 0x0000000004047212 */ /* 0x004fca00078e3cff */
[----:B------:R2:W-:Y:S02]  /*2abe0*/  STL [R1+0x18], R4 ;  /* 0x0000180401007387 */ /* 0x0005e40000100800 */
.L_x_738:
[----:B------:R-:W-:Y:S05]  /*2abf0*/  BSYNC B7 ;  /* 0x0000000000077941 */ /* 0x000fea0003800000 */
.L_x_736:
[----:B-1----:R-:W3:Y:S02]  /*2ac00*/  LDL R0, [R1+0x10] ;  /* 0x0000100001007983 */ /* 0x002ee40000100800 */
[----:B---3--:R-:W-:-:S13]  /*2ac10*/  LOP3.LUT P0, RZ, R0, 0x2, RZ, 0xc0, !PT ;  /* 0x0000000200ff7812 */ /* 0x008fda000780c0ff */
[----:B------:R-:W-:Y:S05]  /*2ac20*/  @!P0 BRA `(.L_x_832) ;  /* 0x00000000002c8947 */ /* 0x000fea0003800000 */
[----:B------:R-:W-:Y:S05]  /*2ac30*/  WARPSYNC.ALL ;  /* 0x0000000000007948 */ /* 0x000fea0003800000 */
[----:B------:R-:W1:Y:S08]  /*2ac40*/  S2UR UR5, SR_CgaCtaId ;  /* 0x00000000000579c3 */ /* 0x000e700000008800 */
[----:B------:R-:W-:Y:S06]  /*2ac50*/  BAR.SYNC.DEFER_BLOCKING 0x5, 0x180 ;  /* 0x0146000000007b1d */ /* 0x000fec0000010000 */
[----:B------:R-:W-:-:S02]  /*2ac60*/  UMOV UR4, 0x400 ;  /* 0x0000040000047882 */ /* 0x000fc40000000000 */
[----:B-1----:R-:W-:-:S06]  /*2ac70*/  ULEA UR4, UR5, UR4, 0x18 ;  /* 0x0000000405047291 */ /* 0x002fcc000f8ec03f */
[----:B------:R-:W-:-:S05]  /*2ac80*/  IMAD.U32 R18, RZ, RZ, UR4 ;  /* 0x00000004ff127e24 */ /* 0x000fca000f8e00ff */
[----:B--2---:R-:W1:Y:S04]  /*2ac90*/  LDS.128 R4, [R18+0x388d0] ;  /* 0x0388d00012047984 */ /* 0x004e680000000c00 */
[----:B-1----:R1:W-:Y:S04]  /*2aca0*/  STL.64 [R1], R4 ;  /* 0x0000000401007387 */ /* 0x0023e80000100a00 */
[----:B------:R1:W-:Y:S01]  /*2acb0*/  STL.64 [R1+0x8], R6 ;  /* 0x0000080601007387 */ /* 0x0003e20000100a00 */
[----:B------:R-:W-:Y:S06]  /*2acc0*/  BAR.ARV 0x4, 0x180 ;  /* 0x0106000000007b1d */ /* 0x000fec0000002000 */
[----:B------:R-:W-:Y:S05]  /*2acd0*/  BRA `(.L_x_833) ;  /* 0x0000000c00287947 */ /* 0x000fea0003800000 */
.L_x_832:
[----:B------:R-:W1:Y:S01]  /*2ace0*/  S2R R16, SR_TID.X ;  /* 0x0000000000107919 */ /* 0x000e620000002100 */
[----:B------:R-:W-:Y:S01]  /*2acf0*/  UMOV UR4, 0xffffffff ;  /* 0xffffffff00047882 */ /* 0x000fe20000000000 */
[----:B-1----:R-:W-:-:S04]  /*2ad00*/  LOP3.LUT R16, R16, 0x1f, RZ, 0xc0, !PT ;  /* 0x0000001f10107812 */ /* 0x002fc800078ec0ff */
[----:B------:R-:W-:Y:S01]  /*2ad10*/  ISETP.NE.AND P0, PT, R16, 0x1f, PT ;  /* 0x0000001f1000780c */ /* 0x000fe20003f05270 */
[----:B------:R-:W-:-:S12]  /*2ad20*/  BRA.DIV UR4, `(.L_x_834) ;  /* 0x0000002a048c7947 */ /* 0x000fd8000b800000 */
[----:B------:R-:W0:Y:S01]  /*2ad30*/  LDL.LU R2, [R1] ;  /* 0x0000000001027983 */ /* 0x000e220000300800 */
[----:B------:R-:W-:-:S03]  /*2ad40*/  ULDC UR4, c[0x0][0xc3c] ;  /* 0x00030f0000047ab9 */ /* 0x000fc60000000800 */
[----:B------:R-:W3:Y:S01]  /*2ad50*/  LDL R3, [R1+0xc] ;  /* 0x00000c0001037983 */ /* 0x000ee20000100800 */
[----:B------:R-:W-:Y:S01]  /*2ad60*/  ULDC.64 UR6, c[0x0][0x208] ;  /* 0x0000820000067ab9 */ /* 0x000fe20000000a00 */
[----:B0-----:R-:W-:Y:S01]  /*2ad70*/  IMAD.MOV.U32 R10, RZ, RZ, R2 ;  /* 0x000000ffff0a7224 */ /* 0x001fe200078e0002 */
[----:B---3--:R-:W-:-:S04]  /*2ad80*/  IADD3 R0, R3, R16, RZ ;  /* 0x0000001003007210 */ /* 0x008fc80007ffe0ff */
[----:B------:R-:W-:-:S13]  /*2ad90*/  ISETP.GE.OR P1, PT, R0, UR4, !P0 ;  /* 0x0000000400007c0c */ /* 0x000fda000c726670 */
[----:B------:R-:W0:Y:S08]  /*2ada0*/  @!P1 LDC.64 R2, c[0x0][0xc80] ;  /* 0x00032000ff029b82 */ /* 0x000e300000000a00 */
[----:B------:R-:W1:Y:S01]  /*2adb0*/  @!P1 LDC.64 R6, c[0x0][0xc78] ;  /* 0x00031e00ff069b82 */ /* 0x000e620000000a00 */
[----:B0-----:R-:W-:-:S05]  /*2adc0*/  @!P1 IMAD.WIDE R2, R0, 0x4, R2 ;  /* 0x0000000400029825 */ /* 0x001fca00078e0202 */
[----:B------:R1:W3:Y:S02]  /*2add0*/  @!P1 LDG.E R8, desc[UR6][R2.64] ;  /* 0x0000000602089981 */ /* 0x0002e4000c1e1900 */
[----:B-1----:R-:W-:-:S06]  /*2ade0*/  @!P1 IMAD.WIDE R2, R0, 0x4, R6 ;  /* 0x0000000400029825 */ /* 0x002fcc00078e0206 */
[----:B------:R-:W4:Y:S01]  /*2adf0*/  @!P1 LDG.E R2, desc[UR6][R2.64] ;  /* 0x0000000602029981 */ /* 0x000f22000c1e1900 */
[----:B--2---:R-:W-:Y:S01]  /*2ae00*/  IMAD.MOV.U32 R4, RZ, RZ, RZ ;  /* 0x000000ffff047224 */ /* 0x004fe200078e00ff */
[C---:B------:R-:W-:Y:S01]  /*2ae10*/  ISETP.GE.U32.AND P2, PT, R16.reuse, 0x2, PT ;  /* 0x000000021000780c */ /* 0x040fe20003f46070 */
[----:B------:R-:W-:Y:S01]  /*2ae20*/  IMAD.MOV.U32 R6, RZ, RZ, RZ ;  /* 0x000000ffff067224 */ /* 0x000fe200078e00ff */
[C---:B------:R-:W-:Y:S01]  /*2ae30*/  ISETP.GE.U32.AND P3, PT, R16.reuse, 0x4, PT ;  /* 0x000000041000780c */ /* 0x040fe20003f66070 */
[----:B------:R-:W-:Y:S01]  /*2ae40*/  SHFL.IDX PT, R5, R10, RZ, 0x1f ;  /* 0x00001fff0a057589 */ /* 0x000fe200000e0000 */
[C---:B------:R-:W-:Y:S02]  /*2ae50*/  ISETP.GE.U32.AND P4, PT, R16.reuse, 0x8, PT ;  /* 0x000000081000780c */ /* 0x040fe40003f86070 */
[----:B------:R-:W-:Y:S01]  /*2ae60*/  ISETP.GE.U32.AND P5, PT, R16, 0x10, PT ;  /* 0x000000101000780c */ /* 0x000fe20003fa6070 */
[----:B------:R-:W-:Y:S01]  /*2ae70*/  SHFL.IDX PT, R0, R10, 0x1, 0x1f ;  /* 0x00201f000a007f89 */ /* 0x000fe200000e0000 */
[----:B---3--:R-:W-:Y:S01]  /*2ae80*/  @!P1 MOV R4, R8 ;  /* 0x0000000800049202 */ /* 0x008fe20000000f00 */
[----:B------:R-:W-:-:S02]  /*2ae90*/  IMAD.MOV.U32 R8, RZ, RZ, RZ ;  /* 0x000000ffff087224 */ /* 0x000fc400078e00ff */
[----:B----4-:R-:W-:Y:S01]  /*2aea0*/  @!P1 IMAD.MOV.U32 R6, RZ, RZ, R2 ;  /* 0x000000ffff069224 */ /* 0x010fe200078e0002 */
[----:B------:R-:W-:-:S03]  /*2aeb0*/  ISETP.NE.AND P1, PT, R16, RZ, PT ;  /* 0x000000ff1000720c */ /* 0x000fc60003f25270 */
[----:B------:R-:W-:-:S05]  /*2aec0*/  IMAD R2, R6, R4, RZ ;  /* 0x0000000406027224 */ /* 0x000fca00078e02ff */
        /* <DEDUP_REMOVED lines=15> */
[----:B------:R0:W1:Y:S02]  /*2afc0*/  SHFL.IDX PT, R9, R7, 0x1f, 0x1f ;  /* 0x03e01f0007097f89 */ /* 0x00006400000e0000 */
.L_x_923:
[----:B------:R-:W-:Y:S02]  /*2afd0*/  ULDC UR4, c[0x0][0xc38] ;  /* 0x00030e0000047ab9 */ /* 0x000fe40000000800 */
[----:B------:R-:W-:-:S05]  /*2afe0*/  MOV R2, UR4 ;  /* 0x0000000400027c02 */ /* 0x000fca0008000f00 */
[----:B-1----:R-:W-:-:S04]  /*2aff0*/  IMAD R9, R9, R2, RZ ;  /* 0x0000000209097224 */ /* 0x002fc800078e02ff */
[----:B------:R-:W-:-:S05]  /*2b000*/  IMAD.IADD R0, R0, 0x1, R9 ;  /* 0x0000000100007824 */ /* 0x000fca00078e0209 */
[----:B------:R-:W-:-:S13]  /*2b010*/  ISETP.GT.AND P6, PT, R0, R5, PT ;  /* 0x000000050000720c */ /* 0x000fda0003fc4270 */
[----:B------:R-:W-:Y:S05]  /*2b020*/  @P6 BRA `(.L_x_835) ;  /* 0x0000000000b06947 */ /* 0x000fea0003800000 */
.L_x_838:
[----:B------:R-:W2:Y:S01]  /*2b030*/  LDL.LU R3, [R1+0xc] ;  /* 0x00000c0001037983 */ /* 0x000ea20000300800 */
[----:B------:R-:W1:Y:S01]  /*2b040*/  LDC R2, c[0x0][0xc3c] ;  /* 0x00030f00ff027b82 */ /* 0x000e620000000800 */
[----:B--2---:R-:W-:-:S05]  /*2b050*/  VIADD R3, R3, 0x1f ;  /* 0x0000001f03037836 */ /* 0x004fca0000000000 */
[----:B-1----:R-:W-:-:S13]  /*2b060*/  ISETP.GE.AND P6, PT, R3, R2, PT ;  /* 0x000000020300720c */ /* 0x002fda0003fc6270 */
[----:B------:R-:W-:Y:S05]  /*2b070*/  @P6 BRA `(.L_x_836) ;  /* 0x0000000400d86947 */ /* 0x000fea0003800000 */
[----:B------:R-:W1:Y:S01]  /*2b080*/  S2R R4, SR_TID.X ;  /* 0x0000000000047919 */ /* 0x000e620000002100 */
[----:B------:R-:W-:Y:S01]  /*2b090*/  ULDC.64 UR4, c[0x0][0x208] ;  /* 0x0000820000047ab9 */ /* 0x000fe20000000a00 */
[----:B------:R2:W-:Y:S01]  /*2b0a0*/  STL [R1+0xc], R3 ;  /* 0x00000c0301007387 */ /* 0x0005e20000100800 */
[----:B-1----:R-:W-:-:S04]  /*2b0b0*/  LOP3.LUT R4, R4, 0x1f, RZ, 0xc0, !PT ;  /* 0x0000001f04047812 */ /* 0x002fc800078ec0ff */
[----:B------:R-:W-:Y:S01]  /*2b0c0*/  IADD3 R6, R3, R4, RZ ;  /* 0x0000000403067210 */ /* 0x000fe20007ffe0ff */
        /* <DEDUP_REMOVED lines=24> */
[----:B------:R-:W1:Y:S02]  /*2b250*/  SHFL.UP PT, R3, R2, 0x10, RZ ;  /* 0x0600000002037989 */ /* 0x000e6400000e00ff */
[----:B-1----:R-:W-:-:S05]  /*2b260*/  SEL R3, R3, RZ, P5 ;  /* 0x000000ff03037207 */ /* 0x002fca0002800000 */
[----:B0-----:R-:W-:-:S05]  /*2b270*/  IMAD.IADD R7, R2, 0x1, R3 ;  /* 0x0000000102077824 */ /* 0x001fca00078e0203 */
[----:B------:R0:W1:Y:S02]  /*2b280*/  SHFL.IDX PT, R9, R7, 0x1f, 0x1f ;  /* 0x03e01f0007097f89 */ /* 0x00006400000e0000 */
.L_x_931:
[----:B------:R-:W-:Y:S02]  /*2b290*/  ULDC UR4, c[0x0][0xc38] ;  /* 0x00030e0000047ab9 */ /* 0x000fe40000000800 */
[----:B------:R-:W-:-:S04]  /*2b2a0*/  IMAD.U32 R2, RZ, RZ, UR4 ;  /* 0x00000004ff027e24 */ /* 0x000fc8000f8e00ff */
[----:B-1----:R-:W-:-:S05]  /*2b2b0*/  IMAD R9, R9, R2, RZ ;  /* 0x0000000209097224 */ /* 0x002fca00078e02ff */
[----:B------:R-:W-:-:S04]  /*2b2c0*/  IADD3 R0, R9, R0, RZ ;  /* 0x0000000009007210 */ /* 0x000fc80007ffe0ff */
[----:B------:R-:W-:-:S13]  /*2b2d0*/  ISETP.GT.AND P6, PT, R0, R5, PT ;  /* 0x000000050000720c */ /* 0x000fda0003fc4270 */
[----:B------:R-:W-:Y:S05]  /*2b2e0*/  @!P6 BRA `(.L_x_838) ;  /* 0xfffffffc0050e947 */ /* 0x000fea000383ffff */
.L_x_835:
[----:B------:R-:W-:Y:S01]  /*2b2f0*/  IMAD.IADD R9, R0, 0x1, -R9 ;  /* 0x0000000100097824 */ /* 0x000fe200078e0a09 */
[----:B------:R-:W-:-:S03]  /*2b300*/  UMOV UR4, 0xffffffff ;  /* 0xffffffff00047882 */ /* 0x000fc60000000000 */
[----:B------:R-:W-:-:S05]  /*2b310*/  IMAD R0, R7, R2, R9 ;  /* 0x0000000207007224 */ /* 0x000fca00078e0209 */
[----:B------:R-:W-:Y:S01]  /*2b320*/  ISETP.GT.AND P6, PT, R0, R5, PT ;  /* 0x000000050000720c */ /* 0x000fe20003fc4270 */
[----:B------:R-:W-:-:S12]  /*2b330*/  BRA.DIV UR4, `(.L_x_839) ;  /* 0x0000002e04447947 */ /* 0x000fd8000b800000 */
[----:B------:R-:W-:-:S04]  /*2b340*/  VOTE.ANY R3, PT, !P6 ;  /* 0x0000000000037806 */ /* 0x000fc800070e0100 */
[----:B------:R-:W1:Y:S02]  /*2b350*/  POPC R0, R3 ;  /* 0x0000000300007309 */ /* 0x000e640000000000 */
[----:B-1----:R1:W2:Y:S04]  /*2b360*/  SHFL.IDX PT, R4, R4, R0, 0x1f ;  /* 0x00001f0004047589 */ /* 0x0022a800000e0000 */
[----:B------:R1:W3:Y:S02]  /*2b370*/  SHFL.IDX PT, R6, R6, R0, 0x1f ;  /* 0x00001f0006067589 */ /* 0x0002e400000e0000 */
.L_x_936:
[----:B------:R-:W-:-:S13]  /*2b380*/  ISETP.NE.AND P0, PT, R3, RZ, PT ;  /* 0x000000ff0300720c */ /* 0x000fda0003f05270 */
[----:B------:R-:W-:Y:S05]  /*2b390*/  @!P0 BRA `(.L_x_840) ;  /* 0x0000000000148947 */ /* 0x000fea0003800000 */
[----:B------:R-:W-:Y:S01]  /*2b3a0*/  UMOV UR4, 0xffffffff ;  /* 0xffffffff00047882 */ /* 0x000fe20000000000 */
[----:B------:R-:W-:Y:S02]  /*2b3b0*/  VIADD R12, R0, 0xffffffff ;  /* 0xffffffff000c7836 */ /* 0x000fe40000000000 */
[----:B------:R-:W-:Y:S05]  /*2b3c0*/  BRA.DIV UR4, `(.L_x_841) ;  /* 0x0000002e047c7947 */ /* 0x000fea000b800000 */
[----:B0-----:R0:W4:Y:S02]  /*2b3d0*/  SHFL.IDX PT, R7, R7, R12, 0x1f ;  /* 0x00001f0c07077589 */ /* 0x00112400000e0000 */
.L_x_939:
[----:B----4-:R-:W-:-:S07]  /*2b3e0*/  MOV R8, R7 ;  /* 0x0000000700087202 */ /* 0x010fce0000000f00 */
.L_x_840:
[----:B------:R-:W4:Y:S01]  /*2b3f0*/  LDL.LU R10, [R1+0xc] ;  /* 0x00000c00010a7983 */ /* 0x000f220000300800 */
[----:B0-2---:R-:W-:Y:S01]  /*2b400*/  IABS R7, R4 ;  /* 0x0000000400077213 */ /* 0x005fe20000000000 */
[----:B------:R-:W-:-:S03]  /*2b410*/  IMAD R9, R8, R2, R9 ;  /* 0x0000000208097224 */ /* 0x000fc600078e0209 */
[----:B------:R-:W0:Y:S01]  /*2b420*/  I2F.RP R2, R7 ;  /* 0x0000000700027306 */ /* 0x000e220000209400 */
[----:B------:R-:W-:Y:S01]  /*2b430*/  IMAD.IADD R5, R5, 0x1, -R9 ;  /* 0x0000000105057824 */ /* 0x000fe200078e0a09 */
[----:B------:R2:W-:Y:S02]  /*2b440*/  STL [R1], R9 ;  /* 0x0000000901007387 */ /* 0x0005e40000100800 */
[----:B--2---:R-:W-:-:S04]  /*2b450*/  IABS R9, R4 ;  /* 0x0000000400097213 */ /* 0x004fc80000000000 */
[----:B0-----:R-:W0:Y:S01]  /*2b460*/  MUFU.RCP R2, R2 ;  /* 0x0000000200027308 */ /* 0x001e220000001000 */
[----:B------:R-:W-:Y:S02]  /*2b470*/  IMAD.MOV R9, RZ, RZ, -R9 ;  /* 0x000000ffff097224 */ /* 0x000fe400078e0a09 */
[----:B0-----:R-:W-:-:S05]  /*2b480*/  VIADD R2, R2, 0xffffffe ;  /* 0x0ffffffe02027836 */ /* 0x001fca0000000000 */
[----:B------:R-:W0:Y:S02]  /*2b490*/  F2I.FTZ.U32.TRUNC.NTZ R3, R2 ;  /* 0x0000000200037305 */ /* 0x000e24000021f000 */
[----:B0-----:R-:W-:-:S04]  /*2b4a0*/  IMAD.MOV R2, RZ, RZ, -R3 ;  /* 0x000000ffff027224 */ /* 0x001fc800078e0a03 */
[----:B------:R-:W-:Y:S01]  /*2b4b0*/  IMAD R8, R2, R7, RZ ;  /* 0x0000000702087224 */ /* 0x000fe200078e02ff */
[----:B------:R-:W-:-:S05]  /*2b4c0*/  MOV R2, RZ ;  /* 0x000000ff00027202 */ /* 0x000fca0000000f00 */
[----:B------:R-:W-:Y:S01]  /*2b4d0*/  IMAD.HI.U32 R2, R3, R8, R2 ;  /* 0x0000000803027227 */ /* 0x000fe200078e0002 */
[----:B------:R-:W-:-:S05]  /*2b4e0*/  IABS R3, R5 ;  /* 0x0000000500037213 */ /* 0x000fca0000000000 */
[----:B------:R-:W-:-:S04]  /*2b4f0*/  IMAD.HI.U32 R8, R2, R3, RZ ;  /* 0x0000000302087227 */ /* 0x000fc800078e00ff */
[----:B------:R-:W-:-:S05]  /*2b500*/  IMAD R3, R8, R9, R3 ;  /* 0x0000000908037224 */ /* 0x000fca00078e0203 */
[----:B------:R-:W-:-:S13]  /*2b510*/  ISETP.GT.U32.AND P1, PT, R7, R3, PT ;  /* 0x000000030700720c */ /* 0x000fda0003f24070 */
[-C--:B------:R-:W-:Y:S01]  /*2b520*/  @!P1 IADD3 R3, R3, -R7.reuse, RZ ;  /* 0x8000000703039210 */ /* 0x080fe20007ffe0ff */
[----:B------:R-:W-:Y:S01]  /*2b530*/  @!P1 VIADD R8, R8, 0x1 ;  /* 0x0000000108089836 */ /* 0x000fe20000000000 */
[----:B------:R-:W-:Y:S02]  /*2b540*/  ISETP.NE.AND P1, PT, R4, RZ, PT ;  /* 0x000000ff0400720c */ /* 0x000fe40003f25270 */
[----:B------:R-:W-:Y:S02]  /*2b550*/  ISETP.GE.U32.AND P0, PT, R3, R7, PT ;  /* 0x000000070300720c */ /* 0x000fe40003f06070 */
[----:B---3--:R-:W-:-:S04]  /*2b560*/  IABS R7, R6 ;  /* 0x0000000600077213 */ /* 0x008fc80000000000 */
[----:B------:R-:W0:Y:S07]  /*2b570*/  I2F.RP R2, R7 ;  /* 0x0000000700027306 */ /* 0x000e2e0000209400 */
[----:B------:R-:W-:Y:S01]  /*2b580*/  @P0 VIADD R8, R8, 0x1 ;  /* 0x0000000108080836 */ /* 0x000fe20000000000 */
[----:B0-----:R-:W0:Y:S02]  /*2b590*/  MUFU.RCP R2, R2 ;  /* 0x0000000200027308 */ /* 0x001e240000001000 */
[----:B0-----:R-:W-:-:S06]  /*2b5a0*/  VIADD R2, R2, 0xffffffe ;  /* 0x0ffffffe02027836 */ /* 0x001fcc0000000000 */
[----:B------:R-:W0:Y:S02]  /*2b5b0*/  F2I.FTZ.U32.TRUNC.NTZ R3, R2 ;  /* 0x0000000200037305 */ /* 0x000e24000021f000 */
[----:B0-----:R-:W-:-:S04]  /*2b5c0*/  IMAD.MOV R2, RZ, RZ, -R3 ;  /* 0x000000ffff027224 */ /* 0x001fc800078e0a03 */
[----:B------:R-:W-:Y:S01]  /*2b5d0*/  IMAD R9, R2, R7, RZ ;  /* 0x0000000702097224 */ /* 0x000fe200078e02ff */
[----:B------:R-:W-:-:S05]  /*2b5e0*/  MOV R2, RZ ;  /* 0x000000ff00027202 */ /* 0x000fca0000000f00 */
[----:B------:R-:W-:Y:S01]  /*2b5f0*/  IMAD.HI.U32 R2, R3, R9, R2 ;  /* 0x0000000903027227 */ /* 0x000fe200078e0002 */
[----:B------:R-:W-:Y:S02]  /*2b600*/  LOP3.LUT R3, R5, R4, RZ, 0x3c, !PT ;  /* 0x0000000405037212 */ /* 0x000fe400078e3cff */
[----:B------:R-:W-:Y:S02]  /*2b610*/  IABS R9, R6 ;  /* 0x0000000600097213 */ /* 0x000fe40000000000 */
[----:B------:R-:W-:-:S03]  /*2b620*/  ISETP.GE.AND P2, PT, R3, RZ, PT ;  /* 0x000000ff0300720c */ /* 0x000fc60003f46270 */
[----:B------:R-:W-:-:S10]  /*2b630*/  IMAD.MOV R9, RZ, RZ, -R9 ;  /* 0x000000ffff097224 */ /* 0x000fd400078e0a09 */
[----:B------:R-:W-:Y:S02]  /*2b640*/  @!P2 IADD3 R8, -R8, RZ, RZ ;  /* 0x000000ff0808a210 */ /* 0x000fe40007ffe1ff */
[----:B------:R-:W-:-:S04]  /*2b650*/  @!P1 LOP3.LUT R8, RZ, R4, RZ, 0x33, !PT ;  /* 0x00000004ff089212 */ /* 0x000fc800078e33ff */
[-C--:B------:R-:W-:Y:S01]  /*2b660*/  IABS R3, R8.reuse ;  /* 0x0000000800037213 */ /* 0x080fe20000000000 */
[----:B------:R-:W-:-:S04]  /*2b670*/  IMAD R4, R4, R8, RZ ;  /* 0x0000000804047224 */ /* 0x000fc800078e02ff */
[----:B------:R-:W-:Y:S01]  /*2b680*/  IMAD.HI.U32 R2, R2, R3, RZ ;  /* 0x0000000302027227 */ /* 0x000fe200078e00ff */
[----:B------:R-:W-:-:S03]  /*2b690*/  IADD3 R4, R5, -R4, RZ ;  /* 0x8000000405047210 */ /* 0x000fc60007ffe0ff */
[----:B------:R-:W-:-:S05]  /*2b6a0*/  IMAD R3, R2, R9, R3 ;  /* 0x0000000902037224 */ /* 0x000fca00078e0203 */
[----:B------:R-:W-:-:S13]  /*2b6b0*/  ISETP.GT.U32.AND P1, PT, R7, R3, PT ;  /* 0x000000030700720c */ /* 0x000fda0003f24070 */
[----:B------:R-:W-:Y:S01]  /*2b6c0*/  @!P1 IMAD.IADD R3, R3, 0x1, -R7 ;  /* 0x0000000103039824 */ /* 0x000fe200078e0a07 */
[----:B------:R-:W-:Y:S02]  /*2b6d0*/  @!P1 IADD3 R2, R2, 0x1, RZ ;  /* 0x0000000102029810 */ /* 0x000fe40007ffe0ff */
[----:B------:R-:W-:Y:S02]  /*2b6e0*/  ISETP.NE.AND P1, PT, R6, RZ, PT ;  /* 0x000000ff0600720c */ /* 0x000fe40003f25270 */
[----:B------:R-:W-:Y:S02]  /*2b6f0*/  ISETP.GE.U32.AND P0, PT, R3, R7, PT ;  /* 0x000000070300720c */ /* 0x000fe40003f06070 */
[----:B------:R-:W-:-:S04]  /*2b700*/  LOP3.LUT R3, R8, R6, RZ, 0x3c, !PT ;  /* 0x0000000608037212 */ /* 0x000fc800078e3cff */
[----:B------:R-:W-:-:S07]  /*2b710*/  ISETP.GE.AND P2, PT, R3, RZ, PT ;  /* 0x000000ff0300720c */ /* 0x000fce0003f46270 */
[----:B------:R-:W-:-:S06]  /*2b720*/  @P0 VIADD R2, R2, 0x1 ;  /* 0x0000000102020836 */ /* 0x000fcc0000000000 */
[----:B------:R-:W-:Y:S01]  /*2b730*/  @!P2 IMAD.MOV R2, RZ, RZ, -R2 ;  /* 0x000000ffff02a224 */ /* 0x000fe200078e0a02 */
[----:B------:R-:W-:-:S04]  /*2b740*/  @!P1 LOP3.LUT R2, RZ, R6, RZ, 0x33, !PT ;  /* 0x00000006ff029212 */ /* 0x000fc800078e33ff */
[----:B------:R-:W-:Y:S01]  /*2b750*/  IADD3 R3, -R2, RZ, RZ ;  /* 0x000000ff02037210 */ /* 0x000fe20007ffe1ff */
[----:B------:R-:W-:-:S04]  /*2b760*/  IMAD R2, R6, 0x1000000, R2 ;  /* 0x0100000006027824 */ /* 0x000fc800078e0202 */
[----:B------:R-:W-:Y:S02]  /*2b770*/  IMAD R3, R6, R3, R8 ;  /* 0x0000000306037224 */ /* 0x000fe400078e0208 */
[----:B----4-:R-:W-:Y:S02]  /*2b780*/  IMAD.IADD R10, R0, 0x1, R10 ;  /* 0x00000001000a7824 */ /* 0x010fe400078e020a */
[----:B-1----:R-:W-:-:S05]  /*2b790*/  IMAD R0, R3, 0x10000, R2 ;  /* 0x0001000003007824 */ /* 0x002fca00078e0202 */
[----:B------:R0:W-:Y:S04]  /*2b7a0*/  STL [R1+0x8], R0 ;  /* 0x0000080001007387 */ /* 0x0001e80000100800 */
[----:B------:R0:W-:Y:S04]  /*2b7b0*/  STL [R1+0xc], R10 ;  /* 0x00000c0a01007387 */ /* 0x0001e80000100800 */
[----:B------:R0:W-:Y:S01]  /*2b7c0*/  STL [R1+0x4], R4 ;  /* 0x0000040401007387 */ /* 0x0001e20000100800 */
[----:B------:R-:W-:Y:S05]  /*2b7d0*/  BRA `(.L_x_842) ;  /* 0x0000000000287947 */ /* 0x000fea0003800000 */
.L_x_836:
[----:B------:R-:W-:Y:S01]  /*2b7e0*/  UMOV UR4, URZ ;  /* 0x0000003f00047c82 */ /* 0x000fe20008000000 */
[----:B------:R-:W-:Y:S01]  /*2b7f0*/  ULDC UR6, c[0x0][0xc3c] ;  /* 0x00030f0000067ab9 */ /* 0x000fe20000000800 */
[----:B------:R-:W-:Y:S01]  /*2b800*/  UMOV UR5, URZ ;  /* 0x0000003f00057c82 */ /* 0x000fe20008000000 */
[----:B------:R-:W-:Y:S01]  /*2b810*/  IMAD.U32 R3, RZ, RZ, UR4 ;  /* 0x00000004ff037e24 */ /* 0x000fe2000f8e00ff */
[----:B------:R-:W-:Y:S01]  /*2b820*/  MOV R2, UR5 ;  /* 0x0000000500027c02 */ /* 0x000fe20008000f00 */
[----:B------:R-:W-:Y:S01]  /*2b830*/  IMAD.U32 R0, RZ, RZ, UR6 ;  /* 0x00000006ff007e24 */ /* 0x000fe2000f8e00ff */
[----:B------:R1:W-:Y:S04]  /*2b840*/  STL [R1], R5 ;  /* 0x0000000501007387 */ /* 0x0003e80000100800 */
[----:B------:R1:W-:Y:S04]  /*2b850*/  STL [R1+0x4], R3 ;  /* 0x0000040301007387 */ /* 0x0003e80000100800 */
[----:B------:R1:W-:Y:S04]  /*2b860*/  STL [R1+0xc], R0 ;  /* 0x00000c0001007387 */ /* 0x0003e80000100800 */
[----:B------:R1:W-:Y:S02]  /*2b870*/  STL [R1+0x8], R2 ;  /* 0x0000080201007387 */ /* 0x0003e40000100800 */
.L_x_842:
[----:B-1----:R-:W2:Y:S04]  /*2b880*/  LDL R2, [R1+0xc] ;  /* 0x00000c0001027983 */ /* 0x002ea80000100800 */
[----:B------:R-:W3:Y:S04]  /*2b890*/  LDL R3, [R1+0x8] ;  /* 0x0000080001037983 */ /* 0x000ee80000100800 */
[----:B------:R-:W4:Y:S04]  /*2b8a0*/  LDL R5, [R1+0x4] ;  /* 0x0000040001057983 */ /* 0x000f280000100800 */
[----:B0-----:R-:W4:Y:S01]  /*2b8b0*/  LDL R4, [R1] ;  /* 0x0000000001047983 */ /* 0x001f220000100800 */
[----:B------:R-:W0:Y:S01]  /*2b8c0*/  S2R R0, SR_TID.X ;  /* 0x0000000000007919 */ /* 0x000e220000002100 */
[----:B------:R-:W-:Y:S05]  /*2b8d0*/  WARPSYNC.ALL ;  /* 0x0000000000007948 */ /* 0x000fea0003800000 */
[----:B0-----:R-:W-:Y:S01]  /*2b8e0*/  LOP3.LUT R0, R0, 0x1f, RZ, 0xc0, !PT ;  /* 0x0000001f00007812 */ /* 0x001fe200078ec0ff */
[----:B------:R-:W-:Y:S03]  /*2b8f0*/  BAR.SYNC.DEFER_BLOCKING 0x4, 0x180 ;  /* 0x0106000000007b1d */ /* 0x000fe60000010000 */
[----:B------:R-:W-:-:S13]  /*2b900*/  ISETP.NE.AND P0, PT, R0, RZ, PT ;  /* 0x000000ff0000720c */ /* 0x000fda0003f05270 */
[----:B------:R-:W0:Y:S01]  /*2b910*/  @!P0 S2R R0, SR_CgaCtaId ;  /* 0x0000000000008919 */ /* 0x000e220000008800 */
[----:B--2---:R-:W-:Y:S02]  /*2b920*/  MOV R7, R2 ;  /* 0x0000000200077202 */ /* 0x004fe40000000f00 */
[----:B------:R-:W-:Y:S01]  /*2b930*/  @!P0 MOV R2, 0x400 ;  /* 0x0000040000028802 */ /* 0x000fe20000000f00 */
[----:B---3--:R-:W-:-:S03]  /*2b940*/  IMAD.MOV.U32 R6, RZ, RZ, R3 ;  /* 0x000000ffff067224 */ /* 0x008fc600078e0003 */
[----:B0-----:R-:W-:-:S05]  /*2b950*/  @!P0 LEA R18, R0, R2, 0x18 ;  /* 0x0000000200128211 */ /* 0x001fca00078ec0ff */
[----:B----4-:R0:W-:Y:S01]  /*2b960*/  @!P0 STS.128 [R18+0x388d0], R4 ;  /* 0x0388d00412008388 */ /* 0x0101e20000000c00 */
[----:B------:R-:W-:Y:S06]  /*2b970*/  BAR.ARV 0x5, 0x180 ;  /* 0x0146000000007b1d */ /* 0x000fec0000002000 */
.L_x_833:
[----:B------:R-:W2:Y:S01]  /*2b980*/  LDL R0, [R1+0xc] ;  /* 0x00000c0001007983 */ /* 0x000ea20000100800 */
[----:B------:R-:W-:Y:S02]  /*2b990*/  ULDC UR4, c[0x0][0xc3c] ;  /* 0x00030f0000047ab9 */ /* 0x000fe40000000800 */
[----:B--2---:R-:W-:-:S13]  /*2b9a0*/  ISETP.GE.AND P0, PT, R0, UR4, PT ;  /* 0x0000000400007c0c */ /* 0x004fda000bf06270 */
[----:B------:R-:W-:Y:S05]  /*2b9b0*/  @!P0 BRA `(.L_x_843) ;  /* 0xffffff8000108947 */ /* 0x000fea000383ffff */
[----:B------:R-:W-:Y:S05]  /*2b9c0*/  BSYNC B8 ;  /* 0x0000000000087941 */ /* 0x000fea0003800000 */
.L_x_684:
[----:B-1----:R-:W3:Y:S01]  /*2b9d0*/  LDL.LU R0, [R1+0x64] ;  /* 0x0000640001007983 */ /* 0x002ee20000300800 */
[----:B------:R-:W-:Y:S01]  /*2b9e0*/  BSSY B0, `(.L_x_844) ;  /* 0x000000b000007945 */ /* 0x000fe20003800000 */
[----:B0-----:R-:W0:Y:S01]  /*2b9f0*/  S2R R5, SR_CgaCtaId ;  /* 0x0000000000057919 */ /* 0x001e220000008800 */
        /* <DEDUP_REMOVED lines=9> */
.L_x_940:
[----:B------:R-:W-:Y:S05]  /*2ba90*/  BSYNC B0 ;  /* 0x0000000000007941 */ /* 0x000fea0003800000 */
.L_x_844:
[----:B------:R-:W-:-:S03]  /*2baa0*/  UMOV UR4, 0xffffffff ;  /* 0xffffffff00047882 */ /* 0x000fc60000000000 */
[----:B------:R-:W-:Y:S05]  /*2bab0*/  BRA.DIV UR4, `(.L_x_846) ;  /* 0x0000002604fc7947 */ /* 0x000fea000b800000 */
[----:B------:R-:W1:Y:S02]  /*2bac0*/  S2R R2, SR_TID.X ;  /* 0x0000000000027919 */ /* 0x000e640000002100 */
[----:B-1----:R-:W-:-:S04]  /*2bad0*/  SHF.R.U32.HI R2, RZ, 0x5, R2 ;  /* 0x00000005ff027819 */ /* 0x002fc80000011602 */
[----:B------:R-:W-:-:S05]  /*2bae0*/  LOP3.LUT R2, R2, 0x3, RZ, 0xc0, !PT ;  /* 0x0000000302027812 */ /* 0x000fca00078ec0ff */
[----:B------:R1:W3:Y:S02]  /*2baf0*/  SHFL.IDX PT, R14, R2, RZ, 0x1f ;  /* 0x00001fff020e7589 */ /* 0x0002e400000e0000 */
.L_x_943:
[----:B---3--:R-:W-:-:S13]  /*2bb00*/  ISETP.NE.AND P0, PT, R14, RZ, PT ;  /* 0x000000ff0e00720c */ /* 0x008fda0003f05270 */
[----:B------:R-:W-:Y:S05]  /*2bb10*/  @P0 BRA `(.L_x_444) ;  /* 0x00000000008c0947 */ /* 0x000fea0003800000 */
[----:B------:R-:W-:-:S03]  /*2bb20*/  UMOV UR4, 0xffffffff ;  /* 0xffffffff00047882 */ /* 0x000fc60000000000 */
[----:B------:R-:W-:Y:S05]  /*2bb30*/  BRA.DIV UR4, `(.L_x_847) ;  /* 0x0000002a04107947 */ /* 0x000fea000b800000 */
[----:B------:R-:W-:-:S13]  /*2bb40*/  ELECT P6, URZ, PT ;  /* 0x00000000003f782f */ /* 0x000fda00038c0000 */
.L_x_946:
[----:B------:R-:W-:Y:S05]  /*2bb50*/  @!P6 BRA `(.L_x_444) ;  /* 0x00000000007ce947 */ /* 0x000fea0003800000 */
[----:B------:R-:W-:-:S06]  /*2bb60*/  ULOP3.LUT UR4, UR60, 0x2, URZ, 0xfc, !UPT ;  /* 0x000000023c047892 */ /* 0x000fcc000f8efc3f */
[----:B-1----:R-:W-:-:S04]  /*2bb70*/  MOV R2, UR4 ;  /* 0x0000000400027c02 */ /* 0x002fc80008000f00 */
[----:B------:R-:W-:-:S13]  /*2bb80*/  ISETP.NE.AND P2, PT, R2, 0x3, PT ;  /* 0x000000030200780c */ /* 0x000fda0003f45270 */
[----:B------:R-:W-:Y:S05]  /*2bb90*/  @!P2 BRA `(.L_x_848) ;  /* 0x000000000004a947 */ /* 0x000fea0003800000 */
[----:B------:R-:W-:Y:S01]  /*2bba0*/  BPT.TRAP 0x1 ;  /* 0x000000040000795c */ /* 0x000fe20000300000 */
.L_x_848:
[----:B------:R-:W3:Y:S01]  /*2bbb0*/  LDL.LU R7, [R1+0x18] ;  /* 0x0000180001077983 */ /* 0x000ee20000300800 */
[----:B------:R-:W-:Y:S01]  /*2bbc0*/  VIADD R2, R0, 0x38840 ;  /* 0x0003884000027836 */ /* 0x000fe20000000000 */
[----:B0-----:R-:W-:-:S03]  /*2bbd0*/  IADD3 R3, R19, 0x1, RZ ;  /* 0x0000000113037810 */ /* 0x001fc60007ffe0ff */
[----:B------:R-:W-:Y:S01]  /*2bbe0*/  IMAD R6, R19, 0x8, R2 ;  /* 0x0000000813067824 */ /* 0x000fe200078e0202 */
[----:B------:R-:W-:-:S04]  /*2bbf0*/  ISETP.NE.AND P1, PT, R3, 0x2, PT ;  /* 0x000000020300780c */ /* 0x000fc80003f25270 */
[----:B------:R-:W-:Y:S02]  /*2bc00*/  SEL R4, RZ, 0x1, P1 ;  /* 0x00000001ff047807 */ /* 0x000fe40000800000 */
[----:B------:R-:W-:Y:S02]  /*2bc10*/  SEL R3, R3, RZ, P1 ;  /* 0x000000ff03037207 */ /* 0x000fe40000800000 */
[C---:B---3--:R-:W-:Y:S02]  /*2bc20*/  SHF.L.U32 R5, R7.reuse, 0x1f, RZ ;  /* 0x0000001f07057819 */ /* 0x048fe400000006ff */
[----:B------:R-:W-:Y:S01]  /*2bc30*/  LOP3.LUT R4, R7, R4, RZ, 0x3c, !PT ;  /* 0x0000000407047212 */ /* 0x000fe200078e3cff */
[----:B------:R-:W-:Y:S01]  /*2bc40*/  IMAD R7, R3, 0x8, R2 ;  /* 0x0000000803077824 */ /* 0x000fe200078e0202 */
[----:B------:R-:W0:Y:S02]  /*2bc50*/  SYNCS.PHASECHK.TRANS64.TRYWAIT P0, [R6+URZ], R5 ;  /* 0x00000005060075a7 */ /* 0x000e24000800017f */
[----:B------:R-:W-:Y:S01]  /*2bc60*/  SHF.L.U32 R2, R4, 0x1f, RZ ;  /* 0x0000001f04027819 */ /* 0x000fe200000006ff */
[----:B0-----:R-:W-:Y:S06]  /*2bc70*/  @!P0 BRA `(.L_x_849) ;  /* 0x0000002400e08947 */ /* 0x001fec0003800000 */
.L_x_947:
[----:B------:R-:W1:Y:S02]  /*2bc80*/  SYNCS.PHASECHK.TRANS64.TRYWAIT P0, [R7+URZ], R2 ;  /* 0x00000002070075a7 */ /* 0x000e64000800017f */
[----:B-1----:R-:W-:Y:S05]  /*2bc90*/  @!P0 BRA `(.L_x_850) ;  /* 0x0000002400ec8947 */ /* 0x002fea0003800000 */
.L_x_948:
[----:B------:R-:W-:Y:S05]  /*2bca0*/  @!P2 BRA `(.L_x_851) ;  /* 0x000000000004a947 */ /* 0x000fea0003800000 */
[----:B------:R-:W-:Y:S01]  /*2bcb0*/  BPT.TRAP 0x1 ;  /* 0x000000040000795c */ /* 0x000fe20000300000 */
.L_x_851:
[----:B------:R-:W-:-:S05]  /*2bcc0*/  VIADD R0, R0, 0x38860 ;  /* 0x0003886000007836 */ /* 0x000fca0000000000 */
[----:B------:R-:W-:-:S04]  /*2bcd0*/  LEA R4, R19, R0, 0x3 ;  /* 0x0000000013047211 */ /* 0x000fc800078e18ff */
[----:B------:R-:W3:Y:S02]  /*2bce0*/  SYNCS.PHASECHK.TRANS64.TRYWAIT P0, [R4+URZ], R5 ;  /* 0x00000005040075a7 */ /* 0x000ee4000800017f */
[----:B---3--:R-:W-:Y:S05]  /*2bcf0*/  @!P0 BRA `(.L_x_852) ;  /* 0x0000002400e88947 */ /* 0x008fea0003800000 */
.L_x_949:
[----:B------:R-:W-:-:S07]  /*2bd00*/  IMAD R3, R3, 0x8, R0 ;  /* 0x0000000803037824 */ /* 0x000fce00078e0200 */
.L_x_853:
[----:B----4-:R4:W0:Y:S02]  /*2bd10*/  SYNCS.PHASECHK.TRANS64.TRYWAIT P0, [R3+URZ], R2 ;  /* 0x00000002030075a7 */ /* 0x010824000800017f */
[----:B0-----:R-:W-:Y:S05]  /*2bd20*/  @!P0 NANOSLEEP.SYNCS 0x989680 ;  /* 0x009896800000895d */ /* 0x001fea0003900000 */
[----:B------:R-:W0:Y:S02]  /*2bd30*/  @!P0 SYNCS.PHASECHK.TRANS64 P0, [R3+URZ], R2 ;  /* 0x00000002030085a7 */ /* 0x000e24000800007f */
[----:B0-----:R-:W-:Y:S05]  /*2bd40*/  @!P0 BRA `(.L_x_853) ;  /* 0xfffffffc00f08947 */ /* 0x001fea000383ffff */
.L_x_444:
[----:B------:R-:W-:Y:S05]  /*2bd50*/  BSYNC B9 ;  /* 0x0000000000097941 */ /* 0x000fea0003800000 */
.L_x_441:
[----:B------:R-:W-:Y:S05]  /*2bd60*/  EXIT ;  /* 0x000000000000794d */ /* 0x000fea0003800000 */
.L_x_466:
[----:B-1----:R1:W2:Y:S02]  /*2bd70*/  SYNCS.PHASECHK.TRANS64.TRYWAIT P6, [R3+URZ+0x38890], R0 ;  /* 0x03889000030075a7 */ /* 0x0022a400080c017f */
[----:B--2---:R-:W-:Y:S05]  /*2bd80*/  @!P6 NANOSLEEP.SYNCS 0x989680 ;  /* 0x009896800000e95d */ /* 0x004fea0003900000 */
[----:B------:R-:W2:Y:S02]  /*2bd90*/  @!P6 SYNCS.PHASECHK.TRANS64 P6, [R3+URZ+0x38890], R0 ;  /* 0x038890000300e5a7 */ /* 0x000ea400080c007f */
[----:B--2---:R-:W-:Y:S05]  /*2bda0*/  @!P6 BRA `(.L_x_466) ;  /* 0xfffffffc00f0e947 */ /* 0x004fea000383ffff */
[----:B------:R-:W-:Y:S05]  /*2bdb0*/  BRA `(.L_x_854) ;  /* 0xfffffd8400507947 */ /* 0x000fea000383ffff */
.L_x_522:
[----:B--2---:R2:W3:Y:S02]  /*2bdc0*/  SYNCS.PHASECHK.TRANS64.TRYWAIT P5, [R3+URZ+0x38890], R0 ;  /* 0x03889000030075a7 */ /* 0x0044e400080a017f */
[----:B---3--:R-:W-:Y:S05]  /*2bdd0*/  @!P5 NANOSLEEP.SYNCS 0x989680 ;  /* 0x009896800000d95d */ /* 0x008fea0003900000 */
[----:B------:R-:W3:Y:S02]  /*2bde0*/  @!P5 SYNCS.PHASECHK.TRANS64 P5, [R3+URZ+0x38890], R0 ;  /* 0x038890000300d5a7 */ /* 0x000ee400080a007f */
[----:B---3--:R-:W-:Y:S05]  /*2bdf0*/  @!P5 BRA `(.L_x_522) ;  /* 0xfffffffc00f0d947 */ /* 0x008fea000383ffff */
[----:B------:R-:W-:Y:S05]  /*2be00*/  BRA `(.L_x_855) ;  /* 0xfffffdb800b47947 */ /* 0x000fea000383ffff */
.L_x_547:
[----:B-1----:R1:W2:Y:S02]  /*2be10*/  SYNCS.PHASECHK.TRANS64.TRYWAIT P4, [R3+URZ+0x38890], R0 ;  /* 0x03889000030075a7 */ /* 0x0022a4000808017f */
[----:B--2---:R-:W-:Y:S05]  /*2be20*/  @!P4 NANOSLEEP.SYNCS 0x989680 ;  /* 0x009896800000c95d */ /* 0x004fea0003900000 */
[----:B------:R-:W2:Y:S02]  /*2be30*/  @!P4 SYNCS.PHASECHK.TRANS64 P4, [R3+URZ+0x38890], R0 ;  /* 0x038890000300c5a7 */ /* 0x000ea4000808007f */
[----:B--2---:R-:W-:Y:S05]  /*2be40*/  @!P4 BRA `(.L_x_547) ;  /* 0xfffffffc00f0c947 */ /* 0x004fea000383ffff */
[----:B------:R-:W-:Y:S05]  /*2be50*/  BRA `(.L_x_856) ;  /* 0xfffffdec004c7947 */ /* 0x000fea000383ffff */
.L_x_555:
[----:B--2---:R2:W3:Y:S02]  /*2be60*/  SYNCS.PHASECHK.TRANS64.TRYWAIT P4, [R3+URZ+0x388b0], R0 ;  /* 0x0388b000030075a7 */ /* 0x0044e4000808017f */
[----:B---3--:R-:W-:Y:S05]  /*2be70*/  @!P4 NANOSLEEP.SYNCS 0x989680 ;  /* 0x009896800000c95d */ /* 0x008fea0003900000 */
[----:B------:R-:W3:Y:S02]  /*2be80*/  @!P4 SYNCS.PHASECHK.TRANS64 P4, [R3+URZ+0x388b0], R0 ;  /* 0x0388b0000300c5a7 */ /* 0x000ee4000808007f */
[----:B---3--:R-:W-:Y:S05]  /*2be90*/  @!P4 BRA `(.L_x_555) ;  /* 0xfffffffc00f0c947 */ /* 0x008fea000383ffff */
[----:B------:R-:W-:Y:S05]  /*2bea0*/  BRA `(.L_x_857) ;  /* 0xfffffdf000707947 */ /* 0x000fea000383ffff */
.L_x_577:
[----:B------:R-:W-:Y:S01]  /*2beb0*/  BSSY B1, `(.L_x_858) ;  /* 0x0000008000017945 */ /* 0x000fe20003800000 */
[----:B------:R-:W-:Y:S01]  /*2bec0*/  IMAD.MOV.U32 R13, RZ, RZ, R25 ;  /* 0x000000ffff0d7224 */ /* 0x000fe200078e0019 */
[----:B------:R-:W-:Y:S01]  /*2bed0*/  MOV R12, RZ ;  /* 0x000000ff000c7202 */ /* 0x000fe20000000f00 */
[----:B------:R-:W-:Y:S02]  /*2bee0*/  IMAD.MOV.U32 R11, RZ, RZ, 0x181f ;  /* 0x0000181fff0b7424 */ /* 0x000fe400078e00ff */
[----:B------:R-:W-:-:S07]  /*2bef0*/  IMAD.MOV.U32 R15, RZ, RZ, -0x1 ;  /* 0xffffffffff0f7424 */ /* 0x000fce00078e00ff */
[----:B------:R-:W-:Y:S05]  /*2bf00*/  WARPSYNC.COLLECTIVE R15, `(.L_x_859) ;  /* 0x000000000f087348 */ /* 0x000fea0003c00000 */
[----:B------:R0:W1:Y:S02]  /*2bf10*/  SHFL.IDX P6, R14, R13, R12, R11 ;  /* 0x0000000c0d0e7389 */ /* 0x00006400000c000b */
[----:B01----:R-:W-:Y:S01]  /*2bf20*/  ENDCOLLECTIVE ;  /* 0x000000000000791b */ /* 0x003fe20003800000 */
.L_x_859:
[----:B------:R-:W-:Y:S05]  /*2bf30*/  BSYNC B1 ;  /* 0x0000000000017941 */ /* 0x000fea0003800000 */
.L_x_858:
[----:B------:R-:W-:Y:S01]  /*2bf40*/  IMAD.MOV.U32 R13, RZ, RZ, R24 ;  /* 0x000000ffff0d7224 */ /* 0x000fe200078e0018 */
[----:B------:R-:W-:Y:S01]  /*2bf50*/  MOV R11, 0x181f ;  /* 0x0000181f000b7802 */ /* 0x000fe20000000f00 */
[----:B------:R-:W-:Y:S01]  /*2bf60*/  IMAD.MOV.U32 R12, RZ, RZ, RZ ;  /* 0x000000ffff0c7224 */ /* 0x000fe200078e00ff */
[----:B------:R-:W-:Y:S01]  /*2bf70*/  MOV R0, R14 ;  /* 0x0000000e00007202 */ /* 0x000fe20000000f00 */
[----:B------:R-:W-:-:S07]  /*2bf80*/  IMAD.MOV.U32 R15, RZ, RZ, -0x1 ;  /* 0xffffffffff0f7424 */ /* 0x000fce00078e00ff */
[----:B------:R-:W-:Y:S05]  /*2bf90*/  WARPSYNC.COLLECTIVE R15, `(.L_x_860) ;  /* 0x000000000f087348 */ /* 0x000fea0003c00000 */
[----:B------:R0:W1:Y:S02]  /*2bfa0*/  SHFL.IDX P6, R14, R13, R12, R11 ;  /* 0x0000000c0d0e7389 */ /* 0x00006400000c000b */
[----:B01----:R-:W-:Y:S01]  /*2bfb0*/  ENDCOLLECTIVE ;  /* 0x000000000000791b */ /* 0x003fe20003800000 */
.L_x_860:
[----:B------:R-:W-:Y:S01]  /*2bfc0*/  MOV R13, R27 ;  /* 0x0000001b000d7202 */ /* 0x000fe20000000f00 */
[----:B------:R-:W-:-:S07]  /*2bfd0*/  IMAD.MOV.U32 R3, RZ, RZ, R14 ;  /* 0x000000ffff037224 */ /* 0x000fce00078e000e */
[----:B------:R-:W-:Y:S05]  /*2bfe0*/  WARPSYNC.COLLECTIVE R15, `(.L_x_861) ;  /* 0x000000000f087348 */ /* 0x000fea0003c00000 */
[----:B------:R0:W1:Y:S02]  /*2bff0*/  SHFL.IDX P6, R14, R13, R12, R11 ;  /* 0x0000000c0d0e7389 */ /* 0x00006400000c000b */
[----:B01----:R-:W-:Y:S01]  /*2c000*/  ENDCOLLECTIVE ;  /* 0x000000000000791b */ /* 0x003fe20003800000 */
.L_x_861:
[----:B------:R-:W-:Y:S02]  /*2c010*/  IMAD.MOV.U32 R13, RZ, RZ, R30 ;  /* 0x000000ffff0d7224 */ /* 0x000fe400078e001e */
[----:B------:R-:W-:-:S07]  /*2c020*/  IMAD.MOV.U32 R27, RZ, RZ, R14 ;  /* 0x000000ffff1b7224 */ /* 0x000fce00078e000e */
[----:B------:R-:W-:Y:S05]  /*2c030*/  WARPSYNC.COLLECTIVE R15, `(.L_x_862) ;  /* 0x000000000f087348 */ /* 0x000fea0003c00000 */
[----:B------:R0:W1:Y:S02]  /*2c040*/  SHFL.IDX P6, R14, R13, R12, R11 ;  /* 0x0000000c0d0e7389 */ /* 0x00006400000c000b */
[----:B01----:R-:W-:Y:S01]  /*2c050*/  ENDCOLLECTIVE ;  /* 0x000000000000791b */ /* 0x003fe20003800000 */
.L_x_862:
[----:B------:R-:W-:Y:S01]  /*2c060*/  MOV R32, R14 ;  /* 0x0000000e00207202 */ /* 0x000fe20000000f00 */
[----:B------:R-:W-:Y:S06]  /*2c070*/  BRA `(.L_x_863) ;  /* 0xfffffe0000dc7947 */ /* 0x000fec000383ffff */
.L_x_581:
[----:B0-----:R0:W1:Y:S02]  /*2c080*/  SYNCS.PHASECHK.TRANS64.TRYWAIT P0, [R18+URZ+0x38800], R5 ;  /* 0x03880005120075a7 */ /* 0x001064000800017f */
[----:B-1----:R-:W-:Y:S05]  /*2c090*/  @!P0 NANOSLEEP.SYNCS 0x989680 ;  /* 0x009896800000895d */ /* 0x002fea0003900000 */
[----:B------:R-:W1:Y:S02]  /*2c0a0*/  @!P0 SYNCS.PHASECHK.TRANS64 P0, [R18+URZ+0x38800], R5 ;  /* 0x03880005120085a7 */ /* 0x000e64000800007f */
[----:B-1----:R-:W-:Y:S05]  /*2c0b0*/  @!P0 BRA `(.L_x_581) ;  /* 0xfffffffc00f08947 */ /* 0x002fea000383ffff */
[----:B------:R-:W-:Y:S05]  /*2c0c0*/  BRA `(.L_x_864) ;  /* 0xfffffe0800ac7947 */ /* 0x000fea000383ffff */
.L_x_613:
[----:B------:R-:W-:Y:S01]  /*2c0d0*/  BSSY B1, `(.L_x_865) ;  /* 0x0000008000017945 */ /* 0x000fe20003800000 */
[----:B------:R-:W-:Y:S01]  /*2c0e0*/  IMAD.MOV.U32 R13, RZ, RZ, R25 ;  /* 0x000000ffff0d7224 */ /* 0x000fe200078e0019 */
[----:B------:R-:W-:Y:S01]  /*2c0f0*/  MOV R11, 0x181f ;  /* 0x0000181f000b7802 */ /* 0x000fe20000000f00 */
[----:B------:R-:W-:Y:S02]  /*2c100*/  IMAD.MOV.U32 R12, RZ, RZ, RZ ;  /* 0x000000ffff0c7224 */ /* 0x000fe400078e00ff */
[----:B------:R-:W-:-:S07]  /*2c110*/  IMAD.MOV.U32 R15, RZ, RZ, -0x1 ;  /* 0xffffffffff0f7424 */ /* 0x000fce00078e00ff */
[----:B------:R-:W-:Y:S05]  /*2c120*/  WARPSYNC.COLLECTIVE R15, `(.L_x_866) ;  /* 0x000000000f087348 */ /* 0x000fea0003c00000 */
[----:B------:R0:W1:Y:S02]  /*2c130*/  SHFL.IDX P6, R14, R13, R12, R11 ;  /* 0x0000000c0d0e7389 */ /* 0x00006400000c000b */
[----:B01----:R-:W-:Y:S01]  /*2c140*/  ENDCOLLECTIVE ;  /* 0x000000000000791b */ /* 0x003fe20003800000 */
.L_x_866:
[----:B------:R-:W-:Y:S05]  /*2c150*/  BSYNC B1 ;  /* 0x0000000000017941 */ /* 0x000fea0003800000 */
.L_x_865:
[----:B------:R-:W-:Y:S01]  /*2c160*/  MOV R13, R24 ;  /* 0x00000018000d7202 */ /* 0x000fe20000000f00 */
[----:B------:R-:W-:Y:S01]  /*2c170*/  IMAD.MOV.U32 R12, RZ, RZ, RZ ;  /* 0x000000ffff0c7224 */ /* 0x000fe200078e00ff */
[----:B------:R-:W-:Y:S01]  /*2c180*/  MOV R15, 0xffffffff ;  /* 0xffffffff000f7802 */ /* 0x000fe20000000f00 */
[----:B------:R-:W-:Y:S02]  /*2c190*/  IMAD.MOV.U32 R11, RZ, RZ, 0x181f ;  /* 0x0000181fff0b7424 */ /* 0x000fe400078e00ff */
[----:B------:R-:W-:-:S07]  /*2c1a0*/  IMAD.MOV.U32 R0, RZ, RZ, R14 ;  /* 0x000000ffff007224 */ /* 0x000fce00078e000e */
[----:B------:R-:W-:Y:S05]  /*2c1b0*/  WARPSYNC.COLLECTIVE R15, `(.L_x_867) ;  /* 0x000000000f087348 */ /* 0x000fea0003c00000 */
[----:B------:R0:W1:Y:S02]  /*2c1c0*/  SHFL.IDX P6, R14, R13, R12, R11 ;  /* 0x0000000c0d0e7389 */ /* 0x00006400000c000b */
[----:B01----:R-:W-:Y:S01]  /*2c1d0*/  ENDCOLLECTIVE ;  /* 0x000000000000791b */ /* 0x003fe20003800000 */
.L_x_867:
[----:B------:R-:W-:Y:S02]  /*2c1e0*/  IMAD.MOV.U32 R13, RZ, RZ, R27 ;  /* 0x000000ffff0d7224 */ /* 0x000fe400078e001b */
[----:B------:R-:W-:-:S07]  /*2c1f0*/  IMAD.MOV.U32 R3, RZ, RZ, R14 ;  /* 0x000000ffff037224 */ /* 0x000fce00078e000e */
[----:B------:R-:W-:Y:S05]  /*2c200*/  WARPSYNC.COLLECTIVE R15, `(.L_x_868) ;  /* 0x000000000f087348 */ /* 0x000fea0003c00000 */
[----:B------:R0:W1:Y:S02]  /*2c210*/  SHFL.IDX P6, R14, R13, R12, R11 ;  /* 0x0000000c0d0e7389 */ /* 0x00006400000c000b */
[----:B01----:R-:W-:Y:S01]  /*2c220*/  ENDCOLLECTIVE ;  /* 0x000000000000791b */ /* 0x003fe20003800000 */
.L_x_868:
[----:B------:R-:W-:Y:S01]  /*2c230*/  IMAD.MOV.U32 R13, RZ, RZ, R30 ;  /* 0x000000ffff0d7224 */ /* 0x000fe200078e001e */
[----:B------:R-:W-:-:S07]  /*2c240*/  MOV R29, R14 ;  /* 0x0000000e001d7202 */ /* 0x000fce0000000f00 */
[----:B------:R-:W-:Y:S05]  /*2c250*/  WARPSYNC.COLLECTIVE R15, `(.L_x_869) ;  /* 0x000000000f087348 */ /* 0x000fea0003c00000 */
[----:B------:R0:W1:Y:S02]  /*2c260*/  SHFL.IDX P6, R14, R13, R12, R11 ;  /* 0x0000000c0d0e7389 */ /* 0x00006400000c000b */
[----:B01----:R-:W-:Y:S01]  /*2c270*/  ENDCOLLECTIVE ;  /* 0x000000000000791b */ /* 0x003fe20003800000 */
.L_x_869:
[----:B------:R-:W-:Y:S01]  /*2c280*/  IMAD.MOV.U32 R30, RZ, RZ, R14 ;  /* 0x000000ffff1e7224 */ /* 0x000fe200078e000e */
[----:B------:R-:W-:Y:S06]  /*2c290*/  BRA `(.L_x_870) ;  /* 0xfffffe34000c7947 */ /* 0x000fec000383ffff */
.L_x_617:
[----:B0-----:R0:W1:Y:S02]  /*2c2a0*/  SYNCS.PHASECHK.TRANS64.TRYWAIT P0, [R18+URZ+0x38800], R5 ;  /* 0x03880005120075a7 */ /* 0x001064000800017f */
[----:B-1----:R-:W-:Y:S05]  /*2c2b0*/  @!P0 NANOSLEEP.SYNCS 0x989680 ;  /* 0x009896800000895d */ /* 0x002fea0003900000 */
[----:B------:R-:W1:Y:S02]  /*2c2c0*/  @!P0 SYNCS.PHASECHK.TRANS64 P0, [R18+URZ+0x38800], R5 ;  /* 0x03880005120085a7 */ /* 0x000e64000800007f */
[----:B-1----:R-:W-:Y:S05]  /*2c2d0*/  @!P0 BRA `(.L_x_617) ;  /* 0xfffffffc00f08947 */ /* 0x002fea000383ffff */
[----:B------:R-:W-:Y:S05]  /*2c2e0*/  BRA `(.L_x_871) ;  /* 0xfffffe3800907947 */ /* 0x000fea000383ffff */
.L_x_635:
[----:B-1----:R1:W2:Y:S02]  /*2c2f0*/  SYNCS.PHASECHK.TRANS64.TRYWAIT P2, [R0+URZ+0x38830], R3 ;  /* 0x03883003000075a7 */ /* 0x0022a4000804017f */
[----:B--2---:R-:W-:Y:S05]  /*2c300*/  @!P2 NANOSLEEP.SYNCS 0x989680 ;  /* 0x009896800000a95d */ /* 0x004fea0003900000 */
[----:B------:R-:W2:Y:S02]  /*2c310*/  @!P2 SYNCS.PHASECHK.TRANS64 P2, [R0+URZ+0x38830], R3 ;  /* 0x038830030000a5a7 */ /* 0x000ea4000804007f */
[----:B--2---:R-:W-:Y:S05]  /*2c320*/  @!P2 BRA `(.L_x_635) ;  /* 0xfffffffc00f0a947 */ /* 0x004fea000383ffff */
[----:B------:R-:W-:Y:S05]  /*2c330*/  BRA `(.L_x_634) ;  /* 0xfffffe6800e07947 */ /* 0x000fea000383ffff */
.L_x_642:
[----:B-1----:R1:W2:Y:S02]  /*2c340*/  SYNCS.PHASECHK.TRANS64.TRYWAIT P2, [R11+URZ+0x38830], R4 ;  /* 0x038830040b0075a7 */ /* 0x0022a4000804017f */
[----:B--2---:R-:W-:Y:S05]  /*2c350*/  @!P2 NANOSLEEP.SYNCS 0x989680 ;  /* 0x009896800000a95d */ /* 0x004fea0003900000 */
[----:B------:R-:W2:Y:S02]  /*2c360*/  @!P2 SYNCS.PHASECHK.TRANS64 P2, [R11+URZ+0x38830], R4 ;  /* 0x038830040b00a5a7 */ /* 0x000ea4000804007f */
[----:B--2---:R-:W-:Y:S05]  /*2c370*/  @!P2 BRA `(.L_x_642) ;  /* 0xfffffffc00f0a947 */ /* 0x004fea000383ffff */
[----:B------:R-:W-:Y:S05]  /*2c380*/  BRA `(.L_x_641) ;  /* 0xfffffebc00a87947 */ /* 0x000fea000383ffff */
.L_x_647:
[----:B-1----:R1:W2:Y:S02]  /*2c390*/  SYNCS.PHASECHK.TRANS64.TRYWAIT P2, [R9+URZ+0x38850], R0 ;  /* 0x03885000090075a7 */ /* 0x0022a4000804017f */
[----:B--2---:R-:W-:Y:S05]  /*2c3a0*/  @!P2 NANOSLEEP.SYNCS 0x989680 ;  /* 0x009896800000a95d */ /* 0x004fea0003900000 */
[----:B------:R-:W2:Y:S02]  /*2c3b0*/  @!P2 SYNCS.PHASECHK.TRANS64 P2, [R9+URZ+0x38850], R0 ;  /* 0x038850000900a5a7 */ /* 0x000ea4000804007f */
[----:B--2---:R-:W-:Y:S05]  /*2c3c0*/  @!P2 BRA `(.L_x_647) ;  /* 0xfffffffc00f0a947 */ /* 0x004fea000383ffff */
[----:B------:R-:W-:Y:S05]  /*2c3d0*/  BRA `(.L_x_646) ;  /* 0xfffffef400747947 */ /* 0x000fea000383ffff */
.L_x_653:
[----:B-1----:R1:W2:Y:S02]  /*2c3e0*/  SYNCS.PHASECHK.TRANS64.TRYWAIT P0, [R3+URZ+0x38850], R0 ;  /* 0x03885000030075a7 */ /* 0x0022a4000800017f */
[----:B--2---:R-:W-:Y:S05]  /*2c3f0*/  @!P0 NANOSLEEP.SYNCS 0x989680 ;  /* 0x009896800000895d */ /* 0x004fea0003900000 */
[----:B------:R-:W2:Y:S02]  /*2c400*/  @!P0 SYNCS.PHASECHK.TRANS64 P0, [R3+URZ+0x38850], R0 ;  /* 0x03885000030085a7 */ /* 0x000ea4000800007f */
[----:B--2---:R-:W-:Y:S05]  /*2c410*/  @!P0 BRA `(.L_x_653) ;  /* 0xfffffffc00f08947 */ /* 0x004fea000383ffff */
[----:B------:R-:W-:Y:S05]  /*2c420*/  BRA `(.L_x_652) ;  /* 0xffffff1000c07947 */ /* 0x000fea000383ffff */
.L_x_692:
[----:B------:R-:W1:Y:S01]  /*2c430*/  S2R R5, SR_TID.X ;  /* 0x0000000000057919 */ /* 0x000e620000002100 */
[----:B------:R-:W-:Y:S01]  /*2c440*/  BSSY B1, `(.L_x_872) ;  /* 0x000000a000017945 */ /* 0x000fe20003800000 */
[----:B------:R-:W-:Y:S01]  /*2c450*/  IMAD.MOV.U32 R12, RZ, RZ, RZ ;  /* 0x000000ffff0c7224 */ /* 0x000fe200078e00ff */
[----:B------:R-:W-:Y:S01]  /*2c460*/  MOV R15, 0xffffffff ;  /* 0xffffffff000f7802 */ /* 0x000fe20000000f00 */
[----:B0-----:R-:W-:Y:S01]  /*2c470*/  IMAD.MOV.U32 R11, RZ, RZ, 0x1f ;  /* 0x0000001fff0b7424 */ /* 0x001fe200078e00ff */
[----:B-1----:R-:W-:-:S04]  /*2c480*/  SHF.R.U32.HI R5, RZ, 0x5, R5 ;  /* 0x00000005ff057819 */ /* 0x002fc80000011605 */
[----:B------:R-:W-:-:S04]  /*2c490*/  LOP3.LUT R5, R5, 0x3, RZ, 0xc0, !PT ;  /* 0x0000000305057812 */ /* 0x000fc800078ec0ff */
[----:B------:R-:W-:-:S07]  /*2c4a0*/  MOV R13, R5 ;  /* 0x00000005000d7202 */ /* 0x000fce0000000f00 */
[----:B------:R-:W-:Y:S05]  /*2c4b0*/  WARPSYNC.COLLECTIVE R15, `(.L_x_873) ;  /* 0x000000000f087348 */ /* 0x000fea0003c00000 */
[----:B------:R0:W1:Y:S02]  /*2c4c0*/  SHFL.IDX P6, R14, R13, R12, R11 ;  /* 0x0000000c0d0e7389 */ /* 0x00006400000c000b */
[----:B01----:R-:W-:Y:S01]  /*2c4d0*/  ENDCOLLECTIVE ;  /* 0x000000000000791b */ /* 0x003fe20003800000 */
.L_x_873:
[----:B------:R-:W-:Y:S05]  /*2c4e0*/  BSYNC B1 ;  /* 0x0000000000017941 */ /* 0x000fea0003800000 */
.L_x_872:
[----:B------:R-:W-:Y:S05]  /*2c4f0*/  BRA `(.L_x_874) ;  /* 0xffffff7c00d47947 */ /* 0x000fea000383ffff */
.L_x_694:
[----:B------:R-:W-:Y:S01]  /*2c500*/  BSSY B1, `(.L_x_875) ;  /* 0x0000006000017945 */ /* 0x000fe20003800000 */
[----:B------:R-:W-:-:S07]  /*2c510*/  IMAD.MOV.U32 R15, RZ, RZ, -0x1 ;  /* 0xffffffffff0f7424 */ /* 0x000fce00078e00ff */
[----:B01----:R-:W-:Y:S05]  /*2c520*/  WARPSYNC.COLLECTIVE R15, `(.L_x_876) ;  /* 0x000000000f0c7348 */ /* 0x003fea0003c00000 */
[----:B------:R-:W-:Y:S02]  /*2c530*/  ELECT P6, UR62, PT ;  /* 0x00000000003e782f */ /* 0x000fe400038c0000 */
[----:B------:R-:W-:Y:S01]  /*2c540*/  MOV R14, UR62 ;  /* 0x0000003e000e7c02 */ /* 0x000fe20008000f00 */
[----:B01----:R-:W-:Y:S10]  /*2c550*/  ENDCOLLECTIVE ;  /* 0x000000000000791b */ /* 0x003ff40003800000 */
.L_x_876:
[----:B------:R-:W-:Y:S05]  /*2c560*/  BSYNC B1 ;  /* 0x0000000000017941 */ /* 0x000fea0003800000 */
.L_x_875:
[----:B------:R-:W-:Y:S05]  /*2c570*/  BRA `(.L_x_693) ;  /* 0xffffff7c00cc7947 */ /* 0x000fea000383ffff */
.L_x_696:
[----:B-1----:R1:W2:Y:S02]  /*2c580*/  SYNCS.PHASECHK.TRANS64.TRYWAIT P0, [R18+URZ+0x38820], R2 ;  /* 0x03882002120075a7 */ /* 0x0022a4000800017f */
[----:B--2---:R-:W-:Y:S05]  /*2c590*/  @!P0 NANOSLEEP.SYNCS 0x989680 ;  /* 0x009896800000895d */ /* 0x004fea0003900000 */
[----:B------:R-:W2:Y:S02]  /*2c5a0*/  @!P0 SYNCS.PHASECHK.TRANS64 P0, [R18+URZ+0x38820], R2 ;  /* 0x03882002120085a7 */ /* 0x000ea4000800007f */
[----:B--2---:R-:W-:Y:S05]  /*2c5b0*/  @!P0 BRA `(.L_x_696) ;  /* 0xfffffffc00f08947 */ /* 0x004fea000383ffff */
[----:B------:R-:W-:Y:S05]  /*2c5c0*/  BRA `(.L_x_877) ;  /* 0xffffff7c00dc7947 */ /* 0x000fea000383ffff */
.L_x_700:
[----:B--2---:R2:W3:Y:S02]  /*2c5d0*/  SYNCS.PHASECHK.TRANS64.TRYWAIT P0, [R6+URZ+0x388a0], R8 ;  /* 0x0388a008060075a7 */ /* 0x0044e4000800017f */
[----:B---3--:R-:W-:Y:S05]  /*2c5e0*/  @!P0 NANOSLEEP.SYNCS 0x989680 ;  /* 0x009896800000895d */ /* 0x008fea0003900000 */
[----:B------:R-:W3:Y:S02]  /*2c5f0*/  @!P0 SYNCS.PHASECHK.TRANS64 P0, [R6+URZ+0x388a0], R8 ;  /* 0x0388a008060085a7 */ /* 0x000ee4000800007f */
[----:B---3--:R-:W-:Y:S05]  /*2c600*/  @!P0 BRA `(.L_x_700) ;  /* 0xfffffffc00f08947 */ /* 0x008fea000383ffff */
[----:B------:R-:W-:Y:S05]  /*2c610*/  BRA `(.L_x_878) ;  /* 0xffffff7c00fc7947 */ /* 0x000fea000383ffff */
.L_x_708:
[----:B0-----:R0:W1:Y:S02]  /*2c620*/  SYNCS.PHASECHK.TRANS64.TRYWAIT P0, [R6+URZ+0x388c0], R8 ;  /* 0x0388c008060075a7 */ /* 0x001064000800017f */
[----:B-1----:R-:W-:Y:S05]  /*2c630*/  @!P0 NANOSLEEP.SYNCS 0x989680 ;  /* 0x009896800000895d */ /* 0x002fea0003900000 */
[----:B------:R-:W1:Y:S02]  /*2c640*/  @!P0 SYNCS.PHASECHK.TRANS64 P0, [R6+URZ+0x388c0], R8 ;  /* 0x0388c008060085a7 */ /* 0x000e64000800007f */
[----:B-1----:R-:W-:Y:S05]  /*2c650*/  @!P0 BRA `(.L_x_708) ;  /* 0xfffffffc00f08947 */ /* 0x002fea000383ffff */
[----:B------:R-:W-:Y:S05]  /*2c660*/  BRA `(.L_x_879) ;  /* 0xffffff84003c7947 */ /* 0x000fea000383ffff */
.L_x_718:
[----:B-1----:R1:W2:Y:S02]  /*2c670*/  SYNCS.PHASECHK.TRANS64.TRYWAIT P2, [R6+URZ+0x388a0], R5 ;  /* 0x0388a005060075a7 */ /* 0x0022a4000804017f */
[----:B--2---:R-:W-:Y:S05]  /*2c680*/  @!P2 NANOSLEEP.SYNCS 0x989680 ;  /* 0x009896800000a95d */ /* 0x004fea0003900000 */
[----:B------:R-:W2:Y:S02]  /*2c690*/  @!P2 SYNCS.PHASECHK.TRANS64 P2, [R6+URZ+0x388a0], R5 ;  /* 0x0388a0050600a5a7 */ /* 0x000ea4000804007f */
[----:B--2---:R-:W-:Y:S05]  /*2c6a0*/  @!P2 BRA `(.L_x_718) ;  /* 0xfffffffc00f0a947 */ /* 0x004fea000383ffff */
[----:B------:R-:W-:Y:S05]  /*2c6b0*/  BRA `(.L_x_880) ;  /* 0xffffff8800c47947 */ /* 0x000fea000383ffff */
.L_x_726:
[----:B0-----:R0:W2:Y:S02]  /*2c6c0*/  SYNCS.PHASECHK.TRANS64.TRYWAIT P2, [R6+URZ+0x388c0], R5 ;  /* 0x0388c005060075a7 */ /* 0x0010a4000804017f */
[----:B--2---:R-:W-:Y:S05]  /*2c6d0*/  @!P2 NANOSLEEP.SYNCS 0x989680 ;  /* 0x009896800000a95d */ /* 0x004fea0003900000 */
[----:B------:R-:W2:Y:S02]  /*2c6e0*/  @!P2 SYNCS.PHASECHK.TRANS64 P2, [R6+URZ+0x388c0], R5 ;  /* 0x0388c0050600a5a7 */ /* 0x000ea4000804007f */
[----:B--2---:R-:W-:Y:S05]  /*2c6f0*/  @!P2 BRA `(.L_x_726) ;  /* 0xfffffffc00f0a947 */ /* 0x004fea000383ffff */
[----:B------:R-:W-:Y:S05]  /*2c700*/  BRA `(.L_x_881) ;  /* 0xffffff9000007947 */ /* 0x000fea000383ffff */
.L_x_744:
[----:B------:R-:W1:Y:S01]  /*2c710*/  S2R R4, SR_TID.X ;  /* 0x0000000000047919 */ /* 0x000e620000002100 */
[----:B------:R-:W-:Y:S01]  /*2c720*/  BSSY B0, `(.L_x_882) ;  /* 0x000000a000007945 */ /* 0x000fe20003800000 */
[----:B------:R-:W-:Y:S01]  /*2c730*/  MOV R12, RZ ;  /* 0x000000ff000c7202 */ /* 0x000fe20000000f00 */
[----:B0-----:R-:W-:Y:S02]  /*2c740*/  IMAD.MOV.U32 R11, RZ, RZ, 0x1f ;  /* 0x0000001fff0b7424 */ /* 0x001fe400078e00ff */
[----:B------:R-:W-:Y:S01]  /*2c750*/  IMAD.MOV.U32 R15, RZ, RZ, -0x1 ;  /* 0xffffffffff0f7424 */ /* 0x000fe200078e00ff */
[----:B-1----:R-:W-:-:S04]  /*2c760*/  SHF.R.U32.HI R4, RZ, 0x5, R4 ;  /* 0x00000005ff047819 */ /* 0x002fc80000011604 */
[----:B------:R-:W-:-:S05]  /*2c770*/  LOP3.LUT R4, R4, 0x3, RZ, 0xc0, !PT ;  /* 0x0000000304047812 */ /* 0x000fca00078ec0ff */
[----:B------:R-:W-:-:S07]  /*2c780*/  IMAD.MOV.U32 R13, RZ, RZ, R4 ;  /* 0x000000ffff0d7224 */ /* 0x000fce00078e0004 */
[----:B------:R-:W-:Y:S05]  /*2c790*/  WARPSYNC.COLLECTIVE R15, `(.L_x_883) ;  /* 0x000000000f087348 */ /* 0x000fea0003c00000 */
[----:B------:R0:W1:Y:S02]  /*2c7a0*/  SHFL.IDX P6, R14, R13, R12, R11 ;  /* 0x0000000c0d0e7389 */ /* 0x00006400000c000b */
[----:B01----:R-:W-:Y:S01]  /*2c7b0*/  ENDCOLLECTIVE ;  /* 0x000000000000791b */ /* 0x003fe20003800000 */
.L_x_883:
[----:B------:R-:W-:Y:S05]  /*2c7c0*/  BSYNC B0 ;  /* 0x0000000000007941 */ /* 0x000fea0003800000 */
.L_x_882:
[----:B------:R-:W-:Y:S05]  /*2c7d0*/  BRA `(.L_x_884) ;  /* 0xffffff9c00807947 */ /* 0x000fea000383ffff */
.L_x_746:
[----:B------:R-:W-:Y:S01]  /*2c7e0*/  BSSY B0, `(.L_x_885) ;  /* 0x0000006000007945 */ /* 0x000fe20003800000 */
[----:B------:R-:W-:-:S07]  /*2c7f0*/  MOV R15, 0xffffffff ;  /* 0xffffffff000f7802 */ /* 0x000fce0000000f00 */
[----:B01----:R-:W-:Y:S05]  /*2c800*/  WARPSYNC.COLLECTIVE R15, `(.L_x_886) ;  /* 0x000000000f0c7348 */ /* 0x003fea0003c00000 */
[----:B------:R-:W-:Y:S02]  /*2c810*/  ELECT P6, UR62, PT ;  /* 0x00000000003e782f */ /* 0x000fe400038c0000 */
[----:B------:R-:W-:Y:S01]  /*2c820*/  MOV R14, UR62 ;  /* 0x0000003e000e7c02 */ /* 0x000fe20008000f00 */
[----:B01----:R-:W-:Y:S10]  /*2c830*/  ENDCOLLECTIVE ;  /* 0x000000000000791b */ /* 0x003ff40003800000 */
.L_x_886:
[----:B------:R-:W-:Y:S05]  /*2c840*/  BSYNC B0 ;  /* 0x0000000000007941 */ /* 0x000fea0003800000 */
.L_x_885:
[----:B------:R-:W-:Y:S05]  /*2c850*/  BRA `(.L_x_887) ;  /* 0xffffff9c008c7947 */ /* 0x000fea000383ffff */
.L_x_748:
[----:B-1----:R1:W2:Y:S02]  /*2c860*/  SYNCS.PHASECHK.TRANS64.TRYWAIT P0, [R0+URZ+0x38840], R2 ;  /* 0x03884002000075a7 */ /* 0x0022a4000800017f */
[----:B--2---:R-:W-:Y:S05]  /*2c870*/  @!P0 NANOSLEEP.SYNCS 0x989680 ;  /* 0x009896800000895d */ /* 0x004fea0003900000 */
[----:B------:R-:W2:Y:S02]  /*2c880*/  @!P0 SYNCS.PHASECHK.TRANS64 P0, [R0+URZ+0x38840], R2 ;  /* 0x03884002000085a7 */ /* 0x000ea4000800007f */
[----:B--2---:R-:W-:Y:S05]  /*2c890*/  @!P0 BRA `(.L_x_748) ;  /* 0xfffffffc00f08947 */ /* 0x004fea000383ffff */
[----:B------:R-:W-:Y:S05]  /*2c8a0*/  BRA `(.L_x_888) ;  /* 0xffffff9c00f07947 */ /* 0x000fea000383ffff */
.L_x_752:
        /* <DEDUP_REMOVED lines=9> */
[----:B--2---:R-:W-:Y:S01]  /*2c940*/  IMAD R2, R11, R8, RZ ;  /* 0x000000080b027224 */ /* 0x004fe200078e02ff */
[----:B------:R-:W-:-:S04]  /*2c950*/  MOV R11, 0x181f ;  /* 0x0000181f000b7802 */ /* 0x000fc80000000f00 */
[----:B------:R-:W-:-:S13]  /*2c960*/  ISETP.GE.AND P5, PT, R0, R2, PT ;  /* 0x000000020000720c */ /* 0x000fda0003fa6270 */
[----:B-----5:R-:W-:Y:S05]  /*2c970*/  WARPSYNC.COLLECTIVE R15, `(.L_x_889) ;  /* 0x000000000f087348 */ /* 0x020fea0003c00000 */
[----:B------:R0:W1:Y:S02]  /*2c980*/  SHFL.IDX P6, R14, R13, R12, R11 ;  /* 0x0000000c0d0e7389 */ /* 0x00006400000c000b */
[----:B01---5:R-:W-:Y:S01]  /*2c990*/  ENDCOLLECTIVE ;  /* 0x000000000000791b */ /* 0x023fe20003800000 */
.L_x_889:
[----:B------:R-:W-:Y:S01]  /*2c9a0*/  MOV R13, R4 ;  /* 0x00000004000d7202 */ /* 0x000fe20000000f00 */
[----:B------:R-:W-:-:S07]  /*2c9b0*/  IMAD.MOV.U32 R6, RZ, RZ, R14 ;  /* 0x000000ffff067224 */ /* 0x000fce00078e000e */
[----:B------:R-:W-:Y:S05]  /*2c9c0*/  WARPSYNC.COLLECTIVE R15, `(.L_x_890) ;  /* 0x000000000f087348 */ /* 0x000fea0003c00000 */
[----:B------:R0:W1:Y:S02]  /*2c9d0*/  SHFL.IDX P6, R14, R13, R12, R11 ;  /* 0x0000000c0d0e7389 */ /* 0x00006400000c000b */
[----:B01----:R-:W-:Y:S01]  /*2c9e0*/  ENDCOLLECTIVE ;  /* 0x000000000000791b */ /* 0x003fe20003800000 */
.L_x_890:
[----:B------:R-:W-:Y:S01]  /*2c9f0*/  ULDC.64 UR4, c[0x0][0x208] ;  /* 0x0000820000047ab9 */ /* 0x000fe20000000a00 */
[----:B------:R-:W-:Y:S01]  /*2ca00*/  IMAD.MOV.U32 R13, RZ, RZ, R3 ;  /* 0x000000ffff0d7224 */ /* 0x000fe200078e0003 */
[----:B------:R-:W-:Y:S01]  /*2ca10*/  MOV R12, 0x1 ;  /* 0x00000001000c7802 */ /* 0x000fe20000000f00 */
[----:B------:R-:W-:-:S05]  /*2ca20*/  IMAD.MOV.U32 R7, RZ, RZ, R14 ;  /* 0x000000ffff077224 */ /* 0x000fca00078e000e */
[----:B------:R-:W-:-:S04]  /*2ca30*/  @!P5 LEA R7, P4, R10, R7, 0x1 ;  /* 0x000000070a07d211 */ /* 0x000fc800078808ff */
[----:B------:R-:W-:-:S04]  /*2ca40*/  @!P5 IADD3.X R6, RZ, R6, RZ, P4, !PT ;  /* 0x00000006ff06d210 */ /* 0x000fc800027fe4ff */
        /* <DEDUP_REMOVED lines=14> */
.L_x_891:
[----:B------:R-:W-:Y:S02]  /*2cb30*/  IMAD.MOV.U32 R13, RZ, RZ, R4 ;  /* 0x000000ffff0d7224 */ /* 0x000fe400078e0004 */
[----:B------:R-:W-:-:S07]  /*2cb40*/  IMAD.MOV.U32 R6, RZ, RZ, R14 ;  /* 0x000000ffff067224 */ /* 0x000fce00078e000e */
[----:B------:R-:W-:Y:S05]  /*2cb50*/  WARPSYNC.COLLECTIVE R15, `(.L_x_892) ;  /* 0x000000000f087348 */ /* 0x000fea0003c00000 */
[----:B------:R0:W1:Y:S02]  /*2cb60*/  SHFL.IDX P6, R14, R13, R12, R11 ;  /* 0x0000000c0d0e7389 */ /* 0x00006400000c000b */
[----:B01----:R-:W-:Y:S01]  /*2cb70*/  ENDCOLLECTIVE ;  /* 0x000000000000791b */ /* 0x003fe20003800000 */
.L_x_892:
[----:B------:R-:W-:Y:S01]  /*2cb80*/  ULDC.64 UR4, c[0x0][0x208] ;  /* 0x0000820000047ab9 */ /* 0x000fe20000000a00 */
[----:B------:R-:W-:Y:S01]  /*2cb90*/  IMAD.MOV.U32 R13, RZ, RZ, R3 ;  /* 0x000000ffff0d7224 */ /* 0x000fe200078e0003 */
[----:B------:R-:W-:Y:S02]  /*2cba0*/  MOV R12, 0x2 ;  /* 0x00000002000c7802 */ /* 0x000fe40000000f00 */
[----:B------:R-:W-:-:S04]  /*2cbb0*/  MOV R5, R14 ;  /* 0x0000000e00057202 */ /* 0x000fc80000000f00 */
[----:B------:R-:W-:-:S05]  /*2cbc0*/  @!P5 LEA R5, P4, R10, R5, 0x1 ;  /* 0x000000050a05d211 */ /* 0x000fca00078808ff */
[----:B------:R-:W-:-:S04]  /*2cbd0*/  @!P5 IMAD.X R6, RZ, RZ, R6, P4 ;  /* 0x000000ffff06d224 */ /* 0x000fc800020e0606 */
[----:B------:R-:W-:Y:S01]  /*2cbe0*/  @!P5 IMAD.MOV.U32 R7, RZ, RZ, R6 ;  /* 0x000000ffff07d224 */ /* 0x000fe200078e0006 */
[----:B------:R-:W-:Y:S01]  /*2cbf0*/  @!P5 MOV R6, R5 ;  /* 0x000000050006d202 */ /* 0x000fe20000000f00 */
[----:B------:R-:W-:-:S04]  /*2cc00*/  VIADD R5, R0, 0x20 ;  /* 0x0000002000057836 */ /* 0x000fc80000000000 */
        /* <DEDUP_REMOVED lines=11> */
.L_x_893:
[----:B------:R-:W-:Y:S02]  /*2ccc0*/  IMAD.MOV.U32 R13, RZ, RZ, R4 ;  /* 0x000000ffff0d7224 */ /* 0x000fe400078e0004 */
[----:B------:R-:W-:-:S07]  /*2ccd0*/  IMAD.MOV.U32 R6, RZ, RZ, R14 ;  /* 0x000000ffff067224 */ /* 0x000fce00078e000e */
[----:B------:R-:W-:Y:S05]  /*2cce0*/  WARPSYNC.COLLECTIVE R15, `(.L_x_894) ;  /* 0x000000000f087348 */ /* 0x000fea0003c00000 */
[----:B------:R0:W1:Y:S02]  /*2ccf0*/  SHFL.IDX P6, R14, R13, R12, R11 ;  /* 0x0000000c0d0e7389 */ /* 0x00006400000c000b */
[----:B01----:R-:W-:Y:S01]  /*2cd00*/  ENDCOLLECTIVE ;  /* 0x000000000000791b */ /* 0x003fe20003800000 */
.L_x_894:
        /* <DEDUP_REMOVED lines=20> */
.L_x_895:
[----:B------:R-:W-:Y:S02]  /*2ce50*/  IMAD.MOV.U32 R13, RZ, RZ, R4 ;  /* 0x000000ffff0d7224 */ /* 0x000fe400078e0004 */
[----:B------:R-:W-:-:S07]  /*2ce60*/  IMAD.MOV.U32 R6, RZ, RZ, R14 ;  /* 0x000000ffff067224 */ /* 0x000fce00078e000e */
[----:B------:R-:W-:Y:S05]  /*2ce70*/  WARPSYNC.COLLECTIVE R15, `(.L_x_896) ;  /* 0x000000000f087348 */ /* 0x000fea0003c00000 */
[----:B------:R0:W1:Y:S02]  /*2ce80*/  SHFL.IDX P6, R14, R13, R12, R11 ;  /* 0x0000000c0d0e7389 */ /* 0x00006400000c000b */
[----:B01----:R-:W-:Y:S01]  /*2ce90*/  ENDCOLLECTIVE ;  /* 0x000000000000791b */ /* 0x003fe20003800000 */
.L_x_896:
        /* <DEDUP_REMOVED lines=20> */
.L_x_897:
[----:B------:R-:W-:Y:S02]  /*2cfe0*/  IMAD.MOV.U32 R13, RZ, RZ, R4 ;  /* 0x000000ffff0d7224 */ /* 0x000fe400078e0004 */
[----:B------:R-:W-:-:S07]  /*2cff0*/  IMAD.MOV.U32 R6, RZ, RZ, R14 ;  /* 0x000000ffff067224 */ /* 0x000fce00078e000e */
[----:B------:R-:W-:Y:S05]  /*2d000*/  WARPSYNC.COLLECTIVE R15, `(.L_x_898) ;  /* 0x000000000f087348 */ /* 0x000fea0003c00000 */
[----:B------:R0:W1:Y:S02]  /*2d010*/  SHFL.IDX P6, R14, R13, R12, R11 ;  /* 0x0000000c0d0e7389 */ /* 0x00006400000c000b */
[----:B01----:R-:W-:Y:S01]  /*2d020*/  ENDCOLLECTIVE ;  /* 0x000000000000791b */ /* 0x003fe20003800000 */
.L_x_898:
        /* <DEDUP_REMOVED lines=20> */
.L_x_899:
[----:B------:R-:W-:Y:S02]  /*2d170*/  IMAD.MOV.U32 R13, RZ, RZ, R4 ;  /* 0x000000ffff0d7224 */ /* 0x000fe400078e0004 */
[----:B------:R-:W-:-:S07]  /*2d180*/  IMAD.MOV.U32 R6, RZ, RZ, R14 ;  /* 0x000000ffff067224 */ /* 0x000fce00078e000e */
[----:B------:R-:W-:Y:S05]  /*2d190*/  WARPSYNC.COLLECTIVE R15, `(.L_x_900) ;  /* 0x000000000f087348 */ /* 0x000fea0003c00000 */
[----:B------:R0:W1:Y:S02]  /*2d1a0*/  SHFL.IDX P6, R14, R13, R12, R11 ;  /* 0x0000000c0d0e7389 */ /* 0x00006400000c000b */
[----:B01----:R-:W-:Y:S01]  /*2d1b0*/  ENDCOLLECTIVE ;  /* 0x000000000000791b */ /* 0x003fe20003800000 */
.L_x_900:
[----:B------:R-:W-:Y:S01]  /*2d1c0*/  ULDC.64 UR4, c[0x0][0x208] ;  /* 0x0000820000047ab9 */ /* 0x000fe20000000a00 */
[----:B------:R-:W-:Y:S02]  /*2d1d0*/  IMAD.MOV.U32 R13, RZ, RZ, R3 ;  /* 0x000000ffff0d7224 */ /* 0x000fe400078e0003 */
[----:B------:R-:W-:Y:S01]  /*2d1e0*/  IMAD.MOV.U32 R12, RZ, RZ, 0x6 ;  /* 0x00000006ff0c7424 */ /* 0x000fe200078e00ff */
[----:B------:R-:W-:-:S04]  /*2d1f0*/  MOV R5, R14 ;  /* 0x0000000e00057202 */ /* 0x000fc80000000f00 */
[----:B------:R-:W-:-:S05]  /*2d200*/  @!P5 LEA R5, P4, R10, R5, 0x1 ;  /* 0x000000050a05d211 */ /* 0x000fca00078808ff */
[----:B------:R-:W-:-:S04]  /*2d210*/  @!P5 IMAD.X R6, RZ, RZ, R6, P4 ;  /* 0x000000ffff06d224 */ /* 0x000fc800020e0606 */
[----:B------:R-:W-:Y:S01]  /*2d220*/  @!P5 IMAD.MOV.U32 R7, RZ, RZ, R6 ;  /* 0x000000ffff07d224 */ /* 0x000fe200078e0006 */
[----:B------:R-:W-:-:S05]  /*2d230*/  @!P5 MOV R6, R5 ;  /* 0x000000050006d202 */ /* 0x000fca0000000f00 */
        /* <DEDUP_REMOVED lines=10> */
.L_x_901:
[----:B------:R-:W-:-:S04]  /*2d2e0*/  IADD3 R7, R0, 0x60, RZ ;  /* 0x0000006000077810 */ /* 0x000fc80007ffe0ff */
[----:B------:R-:W-:Y:S01]  /*2d2f0*/  ISETP.GE.AND P5, PT, R7, R2, PT ;  /* 0x000000020700720c */ /* 0x000fe20003fa6270 */
[----:B------:R-:W-:Y:S01]  /*2d300*/  IMAD.MOV.U32 R13, RZ, RZ, R4 ;  /* 0x000000ffff0d7224 */ /* 0x000fe200078e0004 */
[----:B------:R-:W-:-:S11]  /*2d310*/  MOV R8, R14 ;  /* 0x0000000e00087202 */ /* 0x000fd60000000f00 */
[----:B------:R-:W-:Y:S05]  /*2d320*/  WARPSYNC.COLLECTIVE R15, `(.L_x_902) ;  /* 0x000000000f087348 */ /* 0x000fea0003c00000 */
[----:B------:R0:W1:Y:S02]  /*2d330*/  SHFL.IDX P6, R14, R13, R12, R11 ;  /* 0x0000000c0d0e7389 */ /* 0x00006400000c000b */
[----:B01----:R-:W-:Y:S01]  /*2d340*/  ENDCOLLECTIVE ;  /* 0x000000000000791b */ /* 0x003fe20003800000 */
.L_x_902:
[----:B------:R-:W-:Y:S01]  /*2d350*/  ULDC.64 UR4, c[0x0][0x208] ;  /* 0x0000820000047ab9 */ /* 0x000fe20000000a00 */
[----:B------:R-:W-:Y:S02]  /*2d360*/  IMAD.MOV.U32 R13, RZ, RZ, R3 ;  /* 0x000000ffff0d7224 */ /* 0x000fe400078e0003 */
[----:B------:R-:W-:Y:S02]  /*2d370*/  IMAD.MOV.U32 R12, RZ, RZ, 0x7 ;  /* 0x00000007ff0c7424 */ /* 0x000fe400078e00ff */
[----:B------:R-:W-:-:S05]  /*2d380*/  IMAD.MOV.U32 R5, RZ, RZ, R14 ;  /* 0x000000ffff057224 */ /* 0x000fca00078e000e */
        /* <DEDUP_REMOVED lines=14> */
.L_x_903:
[----:B------:R-:W-:Y:S01]  /*2d470*/  IMAD.MOV.U32 R13, RZ, RZ, R4 ;  /* 0x000000ffff0d7224 */ /* 0x000fe200078e0004 */
[----:B------:R-:W-:-:S07]  /*2d480*/  MOV R5, R14 ;  /* 0x0000000e00057202 */ /* 0x000fce0000000f00 */
[----:B------:R-:W-:Y:S05]  /*2d490*/  WARPSYNC.COLLECTIVE R15, `(.L_x_904) ;  /* 0x000000000f087348 */ /* 0x000fea0003c00000 */
[----:B------:R0:W1:Y:S02]  /*2d4a0*/  SHFL.IDX P6, R14, R13, R12, R11 ;  /* 0x0000000c0d0e7389 */ /* 0x00006400000c000b */
[----:B01----:R-:W-:Y:S01]  /*2d4b0*/  ENDCOLLECTIVE ;  /* 0x000000000000791b */ /* 0x003fe20003800000 */
.L_x_904:
[----:B------:R-:W-:Y:S01]  /*2d4c0*/  IMAD.MOV.U32 R3, RZ, RZ, R14 ;  /* 0x000000ffff037224 */ /* 0x000fe200078e000e */
[----:B------:R-:W-:Y:S06]  /*2d4d0*/  BRA `(.L_x_905) ;  /* 0xffffffa000c47947 */ /* 0x000fec000383ffff */
.L_x_757:
[----:B---3--:R3:W4:Y:S02]  /*2d4e0*/  SYNCS.PHASECHK.TRANS64.TRYWAIT P0, [R18+URZ+0x38820], R0 ;  /* 0x03882000120075a7 */ /* 0x008724000800017f */
[----:B----4-:R-:W-:Y:S05]  /*2d4f0*/  @!P0 NANOSLEEP.SYNCS 0x989680 ;  /* 0x009896800000895d */ /* 0x010fea0003900000 */
[----:B------:R-:W4:Y:S02]  /*2d500*/  @!P0 SYNCS.PHASECHK.TRANS64 P0, [R18+URZ+0x38820], R0 ;  /* 0x03882000120085a7 */ /* 0x000f24000800007f */
[----:B----4-:R-:W-:Y:S05]  /*2d510*/  @!P0 BRA `(.L_x_757) ;  /* 0xfffffffc00f08947 */ /* 0x010fea000383ffff */
[----:B------:R-:W-:Y:S05]  /*2d520*/  BRA `(.L_x_906) ;  /* 0xffffffa400407947 */ /* 0x000fea000383ffff */
.L_x_766:
[----:B-1----:R1:W2:Y:S02]  /*2d530*/  SYNCS.PHASECHK.TRANS64.TRYWAIT P0, [R3+URZ+0x38840], R2 ;  /* 0x03884002030075a7 */ /* 0x0022a4000800017f */
[----:B--2---:R-:W-:Y:S05]  /*2d540*/  @!P0 NANOSLEEP.SYNCS 0x989680 ;  /* 0x009896800000895d */ /* 0x004fea0003900000 */
[----:B------:R-:W2:Y:S02]  /*2d550*/  @!P0 SYNCS.PHASECHK.TRANS64 P0, [R3+URZ+0x38840], R2 ;  /* 0x03884002030085a7 */ /* 0x000ea4000800007f */
[----:B--2---:R-:W-:Y:S05]  /*2d560*/  @!P0 BRA `(.L_x_766) ;  /* 0xfffffffc00f08947 */ /* 0x004fea000383ffff */
[----:B------:R-:W-:Y:S05]  /*2d570*/  BRA `(.L_x_907) ;  /* 0xffffffa800207947 */ /* 0x000fea000383ffff */
.L_x_774:
[----:B0-----:R0:W1:Y:S02]  /*2d580*/  SYNCS.PHASECHK.TRANS64.TRYWAIT P0, [R3+URZ+0x60], R2 ;  /* 0x00006002030075a7 */ /* 0x001064000800017f */
[----:B-1----:R-:W-:Y:S05]  /*2d590*/  @!P0 NANOSLEEP.SYNCS 0x989680 ;  /* 0x009896800000895d */ /* 0x002fea0003900000 */
[----:B------:R-:W1:Y:S02]  /*2d5a0*/  @!P0 SYNCS.PHASECHK.TRANS64 P0, [R3+URZ+0x60], R2 ;  /* 0x00006002030085a7 */ /* 0x000e64000800007f */
[----:B-1----:R-:W-:Y:S05]  /*2d5b0*/  @!P0 BRA `(.L_x_774) ;  /* 0xfffffffc00f08947 */ /* 0x002fea000383ffff */
[----:B------:R-:W-:Y:S05]  /*2d5c0*/  BRA `(.L_x_908) ;  /* 0xffffffac00747947 */ /* 0x000fea000383ffff */
.L_x_785:
[----:B-1----:R1:W2:Y:S02]  /*2d5d0*/  SYNCS.PHASECHK.TRANS64.TRYWAIT P0, [R3+URZ+0x38840], R2 ;  /* 0x03884002030075a7 */ /* 0x0022a4000800017f */
[----:B--2---:R-:W-:Y:S05]  /*2d5e0*/  @!P0 NANOSLEEP.SYNCS 0x989680 ;  /* 0x009896800000895d */ /* 0x004fea0003900000 */
[----:B------:R-:W2:Y:S02]  /*2d5f0*/  @!P0 SYNCS.PHASECHK.TRANS64 P0, [R3+URZ+0x38840], R2 ;  /* 0x03884002030085a7 */ /* 0x000ea4000800007f */
[----:B--2---:R-:W-:Y:S05]  /*2d600*/  @!P0 BRA `(.L_x_785) ;  /* 0xfffffffc00f08947 */ /* 0x004fea000383ffff */
[----:B------:R-:W-:Y:S05]  /*2d610*/  BRA `(.L_x_909) ;  /* 0xffffffb400807947 */ /* 0x000fea000383ffff */
.L_x_793:
[----:B0-----:R0:W1:Y:S02]  /*2d620*/  SYNCS.PHASECHK.TRANS64.TRYWAIT P0, [R2+URZ+0x60], R3 ;  /* 0x00006003020075a7 */ /* 0x001064000800017f */
[----:B-1----:R-:W-:Y:S05]  /*2d630*/  @!P0 NANOSLEEP.SYNCS 0x989680 ;  /* 0x009896800000895d */ /* 0x002fea0003900000 */
[----:B------:R-:W1:Y:S02]  /*2d640*/  @!P0 SYNCS.PHASECHK.TRANS64 P0, [R2+URZ+0x60], R3 ;  /* 0x00006003020085a7 */ /* 0x000e64000800007f */
[----:B-1----:R-:W-:Y:S05]  /*2d650*/  @!P0 BRA `(.L_x_793) ;  /* 0xfffffffc00f08947 */ /* 0x002fea000383ffff */
[----:B------:R-:W-:Y:S05]  /*2d660*/  BRA `(.L_x_910) ;  /* 0xffffffb800d47947 */ /* 0x000fea000383ffff */
.L_x_804:
[----:B--2---:R2:W3:Y:S02]  /*2d670*/  SYNCS.PHASECHK.TRANS64.TRYWAIT P0, [R2+URZ+0x38840], R3 ;  /* 0x03884003020075a7 */ /* 0x0044e4000800017f */
[----:B---3--:R-:W-:Y:S05]  /*2d680*/  @!P0 NANOSLEEP.SYNCS 0x989680 ;  /* 0x009896800000895d */ /* 0x008fea0003900000 */
[----:B------:R-:W3:Y:S02]  /*2d690*/  @!P0 SYNCS.PHASECHK.TRANS64 P0, [R2+URZ+0x38840], R3 ;  /* 0x03884003020085a7 */ /* 0x000ee4000800007f */
[----:B---3--:R-:W-:Y:S05]  /*2d6a0*/  @!P0 BRA `(.L_x_804) ;  /* 0xfffffffc00f08947 */ /* 0x008fea000383ffff */
[----:B------:R-:W-:Y:S05]  /*2d6b0*/  BRA `(.L_x_911) ;  /* 0xffffffc000b07947 */ /* 0x000fea000383ffff */
.L_x_812:
[----:B0-----:R0:W1:Y:S02]  /*2d6c0*/  SYNCS.PHASECHK.TRANS64.TRYWAIT P0, [R2+URZ+0x60], R5 ;  /* 0x00006005020075a7 */ /* 0x001064000800017f */
[----:B-1----:R-:W-:Y:S05]  /*2d6d0*/  @!P0 NANOSLEEP.SYNCS 0x989680 ;  /* 0x009896800000895d */ /* 0x002fea0003900000 */
[----:B------:R-:W1:Y:S02]  /*2d6e0*/  @!P0 SYNCS.PHASECHK.TRANS64 P0, [R2+URZ+0x60], R5 ;  /* 0x00006005020085a7 */ /* 0x000e64000800007f */
[----:B-1----:R-:W-:Y:S05]  /*2d6f0*/  @!P0 BRA `(.L_x_812) ;  /* 0xfffffffc00f08947 */ /* 0x002fea000383ffff */
[----:B------:R-:W-:Y:S05]  /*2d700*/  BRA `(.L_x_912) ;  /* 0xffffffc800047947 */ /* 0x000fea000383ffff */
.L_x_825:
[----:B--2---:R2:W3:Y:S02]  /*2d710*/  SYNCS.PHASECHK.TRANS64.TRYWAIT P0, [R0+URZ+0x38860], R2 ;  /* 0x03886002000075a7 */ /* 0x0044e4000800017f */
[----:B---3--:R-:W-:Y:S05]  /*2d720*/  @!P0 NANOSLEEP.SYNCS 0x989680 ;  /* 0x009896800000895d */ /* 0x008fea0003900000 */
[----:B------:R-:W3:Y:S02]  /*2d730*/  @!P0 SYNCS.PHASECHK.TRANS64 P0, [R0+URZ+0x38860], R2 ;  /* 0x03886002000085a7 */ /* 0x000ee4000800007f */
[----:B---3--:R-:W-:Y:S05]  /*2d740*/  @!P0 BRA `(.L_x_825) ;  /* 0xfffffffc00f08947 */ /* 0x008fea000383ffff */
[----:B------:R-:W-:Y:S05]  /*2d750*/  BRA `(.L_x_913) ;  /* 0xffffffcc00cc7947 */ /* 0x000fea000383ffff */
.L_x_834:
[----:B------:R-:W3:Y:S01]  /*2d760*/  LDL R0, [R1] ;  /* 0x0000000001007983 */ /* 0x000ee20000100800 */
[----:B------:R-:W-:Y:S01]  /*2d770*/  BSSY B0, `(.L_x_914) ;  /* 0x0000008000007945 */ /* 0x000fe20003800000 */
[----:B------:R-:W-:Y:S01]  /*2d780*/  IMAD.MOV.U32 R12, RZ, RZ, RZ ;  /* 0x000000ffff0c7224 */ /* 0x000fe200078e00ff */
[----:B------:R-:W-:Y:S01]  /*2d790*/  MOV R15, 0xffffffff ;  /* 0xffffffff000f7802 */ /* 0x000fe20000000f00 */
[----:B0-----:R-:W-:Y:S01]  /*2d7a0*/  IMAD.MOV.U32 R11, RZ, RZ, 0x1f ;  /* 0x0000001fff0b7424 */ /* 0x001fe200078e00ff */
[----:B---3--:R-:W-:-:S07]  /*2d7b0*/  MOV R13, R0 ;  /* 0x00000000000d7202 */ /* 0x008fce0000000f00 */
[----:B--2---:R-:W-:Y:S05]  /*2d7c0*/  WARPSYNC.COLLECTIVE R15, `(.L_x_915) ;  /* 0x000000000f087348 */ /* 0x004fea0003c00000 */
[----:B------:R0:W1:Y:S02]  /*2d7d0*/  SHFL.IDX P6, R14, R13, R12, R11 ;  /* 0x0000000c0d0e7389 */ /* 0x00006400000c000b */
[----:B012---:R-:W-:Y:S01]  /*2d7e0*/  ENDCOLLECTIVE ;  /* 0x000000000000791b */ /* 0x007fe20003800000 */
.L_x_915:
[----:B------:R-:W-:Y:S05]  /*2d7f0*/  BSYNC B0 ;  /* 0x0000000000007941 */ /* 0x000fea0003800000 */
.L_x_914:
[----:B------:R0:W5:Y:S01]  /*2d800*/  LDL R2, [R1+0xc] ;  /* 0x00000c0001027983 */ /* 0x0001620000100800 */
[----:B------:R-:W-:Y:S01]  /*2d810*/  IMAD.MOV.U32 R13, RZ, RZ, R0 ;  /* 0x000000ffff0d7224 */ /* 0x000fe200078e0000 */
[----:B------:R-:W-:Y:S01]  /*2d820*/  MOV R12, 0x1 ;  /* 0x00000001000c7802 */ /* 0x000fe20000000f00 */
[----:B------:R-:W-:Y:S02]  /*2d830*/  IMAD.MOV.U32 R11, RZ, RZ, 0x1f ;  /* 0x0000001fff0b7424 */ /* 0x000fe400078e00ff */
[----:B------:R-:W-:Y:S02]  /*2d840*/  IMAD.MOV.U32 R15, RZ, RZ, -0x1 ;  /* 0xffffffffff0f7424 */ /* 0x000fe400078e00ff */
[----:B------:R-:W-:-:S07]  /*2d850*/  IMAD.MOV.U32 R5, RZ, RZ, R14 ;  /* 0x000000ffff057224 */ /* 0x000fce00078e000e */
[----:B0----5:R-:W-:Y:S05]  /*2d860*/  WARPSYNC.COLLECTIVE R15, `(.L_x_916) ;  /* 0x000000000f087348 */ /* 0x021fea0003c00000 */
[----:B------:R1:W2:Y:S02]  /*2d870*/  SHFL.IDX P6, R14, R13, R12, R11 ;  /* 0x0000000c0d0e7389 */ /* 0x0002a400000c000b */
[----:B012--5:R-:W-:Y:S01]  /*2d880*/  ENDCOLLECTIVE ;  /* 0x000000000000791b */ /* 0x027fe20003800000 */
.L_x_916:
[----:B------:R-:W-:Y:S01]  /*2d890*/  ULDC UR4, c[0x0][0xc3c] ;  /* 0x00030f0000047ab9 */ /* 0x000fe20000000800 */
[----:B------:R-:W-:Y:S01]  /*2d8a0*/  ULDC.64 UR6, c[0x0][0x208] ;  /* 0x0000820000067ab9 */ /* 0x000fe20000000a00 */
[----:B------:R-:W-:Y:S01]  /*2d8b0*/  IMAD.IADD R4, R2, 0x1, R16 ;  /* 0x0000000102047824 */ /* 0x000fe200078e0210 */
[----:B------:R-:W-:-:S04]  /*2d8c0*/  MOV R0, R14 ;  /* 0x0000000e00007202 */ /* 0x000fc80000000f00 */
        /* <DEDUP_REMOVED lines=10> */
[C---:B------:R-:W-:Y:S01]  /*2d970*/  ISETP.GE.U32.AND P3, PT, R16.reuse, 0x4, PT ;  /* 0x000000041000780c */ /* 0x040fe20003f66070 */
[----:B------:R-:W-:Y:S01]  /*2d980*/  IMAD.MOV.U32 R11, RZ, RZ, RZ ;  /* 0x000000ffff0b7224 */ /* 0x000fe200078e00ff */
[C---:B------:R-:W-:Y:S02]  /*2d990*/  ISETP.GE.U32.AND P4, PT, R16.reuse, 0x8, PT ;  /* 0x000000081000780c */ /* 0x040fe40003f86070 */
[----:B------:R-:W-:Y:S02]  /*2d9a0*/  ISETP.GE.U32.AND P5, PT, R16, 0x10, PT ;  /* 0x000000101000780c */ /* 0x000fe40003fa6070 */
[----:B--2---:R-:W-:-:S02]  /*2d9b0*/  @!P1 MOV R4, R8 ;  /* 0x0000000800049202 */ /* 0x004fc40000000f00 */
[----:B------:R-:W-:Y:S01]  /*2d9c0*/  MOV R8, RZ ;  /* 0x000000ff00087202 */ /* 0x000fe20000000f00 */
[----:B---3--:R-:W-:Y:S01]  /*2d9d0*/  @!P1 IMAD.MOV.U32 R6, RZ, RZ, R2 ;  /* 0x000000ffff069224 */ /* 0x008fe200078e0002 */
[----:B------:R-:W-:-:S03]  /*2d9e0*/  ISETP.NE.AND P1, PT, R16, RZ, PT ;  /* 0x000000ff1000720c */ /* 0x000fc60003f25270 */
[----:B------:R-:W-:-:S05]  /*2d9f0*/  IMAD R2, R6, R4, RZ ;  /* 0x0000000406027224 */ /* 0x000fca00078e02ff */
[----:B------:R-:W-:-:S07]  /*2da00*/  MOV R13, R2 ;  /* 0x00000002000d7202 */ /* 0x000fce0000000f00 */
[----:B------:R-:W-:Y:S05]  /*2da10*/  WARPSYNC.COLLECTIVE R15, `(.L_x_917) ;  /* 0x000000000f087348 */ /* 0x000fea0003c00000 */
[----:B------:R0:W1:Y:S02]  /*2da20*/  SHFL.UP P6, R14, R13, R12, R11 ;  /* 0x0400000c0d0e7389 */ /* 0x00006400000c000b */
[----:B01----:R-:W-:Y:S01]  /*2da30*/  ENDCOLLECTIVE ;  /* 0x000000000000791b */ /* 0x003fe20003800000 */
.L_x_917:
[----:B------:R-:W-:Y:S02]  /*2da40*/  IMAD.MOV.U32 R12, RZ, RZ, 0x2 ;  /* 0x00000002ff0c7424 */ /* 0x000fe400078e00ff */
[----:B------:R-:W-:-:S05]  /*2da50*/  IMAD.MOV.U32 R3, RZ, RZ, R14 ;  /* 0x000000ffff037224 */ /* 0x000fca00078e000e */
[----:B------:R-:W-:-:S04]  /*2da60*/  SEL R3, R3, RZ, P1 ;  /* 0x000000ff03037207 */ /* 0x000fc80000800000 */
[----:B------:R-:W-:-:S05]  /*2da70*/  IADD3 R2, R2, R3, RZ ;  /* 0x0000000302027210 */ /* 0x000fca0007ffe0ff */
[----:B------:R-:W-:-:S07]  /*2da80*/  IMAD.MOV.U32 R13, RZ, RZ, R2 ;  /* 0x000000ffff0d7224 */ /* 0x000fce00078e0002 */
[----:B------:R-:W-:Y:S05]  /*2da90*/  WARPSYNC.COLLECTIVE R15, `(.L_x_918) ;  /* 0x000000000f087348 */ /* 0x000fea0003c00000 */
[----:B------:R0:W1:Y:S02]  /*2daa0*/  SHFL.UP P6, R14, R13, R12, R11 ;  /* 0x0400000c0d0e7389 */ /* 0x00006400000c000b */
[----:B01----:R-:W-:Y:S01]  /*2dab0*/  ENDCOLLECTIVE ;  /* 0x000000000000791b */ /* 0x003fe20003800000 */
.L_x_918:
[----:B------:R-:W-:Y:S02]  /*2dac0*/  MOV R12, 0x4 ;  /* 0x00000004000c7802 */ /* 0x000fe40000000f00 */
[----:B------:R-:W-:-:S04]  /*2dad0*/  MOV R3, R14 ;  /* 0x0000000e00037202 */ /* 0x000fc80000000f00 */
[----:B------:R-:W-:-:S05]  /*2dae0*/  SEL R3, R3, RZ, P2 ;  /* 0x000000ff03037207 */ /* 0x000fca0001000000 */
[----:B------:R-:W-:-:S04]  /*2daf0*/  IMAD.IADD R2, R2, 0x1, R3 ;  /* 0x0000000102027824 */ /* 0x000fc800078e0203 */
[----:B------:R-:W-:-:S07]  /*2db00*/  IMAD.MOV.U32 R13, RZ, RZ, R2 ;  /* 0x000000ffff0d7224 */ /* 0x000fce00078e0002 */
[----:B------:R-:W-:Y:S05]  /*2db10*/  WARPSYNC.COLLECTIVE R15, `(.L_x_919) ;  /* 0x000000000f087348 */ /* 0x000fea0003c00000 */
[----:B------:R0:W1:Y:S02]  /*2db20*/  SHFL.UP P6, R14, R13, R12, R11 ;  /* 0x0400000c0d0e7389 */ /* 0x00006400000c000b */
[----:B01----:R-:W-:Y:S01]  /*2db30*/  ENDCOLLECTIVE ;  /* 0x000000000000791b */ /* 0x003fe20003800000 */
.L_x_919:
[----:B------:R-:W-:Y:S02]  /*2db40*/  IMAD.MOV.U32 R12, RZ, RZ, 0x8 ;  /* 0x00000008ff0c7424 */ /* 0x000fe400078e00ff */
[----:B------:R-:W-:-:S05]  /*2db50*/  IMAD.MOV.U32 R3, RZ, RZ, R14 ;  /* 0x000000ffff037224 */ /* 0x000fca00078e000e */
[----:B------:R-:W-:-:S05]  /*2db60*/  SEL R3, R3, RZ, P3 ;  /* 0x000000ff03037207 */ /* 0x000fca0001800000 */
[----:B------:R-:W-:-:S05]  /*2db70*/  IMAD.IADD R2, R2, 0x1, R3 ;  /* 0x0000000102027824 */ /* 0x000fca00078e0203 */
[----:B------:R-:W-:-:S07]  /*2db80*/  MOV R13, R2 ;  /* 0x00000002000d7202 */ /* 0x000fce0000000f00 */
[----:B------:R-:W-:Y:S05]  /*2db90*/  WARPSYNC.COLLECTIVE R15, `(.L_x_920) ;  /* 0x000000000f087348 */ /* 0x000fea0003c00000 */
[----:B------:R0:W1:Y:S02]  /*2dba0*/  SHFL.UP P6, R14, R13, R12, R11 ;  /* 0x0400000c0d0e7389 */ /* 0x00006400000c000b */
[----:B01----:R-:W-:Y:S01]  /*2dbb0*/  ENDCOLLECTIVE ;  /* 0x000000000000791b */ /* 0x003fe20003800000 */
.L_x_920:
        /* <DEDUP_REMOVED lines=8> */
.L_x_921:
[----:B------:R-:W-:Y:S01]  /*2dc40*/  MOV R12, 0x1f ;  /* 0x0000001f000c7802 */ /* 0x000fe20000000f00 */
[----:B------:R-:W-:Y:S01]  /*2dc50*/  IMAD.MOV.U32 R11, RZ, RZ, 0x1f ;  /* 0x0000001fff0b7424 */ /* 0x000fe200078e00ff */
[----:B------:R-:W-:-:S04]  /*2dc60*/  MOV R3, R14 ;  /* 0x0000000e00037202 */ /* 0x000fc80000000f00 */
[----:B------:R-:W-:-:S05]  /*2dc70*/  SEL R3, R3, RZ, P5 ;  /* 0x000000ff03037207 */ /* 0x000fca0002800000 */
[----:B------:R-:W-:-:S04]  /*2dc80*/  IMAD.IADD R7, R2, 0x1, R3 ;  /* 0x0000000102077824 */ /* 0x000fc800078e0203 */
[----:B------:R-:W-:-:S07]  /*2dc90*/  IMAD.MOV.U32 R13, RZ, RZ, R7 ;  /* 0x000000ffff0d7224 */ /* 0x000fce00078e0007 */
[----:B------:R-:W-:Y:S05]  /*2dca0*/  WARPSYNC.COLLECTIVE R15, `(.L_x_922) ;  /* 0x000000000f087348 */ /* 0x000fea0003c00000 */
[----:B------:R0:W1:Y:S02]  /*2dcb0*/  SHFL.IDX P6, R14, R13, R12, R11 ;  /* 0x0000000c0d0e7389 */ /* 0x00006400000c000b */
[----:B01----:R-:W-:Y:S01]  /*2dcc0*/  ENDCOLLECTIVE ;  /* 0x000000000000791b */ /* 0x003fe20003800000 */
.L_x_922:
[----:B------:R-:W-:Y:S01]  /*2dcd0*/  IMAD.MOV.U32 R9, RZ, RZ, R14 ;  /* 0x000000ffff097224 */ /* 0x000fe200078e000e */
[----:B------:R-:W-:Y:S06]  /*2dce0*/  BRA `(.L_x_923) ;  /* 0xffffffd000b87947 */ /* 0x000fec000383ffff */
.L_x_837:
[----:B------:R-:W-:Y:S01]  /*2dcf0*/  BSSY B0, `(.L_x_924) ;  /* 0x0000008000007945 */ /* 0x000fe20003800000 */
[----:B------:R-:W-:Y:S01]  /*2dd00*/  IMAD.MOV.U32 R13, RZ, RZ, R2 ;  /* 0x000000ffff0d7224 */ /* 0x000fe200078e0002 */
[----:B------:R-:W-:Y:S01]  /*2dd10*/  MOV R11, RZ ;  /* 0x000000ff000b7202 */ /* 0x000fe20000000f00 */
[----:B------:R-:W-:Y:S02]  /*2dd20*/  IMAD.MOV.U32 R12, RZ, RZ, 0x1 ;  /* 0x00000001ff0c7424 */ /* 0x000fe400078e00ff */
[----:B------:R-:W-:-:S07]  /*2dd30*/  IMAD.MOV.U32 R15, RZ, RZ, -0x1 ;  /* 0xffffffffff0f7424 */ /* 0x000fce00078e00ff */
[----:B0-----:R-:W-:Y:S05]  /*2dd40*/  WARPSYNC.COLLECTIVE R15, `(.L_x_925) ;  /* 0x000000000f087348 */ /* 0x001fea0003c00000 */
[----:B------:R1:W2:Y:S02]  /*2dd50*/  SHFL.UP P6, R14, R13, R12, R11 ;  /* 0x0400000c0d0e7389 */ /* 0x0002a400000c000b */
[----:B012---:R-:W-:Y:S01]  /*2dd60*/  ENDCOLLECTIVE ;  /* 0x000000000000791b */ /* 0x007fe20003800000 */
.L_x_925:
[----:B------:R-:W-:Y:S05]  /*2dd70*/  BSYNC B0 ;  /* 0x0000000000007941 */ /* 0x000fea0003800000 */
.L_x_924:
[----:B------:R-:W-:Y:S01]  /*2dd80*/  IMAD.MOV.U32 R3, RZ, RZ, R14 ;  /* 0x000000ffff037224 */ /* 0x000fe200078e000e */
[----:B------:R-:W-:Y:S01]  /*2dd90*/  MOV R11, RZ ;  /* 0x000000ff000b7202 */ /* 0x000fe20000000f00 */
[----:B------:R-:W-:Y:S02]  /*2dda0*/  IMAD.MOV.U32 R12, RZ, RZ, 0x2 ;  /* 0x00000002ff0c7424 */ /* 0x000fe400078e00ff */
[----:B------:R-:W-:Y:S01]  /*2ddb0*/  IMAD.MOV.U32 R15, RZ, RZ, -0x1 ;  /* 0xffffffffff0f7424 */ /* 0x000fe200078e00ff */
[----:B------:R-:W-:-:S04]  /*2ddc0*/  SEL R3, R3, RZ, P1 ;  /* 0x000000ff03037207 */ /* 0x000fc80000800000 */
[----:B------:R-:W-:-:S05]  /*2ddd0*/  IADD3 R2, R2, R3, RZ ;  /* 0x0000000302027210 */ /* 0x000fca0007ffe0ff */
[----:B------:R-:W-:-:S07]  /*2dde0*/  IMAD.MOV.U32 R13, RZ, RZ, R2 ;  /* 0x000000ffff0d7224 */ /* 0x000fce00078e0002 */
[----:B------:R-:W-:Y:S05]  /*2ddf0*/  WARPSYNC.COLLECTIVE R15, `(.L_x_926) ;  /* 0x000000000f087348 */ /* 0x000fea0003c00000 */
[----:B------:R0:W1:Y:S02]  /*2de00*/  SHFL.UP P6, R14, R13, R12, R11 ;  /* 0x0400000c0d0e7389 */ /* 0x00006400000c000b */
[----:B01----:R-:W-:Y:S01]  /*2de10*/  ENDCOLLECTIVE ;  /* 0x000000000000791b */ /* 0x003fe20003800000 */
.L_x_926:
        /* <DEDUP_REMOVED lines=8> */
.L_x_927:
        /* <DEDUP_REMOVED lines=8> */
.L_x_928:
        /* <DEDUP_REMOVED lines=8> */
.L_x_929:
[----:B------:R-:W-:Y:S01]  /*2dfa0*/  IMAD.MOV.U32 R12, RZ, RZ, 0x1f ;  /* 0x0000001fff0c7424 */ /* 0x000fe200078e00ff */
[----:B------:R-:W-:Y:S01]  /*2dfb0*/  MOV R11, 0x1f ;  /* 0x0000001f000b7802 */ /* 0x000fe20000000f00 */
[----:B------:R-:W-:-:S05]  /*2dfc0*/  IMAD.MOV.U32 R3, RZ, RZ, R14 ;  /* 0x000000ffff037224 */ /* 0x000fca00078e000e */
[----:B------:R-:W-:-:S04]  /*2dfd0*/  SEL R3, R3, RZ, P5 ;  /* 0x000000ff03037207 */ /* 0x000fc80002800000 */
[----:B------:R-:W-:-:S05]  /*2dfe0*/  IADD3 R7, R2, R3, RZ ;  /* 0x0000000302077210 */ /* 0x000fca0007ffe0ff */
[----:B------:R-:W-:-:S07]  /*2dff0*/  IMAD.MOV.U32 R13, RZ, RZ, R7 ;  /* 0x000000ffff0d7224 */ /* 0x000fce00078e0007 */
[----:B------:R-:W-:Y:S05]  /*2e000*/  WARPSYNC.COLLECTIVE R15, `(.L_x_930) ;  /* 0x000000000f087348 */ /* 0x000fea0003c00000 */
[----:B------:R0:W1:Y:S02]  /*2e010*/  SHFL.IDX P6, R14, R13, R12, R11 ;  /* 0x0000000c0d0e7389 */ /* 0x00006400000c000b */
[----:B01----:R-:W-:Y:S01]  /*2e020*/  ENDCOLLECTIVE ;  /* 0x000000000000791b */ /* 0x003fe20003800000 */
.L_x_930:
[----:B------:R-:W-:Y:S01]  /*2e030*/  IMAD.MOV.U32 R9, RZ, RZ, R14 ;  /* 0x000000ffff097224 */ /* 0x000fe200078e000e */
[----:B------:R-:W-:Y:S06]  /*2e040*/  BRA `(.L_x_931) ;  /* 0xffffffd000907947 */ /* 0x000fec000383ffff */
.L_x_839:
[----:B------:R-:W-:Y:S01]  /*2e050*/  BSSY B0, `(.L_x_932) ;  /* 0x0000006000007945 */ /* 0x000fe20003800000 */
[----:B------:R-:W-:Y:S01]  /*2e060*/  PLOP3.LUT P6, PT, P6, PT, PT, 0x8, 0x0 ;  /* 0x000000000000781c */ /* 0x000fe200037ce170 */
[----:B------:R-:W-:-:S12]  /*2e070*/  IMAD.MOV.U32 R15, RZ, RZ, -0x1 ;  /* 0xffffffffff0f7424 */ /* 0x000fd800078e00ff */
[----:B0-----:R-:W-:Y:S05]  /*2e080*/  WARPSYNC.COLLECTIVE R15, `(.L_x_933) ;  /* 0x000000000f087348 */ /* 0x001fea0003c00000 */
[----:B------:R-:W-:Y:S01]  /*2e090*/  VOTE.ANY R14, PT, P6 ;  /* 0x00000000000e7806 */ /* 0x000fe200030e0100 */
[----:B0-----:R-:W-:Y:S06]  /*2e0a0*/  ENDCOLLECTIVE ;  /* 0x000000000000791b */ /* 0x001fec0003800000 */
.L_x_933:
[----:B------:R-:W-:Y:S05]  /*2e0b0*/  BSYNC B0 ;  /* 0x0000000000007941 */ /* 0x000fea0003800000 */
.L_x_932:
[----:B------:R-:W-:Y:S01]  /*2e0c0*/  MOV R3, R14 ;  /* 0x0000000e00037202 */ /* 0x000fe20000000f00 */
[----:B------:R-:W-:Y:S01]  /*2e0d0*/  IMAD.MOV.U32 R13, RZ, RZ, R4 ;  /* 0x000000ffff0d7224 */ /* 0x000fe200078e0004 */
[----:B------:R-:W-:Y:S01]  /*2e0e0*/  MOV R11, 0x1f ;  /* 0x0000001f000b7802 */ /* 0x000fe20000000f00 */
[----:B------:R-:W-:Y:S01]  /*2e0f0*/  IMAD.MOV.U32 R15, RZ, RZ, -0x1 ;  /* 0xffffffffff0f7424 */ /* 0x000fe200078e00ff */
[----:B------:R-:W0:Y:S02]  /*2e100*/  POPC R0, R3 ;  /* 0x0000000300007309 */ /* 0x000e240000000000 */
[----:B0-----:R-:W-:-:S07]  /*2e110*/  IMAD.MOV.U32 R12, RZ, RZ, R0 ;  /* 0x000000ffff0c7224 */ /* 0x001fce00078e0000 */
[----:B------:R-:W-:Y:S05]  /*2e120*/  WARPSYNC.COLLECTIVE R15, `(.L_x_934) ;  /* 0x000000000f087348 */ /* 0x000fea0003c00000 */
[----:B------:R0:W1:Y:S02]  /*2e130*/  SHFL.IDX P6, R14, R13, R12, R11 ;  /* 0x0000000c0d0e7389 */ /* 0x00006400000c000b */
[----:B01----:R-:W-:Y:S01]  /*2e140*/  ENDCOLLECTIVE ;  /* 0x000000000000791b */ /* 0x003fe20003800000 */
.L_x_934:
[----:B------:R-:W-:Y:S01]  /*2e150*/  MOV R13, R6 ;  /* 0x00000006000d7202 */ /* 0x000fe20000000f00 */
[----:B------:R-:W-:-:S07]  /*2e160*/  IMAD.MOV.U32 R4, RZ, RZ, R14 ;  /* 0x000000ffff047224 */ /* 0x000fce00078e000e */
[----:B------:R-:W-:Y:S05]  /*2e170*/  WARPSYNC.COLLECTIVE R15, `(.L_x_935) ;  /* 0x000000000f087348 */ /* 0x000fea0003c00000 */
[----:B------:R0:W1:Y:S02]  /*2e180*/  SHFL.IDX P6, R14, R13, R12, R11 ;  /* 0x0000000c0d0e7389 */ /* 0x00006400000c000b */
[----:B01----:R-:W-:Y:S01]  /*2e190*/  ENDCOLLECTIVE ;  /* 0x000000000000791b */ /* 0x003fe20003800000 */
.L_x_935:
[----:B------:R-:W-:Y:S01]  /*2e1a0*/  IMAD.MOV.U32 R6, RZ, RZ, R14 ;  /* 0x000000ffff067224 */ /* 0x000fe200078e000e */
[----:B------:R-:W-:Y:S06]  /*2e1b0*/  BRA `(.L_x_936) ;  /* 0xffffffd000707947 */ /* 0x000fec000383ffff */
.L_x_841:
[----:B------:R-:W-:Y:S01]  /*2e1c0*/  BSSY B0, `(.L_x_937) ;  /* 0x0000007000007945 */ /* 0x000fe20003800000 */
[----:B------:R-:W-:Y:S01]  /*2e1d0*/  IMAD.MOV.U32 R13, RZ, RZ, R7 ;  /* 0x000000ffff0d7224 */ /* 0x000fe200078e0007 */
[----:B------:R-:W-:Y:S01]  /*2e1e0*/  MOV R11, 0x1f ;  /* 0x0000001f000b7802 */ /* 0x000fe20000000f00 */
[----:B------:R-:W-:-:S07]  /*2e1f0*/  IMAD.MOV.U32 R15, RZ, RZ, -0x1 ;  /* 0xffffffffff0f7424 */ /* 0x000fce00078e00ff */
[----:B0123--:R-:W-:Y:S05]  /*2e200*/  WARPSYNC.COLLECTIVE R15, `(.L_x_938) ;  /* 0x000000000f087348 */ /* 0x00ffea0003c00000 */
[----:B------:R4:W0:Y:S02]  /*2e210*/  SHFL.IDX P6, R14, R13, R12, R11 ;  /* 0x0000000c0d0e7389 */ /* 0x00082400000c000b */
[----:B01234-:R-:W-:Y:S01]  /*2e220*/  ENDCOLLECTIVE ;  /* 0x000000000000791b */ /* 0x01ffe20003800000 */
.L_x_938:
[----:B------:R-:W-:Y:S05]  /*2e230*/  BSYNC B0 ;  /* 0x0000000000007941 */ /* 0x000fea0003800000 */
.L_x_937:
[----:B------:R-:W-:Y:S01]  /*2e240*/  IMAD.MOV.U32 R7, RZ, RZ, R14 ;  /* 0x000000ffff077224 */ /* 0x000fe200078e000e */
[----:B------:R-:W-:Y:S06]  /*2e250*/  BRA `(.L_x_939) ;  /* 0xffffffd000607947 */ /* 0x000fec000383ffff */
.L_x_845:
[----:B0-----:R0:W1:Y:S02]  /*2e260*/  SYNCS.PHASECHK.TRANS64.TRYWAIT P0, [R0+URZ+0x38820], R3 ;  /* 0x03882003000075a7 */ /* 0x001064000800017f */
[----:B-1----:R-:W-:Y:S05]  /*2e270*/  @!P0 NANOSLEEP.SYNCS 0x989680 ;  /* 0x009896800000895d */ /* 0x002fea0003900000 */
[----:B------:R-:W1:Y:S02]  /*2e280*/  @!P0 SYNCS.PHASECHK.TRANS64 P0, [R0+URZ+0x38820], R3 ;  /* 0x03882003000085a7 */ /* 0x000e64000800007f */
[----:B-1----:R-:W-:Y:S05]  /*2e290*/  @!P0 BRA `(.L_x_845) ;  /* 0xfffffffc00f08947 */ /* 0x002fea000383ffff */
[----:B------:R-:W-:Y:S05]  /*2e2a0*/  BRA `(.L_x_940) ;  /* 0xffffffd400f87947 */ /* 0x000fea000383ffff */
.L_x_846:
[----:B------:R-:W1:Y:S01]  /*2e2b0*/  S2R R2, SR_TID.X ;  /* 0x0000000000027919 */ /* 0x000e620000002100 */
[----:B------:R-:W-:Y:S01]  /*2e2c0*/  BSSY B0, `(.L_x_941) ;  /* 0x000000a000007945 */ /* 0x000fe20003800000 */
[----:B------:R-:W-:Y:S01]  /*2e2d0*/  IMAD.MOV.U32 R12, RZ, RZ, RZ ;  /* 0x000000ffff0c7224 */ /* 0x000fe200078e00ff */
[----:B------:R-:W-:Y:S01]  /*2e2e0*/  MOV R15, 0xffffffff ;  /* 0xffffffff000f7802 */ /* 0x000fe20000000f00 */
[----:B--2---:R-:W-:Y:S01]  /*2e2f0*/  IMAD.MOV.U32 R11, RZ, RZ, 0x1f ;  /* 0x0000001fff0b7424 */ /* 0x004fe200078e00ff */
[----:B-1----:R-:W-:-:S04]  /*2e300*/  SHF.R.U32.HI R2, RZ, 0x5, R2 ;  /* 0x00000005ff027819 */ /* 0x002fc80000011602 */
[----:B------:R-:W-:-:S04]  /*2e310*/  LOP3.LUT R2, R2, 0x3, RZ, 0xc0, !PT ;  /* 0x0000000302027812 */ /* 0x000fc800078ec0ff */
[----:B------:R-:W-:-:S07]  /*2e320*/  MOV R13, R2 ;  /* 0x00000002000d7202 */ /* 0x000fce0000000f00 */
[----:B0-----:R-:W-:Y:S05]  /*2e330*/  WARPSYNC.COLLECTIVE R15, `(.L_x_942) ;  /* 0x000000000f087348 */ /* 0x001fea0003c00000 */
[----:B------:R1:W2:Y:S02]  /*2e340*/  SHFL.IDX P6, R14, R13, R12, R11 ;  /* 0x0000000c0d0e7389 */ /* 0x0002a400000c000b */
[----:B012---:R-:W-:Y:S01]  /*2e350*/  ENDCOLLECTIVE ;  /* 0x000000000000791b */ /* 0x007fe20003800000 */
.L_x_942:
[----:B------:R-:W-:Y:S05]  /*2e360*/  BSYNC B0 ;  /* 0x0000000000007941 */ /* 0x000fea0003800000 */
.L_x_941:
[----:B------:R-:W-:Y:S05]  /*2e370*/  BRA `(.L_x_943) ;  /* 0xffffffd400e07947 */ /* 0x000fea000383ffff */
.L_x_847:
[----:B------:R-:W-:Y:S01]  /*2e380*/  BSSY B0, `(.L_x_944) ;  /* 0x0000006000007945 */ /* 0x000fe20003800000 */
[----:B------:R-:W-:-:S07]  /*2e390*/  IMAD.MOV.U32 R15, RZ, RZ, -0x1 ;  /* 0xffffffffff0f7424 */ /* 0x000fce00078e00ff */
[----:B012---:R-:W-:Y:S05]  /*2e3a0*/  WARPSYNC.COLLECTIVE R15, `(.L_x_945) ;  /* 0x000000000f0c7348 */ /* 0x007fea0003c00000 */
[----:B------:R-:W-:Y:S02]  /*2e3b0*/  ELECT P6, UR62, PT ;  /* 0x00000000003e782f */ /* 0x000fe400038c0000 */
[----:B------:R-:W-:Y:S01]  /*2e3c0*/  MOV R14, UR62 ;  /* 0x0000003e000e7c02 */ /* 0x000fe20008000f00 */
[----:B012---:R-:W-:Y:S10]  /*2e3d0*/  ENDCOLLECTIVE ;  /* 0x000000000000791b */ /* 0x007ff40003800000 */
.L_x_945:
[----:B------:R-:W-:Y:S05]  /*2e3e0*/  BSYNC B0 ;  /* 0x0000000000007941 */ /* 0x000fea0003800000 */
.L_x_944:
[----:B------:R-:W-:Y:S05]  /*2e3f0*/  BRA `(.L_x_946) ;  /* 0xffffffd400d47947 */ /* 0x000fea000383ffff */
.L_x_849:
[----:B0-----:R0:W1:Y:S02]  /*2e400*/  SYNCS.PHASECHK.TRANS64.TRYWAIT P0, [R6+URZ], R5 ;  /* 0x00000005060075a7 */ /* 0x001064000800017f */
[----:B-1----:R-:W-:Y:S05]  /*2e410*/  @!P0 NANOSLEEP.SYNCS 0x989680 ;  /* 0x009896800000895d */ /* 0x002fea0003900000 */
[----:B------:R-:W1:Y:S02]  /*2e420*/  @!P0 SYNCS.PHASECHK.TRANS64 P0, [R6+URZ], R5 ;  /* 0x00000005060085a7 */ /* 0x000e64000800007f */
[----:B-1----:R-:W-:Y:S05]  /*2e430*/  @!P0 BRA `(.L_x_849) ;  /* 0xfffffffc00f08947 */ /* 0x002fea000383ffff */
[----:B------:R-:W-:Y:S05]  /*2e440*/  BRA `(.L_x_947) ;  /* 0xffffffd8000c7947 */ /* 0x000fea000383ffff */
.L_x_850:
[----:B-1----:R1:W3:Y:S02]  /*2e450*/  SYNCS.PHASECHK.TRANS64.TRYWAIT P0, [R7+URZ], R2 ;  /* 0x00000002070075a7 */ /* 0x0022e4000800017f */
[----:B---3--:R-:W-:Y:S05]  /*2e460*/  @!P0 NANOSLEEP.SYNCS 0x989680 ;  /* 0x009896800000895d */ /* 0x008fea0003900000 */
[----:B------:R-:W3:Y:S02]  /*2e470*/  @!P0 SYNCS.PHASECHK.TRANS64 P0, [R7+URZ], R2 ;  /* 0x00000002070085a7 */ /* 0x000ee4000800007f */
[----:B---3--:R-:W-:Y:S05]  /*2e480*/  @!P0 BRA `(.L_x_850) ;  /* 0xfffffffc00f08947 */ /* 0x008fea000383ffff */
[----:B------:R-:W-:Y:S05]  /*2e490*/  BRA `(.L_x_948) ;  /* 0xffffffd800007947 */ /* 0x000fea000383ffff */
.L_x_852:
[----:B---3--:R3:W4:Y:S02]  /*2e4a0*/  SYNCS.PHASECHK.TRANS64.TRYWAIT P0, [R4+URZ], R5 ;  /* 0x00000005040075a7 */ /* 0x008724000800017f */
[----:B----4-:R-:W-:Y:S05]  /*2e4b0*/  @!P0 NANOSLEEP.SYNCS 0x989680 ;  /* 0x009896800000895d */ /* 0x010fea0003900000 */
[----:B------:R-:W4:Y:S02]  /*2e4c0*/  @!P0 SYNCS.PHASECHK.TRANS64 P0, [R4+URZ], R5 ;  /* 0x00000005040085a7 */ /* 0x000f24000800007f */
[----:B----4-:R-:W-:Y:S05]  /*2e4d0*/  @!P0 BRA `(.L_x_852) ;  /* 0xfffffffc00f08947 */ /* 0x010fea000383ffff */
[----:B------:R-:W-:Y:S05]  /*2e4e0*/  BRA `(.L_x_949) ;  /* 0xffffffd800047947 */ /* 0x000fea000383ffff */
.L_x_950:
        /* <DEDUP_REMOVED lines=9> */
.L_x_3202:


//--------------------- .text._ZN7cutlass13device_kernelIN5flash11enable_sm90INS1_16FlashAttnFwdSm90INS1_25CollectiveMainloopFwdSm90ILi2EN4cute5tupleIJNS5_1CILi1EEES8_S8_EEENS6_IJNS7_ILi128EEENS7_ILi64EEENS7_ILi256EEEEEELi256ENS_6half_tEfNS_4arch4Sm90ELb0ELb1ELb1ELb0ELb0ELb0ELb0ELb1ELb1ELb1ELb1ELb0EEENS1_21CollectiveEpilogueFwdINS6_IJSA_SC_SB_EEES9_SE_SG_Li256ELb0ELb1ELb1ELb0EEENS1_19SingleTileSchedulerILb0ELb1ELb1ELi128EEEEEEEEEvNT_6ParamsE --------------------------
	.section	.text._ZN7cutlass13device_kernelIN5flash11enable_sm90INS1_16FlashAttnFwdSm90INS1_25CollectiveMainloopFwdSm90ILi2EN4cute5tupleIJNS5_1CILi1EEES8_S8_EEENS6_IJNS7_ILi128EEENS7_ILi64EEENS7_ILi256EEEEEELi256ENS_6half_tEfNS_4arch4Sm90ELb0ELb1ELb1ELb0ELb0ELb0ELb0ELb1ELb1ELb1ELb1ELb0EEENS1_21CollectiveEpilogueFwdINS6_IJSA_SC_SB_EEES9_SE_SG_Li256ELb0ELb1ELb1ELb0EEENS1_19SingleTileSchedulerILb0ELb1ELb1ELi128EEEEEEEEEvNT_6ParamsE,"ax",@progbits
	.align	128
.text._ZN7cutlass13device_kernelIN5flash11enable_sm90INS1_16FlashAttnFwdSm90INS1_25CollectiveMainloopFwdSm90ILi2EN4cute5tupleIJNS5_1CILi1EEES8_S8_EEENS6_IJNS7_ILi128EEENS7_ILi64EEENS7_ILi256EEEEEELi256ENS_6half_tEfNS_4arch4Sm90ELb0ELb1ELb1ELb0ELb0ELb0ELb0ELb1ELb1ELb1ELb1ELb0EEENS1_21CollectiveEpilogueFwdINS6_IJSA_SC_SB_EEES9_SE_SG_Li256ELb0ELb1ELb1ELb0EEENS1_19SingleTileSchedulerILb0ELb1ELb1ELi128EEEEEEEEEvNT_6ParamsE:
        .type           _ZN7cutlass13device_kernelIN5flash11enable_sm90INS1_16FlashAttnFwdSm90INS1_25CollectiveMainloopFwdSm90ILi2EN4cute5tupleIJNS5_1CILi1EEES8_S8_EEENS6_IJNS7_ILi128EEENS7_ILi64EEENS7_ILi256EEEEEELi256ENS_6half_tEfNS_4arch4Sm90ELb0ELb1ELb1ELb0ELb0ELb0ELb0ELb1ELb1ELb1ELb1ELb0EEENS1_21CollectiveEpilogueFwdINS6_IJSA_SC_SB_EEES9_SE_SG_Li256ELb0ELb1ELb1ELb0EEENS1_19SingleTileSchedulerILb0ELb1ELb1ELi128EEEEEEEEEvNT_6ParamsE,@function
        .size           _ZN7cutlass13device_kernelIN5flash11enable_sm90INS1_16FlashAttnFwdSm90INS1_25CollectiveMainloopFwdSm90ILi2EN4cute5tupleIJNS5_1CILi1EEES8_S8_EEENS6_IJNS7_ILi128EEENS7_ILi64EEENS7_ILi256EEEEEELi256ENS_6half_tEfNS_4arch4Sm90ELb0ELb1ELb1ELb0ELb0ELb0ELb0ELb1ELb1ELb1ELb1ELb0EEENS1_21CollectiveEpilogueFwdINS6_IJSA_SC_SB_EEES9_SE_SG_Li256ELb0ELb1ELb1ELb0EEENS1_19SingleTileSchedulerILb0ELb1ELb1ELi128EEEEEEEEEvNT_6ParamsE,(.L_x_3203 - _ZN7cutlass13device_kernelIN5flash11enable_sm90INS1_16FlashAttnFwdSm90INS1_25CollectiveMainloopFwdSm90ILi2EN4cute5tupleIJNS5_1CILi1EEES8_S8_EEENS6_IJNS7_ILi128EEENS7_ILi64EEENS7_ILi256EEEEEELi256ENS_6half_tEfNS_4arch4Sm90ELb0ELb1ELb1ELb0ELb0ELb0ELb0ELb1ELb1ELb1ELb1ELb0EEENS1_21CollectiveEpilogueFwdINS6_IJSA_SC_SB_EEES9_SE_SG_Li256ELb0ELb1ELb1ELb0EEENS1_19SingleTileSchedulerILb0ELb1ELb1ELi128EEEEEEEEEvNT_6ParamsE)
        .other          _ZN7cutlass13device_kernelIN5flash11enable_sm90INS1_16FlashAttnFwdSm90INS1_25CollectiveMainloopFwdSm90ILi2EN4cute5tupleIJNS5_1CILi1EEES8_S8_EEENS6_IJNS7_ILi128EEENS7_ILi64EEENS7_ILi256EEEEEELi256ENS_6half_tEfNS_4arch4Sm90ELb0ELb1ELb1ELb0ELb0ELb0ELb0ELb1ELb1ELb1ELb1ELb0EEENS1_21CollectiveEpilogueFwdINS6_IJSA_SC_SB_EEES9_SE_SG_Li256ELb0ELb1ELb1ELb0EEENS1_19SingleTileSchedulerILb0ELb1ELb1ELi128EEEEEEEEEvNT_6ParamsE,@"STO_CUDA_ENTRY STV_DEFAULT"
_ZN7cutlass13device_kernelIN5flash11enable_sm90INS1_16FlashAttnFwdSm90INS1_25CollectiveMainloopFwdSm90ILi2EN4cute5tupleIJNS5_1CILi1EEES8_S8_EEENS6_IJNS7_ILi128EEENS7_ILi64EEENS7_ILi256EEEEEELi256ENS_6half_tEfNS_4arch4Sm90ELb0ELb1ELb1ELb0ELb0ELb0ELb0ELb1ELb1ELb1ELb1ELb0EEENS1_21CollectiveEpilogueFwdINS6_IJSA_SC_SB_EEES9_SE_SG_Li256ELb0ELb1ELb1ELb0EEENS1_19SingleTileSchedulerILb0ELb1ELb1ELi128EEEEEEEEEvNT_6ParamsE:
        /* <DEDUP_REMOVED lines=18> */
.L_x_952:
[----:B------:R-:W-:Y:S05]  /*0120*/  BSYNC B0 ;  /* 0x0000000000007941 */ /* 0x000fea0003800000 */
.L_x_951:
        /* <DEDUP_REMOVED lines=41> */
.L_x_953:
        /* <DEDUP_REMOVED lines=22> */
.L_x_954:
        /* <DEDUP_REMOVED lines=18> */
.L_x_955:
        /* <DEDUP_REMOVED lines=22> */
.L_x_956:
        /* <DEDUP_REMOVED lines=22> */
.L_x_957:
[----:B0-----:R-:W-:Y:S01]  /*0900*/  UMOV UR4, 0x1 ;  /* 0x0000000100047882 */ /* 0x001fe20000000000 */
[----:B------:R-:W-:Y:S01]  /*0910*/  PLOP3.LUT P0, PT, PT, PT, UP0, 0x80, 0x0 ;  /* 0x000000000000781c */ /* 0x000fe20003f0f008 */
[----:B------:R-:W-:Y:S01]  /*0920*/  USEL UR4, UR4, 0x2, !UP0 ;  /* 0x0000000204047887 */ /* 0x000fe2000c000000 */
[----:B------:R-:W-:Y:S01]  /*0930*/  NOP ;  /* 0x0000000000007918 */ /* 0x000fe20000000000 */
[----:B------:R-:W-:Y:S04]  /*0940*/  BSSY B6, `(.L_x_958) ;  /* 0x0001474000067945 */ /* 0x000fe80003800000 */
[----:B------:R-:W-:-:S05]  /*0950*/  IMAD.U32 R2, RZ, RZ, UR4 ;  /* 0x00000004ff027e24 */ /* 0x000fca000f8e00ff */
[----:B------:R0:W-:Y:S01]  /*0960*/  STL [R1+0xc], R2 ;  /* 0x00000c0201007387 */ /* 0x0001e20000100800 */
[----:B-12-4-:R-:W-:Y:S06]  /*0970*/  BAR.SYNC.DEFER_BLOCKING 0x0 ;  /* 0x0000000000007b1d */ /* 0x016fec0000010000 */
[----:B------:R-:W-:Y:S05]  /*0980*/  @!P0 BRA `(.L_x_959) ;  /* 0x000000f800908947 */ /* 0x000fea0003800000 */
.L_x_960:
[----:B------:R-:W-:-:S08]  /*0990*/  NOP ;  /* 0x0000000000007918 */ /* 0x000fd00000000000 */
[----:B------:R-:W1:Y:S02]  /*09a0*/  USETMAXREG.TRY_ALLOC.CTAPOOL UP0, 0xf0 ;  /* 0x000000f0000079c8 */ /* 0x000e640008000600 */
[----:B-1----:R-:W-:-:S13]  /*09b0*/  PLOP3.LUT P0, PT, PT, PT, UP0, 0x80, 0x0 ;  /* 0x000000000000781c */ /* 0x002fda0003f0f008 */
[----:B------:R-:W-:Y:S05]  /*09c0*/  @!P0 BRA `(.L_x_960) ;  /* 0xfffffffc00f08947 */ /* 0x000fea000383ffff */
[----:B------:R-:W1:Y:S01]  /*09d0*/  S2UR UR6, SR_CTAID.Y ;  /* 0x00000000000679c3 */ /* 0x000e620000002600 */
[----:B------:R-:W-:Y:S02]  /*09e0*/  ULDC UR7, c[0x0][0xc50] ;  /* 0x0003140000077ab9 */ /* 0x000fe40000000800 */
[----:B------:R-:W-:-:S05]  /*09f0*/  UISETP.NE.AND UP0, UPT, UR7, 0x1, UPT ;  /* 0x000000010700788c */ /* 0x000fca000bf05270 */
[----:B------:R-:W2:Y:S06]  /*0a00*/  S2UR UR8, SR_CTAID.Z ;  /* 0x00000000000879c3 */ /* 0x000eac0000002700 */
[----:B------:R-:W-:Y:S01]  /*0a10*/  @UP0 ULDC UR4, c[0x0][0xc54] ;  /* 0x0003150000040ab9 */ /* 0x000fe20000000800 */
[----:B------:R-:W-:Y:S01]  /*0a20*/  @UP0 ULDC UR9, c[0x0][0xc58] ;  /* 0x0003160000090ab9 */ /* 0x000fe20000000800 */
[----:B-1----:R-:W-:Y:S02]  /*0a30*/  UIMAD.WIDE.U32 UR4, UR6, UR4, URZ ;  /* 0x00000004060472a5 */ /* 0x002fe4000f8e003f */
[----:B------:R-:W-:-:S02]  /*0a40*/  UMOV UR10, UR6 ;  /* 0x00000006000a7c82 */ /* 0x000fc40008000000 */
[----:B------:R-:W-:Y:S01]  /*0a50*/  @UP0 USHF.R.U32.HI UR10, URZ, UR9, UR5 ;  /* 0x000000093f0a0299 */ /* 0x000fe20008011605 */
[----:B------:R-:W-:Y:S06]  /*0a60*/  BAR.ARV 0x8, 0x180 ;  /* 0x0206000000007b1d */ /* 0x000fec0000002000 */
[----:B------:R-:W-:Y:S01]  /*0a70*/  IMAD.U32 R0, RZ, RZ, UR10 ;  /* 0x0000000aff007e24 */ /* 0x000fe2000f8e00ff */
[----:B--2---:R-:W-:Y:S01]  /*0a80*/  ISETP.LE.AND P0, PT, RZ, UR8, PT ;  /* 0x00000008ff007c0c */ /* 0x004fe2000bf03270 */
[----:B------:R-:W-:-:S03]  /*0a90*/  UIADD3 UR4, -UR10, URZ, URZ ;  /* 0x0000003f0a047290 */ /* 0x000fc6000fffe13f */
[----:B------:R3:W-:Y:S01]  /*0aa0*/  STL [R1], R0 ;  /* 0x0000000001007387 */ /* 0x0007e20000100800 */
[----:B------:R-:W-:-:S08]  /*0ab0*/  UIMAD UR6, UR7, UR4, UR6 ;  /* 0x00000004070672a4 */ /* 0x000fd0000f8e0206 */
[----:B------:R-:W-:Y:S05]  /*0ac0*/  @!P0 BRA `(.L_x_961) ;  /* 0x00000144006c8947 */ /* 0x000fea0003800000 */
[----:B------:R-:W1:Y:S01]  /*0ad0*/  S2UR UR38, SR_CTAID.X ;  /* 0x00000000002679c3 */ /* 0x000e620000002500 */
[----:B------:R-:W-:Y:S01]  /*0ae0*/  ULDC UR7, c[0x0][0x448] ;  /* 0x0001120000077ab9 */ /* 0x000fe20000000800 */
[----:B------:R-:W-:Y:S01]  /*0af0*/  ULDC.64 UR4, c[0x0][0x418] ;  /* 0x0001060000047ab9 */ /* 0x000fe20000000a00 */
[----:B---3--:R-:W2:Y:S01]  /*0b00*/  S2R R0, SR_TID.X ;  /* 0x0000000000007919 */ /* 0x008ea20000002100 */
[----:B------:R-:W-:Y:S02]  /*0b10*/  UISETP.NE.AND UP1, UPT, UR7, 0x1, UPT ;  /* 0x000000010700788c */ /* 0x000fe4000bf25270 */
[----:B------:R-:W-:Y:S01]  /*0b20*/  UISETP.NE.U32.AND UP0, UPT, UR4, URZ, UPT ;  /* 0x0000003f0400728c */ /* 0x000fe2000bf05070 */
[----:B------:R-:W-:Y:S01]  /*0b30*/  ULDC UR7, c[0x0][0x424] ;  /* 0x0001090000077ab9 */ /* 0x000fe20000000800 */
[----:B------:R-:W-:Y:S02]  /*0b40*/  ULDC UR42, c[0x0][0x288] ;  /* 0x0000a200002a7ab9 */ /* 0x000fe40000000800 */
[----:B------:R-:W-:-:S02]  /*0b50*/  UISETP.NE.AND.EX UP0, UPT, UR5, URZ, UPT, UP0 ;  /* 0x0000003f0500728c */ /* 0x000fc4000bf05300 */
[----:B------:R-:W-:Y:S01]  /*0b60*/  UIADD3 UR10, -UR42, 0x1, URZ ;  /* 0x000000012a0a7890 */ /* 0x000fe2000fffe13f */
[----:B------:R-:W-:Y:S01]  /*0b70*/  ULDC.64 UR4, c[0x0][0x9e0] ;  /* 0x0002780000047ab9 */ /* 0x000fe20000000a00 */
[----:B------:R-:W-:Y:S02]  /*0b80*/  USEL UR12, UR7, 0x1, UP0 ;  /* 0x00000001070c7887 */ /* 0x000fe40008000000 */
[----:B------:R-:W-:Y:S01]  /*0b90*/  UISETP.GE.AND UP0, UPT, UR5, 0x1, UPT ;  /* 0x000000010500788c */ /* 0x000fe2000bf06270 */
[----:B------:R-:W-:Y:S01]  /*0ba0*/  @UP1 ULDC UR9, c[0x0][0x44c] ;  /* 0x0001130000091ab9 */ /* 0x000fe20000000800 */
[----:B------:R-:W-:Y:S01]  /*0bb0*/  ULDC UR13, c[0x0][0x2f0] ;  /* 0x0000bc00000d7ab9 */ /* 0x000fe20000000800 */
[----:B------:R-:W-:Y:S01]  /*0bc0*/  @UP1 ULDC UR11, c[0x0][0x450] ;  /* 0x00011400000b1ab9 */ /* 0x000fe20000000800 */
[----:B------:R-:W-:Y:S02]  /*0bd0*/  UIMAD UR10, UR12, UR13, UR10 ;  /* 0x0000000d0c0a72a4 */ /* 0x000fe4000f8e020a */
[----:B------:R-:W-:Y:S01]  /*0be0*/  PLOP3.LUT P1, PT, PT, PT, UP0, 0x80, 0x0 ;  /* 0x000000000000781c */ /* 0x000fe20003f2f008 */
[----:B-1----:R-:W-:Y:S01]  /*0bf0*/  USHF.L.U32 UR38, UR38, 0x7, URZ ;  /* 0x0000000726267899 */ /* 0x002fe2000800063f */
[----:B------:R-:W-:-:S03]  /*0c00*/  IMAD.U32 R17, RZ, RZ, UR12 ;  /* 0x0000000cff117e24 */ /* 0x000fc6000f8e00ff */
[----:B------:R-:W-:Y:S02]  /*0c10*/  @UP1 UIADD3 UR8, UR38, 0x7f, URZ ;  /* 0x0000007f26081890 */ /* 0x000fe4000fffe03f */
[----:B------:R-:W-:Y:S02]  /*0c20*/  UIADD3 UR7, UR38, 0x7f, URZ ;  /* 0x0000007f26077890 */ /* 0x000fe4000fffe03f */
[----:B------:R-:W-:Y:S01]  /*0c30*/  UIMAD.WIDE.U32 UR8, UR8, UR9, URZ ;  /* 0x00000009080872a5 */ /* 0x000fe2000f8e003f */
[----:B--2---:R-:W-:-:S03]  /*0c40*/  VIADD R18, R0, 0xffffff80 ;  /* 0xffffff8000127836 */ /* 0x004fc60000000000 */
[----:B------:R-:W-:-:S04]  /*0c50*/  @UP1 USHF.R.U32.HI UR7, URZ, UR11, UR9 ;  /* 0x0000000b3f071299 */ /* 0x000fc80008011609 */
[----:B------:R-:W-:-:S04]  /*0c60*/  UIADD3 UR10, UR10, UR7, URZ ;  /* 0x000000070a0a7290 */ /* 0x000fc8000fffe03f */
[----:B------:R-:W-:Y:S01]  /*0c70*/  UIADD3 UR4, UR10, UR4, URZ ;  /* 0x000000040a047290 */ /* 0x000fe2000fffe03f */
[----:B------:R-:W-:Y:S11]  /*0c80*/  @!P1 BRA `(.L_x_962) ;  /* 0x0000000000449947 */ /* 0x000ff60003800000 */
[----:B------:R-:W-:Y:S01]  /*0c90*/  ISETP.LT.AND P0, PT, RZ, UR10, PT ;  /* 0x0000000aff007c0c */ /* 0x000fe2000bf01270 */
[----:B------:R-:W-:-:S12]  /*0ca0*/  UIADD3 UR7, UR10, -0x1, URZ ;  /* 0xffffffff0a077890 */ /* 0x000fd8000fffe03f */
[----:B------:R-:W-:Y:S05]  /*0cb0*/  @P0 BRA `(.L_x_963) ;  /* 0x00000000001c0947 */ /* 0x000fea0003800000 */
[----:B------:R-:W-:Y:S02]  /*0cc0*/  UISETP.NE.AND UP0, UPT, UR5, 0x1, UPT ;  /* 0x000000010500788c */ /* 0x000fe4000bf05270 */
[----:B------:R-:W-:-:S09]  /*0cd0*/  UIADD3 UR7, -UR10, URZ, URZ ;  /* 0x0000003f0a077290 */ /* 0x000fd2000fffe13f */
[----:B------:R-:W-:Y:S02]  /*0ce0*/  @UP0 ULDC.64 UR10, c[0x0][0x9e8] ;  /* 0x00027a00000a0ab9 */ /* 0x000fe40000000a00 */
[----:B------:R-:W-:-:S04]  /*0cf0*/  UIMAD.WIDE.U32 UR8, UR7, UR10, URZ ;  /* 0x0000000a070872a5 */ /* 0x000fc8000f8e003f */
[----:B------:R-:W-:-:S04]  /*0d00*/  @UP0 USHF.R.U32.HI UR7, URZ, UR11, UR9 ;  /* 0x0000000b3f070299 */ /* 0x000fc80008011609 */
[----:B------:R-:W-:Y:S01]  /*0d10*/  ULOP3.LUT UR7, URZ, UR7, URZ, 0x33, !UPT ;  /* 0x000000073f077292 */ /* 0x000fe2000f8e333f */
[----:B------:R-:W-:Y:S11]  /*0d20*/  BRA `(.L_x_964) ;  /* 0x0000000000107947 */ /* 0x000ff60003800000 */
.L_x_963:
[----:B------:R-:W-:-:S11]  /*0d30*/  UISETP.NE.AND UP0, UPT, UR5, 0x1, UPT ;  /* 0x000000010500788c */ /* 0x000fd6000bf05270 */
[----:B------:R-:W-:Y:S02]  /*0d40*/  @UP0 ULDC.64 UR10, c[0x0][0x9e8] ;  /* 0x00027a00000a0ab9 */ /* 0x000fe40000000a00 */
[----:B------:R-:W-:-:S04]  /*0d50*/  UIMAD.WIDE.U32 UR8, UR7, UR10, URZ ;  /* 0x0000000a070872a5 */ /* 0x000fc8000f8e003f */
[----:B------:R-:W-:-:S12]  /*0d60*/  @UP0 USHF.R.U32.HI UR7, URZ, UR11, UR9 ;  /* 0x0000000b3f070299 */ /* 0x000fd80008011609 */
.L_x_964:
[----:B------:R-:W-:-:S04]  /*0d70*/  UIMAD UR7, UR7, UR5, UR5 ;  /* 0x00000005070772a4 */ /* 0x000fc8000f8e0205 */
[----:B------:R-:W-:-:S04]  /*0d80*/  UISETP.LT.AND UP0, UPT, UR4, UR7, UPT ;  /* 0x000000070400728c */ /* 0x000fc8000bf01270 */
[----:B------:R-:W-:-:S12]  /*0d90*/  USEL UR4, UR4, UR7, UP0 ;  /* 0x0000000704047287 */ /* 0x000fd80008000000 */
.L_x_962:
[----:B------:R-:W-:Y:S01]  /*0da0*/  R2UR UR15, R17 ;  /* 0x00000000110f72ca */ /* 0x000fe200000e0000 */
[----:B------:R-:W-:Y:S01]  /*0db0*/  UIADD3 UR10, UR4, 0x3f, URZ ;  /* 0x0000003f040a7890 */ /* 0x000fe2000fffe03f */
[----:B------:R-:W-:Y:S01]  /*0dc0*/  @UP1 ULDC UR8, c[0x0][0x44c] ;  /* 0x0001130000081ab9 */ /* 0x000fe20000000800 */
[----:B------:R-:W-:Y:S02]  /*0dd0*/  @UP1 ULDC UR14, c[0x0][0x450] ;  /* 0x00011400000e1ab9 */ /* 0x000fe40000000800 */
[----:B------:R-:W-:Y:S02]  /*0de0*/  USHF.R.S32.HI UR11, URZ, 0x1f, UR10 ;  /* 0x0000001f3f0b7899 */ /* 0x000fe4000801140a */
[----:B------:R-:W-:Y:S02]  /*0df0*/  UIMAD.WIDE.U32 UR8, UR38, UR8, URZ ;  /* 0x00000008260872a5 */ /* 0x000fe4000f8e003f */
[----:B------:R-:W-:Y:S01]  /*0e00*/  ULEA.HI UR11, UR11, UR10, URZ, 0x6 ;  /* 0x0000000a0b0b7291 */ /* 0x000fe2000f8f303f */
[----:B------:R-:W-:Y:S01]  /*0e10*/  UMOV UR12, UR38 ;  /* 0x00000026000c7c82 */ /* 0x000fe20008000000 */
[----:B------:R-:W-:-:S02]  /*0e20*/  @UP1 USHF.R.U32.HI UR12, URZ, UR14, UR9 ;  /* 0x0000000e3f0c1299 */ /* 0x000fc40008011609 */
[----:B------:R-:W-:Y:S02]  /*0e30*/  UIMAD UR7, UR15, UR13, 0x3f ;  /* 0x0000003f0f0774a4 */ /* 0x000fe4000f8e020d */
[----:B------:R-:W-:Y:S02]  /*0e40*/  USHF.R.S32.HI UR11, URZ, 0x6, UR11 ;  /* 0x000000063f0b7899 */ /* 0x000fe4000801140b */
[----:B------:R-:W-:Y:S02]  /*0e50*/  USHF.R.S32.HI UR4, URZ, 0x1f, UR7 ;  /* 0x0000001f3f047899 */ /* 0x000fe40008011407 */
[----:B------:R-:W-:Y:S02]  /*0e60*/  UIMAD UR42, UR15, UR13, -UR42 ;  /* 0x0000000d0f2a72a4 */ /* 0x000fe4000f8e0a2a */
[----:B------:R-:W-:Y:S02]  /*0e70*/  ULEA.HI UR4, UR4, UR7, URZ, 0x6 ;  /* 0x0000000704047291 */ /* 0x000fe4000f8f303f */
[----:B------:R-:W-:-:S02]  /*0e80*/  UIADD3 UR7, UR42, UR12, URZ ;  /* 0x0000000c2a077290 */ /* 0x000fc4000fffe03f */
[----:B------:R-:W-:Y:S01]  /*0e90*/  USHF.R.S32.HI UR4, URZ, 0x6, UR4 ;  /* 0x000000063f047899 */ /* 0x000fe20008011404 */
[----:B------:R-:W-:-:S03]  /*0ea0*/  ULDC UR8, c[0x0][0x9dc] ;  /* 0x0002770000087ab9 */ /* 0x000fc60000000800 */
[----:B------:R-:W-:-:S04]  /*0eb0*/  UISETP.LT.AND UP0, UPT, UR4, UR11, UPT ;  /* 0x0000000b0400728c */ /* 0x000fc8000bf01270 */
[----:B------:R-:W-:Y:S02]  /*0ec0*/  USEL UR11, UR4, UR11, UP0 ;  /* 0x0000000b040b7287 */ /* 0x000fe40008000000 */
[----:B------:R-:W-:Y:S01]  /*0ed0*/  UIADD3 UR4, UR7, -UR8, URZ ;  /* 0x8000000807047290 */ /* 0x000fe2000fffe03f */
[----:B------:R-:W-:Y:S11]  /*0ee0*/  @!P1 BRA `(.L_x_965) ;  /* 0x0000000000449947 */ /* 0x000ff60003800000 */
[----:B------:R-:W-:-:S06]  /*0ef0*/  UISETP.GT.AND UP0, UPT, UR7, -0x1, UPT ;  /* 0xffffffff0700788c */ /* 0x000fcc000bf04270 */
[----:B------:R-:W-:-:S13]  /*0f00*/  PLOP3.LUT P0, PT, PT, PT, UP0, 0x80, 0x0 ;  /* 0x000000000000781c */ /* 0x000fda0003f0f008 */
[----:B------:R-:W-:Y:S05]  /*0f10*/  @P0 BRA `(.L_x_966) ;  /* 0x00000000001c0947 */ /* 0x000fea0003800000 */
[----:B------:R-:W-:Y:S02]  /*0f20*/  UISETP.NE.AND UP0, UPT, UR5, 0x1, UPT ;  /* 0x000000010500788c */ /* 0x000fe4000bf05270 */
[----:B------:R-:W-:-:S09]  /*0f30*/  ULOP3.LUT UR7, URZ, UR7, URZ, 0x33, !UPT ;  /* 0x000000073f077292 */ /* 0x000fd2000f8e333f */
[----:B------:R-:W-:Y:S02]  /*0f40*/  @UP0 ULDC.64 UR12, c[0x0][0x9e8] ;  /* 0x00027a00000c0ab9 */ /* 0x000fe40000000a00 */
[----:B------:R-:W-:-:S04]  /*0f50*/  UIMAD.WIDE.U32 UR8, UR7, UR12, URZ ;  /* 0x0000000c070872a5 */ /* 0x000fc8000f8e003f */
[----:B------:R-:W-:-:S04]  /*0f60*/  @UP0 USHF.R.U32.HI UR7, URZ, UR13, UR9 ;  /* 0x0000000d3f070299 */ /* 0x000fc80008011609 */
[----:B------:R-:W-:Y:S01]  /*0f70*/  ULOP3.LUT UR7, URZ, UR7, URZ, 0x33, !UPT ;  /* 0x000000073f077292 */ /* 0x000fe2000f8e333f */
[----:B------:R-:W-:Y:S11]  /*0f80*/  BRA `(.L_x_967) ;  /* 0x0000000000107947 */ /* 0x000ff60003800000 */
.L_x_966:
[----:B------:R-:W-:-:S11]  /*0f90*/  UISETP.NE.AND UP0, UPT, UR5, 0x1, UPT ;  /* 0x000000010500788c */ /* 0x000fd6000bf05270 */
[----:B------:R-:W-:Y:S02]  /*0fa0*/  @UP0 ULDC.64 UR12, c[0x0][0x9e8] ;  /* 0x00027a00000c0ab9 */ /* 0x000fe40000000a00 */
[----:B------:R-:W-:-:S04]  /*0fb0*/  UIMAD.WIDE.U32 UR8, UR7, UR12, URZ ;  /* 0x0000000c070872a5 */ /* 0x000fc8000f8e003f */
[----:B------:R-:W-:-:S12]  /*0fc0*/  @UP0 USHF.R.U32.HI UR7, URZ, UR13, UR9 ;  /* 0x0000000d3f070299 */ /* 0x000fd80008011609 */
.L_x_967:
[----:B------:R-:W-:-:S04]  /*0fd0*/  UIMAD UR5, UR7, UR5, URZ ;  /* 0x00000005070572a4 */ /* 0x000fc8000f8e023f */
[----:B------:R-:W-:-:S04]  /*0fe0*/  UISETP.LT.AND UP0, UPT, UR4, UR5, UPT ;  /* 0x000000050400728c */ /* 0x000fc8000bf01270 */
[----:B------:R-:W-:-:S12]  /*0ff0*/  USEL UR4, UR4, UR5, !UP0 ;  /* 0x0000000504047287 */ /* 0x000fd8000c000000 */
.L_x_965:
[----:B------:R-:W-:Y:S02]  /*1000*/  USHF.R.S32.HI UR5, URZ, 0x1f, UR4 ;  /* 0x0000001f3f057899 */ /* 0x000fe40008011404 */
[----:B------:R-:W-:Y:S02]  /*1010*/  USHF.R.U32.HI UR12, URZ, 0x10, UR6 ;  /* 0x000000103f0c7899 */ /* 0x000fe40008011606 */
[----:B------:R-:W-:Y:S02]  /*1020*/  ULEA.HI UR5, UR5, UR4, URZ, 0x6 ;  /* 0x0000000405057291 */ /* 0x000fe4000f8f303f */
[----:B------:R-:W-:Y:S02]  /*1030*/  ULOP3.LUT UR7, UR6, 0xffff, URZ, 0xc0, !UPT ;  /* 0x0000ffff06077892 */ /* 0x000fe4000f8ec03f */
[----:B------:R-:W-:Y:S01]  /*1040*/  USHF.R.S32.HI UR5, URZ, 0x6, UR5 ;  /* 0x000000063f057899 */ /* 0x000fe20008011405 */
[----:B------:R-:W-:-:S03]  /*1050*/  UMOV UR4, URZ ;  /* 0x0000003f00047c82 */ /* 0x000fc60008000000 */
[----:B------:R-:W-:-:S04]  /*1060*/  UISETP.LT.AND UP0, UPT, URZ, UR5, UPT ;  /* 0x000000053f00728c */ /* 0x000fc8000bf01270 */
[----:B------:R-:W-:Y:S02]  /*1070*/  USEL UR10, URZ, UR5, !UP0 ;  /* 0x000000053f0a7287 */ /* 0x000fe4000c000000 */
[----:B------:R-:W-:Y:S02]  /*1080*/  UISETP.NE.AND UP0, UPT, UR12, URZ, UPT ;  /* 0x0000003f0c00728c */ /* 0x000fe4000bf05270 */
[----:B------:R-:W-:-:S06]  /*1090*/  UISETP.GT.AND UP1, UPT, UR11, UR10, UPT ;  /* 0x0000000a0b00728c */ /* 0x000fcc000bf24270 */
[----:B------:R-:W-:-:S03]  /*10a0*/  PLOP3.LUT P0, PT, PT, PT, UP1, 0x80, 0x0 ;  /* 0x000000000000781c */ /* 0x000fc60003f0f018 */
[----:B------:R-:W-:-:S10]  /*10b0*/  @!UP0 ULDC UR12, c[0x0][0x9f0] ;  /* 0x00027c00000c8ab9 */ /* 0x000fd40000000800 */
[----:B------:R-:W-:Y:S05]  /*10c0*/  @!P0 BRA `(.L_x_968) ;  /* 0x0000000000888947 */ /* 0x000fea0003800000 */
[----:B------:R-:W-:Y:S01]  /*10d0*/  MOV R3, UR12 ;  /* 0x0000000c00037c02 */ /* 0x000fe20008000f00 */
[----:B------:R-:W-:-:S03]  /*10e0*/  UIADD3 UR4, UR12, -0x1, UR11 ;  /* 0xffffffff0c047890 */ /* 0x000fc6000fffe00b */
[-C--:B------:R-:W-:Y:S01]  /*10f0*/  IABS R0, R3.reuse ;  /* 0x0000000300007213 */ /* 0x080fe20000000000 */
[----:B------:R-:W-:Y:S01]  /*1100*/  UIADD3 UR6, -UR10, UR4, URZ ;  /* 0x000000040a067290 */ /* 0x000fe2000fffe13f */
[----:B------:R-:W-:Y:S02]  /*1110*/  IABS R5, R3 ;  /* 0x0000000300057213 */ /* 0x000fe40000000000 */
[----:B------:R-:W-:Y:S01]  /*1120*/  R2UR UR13, R0 ;  /* 0x00000000000d72ca */ /* 0x000fe200000e0000 */
[----:B------:R-:W-:Y:S02]  /*1130*/  UMOV UR4, URZ ;  /* 0x0000003f00047c82 */ /* 0x000fe40008000000 */
[----:B------:R-:W-:Y:S01]  /*1140*/  IMAD.U32 R4, RZ, RZ, UR6 ;  /* 0x00000006ff047e24 */ /* 0x000fe2000f8e00ff */
[----:B------:R-:W-:-:S04]  /*1150*/  ULOP3.LUT UR6, UR6, UR12, URZ, 0x3c, !UPT ;  /* 0x0000000c06067292 */ /* 0x000fc8000f8e3c3f */
[----:B------:R-:W-:-:S05]  /*1160*/  IABS R4, R4 ;  /* 0x0000000400047213 */ /* 0x000fca0000000000 */
[----:B------:R-:W1:Y:S01]  /*1170*/  I2F.RP R0, UR13 ;  /* 0x0000000d00007d06 */ /* 0x000e620008209400 */
[----:B------:R-:W-:-:S05]  /*1180*/  IMAD.MOV.U32 R3, RZ, RZ, R4 ;  /* 0x000000ffff037224 */ /* 0x000fca00078e0004 */
[----:B------:R-:W-:Y:S02]  /*1190*/  R2UR UR9, R3 ;  /* 0x00000000030972ca */ /* 0x000fe400000e0000 */
[----:B-1----:R-:W0:Y:S02]  /*11a0*/  MUFU.RCP R0, R0 ;  /* 0x0000000000007308 */ /* 0x002e240000001000 */
[----:B0-----:R-:W-:Y:S02]  /*11b0*/  VIADD R2, R0, 0xffffffe ;  /* 0x0ffffffe00027836 */ /* 0x001fe40000000000 */
        /* <DEDUP_REMOVED lines=19> */
.L_x_968:
[----:B------:R-:W-:Y:S01]  /*12f0*/  UIMAD UR5, UR7, UR4, UR10 ;  /* 0x00000004070572a4 */ /* 0x000fe2000f8e020a */
[----:B------:R-:W-:Y:S01]  /*1300*/  IMAD.U32 R0, RZ, RZ, UR11 ;  /* 0x0000000bff007e24 */ /* 0x000fe2000f8e00ff */
[----:B------:R-:W-:Y:S01]  /*1310*/  MOV R3, UR4 ;  /* 0x0000000400037c02 */ /* 0x000fe20008000f00 */
[----:B0-----:R-:W-:Y:S01]  /*1320*/  IMAD.MOV.U32 R2, RZ, RZ, RZ ;  /* 0x000000ffff027224 */ /* 0x001fe200078e00ff */
[----:B------:R-:W-:Y:S02]  /*1330*/  PLOP3.LUT P0, PT, PT, PT, PT, 0x80, 0x0 ;  /* 0x000000000000781c */ /* 0x000fe40003f0f070 */
[----:B------:R-:W-:Y:S02]  /*1340*/  CS2R R150, SRZ ;  /* 0x0000000000967805 */ /* 0x000fe4000001ff00 */
[----:B------:R-:W-:Y:S01]  /*1350*/  VIADDMNMX R0, R3, UR5, R0, PT ;  /* 0x0000000503007c46 */ /* 0x000fe2000b800100 */
[----:B------:R-:W-:Y:S01]  /*1360*/  IMAD.U32 R22, RZ, RZ, UR5 ;  /* 0x00000005ff167e24 */ /* 0x000fe2000f8e00ff */
[----:B------:R-:W-:-:S02]  /*1370*/  CS2R R148, SRZ ;  /* 0x0000000000947805 */ /* 0x000fc4000001ff00 */
[----:B------:R-:W-:Y:S02]  /*1380*/  CS2R R146, SRZ ;  /* 0x0000000000927805 */ /* 0x000fe4000001ff00 */
[----:B------:R-:W-:Y:S01]  /*1390*/  R2UR UR39, R0 ;  /* 0x00000000002772ca */ /* 0x000fe200000e0000 */
[----:B------:R-:W-:Y:S01]  /*13a0*/  IMAD.MOV.U32 R0, RZ, RZ, RZ ;  /* 0x000000ffff007224 */ /* 0x000fe200078e00ff */
        /* <DEDUP_REMOVED lines=10> */
[----:B------:R-:W-:Y:S01]  /*1450*/  CS2R R124, SRZ ;  /* 0x00000000007c7805 */ /* 0x000fe2000001ff00 */
[----:B------:R-:W-:Y:S01]  /*1460*/  UISETP.GT.AND UP0, UPT, UR39, UR5, UPT ;  /* 0x000000052700728c */ /* 0x000fe2000bf04270 */
[----:B------:R-:W-:Y:S02]  /*1470*/  CS2R R122, SRZ ;  /* 0x00000000007a7805 */ /* 0x000fe4000001ff00 */
[----:B------:R-:W-:Y:S02]  /*1480*/  CS2R R120, SRZ ;  /* 0x0000000000787805 */ /* 0x000fe4000001ff00 */
[----:B------:R-:W-:Y:S02]  /*1490*/  CS2R R118, SRZ ;  /* 0x0000000000767805 */ /* 0x000fe4000001ff00 */
[----:B------:R-:W-:Y:S02]  /*14a0*/  CS2R R116, SRZ ;  /* 0x0000000000747805 */ /* 0x000fe4000001ff00 */
[----:B------:R-:W-:-:S02]  /*14b0*/  CS2R R114, SRZ ;  /* 0x0000000000727805 */ /* 0x000fc4000001ff00 */
[----:B------:R-:W-:Y:S02]  /*14c0*/  PLOP3.LUT P1, PT, PT, PT, UP0, 0x80, 0x0 ;  /* 0x000000000000781c */ /* 0x000fe40003f2f008 */
        /* <DEDUP_REMOVED lines=45> */
[----:B------:R-:W-:Y:S06]  /*17a0*/  @!P1 BRA `(.L_x_969) ;  /* 0x000000c400a49947 */ /* 0x000fec0003800000 */
[----:B------:R-:W-:Y:S01]  /*17b0*/  SHF.R.S32.HI R19, RZ, 0x1f, R18 ;  /* 0x0000001fff137819 */ /* 0x000fe20000011412 */
[----:B------:R-:W0:Y:S01]  /*17c0*/  S2UR UR7, SR_CgaCtaId ;  /* 0x00000000000779c3 */ /* 0x000e220000008800 */
[----:B------:R-:W-:Y:S02]  /*17d0*/  UMOV UR6, 0x400 ;  /* 0x0000040000067882 */ /* 0x000fe40000000000 */
[----:B------:R-:W-:-:S04]  /*17e0*/  LEA.HI R23, R19, R18, RZ, 0x7 ;  /* 0x0000001213177211 */ /* 0x000fc800078f38ff */
[----:B------:R-:W-:-:S05]  /*17f0*/  SHF.R.S32.HI R56, RZ, 0x7, R23 ;  /* 0x00000007ff387819 */ /* 0x000fca0000011417 */
[----:B------:R-:W1:Y:S01]  /*1800*/  SHFL.IDX PT, R0, R56, RZ, 0x1f ;  /* 0x00001fff38007589 */ /* 0x000e6200000e0000 */
[----:B0-----:R-:W-:-:S04]  /*1810*/  ULEA UR8, UR7, UR6, 0x18 ;  /* 0x0000000607087291 */ /* 0x001fc8000f8ec03f */
[----:B------:R-:W-:Y:S02]  /*1820*/  UIADD3 UR6, UR8, 0x10400, URZ ;  /* 0x0001040008067890 */ /* 0x000fe4000fffe03f */
[----:B------:R-:W-:Y:S02]  /*1830*/  IMAD.U32 R16, RZ, RZ, UR8 ;  /* 0x00000008ff107e24 */ /* 0x000fe4000f8e00ff */
        /* <DEDUP_REMOVED lines=15> */
[----:B------:R-:W-:Y:S01]  /*1930*/  MOV R5, UR5 ;  /* 0x0000000500057c02 */ /* 0x000fe20008000f00 */
[----:B------:R-:W-:Y:S01]  /*1940*/  ULDC.64 UR4, c[0x4][0xb0] ;  /* 0x01002c0000047ab9 */ /* 0x000fe20000000a00 */
        /* <DEDUP_REMOVED lines=9> */
.L_x_970:
[----:B------:R-:W-:Y:S02]  /*19e0*/  R2UR UR4, R16 ;  /* 0x00000000100472ca */ /* 0x000fe400000e0000 */
[----:B------:R-:W-:-:S11]  /*19f0*/  SHF.L.U32 R0, RZ, 0x1f, RZ ;  /* 0x0000001fff007819 */ /* 0x000fd600000006ff */
[----:B------:R-:W0:Y:S02]  /*1a00*/  SYNCS.PHASECHK.TRANS64.TRYWAIT P0, [UR4+0x30800], R0 ;  /* 0x03080000ff0075a7 */ /* 0x000e240008000144 */
[----:B0-----:R-:W-:Y:S05]  /*1a10*/  @!P0 BRA `(.L_x_971) ;  /* 0x0000013400a08947 */ /* 0x001fea0003800000 */
.L_x_1145:
[----:B------:R-:W2:Y:S02]  /*1a20*/  LDL R2, [R1+0xc] ;  /* 0x00000c0001027983 */ /* 0x000ea40000100800 */
[----:B--2---:R-:W-:-:S13]  /*1a30*/  R2UR UR4, R2 ;  /* 0x00000000020472ca */ /* 0x004fda00000e0000 */
[----:B------:R-:W-:-:S06]  /*1a40*/  ULOP3.LUT UR4, UR4, 0x1, URZ, 0xfc, !UPT ;  /* 0x0000000104047892 */ /* 0x000fcc000f8efc3f */
[----:B------:R-:W-:-:S05]  /*1a50*/  IMAD.U32 R2, RZ, RZ, UR4 ;  /* 0x00000004ff027e24 */ /* 0x000fca000f8e00ff */
[----:B------:R-:W-:-:S13]  /*1a60*/  ISETP.NE.AND P4, PT, R2, 0x3, PT ;  /* 0x000000030200780c */ /* 0x000fda0003f85270 */
[----:B------:R-:W-:Y:S05]  /*1a70*/  @!P4 BRA `(.L_x_972) ;  /* 0x000000000004c947 */ /* 0x000fea0003800000 */
[----:B------:R-:W-:Y:S01]  /*1a80*/  BPT.TRAP 0x1 ;  /* 0x000000040000795c */ /* 0x000fe20000300000 */
.L_x_972:
[----:B------:R-:W-:-:S13]  /*1a90*/  R2UR UR4, R16 ;  /* 0x00000000100472ca */ /* 0x000fda00000e0000 */
[----:B------:R1:W2:Y:S01]  /*1aa0*/  SYNCS.PHASECHK.TRANS64.TRYWAIT P0, [UR4+0x30830], R0 ;  /* 0x03083000ff0075a7 */ /* 0x0002a20008000144 */
[----:B------:R-:W-:Y:S05]  /*1ab0*/  @!P4 BRA `(.L_x_973) ;  /* 0x000000000004c947 */ /* 0x000fea0003800000 */
[----:B------:R-:W-:Y:S01]  /*1ac0*/  BPT.TRAP 0x1 ;  /* 0x000000040000795c */ /* 0x000fe20000300000 */
.L_x_973:
[----:B------:R-:W3:Y:S01]  /*1ad0*/  S2R R2, SR_TID.X ;  /* 0x0000000000027919 */ /* 0x000ee20000002100 */
[----:B------:R-:W-:-:S05]  /*1ae0*/  IMAD.U32 R6, RZ, RZ, UR36 ;  /* 0x00000024ff067e24 */ /* 0x000fca000f8e00ff */
[----:B------:R-:W-:Y:S02]  /*1af0*/  LOP3.LUT R6, R6, 0x10000, RZ, 0xfc, !PT ;  /* 0x0001000006067812 */ /* 0x000fe400078efcff */
[----:B---3--:R-:W-:-:S04]  /*1b00*/  LOP3.LUT R2, R2, 0x7f, RZ, 0xc0, !PT ;  /* 0x0000007f02027812 */ /* 0x008fc800078ec0ff */
[----:B------:R-:W-:Y:S01]  /*1b10*/  ISETP.NE.AND P5, PT, R2, RZ, PT ;  /* 0x000000ff0200720c */ /* 0x000fe20003fa5270 */
[----:B--2---:R-:W-:-:S12]  /*1b20*/  @P0 BRA `(.L_x_974) ;  /* 0x00000000000c0947 */ /* 0x004fd80003800000 */
[----:B------:R-:W-:-:S13]  /*1b30*/  R2UR UR4, R16 ;  /* 0x00000000100472ca */ /* 0x000fda00000e0000 */
[----:B------:R-:W2:Y:S02]  /*1b40*/  SYNCS.PHASECHK.TRANS64.TRYWAIT P0, [UR4+0x30830], R0 ;  /* 0x03083000ff0075a7 */ /* 0x000ea40008000144 */
[----:B--2---:R-:W-:Y:S05]  /*1b50*/  @!P0 BRA `(.L_x_975) ;  /* 0x00000134006c8947 */ /* 0x004fea0003800000 */
.L_x_974:
[----:B------:R-:W-:Y:S05]  /*1b60*/  WARPSYNC.ALL ;  /* 0x0000000000007948 */ /* 0x000fea0003800000 */
[----:B------:R-:W-:Y:S01]  /*1b70*/  IMAD.MOV.U32 R7, RZ, RZ, 0x40000040 ;  /* 0x40000040ff077424 */ /* 0x000fe200078e00ff */
[----:B------:R-:W-:Y:S01]  /*1b80*/  R2UR UR14, R16 ;  /* 0x00000000100e72ca */ /* 0x000fe200000e0000 */
[----:B------:R-:W-:Y:S01]  /*1b90*/  WARPGROUP.ARRIVE ;  /* 0x00000000000079c5 */ /* 0x000fe20000000000 */
[----:B------:R-:W-:Y:S01]  /*1ba0*/  R2UR UR8, R6 ;  /* 0x00000000060872ca */ /* 0x000fe200000e0000 */
[----:B------:R-:W-:Y:S01]  /*1bb0*/  UMOV UR11, 0x40000040 ;  /* 0x40000040000b7882 */ /* 0x000fe20000000000 */
[----:B------:R-:W-:Y:S01]  /*1bc0*/  R2UR UR9, R7 ;  /* 0x00000000070972ca */ /* 0x000fe200000e0000 */
[----:B------:R-:W-:Y:S01]  /*1bd0*/  UMOV UR13, 0x40000040 ;  /* 0x40000040000d7882 */ /* 0x000fe20000000000 */
[----:B------:R-:W-:Y:S01]  /*1be0*/  UMOV UR7, 0x40000040 ;  /* 0x4000004000077882 */ /* 0x000fe20000000000 */
[----:B------:R-:W-:Y:S01]  /*1bf0*/  UMOV UR5, UR13 ;  /* 0x0000000d00057c82 */ /* 0x000fe20008000000 */
[----:B------:R-:W-:Y:S01]  /*1c00*/  IMAD.U32 R11, RZ, RZ, UR13 ;  /* 0x0000000dff0b7e24 */ /* 0x000fe2000f8e00ff */
[----:B------:R-:W-:Y:S01]  /*1c10*/  UMOV UR13, 0x40000040 ;  /* 0x40000040000d7882 */ /* 0x000fe20000000000 */
[----:B------:R-:W-:Y:S01]  /*1c20*/  UMOV UR17, 0x40000040 ;  /* 0x4000004000117882 */ /* 0x000fe20000000000 */
[----:B------:R-:W-:Y:S01]  /*1c30*/  UMOV UR21, 0x40000040 ;  /* 0x4000004000157882 */ /* 0x000fe20000000000 */
[----:B------:R-:W-:Y:S01]  /*1c40*/  UMOV UR25, 0x40000040 ;  /* 0x4000004000197882 */ /* 0x000fe20000000000 */
[----:B------:R-:W-:Y:S01]  /*1c50*/  UIADD3 UR4, UR14, 0x20400, URZ ;  /* 0x000204000e047890 */ /* 0x000fe2000fffe03f */
[----:B------:R-:W-:Y:S01]  /*1c60*/  LOP3.LUT R23, R23, 0xffffff80, RZ, 0xc0, !PT ;  /* 0xffffff8017177812 */ /* 0x000fe200078ec0ff */
[----:B------:R-:W-:Y:S01]  /*1c70*/  UMOV UR29, 0x40000040 ;  /* 0x40000040001d7882 */ /* 0x000fe20000000000 */
[----:B------:R-:W-:Y:S01]  /*1c80*/  UMOV UR33, 0x40000040 ;  /* 0x4000004000217882 */ /* 0x000fe20000000000 */
[----:B------:R-:W-:Y:S01]  /*1c90*/  USHF.R.U32.HI UR4, URZ, 0x4, UR4 ;  /* 0x000000043f047899 */ /* 0x000fe20008011604 */
[----:B------:R-:W-:Y:S01]  /*1ca0*/  IADD3 R23, R18, -R23, RZ ;  /* 0x8000001712177210 */ /* 0x000fe20007ffe0ff */
[----:B------:R-:W-:Y:S01]  /*1cb0*/  UMOV UR37, 0x40000040 ;  /* 0x4000004000257882 */ /* 0x000fe20000000000 */
[----:B------:R-:W-:Y:S01]  /*1cc0*/  UMOV UR41, 0x40000040 ;  /* 0x4000004000297882 */ /* 0x000fe20000000000 */
[----:B------:R-:W-:Y:S01]  /*1cd0*/  ULOP3.LUT UR4, UR4, 0x3fff, URZ, 0xc0, !UPT ;  /* 0x00003fff04047892 */ /* 0x000fe2000f8ec03f */
[----:B01----:R-:W-:Y:S01]  /*1ce0*/  SHF.R.S32.HI R0, RZ, 0x1f, R23 ;  /* 0x0000001fff007819 */ /* 0x003fe20000011417 */
[----:B------:R-:W-:Y:S01]  /*1cf0*/  UMOV UR45, 0x40000040 ;  /* 0x40000040002d7882 */ /* 0x000fe20000000000 */
[----:B------:R-:W-:Y:S01]  /*1d00*/  UMOV UR49, 0x40000040 ;  /* 0x4000004000317882 */ /* 0x000fe20000000000 */
[----:B------:R-:W-:Y:S01]  /*1d10*/  ULOP3.LUT UR15, UR4, 0x10000, URZ, 0xfc, !UPT ;  /* 0x00010000040f7892 */ /* 0x000fe2000f8efc3f */
[----:B------:R-:W-:Y:S01]  /*1d20*/  LEA.HI R19, R19, R18, RZ, 0x2 ;  /* 0x0000001213137211 */ /* 0x000fe200078f10ff */
[----:B------:R-:W-:Y:S01]  /*1d30*/  UMOV UR53, 0x40000040 ;  /* 0x4000004000357882 */ /* 0x000fe20000000000 */
[----:B------:R-:W-:Y:S01]  /*1d40*/  LEA.HI R3, R56, R56, RZ, 0x1 ;  /* 0x0000003838037211 */ /* 0x000fe200078f08ff */
[----:B------:R-:W-:Y:S01]  /*1d50*/  UIADD3 UR6, UR15, 0x2, URZ ;  /* 0x000000020f067890 */ /* 0x000fe2000fffe03f */
[-C--:B------:R-:W-:Y:S01]  /*1d60*/  LEA.HI R2, R0, R23.reuse, RZ, 0x2 ;  /* 0x0000001700027211 */ /* 0x080fe200078f10ff */
[----:B------:R-:W-:Y:S01]  /*1d70*/  IMAD.U32 R20, RZ, RZ, UR15 ;  /* 0x0000000fff147e24 */ /* 0x000fe2000f8e00ff */
[----:B------:R-:W-:Y:S01]  /*1d80*/  UMOV UR10, UR15 ;  /* 0x0000000f000a7c82 */ /* 0x000fe20008000000 */
[----:B------:R-:W-:Y:S01]  /*1d90*/  LOP3.LUT R19, R19, 0xfffffffc, RZ, 0xc0, !PT ;  /* 0xfffffffc13137812 */ /* 0x000fe200078ec0ff */
[----:B------:R-:W-:Y:S01]  /*1da0*/  HGMMA.64x64x16.F32 R24, gdesc[UR8], RZ, !UPT, gsb0 ;  /* 0x00e00000081879f0 */ /* 0x000fe2000c0008ff */
[----:B------:R-:W-:Y:S01]  /*1db0*/  R2UR UR10, R6 ;  /* 0x00000000060a72ca */ /* 0x000fe200000e0000 */
[----:B------:R-:W-:Y:S01]  /*1dc0*/  UMOV UR9, 0x40000040 ;  /* 0x4000004000097882 */ /* 0x000fe20000000000 */
[----:B------:R-:W-:Y:S01]  /*1dd0*/  LOP3.LUT R9, R3, 0x3fffffe, RZ, 0xc0, !PT ;  /* 0x03fffffe03097812 */ /* 0x000fe200078ec0ff */
[----:B------:R-:W-:Y:S01]  /*1de0*/  IMAD.U32 R15, RZ, RZ, UR9 ;  /* 0x00000009ff0f7e24 */ /* 0x000fe2000f8e00ff */
[----:B------:R-:W-:Y:S01]  /*1df0*/  LEA.HI R3, R0, R23, RZ, 0x5 ;  /* 0x0000001700037211 */ /* 0x000fe200078f28ff */
[----:B------:R-:W-:Y:S01]  /*1e00*/  IMAD.IADD R19, R18, 0x1, -R19 ;  /* 0x0000000112137824 */ /* 0x000fe200078e0a13 */
[--C-:B------:R-:W-:Y:S01]  /*1e10*/  SHF.R.S32.HI R0, RZ, 0x2, R2.reuse ;  /* 0x00000002ff007819 */ /* 0x100fe20000011402 */
[----:B------:R-:W-:Y:S01]  /*1e20*/  IMAD.IADD R9, R56, 0x1, -R9 ;  /* 0x0000000138097824 */ /* 0x000fe200078e0a09 */
[----:B------:R-:W-:Y:S01]  /*1e30*/  SHF.R.S32.HI R5, RZ, 0x1f, R2 ;  /* 0x0000001fff057819 */ /* 0x000fe20000011402 */
[----:B------:R-:W-:Y:S01]  /*1e40*/  ULEA UR27, UR39, 0xffffffc0, 0x6 ;  /* 0xffffffc0271b7891 */ /* 0x000fe2000f8e303f */
[----:B------:R-:W-:-:S02]  /*1e50*/  SHF.R.S32.HI R3, RZ, 0x5, R3 ;  /* 0x00000005ff037819 */ /* 0x000fc40000011403 */
[-C--:B------:R-:W-:Y:S01]  /*1e60*/  LEA.HI R5, R5, R0.reuse, RZ, 0x3 ;  /* 0x0000000005057211 */ /* 0x080fe200078f18ff */
[----:B------:R-:W-:Y:S01]  /*1e70*/  UIADD3 UR4, UR10, 0x2, URZ ;  /* 0x000000020a047890 */ /* 0x000fe2000fffe03f */
[----:B------:R-:W-:Y:S01]  /*1e80*/  LEA.HI R4, R19, R19, RZ, 0x1 ;  /* 0x0000001313047211 */ /* 0x000fe200078f08ff */
[----:B------:R-:W-:Y:S01]  /*1e90*/  UIADD3 UR16, UR10, 0x402, URZ ;  /* 0x000004020a107890 */ /* 0x000fe2000fffe03f */
[----:B------:R-:W-:Y:S01]  /*1ea0*/  LEA R3, R3, UR38, 0x4 ;  /* 0x0000002603037c11 */ /* 0x000fe2000f8e20ff */
[----:B------:R-:W-:Y:S01]  /*1eb0*/  UIADD3 UR20, UR10, 0x404, URZ ;  /* 0x000004040a147890 */ /* 0x000fe2000fffe03f */
[----:B------:R-:W-:Y:S01]  /*1ec0*/  LOP3.LUT R5, R5, 0xfffffff8, RZ, 0xc0, !PT ;  /* 0xfffffff805057812 */ /* 0x000fe200078ec0ff */
[----:B------:R-:W-:Y:S01]  /*1ed0*/  UIADD3 UR24, UR10, 0x406, URZ ;  /* 0x000004060a187890 */ /* 0x000fe2000fffe03f */
[----:B------:R-:W-:Y:S01]  /*1ee0*/  LOP3.LUT R4, R4, 0x1ffffffe, RZ, 0xc0, !PT ;  /* 0x1ffffffe04047812 */ /* 0x000fe200078ec0ff */
[----:B------:R-:W-:Y:S01]  /*1ef0*/  UMOV UR12, UR4 ;  /* 0x00000004000c7c82 */ /* 0x000fe20008000000 */
[----:B------:R-:W-:Y:S01]  /*1f00*/  UIADD3 UR28, UR10, 0x800, URZ ;  /* 0x000008000a1c7890 */ /* 0x000fe2000fffe03f */
[----:B------:R-:W-:Y:S01]  /*1f10*/  MOV R10, UR12 ;  /* 0x0000000c000a7c02 */ /* 0x000fe20008000f00 */
[----:B------:R-:W-:Y:S01]  /*1f20*/  UMOV UR4, UR12 ;  /* 0x0000000c00047c82 */ /* 0x000fe20008000000 */
[----:B------:R-:W-:Y:S01]  /*1f30*/  UIADD3 UR12, UR10, 0x400, URZ ;  /* 0x000004000a0c7890 */ /* 0x000fe2000fffe03f */
[----:B------:R-:W-:Y:S01]  /*1f40*/  IADD3 R0, R3, R0, -R5 ;  /* 0x0000000003007210 */ /* 0x000fe20007ffe805 */
[----:B------:R-:W-:Y:S01]  /*1f50*/  UIADD3 UR32, UR10, 0x802, URZ ;  /* 0x000008020a207890 */ /* 0x000fe2000fffe03f */
[----:B------:R-:W-:Y:S01]  /*1f60*/  IMAD.IADD R19, R19, 0x1, -R4 ;  /* 0x0000000113137824 */ /* 0x000fe200078e0a04 */
[----:B------:R-:W-:Y:S01]  /*1f70*/  UIADD3 UR36, UR10, 0x804, URZ ;  /* 0x000008040a247890 */ /* 0x000fe2000fffe03f */
[----:B------:R-:W-:Y:S01]  /*1f80*/  R2UR UR11, R17 ;  /* 0x00000000110b72ca */ /* 0x000fe200000e0000 */
[----:B------:R-:W-:Y:S01]  /*1f90*/  UIADD3 UR40, UR10, 0x806, URZ ;  /* 0x000008060a287890 */ /* 0x000fe2000fffe03f */
[----:B------:R-:W-:Y:S01]  /*1fa0*/  IMAD R0, R9, 0x40, R0 ;  /* 0x0000004009007824 */ /* 0x000fe200078e0200 */
[----:B------:R-:W-:Y:S01]  /*1fb0*/  UIADD3 UR44, UR10, 0xc00, URZ ;  /* 0x00000c000a2c7890 */ /* 0x000fe2000fffe03f */
[----:B------:R-:W-:Y:S01]  /*1fc0*/  LOP3.LUT R2, R2, 0x7ffffffc, RZ, 0xc0, !PT ;  /* 0x7ffffffc02027812 */ /* 0x000fe200078ec0ff */
[----:B------:R-:W-:Y:S01]  /*1fd0*/  UIADD3 UR48, UR10, 0xc02, URZ ;  /* 0x00000c020a307890 */ /* 0x000fe2000fffe03f */
[----:B------:R-:W-:Y:S01]  /*1fe0*/  IMAD R19, R19, 0x8, R0 ;  /* 0x0000000813137824 */ /* 0x000fe200078e0200 */
[----:B------:R-:W-:-:S02]  /*1ff0*/  UIADD3 UR52, UR10, 0xc04, URZ ;  /* 0x00000c040a347890 */ /* 0x000fc4000fffe03f */
[----:B------:R-:W-:Y:S02]  /*2000*/  IMAD.IADD R5, R23, 0x1, -R2 ;  /* 0x0000000117057824 */ /* 0x000fe400078e0a02 */
[----:B------:R-:W-:Y:S01]  /*2010*/  MOV R3, R19 ;  /* 0x0000001300037202 */ /* 0x000fe20000000f00 */
[----:B------:R-:W-:Y:S02]  /*2020*/  WARPGROUP.DEPBAR.LE gsb0, 0x0 ;  /* 0x00008000000079c5 */ /* 0x000fe40000010000 */
[----:B------:R-:W-:-:S06]  /*2030*/  WARPGROUP.ARRIVE ;  /* 0x00000000000079c5 */ /* 0x000fcc0000000000 */
[----:B------:R-:W-:Y:S01]  /*2040*/  HGMMA.64x64x16.F32 R24, gdesc[UR4], R24, gsb0 ;  /* 0x00e00000041879f0 */ /* 0x000fe20008000818 */
[----:B------:R-:W-:Y:S02]  /*2050*/  UIADD3 UR4, UR10, 0x4, URZ ;  /* 0x000000040a047890 */ /* 0x000fe4000fffe03f */
[----:B------:R-:W-:Y:S01]  /*2060*/  UIADD3 UR6, UR15, 0x4, URZ ;  /* 0x000000040f067890 */ /* 0x000fe2000fffe03f */
[----:B------:R-:W-:Y:S01]  /*2070*/  UMOV UR5, UR9 ;  /* 0x0000000900057c82 */ /* 0x000fe20008000000 */
[----:B------:R-:W-:Y:S01]  /*2080*/  UMOV UR7, 0x40000040 ;  /* 0x4000004000077882 */ /* 0x000fe20000000000 */
[----:B------:R-:W-:Y:S02]  /*2090*/  UMOV UR9, 0x40000040 ;  /* 0x4000004000097882 */ /* 0x000fe40000000000 */
[----:B------:R-:W-:Y:S02]  /*20a0*/  UMOV UR8, UR4 ;  /* 0x0000000400087c82 */ /* 0x000fe40008000000 */
[----:B------:R-:W-:Y:S01]  /*20b0*/  UMOV UR4, UR8 ;  /* 0x0000000800047c82 */ /* 0x000fe20008000000 */
[----:B------:R-:W-:Y:S01]  /*20c0*/  IMAD.U32 R14, RZ, RZ, UR8 ;  /* 0x00000008ff0e7e24 */ /* 0x000fe2000f8e00ff */
[----:B------:R-:W-:-:S02]  /*20d0*/  UIADD3 UR8, UR10, 0x6, URZ ;  /* 0x000000060a087890 */ /* 0x000fc4000fffe03f */
[----:B------:R-:W-:Y:S01]  /*20e0*/  UIADD3 UR10, UR10, 0xc06, URZ ;  /* 0x00000c060a0a7890 */ /* 0x000fe2000fffe03f */
[----:B------:R-:W-:Y:S02]  /*20f0*/  WARPGROUP.DEPBAR.LE gsb0, 0x0 ;  /* 0x00008000000079c5 */ /* 0x000fe40000010000 */
[----:B------:R-:W-:-:S06]  /*2100*/  WARPGROUP.ARRIVE ;  /* 0x00000000000079c5 */ /* 0x000fcc0000000000 */
[----:B------:R-:W-:Y:S01]  /*2110*/  HGMMA.64x64x16.F32 R24, gdesc[UR4], R24, gsb0 ;  /* 0x00e00000041879f0 */ /* 0x000fe20008000818 */
[----:B------:R-:W-:Y:S01]  /*2120*/  UIADD3 UR6, UR15, 0x6, URZ ;  /* 0x000000060f067890 */ /* 0x000fe2000fffe03f */
[----:B------:R-:W-:Y:S01]  /*2130*/  UMOV UR4, UR8 ;  /* 0x0000000800047c82 */ /* 0x000fe20008000000 */
[----:B------:R-:W-:Y:S01]  /*2140*/  UMOV UR5, UR9 ;  /* 0x0000000900057c82 */ /* 0x000fe20008000000 */
[----:B------:R-:W-:Y:S01]  /*2150*/  UMOV UR7, 0x40000040 ;  /* 0x4000004000077882 */ /* 0x000fe20000000000 */
        /* <DEDUP_REMOVED lines=82> */
[----:B------:R-:W-:Y:S01]  /*2680*/  UMOV UR5, 0x40000040 ;  /* 0x4000004000057882 */ /* 0x000fe20000000000 */
[----:B------:R-:W-:Y:S01]  /*2690*/  UMOV UR7, 0x40000040 ;  /* 0x4000004000077882 */ /* 0x000fe20000000000 */
[----:B------:R-:W-:Y:S01]  /*26a0*/  IMAD.U32 R12, RZ, RZ, UR4 ;  /* 0x00000004ff0c7e24 */ /* 0x000fe2000f8e00ff */
[----:B------:R-:W-:Y:S01]  /*26b0*/  ULDC UR10, c[0x0][0x2f0] ;  /* 0x0000bc00000a7ab9 */ /* 0x000fe20000000800 */
[----:B------:R-:W-:Y:S02]  /*26c0*/  IMAD.U32 R13, RZ, RZ, UR5 ;  /* 0x00000005ff0d7e24 */ /* 0x000fe4000f8e00ff */
[----:B------:R-:W-:Y:S01]  /*26d0*/  IMAD.U32 R9, RZ, RZ, UR10 ;  /* 0x0000000aff097e24 */ /* 0x000fe2000f8e00ff */
[----:B------:R-:W-:-:S02]  /*26e0*/  WARPGROUP.DEPBAR.LE gsb0, 0x0 ;  /* 0x00008000000079c5 */ /* 0x000fc40000010000 */
[----:B------:R-:W-:-:S06]  /*26f0*/  WARPGROUP.ARRIVE ;  /* 0x00000000000079c5 */ /* 0x000fcc0000000000 */
[----:B------:R-:W-:Y:S01]  /*2700*/  HGMMA.64x64x16.F32 R24, gdesc[UR4], R24, gsb0 ;  /* 0x00e00000041879f0 */ /* 0x000fe20008000818 */
[----:B------:R-:W-:Y:S01]  /*2710*/  ULDC UR4, c[0x0][0x448] ;  /* 0x0001120000047ab9 */ /* 0x000fe20000000800 */
[----:B------:R-:W-:Y:S01]  /*2720*/  ULDC UR7, c[0x0][0x9d8] ;  /* 0x0002760000077ab9 */ /* 0x000fe20000000800 */
[----:B------:R-:W-:-:S03]  /*2730*/  UISETP.NE.AND UP0, UPT, UR4, 0x1, UPT ;  /* 0x000000010400788c */ /* 0x000fc6000bf05270 */
[----:B------:R-:W-:Y:S02]  /*2740*/  UMOV UR4, 0xffffffc0 ;  /* 0xffffffc000047882 */ /* 0x000fe40000000000 */
[----:B------:R-:W-:Y:S01]  /*2750*/  UIMAD UR4, UR39, UR4, 0x40 ;  /* 0x00000040270474a4 */ /* 0x000fe2000f8e0204 */
[----:B------:R-:W-:Y:S02]  /*2760*/  PLOP3.LUT P0, PT, PT, PT, UP0, 0x80, 0x0 ;  /* 0x000000000000781c */ /* 0x000fe40003f0f008 */
[----:B------:R-:W-:Y:S01]  /*2770*/  PLOP3.LUT P1, PT, PT, PT, UP0, 0x80, 0x0 ;  /* 0x000000000000781c */ /* 0x000fe20003f2f008 */
[----:B------:R-:W-:Y:S02]  /*2780*/  UIMAD UR6, UR11, UR10, UR4 ;  /* 0x0000000a0b0672a4 */ /* 0x000fe4000f8e0204 */
[----:B------:R-:W-:-:S04]  /*2790*/  @UP0 ULDC UR5, c[0x0][0x44c] ;  /* 0x0001130000050ab9 */ /* 0x000fc80000000800 */
[----:B------:R-:W-:-:S04]  /*27a0*/  MOV R18, UR6 ;  /* 0x0000000600127c02 */ /* 0x000fc80008000f00 */
[----:B------:R-:W-:Y:S01]  /*27b0*/  @P0 IMAD.HI.U32 R0, R19, UR5, RZ ;  /* 0x0000000513000c27 */ /* 0x000fe2000f8e00ff */
[----:B------:R-:W-:-:S03]  /*27c0*/  @UP0 ULDC UR5, c[0x0][0x450] ;  /* 0x0001140000050ab9 */ /* 0x000fc60000000800 */
[----:B------:R-:W-:Y:S01]  /*27d0*/  IMAD R18, R5, -0x2, R18 ;  /* 0xfffffffe05127824 */ /* 0x000fe200078e0212 */
[----:B------:R-:W-:Y:S01]  /*27e0*/  @P1 SHF.R.U32.HI R3, RZ, UR5, R0 ;  /* 0x00000005ff031c19 */ /* 0x000fe20008011600 */
[----:B------:R-:W-:Y:S01]  /*27f0*/  UIADD3 UR5, UR4, 0x1, URZ ;  /* 0x0000000104057890 */ /* 0x000fe2000fffe03f */
[----:B------:R-:W-:-:S03]  /*2800*/  IMAD.U32 R0, RZ, RZ, UR14 ;  /* 0x0000000eff007e24 */ /* 0x000fc6000f8e00ff */
[----:B------:R-:W0:Y:S01]  /*2810*/  SHFL.IDX PT, R61, R3, RZ, 0x1c1f ;  /* 0x001c1fff033d7589 */ /* 0x000e2200000e0000 */
[----:B------:R-:W-:Y:S02]  /*2820*/  @!P5 VIADD R0, R0, 0x30840 ;  /* 0x000308400000d836 */ /* 0x000fe40000000000 */
[----:B------:R-:W-:Y:S01]  /*2830*/  IMAD.U32 R2, RZ, RZ, UR5 ;  /* 0x00000005ff027e24 */ /* 0x000fe2000f8e00ff */
[----:B------:R-:W-:Y:S02]  /*2840*/  ULDC UR5, c[0x0][0x9dc] ;  /* 0x0002770000057ab9 */ /* 0x000fe40000000800 */
[----:B------:R-:W-:Y:S01]  /*2850*/  ULOP3.LUT UR14, URZ, UR5, URZ, 0x33, !UPT ;  /* 0x000000053f0e7292 */ /* 0x000fe2000f8e333f */
[----:B------:R-:W-:Y:S01]  /*2860*/  IMAD R2, R5, -0x2, R2 ;  /* 0xfffffffe05027824 */ /* 0x000fe200078e0202 */
[----:B------:R-:W-:-:S03]  /*2870*/  @!P5 PRMT R0, RZ, 0x654, R0 ;  /* 0x00000654ff00d816 */ /* 0x000fc60000000000 */
[----:B------:R-:W-:Y:S01]  /*2880*/  IMAD R2, R9, UR11, R2 ;  /* 0x0000000b09027c24 */ /* 0x000fe2000f8e0202 */
[----:B------:R-:W-:Y:S01]  /*2890*/  ULDC UR11, c[0x0][0x288] ;  /* 0x0000a200000b7ab9 */ /* 0x000fe20000000800 */
[----:B------:R-:W-:Y:S02]  /*28a0*/  IMAD.U32 R21, RZ, RZ, UR14 ;  /* 0x0000000eff157e24 */ /* 0x000fe4000f8e00ff */
[----:B------:R-:W-:Y:S01]  /*28b0*/  VIADD R9, R2, -UR11 ;  /* 0x8000000b02097c36 */ /* 0x000fe20008000000 */
[----:B------:R-:W-:Y:S02]  /*28c0*/  WARPGROUP.DEPBAR.LE gsb0, 0x0 ;  /* 0x00008000000079c5 */ /* 0x000fe40000010000 */
[----:B------:R-:W-:Y:S01]  /*28d0*/  FMUL.FTZ R24, R24, UR7 ;  /* 0x0000000718187c20 */ /* 0x000fe20008410000 */
[----:B------:R-:W-:Y:S01]  /*28e0*/  FMUL.FTZ R25, R25, UR7 ;  /* 0x0000000719197c20 */ /* 0x000fe20008410000 */
[----:B------:R-:W-:Y:S01]  /*28f0*/  FMUL.FTZ R26, R26, UR7 ;  /* 0x000000071a1a7c20 */ /* 0x000fe20008410000 */
[----:B------:R-:W-:Y:S01]  /*2900*/  FMUL.FTZ R27, R27, UR7 ;  /* 0x000000071b1b7c20 */ /* 0x000fe20008410000 */
[----:B------:R-:W1:Y:S01]  /*2910*/  MUFU.TANH R57, R24 ;  /* 0x0000001800397308 */ /* 0x000e620000002400 */
[----:B------:R-:W-:Y:S01]  /*2920*/  FMUL.FTZ R28, R28, UR7 ;  /* 0x000000071c1c7c20 */ /* 0x000fe20008410000 */
[----:B------:R-:W-:Y:S01]  /*2930*/  FMUL.FTZ R29, R29, UR7 ;  /* 0x000000071d1d7c20 */ /* 0x000fe20008410000 */
[----:B------:R-:W-:Y:S01]  /*2940*/  FMUL.FTZ R30, R30, UR7 ;  /* 0x000000071e1e7c20 */ /* 0x000fe20008410000 */
[----:B------:R-:W-:Y:S01]  /*2950*/  FMUL.FTZ R31, R31, UR7 ;  /* 0x000000071f1f7c20 */ /* 0x000fe20008410000 */
[----:B------:R-:W-:Y:S01]  /*2960*/  FMUL.FTZ R32, R32, UR7 ;  /* 0x0000000720207c20 */ /* 0x000fe20008410000 */
[----:B------:R-:W-:Y:S01]  /*2970*/  FMUL.FTZ R33, R33, UR7 ;  /* 0x0000000721217c20 */ /* 0x000fe20008410000 */
[----:B------:R-:W-:Y:S01]  /*2980*/  FMUL.FTZ R34, R34, UR7 ;  /* 0x0000000722227c20 */ /* 0x000fe20008410000 */
[----:B------:R2:W3:Y:S01]  /*2990*/  MUFU.TANH R58, R25 ;  /* 0x00000019003a7308 */ /* 0x0004e20000002400 */
[----:B------:R-:W-:Y:S01]  /*29a0*/  FMUL.FTZ R35, R35, UR7 ;  /* 0x0000000723237c20 */ /* 0x000fe20008410000 */
[----:B------:R-:W-:Y:S01]  /*29b0*/  FMUL.FTZ R36, R36, UR7 ;  /* 0x0000000724247c20 */ /* 0x000fe20008410000 */
[----:B------:R-:W-:Y:S01]  /*29c0*/  FMUL.FTZ R37, R37, UR7 ;  /* 0x0000000725257c20 */ /* 0x000fe20008410000 */
[----:B------:R-:W-:Y:S01]  /*29d0*/  FMUL.FTZ R39, R39, UR7 ;  /* 0x0000000727277c20 */ /* 0x000fe20008410000 */
[----:B------:R-:W-:Y:S01]  /*29e0*/  FMUL.FTZ R40, R40, UR7 ;  /* 0x0000000728287c20 */ /* 0x000fe20008410000 */
[----:B------:R-:W-:Y:S01]  /*29f0*/  FMUL.FTZ R41, R41, UR7 ;  /* 0x0000000729297c20 */ /* 0x000fe20008410000 */
[----:B------:R-:W-:Y:S01]  /*2a00*/  FMUL.FTZ R42, R42, UR7 ;  /* 0x000000072a2a7c20 */ /* 0x000fe20008410000 */
[----:B------:R-:W-:Y:S01]  /*2a10*/  FMUL.FTZ R43, R43, UR7 ;  /* 0x000000072b2b7c20 */ /* 0x000fe20008410000 */
[----:B--2---:R-:W2:Y:S01]  /*2a20*/  LDC.64 R24, c[0x0][0x9e0] ;  /* 0x00027800ff187b82 */ /* 0x004ea20000000a00 */
        /* <DEDUP_REMOVED lines=12> */
[----:B------:R-:W4:Y:S01]  /*2af0*/  MUFU.TANH R26, R26 ;  /* 0x0000001a001a7308 */ /* 0x000f220000002400 */
[----:B------:R-:W-:Y:S01]  /*2b00*/  FMUL.FTZ R38, R38, UR7 ;  /* 0x0000000726267c20 */ /* 0x000fe20008410000 */
[----:B------:R0:W-:Y:S06]  /*2b10*/  @!P5 SYNCS.ARRIVE.TRANS64.RED.A1T0 RZ, [R0+URZ], RZ ;  /* 0x000000ff00ffd9a7 */ /* 0x0001ec000810043f */
[----:B------:R-:W0:Y:S01]  /*2b20*/  MUFU.TANH R27, R27 ;  /* 0x0000001b001b7308 */ /* 0x000e220000002400 */
[----:B--2---:R-:W-:Y:S01]  /*2b30*/  ISETP.GE.AND P6, PT, R25, 0x1, PT ;  /* 0x000000011900780c */ /* 0x004fe20003fc6270 */
[----:B------:R-:W-:-:S06]  /*2b40*/  IMAD.IADD R23, R9, 0x1, R24 ;  /* 0x0000000109177824 */ /* 0x000fcc00078e0218 */
[----:B------:R-:W2:Y:S01]  /*2b50*/  MUFU.TANH R28, R28 ;  /* 0x0000001c001c7308 */ /* 0x000ea20000002400 */
[----:B0-----:R-:W-:-:S07]  /*2b60*/  VIADDMNMX R0, R61, R23, R18, PT ;  /* 0x000000173d007246 */ /* 0x001fce0003800112 */
[----:B------:R-:W0:Y:S08]  /*2b70*/  MUFU.TANH R29, R29 ;  /* 0x0000001d001d7308 */ /* 0x000e300000002400 */
        /* <DEDUP_REMOVED lines=25> */
[----:B------:R5:W0:Y:S02]  /*2d10*/  MUFU.TANH R59, R38 ;  /* 0x00000026003b7308 */ /* 0x000a240000002400 */
[----:B-----5:R-:W-:-:S04]  /*2d20*/  VIADD R38, R9, UR14 ;  /* 0x0000000e09267c36 */ /* 0x020fc80008000000 */
[----:B------:R-:W-:Y:S01]  /*2d30*/  IMAD.IADD R2, R38, 0x1, R61 ;  /* 0x0000000126027824 */ /* 0x000fe200078e023d */
[----:B-1234-:R-:W-:Y:S06]  /*2d40*/  @!P6 BRA `(.L_x_976) ;  /* 0x00000000005ce947 */ /* 0x01efec0003800000 */
[----:B------:R-:W-:Y:S01]  /*2d50*/  R2UR UR5, R17 ;  /* 0x00000000110572ca */ /* 0x000fe200000e0000 */
[----:B------:R-:W-:Y:S01]  /*2d60*/  BSSY B0, `(.L_x_977) ;  /* 0x0000011000007945 */ /* 0x000fe20003800000 */
[----:B------:R-:W-:-:S11]  /*2d70*/  MOV R4, UR10 ;  /* 0x0000000a00047c02 */ /* 0x000fd60008000f00 */
[----:B------:R-:W-:-:S04]  /*2d80*/  IMAD R4, R4, UR5, R61 ;  /* 0x0000000504047c24 */ /* 0x000fc8000f8e023d */
[----:B------:R-:W-:-:S05]  /*2d90*/  VIADD R4, R4, -UR11 ;  /* 0x8000000b04047c36 */ /* 0x000fca0008000000 */
[----:B------:R-:W-:-:S13]  /*2da0*/  ISETP.GT.AND P0, PT, R4, -0x1, PT ;  /* 0xffffffff0400780c */ /* 0x000fda0003f04270 */
[----:B------:R-:W-:Y:S05]  /*2db0*/  @P0 BRA `(.L_x_978) ;  /* 0x00000000001c0947 */ /* 0x000fea0003800000 */
[----:B------:R-:W-:Y:S02]  /*2dc0*/  ISETP.NE.AND P0, PT, R25, 0x1, PT ;  /* 0x000000011900780c */ /* 0x000fe40003f05270 */
[----:B------:R-:W-:-:S11]  /*2dd0*/  LOP3.LUT R9, RZ, R4, RZ, 0x33, !PT ;  /* 0x00000004ff097212 */ /* 0x000fd600078e33ff */
[----:B------:R-:W1:Y:S02]  /*2de0*/  @P0 LDC.64 R60, c[0x0][0x9e8] ;  /* 0x00027a00ff3c0b82 */ /* 0x000e640000000a00 */
[----:B-1----:R-:W-:-:S05]  /*2df0*/  @P0 IMAD.HI.U32 R4, R9, R60, RZ ;  /* 0x0000003c09040227 */ /* 0x002fca00078e00ff */
[----:B------:R-:W-:-:S04]  /*2e00*/  @P0 SHF.R.U32.HI R9, RZ, R61, R4 ;  /* 0x0000003dff090219 */ /* 0x000fc80000011604 */
[----:B------:R-:W-:Y:S01]  /*2e10*/  LOP3.LUT R4, RZ, R9, RZ, 0x33, !PT ;  /* 0x00000009ff047212 */ /* 0x000fe200078e33ff */
[----:B------:R-:W-:Y:S06]  /*2e20*/  BRA `(.L_x_979) ;  /* 0x0000000000107947 */ /* 0x000fec0003800000 */
.L_x_978:
[----:B------:R-:W-:-:S13]  /*2e30*/  ISETP.NE.AND P0, PT, R25, 0x1, PT ;  /* 0x000000011900780c */ /* 0x000fda0003f05270 */
[----:B------:R-:W1:Y:S02]  /*2e40*/  @P0 LDC.64 R8, c[0x0][0x9e8] ;  /* 0x00027a00ff080b82 */ /* 0x000e640000000a00 */
[----:B-1----:R-:W-:-:S05]  /*2e50*/  @P0 IMAD.HI.U32 R8, R4, R8, RZ ;  /* 0x0000000804080227 */ /* 0x002fca00078e00ff */
[----:B------:R-:W-:-:S07]  /*2e60*/  @P0 SHF.R.U32.HI R4, RZ, R9, R8 ;  /* 0x00000009ff040219 */ /* 0x000fce0000011608 */
.L_x_979:
[----:B------:R-:W-:Y:S05]  /*2e70*/  BSYNC B0 ;  /* 0x0000000000007941 */ /* 0x000fea0003800000 */
.L_x_977:
[----:B------:R-:W-:-:S04]  /*2e80*/  IMAD R4, R4, R25, -UR27 ;  /* 0x8000001b04047e24 */ /* 0x000fc8000f8e0219 */
[----:B------:R-:W-:-:S05]  /*2e90*/  IMAD R9, R5, -0x2, R4 ;  /* 0xfffffffe05097824 */ /* 0x000fca00078e0204 */
[----:B------:R-:W-:Y:S02]  /*2ea0*/  VIMNMX R2, R2, R9, !PT ;  /* 0x0000000902027248 */ /* 0x000fe40007fe0100 */
[----:B------:R-:W-:-:S07]  /*2eb0*/  VIADDMNMX R0, R9, R25, R0, PT ;  /* 0x0000001909007246 */ /* 0x000fce0003800100 */
.L_x_976:
[----:B------:R-:W-:Y:S01]  /*2ec0*/  UISETP.GE.AND UP1, UPT, UR4, 0x2, UPT ;  /* 0x000000020400788c */ /* 0x000fe2000bf26270 */
[----:B------:R-:W1:Y:S01]  /*2ed0*/  SHFL.IDX PT, R3, R3, 0x1, 0x1c1f ;  /* 0x003c1f0003037f89 */ /* 0x000e6200000e0000 */
[----:B------:R-:W-:Y:S02]  /*2ee0*/  UISETP.GE.AND UP4, UPT, UR4, 0x9, UPT ;  /* 0x000000090400788c */ /* 0x000fe4000bf86270 */
[----:B------:R-:W-:Y:S02]  /*2ef0*/  UISETP.GE.AND UP2, UPT, UR4, 0x1, UPT ;  /* 0x000000010400788c */ /* 0x000fe4000bf46270 */
[----:B------:R-:W-:Y:S01]  /*2f00*/  PLOP3.LUT P1, PT, PT, PT, UP1, 0x40, 0x0 ;  /* 0x000000000000781c */ /* 0x000fe20003f2e818 */
[----:B------:R-:W-:Y:S01]  /*2f10*/  UP2UR UR26, UPR, URZ, 0x2 ;  /* 0x000000023f1a7883 */ /* 0x000fe20008000000 */
[----:B------:R-:W-:Y:S01]  /*2f20*/  PLOP3.LUT P0, PT, PT, PT, UP4, 0x40, 0x0 ;  /* 0x000000000000781c */ /* 0x000fe20003f0e848 */
[----:B------:R-:W-:Y:S01]  /*2f30*/  UISETP.GE.AND UP1, UPT, UR4, 0x12, UPT ;  /* 0x000000120400788c */ /* 0x000fe2000bf26270 */
[----:B------:R-:W-:Y:S01]  /*2f40*/  ISETP.GT.AND P1, PT, R2, 0x1, P1 ;  /* 0x000000010200780c */ /* 0x000fe20000f24270 */
[----:B------:R-:W-:Y:S01]  /*2f50*/  UISETP.GE.AND UP3, UPT, UR4, 0xa, UPT ;  /* 0x0000000a0400788c */ /* 0x000fe2000bf66270 */
[----:B------:R-:W-:Y:S01]  /*2f60*/  PLOP3.LUT P2, PT, PT, PT, UP2, 0x40, 0x0 ;  /* 0x000000000000781c */ /* 0x000fe20003f4e828 */
[----:B------:R-:W-:Y:S01]  /*2f70*/  UP2UR UR18, UPR, URZ, 0x2 ;  /* 0x000000023f127883 */ /* 0x000fe20008000000 */
[----:B------:R-:W-:Y:S01]  /*2f80*/  ISETP.LT.OR P1, PT, R0, 0x2, P1 ;  /* 0x000000020000780c */ /* 0x000fe20000f21670 */
[----:B------:R-:W-:Y:S01]  /*2f90*/  UP2UR UR23, UPR, URZ, 0x4 ;  /* 0x000000043f177883 */ /* 0x000fe20008000000 */
[C---:B------:R-:W-:Y:S01]  /*2fa0*/  ISETP.GT.AND P0, PT, R2.reuse, 0x8, P0 ;  /* 0x000000080200780c */ /* 0x040fe20000704270 */
[----:B------:R-:W-:Y:S01]  /*2fb0*/  UISETP.GE.AND UP2, UPT, UR4, 0x11, UPT ;  /* 0x000000110400788c */ /* 0x000fe2000bf46270 */
[----:B------:R-:W-:Y:S01]  /*2fc0*/  ISETP.GT.AND P2, PT, R2, RZ, P2 ;  /* 0x000000ff0200720c */ /* 0x000fe20001744270 */
[----:B------:R-:W-:Y:S01]  /*2fd0*/  UP2UR UR22, UPR, URZ, 0x10 ;  /* 0x000000103f167883 */ /* 0x000fe20008000000 */
[----:B------:R-:W-:Y:S01]  /*2fe0*/  FSEL R61, R58, -INF , !P1 ;  /* 0xff8000003a3d7808 */ /* 0x000fe20004800000 */
[----:B------:R-:W-:Y:S01]  /*2ff0*/  UP2UR UR15, UPR, URZ, 0x4 ;  /* 0x000000043f0f7883 */ /* 0x000fe20008000000 */
[----:B------:R-:W-:Y:S01]  /*3000*/  PLOP3.LUT P1, PT, PT, PT, UP1, 0x40, 0x0 ;  /* 0x000000000000781c */ /* 0x000fe20003f2e818 */
[----:B------:R-:W-:Y:S01]  /*3010*/  UISETP.GE.AND UP1, UPT, UR4, 0x19, UPT ;  /* 0x000000190400788c */ /* 0x000fe2000bf26270 */
[----:B------:R-:W-:Y:S01]  /*3020*/  PLOP3.LUT P3, PT, PT, PT, UP3, 0x40, 0x0 ;  /* 0x000000000000781c */ /* 0x000fe20003f6e838 */
[----:B------:R-:W-:Y:S01]  /*3030*/  UP2UR UR5, UPR, URZ, 0x8 ;  /* 0x000000083f057883 */ /* 0x000fe20008000000 */
[C---:B------:R-:W-:Y:S01]  /*3040*/  ISETP.LT.OR P0, PT, R0.reuse, 0x9, P0 ;  /* 0x000000090000780c */ /* 0x040fe20000701670 */
[----:B------:R-:W-:Y:S01]  /*3050*/  UP2UR UR19, UPR, URZ, 0x2 ;  /* 0x000000023f137883 */ /* 0x000fe20008000000 */
[----:B------:R-:W-:Y:S01]  /*3060*/  ISETP.LT.OR P2, PT, R0, 0x1, P2 ;  /* 0x000000010000780c */ /* 0x000fe20001741670 */
[----:B------:R-:W-:Y:S01]  /*3070*/  UISETP.GE.AND UP3, UPT, UR4, 0x31, UPT ;  /* 0x000000310400788c */ /* 0x000fe2000bf66270 */
[----:B------:R-:W-:Y:S01]  /*3080*/  ISETP.GT.AND P3, PT, R2, 0x9, P3 ;  /* 0x000000090200780c */ /* 0x000fe20001f64270 */
[----:B------:R-:W-:Y:S01]  /*3090*/  UISETP.GE.AND UP4, UPT, UR4, 0x32, UPT ;  /* 0x000000320400788c */ /* 0x000fe2000bf86270 */
[----:B------:R-:W-:Y:S01]  /*30a0*/  FSEL R63, R28, -INF , !P0 ;  /* 0xff8000001c3f7808 */ /* 0x000fe20004000000 */
[----:B------:R-:W-:Y:S01]  /*30b0*/  UISETP.GE.AND UP5, UPT, UR4, 0x39, UPT ;  /* 0x000000390400788c */ /* 0x000fe2000bfa6270 */
[----:B------:R-:W-:Y:S01]  /*30c0*/  FSEL R57, R57, -INF , !P2 ;  /* 0xff80000039397808 */ /* 0x000fe20005000000 */
[----:B------:R-:W-:Y:S01]  /*30d0*/  UISETP.GE.AND UP6, UPT, UR4, 0x3a, UPT ;  /* 0x0000003a0400788c */ /* 0x000fe2000bfc6270 */
[----:B------:R-:W-:Y:S01]  /*30e0*/  PLOP3.LUT P0, PT, PT, PT, UP1, 0x40, 0x0 ;  /* 0x000000000000781c */ /* 0x000fe20003f0e818 */
[----:B------:R-:W-:Y:S01]  /*30f0*/  UISETP.GE.AND UP1, UPT, UR4, 0x1a, UPT ;  /* 0x0000001a0400788c */ /* 0x000fe2000bf26270 */
[----:B------:R-:W-:Y:S01]  /*3100*/  PLOP3.LUT P2, PT, PT, PT, UP2, 0x40, 0x0 ;  /* 0x000000000000781c */ /* 0x000fe20003f4e828 */
[----:B------:R-:W-:Y:S01]  /*3110*/  UISETP.GE.AND UP2, UPT, UR4, 0x2a, UPT ;  /* 0x0000002a0400788c */ /* 0x000fe2000bf46270 */
[----:B------:R-:W-:Y:S01]  /*3120*/  ISETP.LT.OR P3, PT, R0, 0xa, P3 ;  /* 0x0000000a0000780c */ /* 0x000fe20001f61670 */
[----:B------:R-:W-:Y:S01]  /*3130*/  UP2UR UR6, UPR, URZ, 0x2 ;  /* 0x000000023f067883 */ /* 0x000fe20008000000 */
[----:B------:R-:W-:-:S02]  /*3140*/  ISETP.GT.AND P2, PT, R2, 0x10, P2 ;  /* 0x000000100200780c */ /* 0x000fc40001744270 */
[----:B0-----:R-:W-:Y:S02]  /*3150*/  FSEL R65, R29, -INF , !P3 ;  /* 0xff8000001d417808 */ /* 0x001fe40005800000 */
[----:B------:R-:W-:Y:S01]  /*3160*/  PLOP3.LUT P3, PT, PT, PT, UP1, 0x40, 0x0 ;  /* 0x000000000000781c */ /* 0x000fe20003f6e818 */
[----:B------:R-:W-:Y:S01]  /*3170*/  UISETP.GE.AND UP1, UPT, UR4, 0x21, UPT ;  /* 0x000000210400788c */ /* 0x000fe2000bf26270 */
[----:B------:R-:W-:Y:S02]  /*3180*/  ISETP.LT.OR P2, PT, R0, 0x11, P2 ;  /* 0x000000110000780c */ /* 0x000fe40001741670 */
[----:B------:R-:W-:Y:S01]  /*3190*/  ISETP.GT.AND P1, PT, R2, 0x11, P1 ;  /* 0x000000110200780c */ /* 0x000fe20000f24270 */
[----:B------:R-:W-:Y:S01]  /*31a0*/  UP2UR UR14, UPR, URZ, 0x2 ;  /* 0x000000023f0e7883 */ /* 0x000fe20008000000 */
[----:B------:R-:W-:Y:S02]  /*31b0*/  FSEL R67, R32, -INF , !P2 ;  /* 0xff80000020437808 */ /* 0x000fe40005000000 */
[----:B------:R-:W-:Y:S01]  /*31c0*/  PLOP3.LUT P2, PT, PT, PT, UP1, 0x40, 0x0 ;  /* 0x000000000000781c */ /* 0x000fe20003f4e818 */
[----:B------:R-:W-:Y:S01]  /*31d0*/  UISETP.GE.AND UP1, UPT, UR4, 0x22, UPT ;  /* 0x000000220400788c */ /* 0x000fe2000bf26270 */
[----:B------:R-:W-:-:S02]  /*31e0*/  ISETP.LT.OR P1, PT, R0, 0x12, P1 ;  /* 0x000000120000780c */ /* 0x000fc40000f21670 */
[C---:B------:R-:W-:Y:S01]  /*31f0*/  ISETP.GT.AND P0, PT, R2.reuse, 0x18, P0 ;  /* 0x000000180200780c */ /* 0x040fe20000704270 */
[----:B------:R-:W-:Y:S01]  /*3200*/  UP2UR UR7, UPR, URZ, 0x2 ;  /* 0x000000023f077883 */ /* 0x000fe20008000000 */
[----:B------:R-:W-:Y:S02]  /*3210*/  ISETP.GT.AND P3, PT, R2, 0x19, P3 ;  /* 0x000000190200780c */ /* 0x000fe40001f64270 */
[----:B------:R-:W-:Y:S02]  /*3220*/  FSEL R69, R33, -INF , !P1 ;  /* 0xff80000021457808 */ /* 0x000fe40004800000 */
[----:B------:R-:W-:Y:S01]  /*3230*/  PLOP3.LUT P1, PT, PT, PT, UP1, 0x40, 0x0 ;  /* 0x000000000000781c */ /* 0x000fe20003f2e818 */
[----:B------:R-:W-:Y:S01]  /*3240*/  UISETP.GE.AND UP1, UPT, UR4, 0x29, UPT ;  /* 0x000000290400788c */ /* 0x000fe2000bf26270 */
[C---:B------:R-:W-:Y:S02]  /*3250*/  ISETP.LT.OR P0, PT, R0.reuse, 0x19, P0 ;  /* 0x000000190000780c */ /* 0x040fe40000701670 */
[----:B------:R-:W-:-:S02]  /*3260*/  ISETP.LT.OR P3, PT, R0, 0x1a, P3 ;  /* 0x0000001a0000780c */ /* 0x000fc40001f61670 */
[----:B------:R-:W-:Y:S02]  /*3270*/  FSEL R71, R36, -INF , !P0 ;  /* 0xff80000024477808 */ /* 0x000fe40004000000 */
[----:B------:R-:W-:Y:S02]  /*3280*/  FSEL R73, R37, -INF , !P3 ;  /* 0xff80000025497808 */ /* 0x000fe40005800000 */
[----:B------:R-:W-:Y:S02]  /*3290*/  PLOP3.LUT P0, PT, PT, PT, UP1, 0x40, 0x0 ;  /* 0x000000000000781c */ /* 0x000fe40003f0e818 */
[----:B------:R-:W-:Y:S02]  /*32a0*/  PLOP3.LUT P3, PT, PT, PT, UP2, 0x40, 0x0 ;  /* 0x000000000000781c */ /* 0x000fe40003f6e828 */
[C---:B------:R-:W-:Y:S02]  /*32b0*/  ISETP.GT.AND P2, PT, R2.reuse, 0x20, P2 ;  /* 0x000000200200780c */ /* 0x040fe40001744270 */
[----:B------:R-:W-:-:S02]  /*32c0*/  ISETP.GT.AND P1, PT, R2, 0x21, P1 ;  /* 0x000000210200780c */ /* 0x000fc40000f24270 */
[C---:B------:R-:W-:Y:S02]  /*32d0*/  ISETP.GT.AND P0, PT, R2.reuse, 0x28, P0 ;  /* 0x000000280200780c */ /* 0x040fe40000704270 */
[----:B------:R-:W-:Y:S02]  /*32e0*/  ISETP.GT.AND P3, PT, R2, 0x29, P3 ;  /* 0x000000290200780c */ /* 0x000fe40001f64270 */
[C---:B------:R-:W-:Y:S02]  /*32f0*/  ISETP.LT.OR P2, PT, R0.reuse, 0x21, P2 ;  /* 0x000000210000780c */ /* 0x040fe40001741670 */
[C---:B------:R-:W-:Y:S02]  /*3300*/  ISETP.LT.OR P1, PT, R0.reuse, 0x22, P1 ;  /* 0x000000220000780c */ /* 0x040fe40000f21670 */
[C---:B------:R-:W-:Y:S02]  /*3310*/  ISETP.LT.OR P0, PT, R0.reuse, 0x29, P0 ;  /* 0x000000290000780c */ /* 0x040fe40000701670 */
[----:B------:R-:W-:-:S02]  /*3320*/  ISETP.LT.OR P3, PT, R0, 0x2a, P3 ;  /* 0x0000002a0000780c */ /* 0x000fc40001f61670 */
[----:B------:R-:W-:Y:S02]  /*3330*/  FSEL R75, R40, -INF , !P2 ;  /* 0xff800000284b7808 */ /* 0x000fe40005000000 */
[----:B------:R-:W-:Y:S02]  /*3340*/  FSEL R77, R41, -INF , !P1 ;  /* 0xff800000294d7808 */ /* 0x000fe40004800000 */
[----:B------:R-:W-:Y:S02]  /*3350*/  FSEL R79, R44, -INF , !P0 ;  /* 0xff8000002c4f7808 */ /* 0x000fe40004000000 */
[----:B------:R-:W-:Y:S02]  /*3360*/  FSEL R81, R45, -INF , !P3 ;  /* 0xff8000002d517808 */ /* 0x000fe40005800000 */
[----:B------:R-:W-:Y:S02]  /*3370*/  PLOP3.LUT P2, PT, PT, PT, UP3, 0x40, 0x0 ;  /* 0x000000000000781c */ /* 0x000fe40003f4e838 */
[----:B------:R-:W-:-:S02]  /*3380*/  PLOP3.LUT P1, PT, PT, PT, UP4, 0x40, 0x0 ;  /* 0x000000000000781c */ /* 0x000fc40003f2e848 */
[----:B------:R-:W-:Y:S02]  /*3390*/  PLOP3.LUT P0, PT, PT, PT, UP5, 0x40, 0x0 ;  /* 0x000000000000781c */ /* 0x000fe40003f0e858 */
[----:B------:R-:W-:Y:S02]  /*33a0*/  PLOP3.LUT P3, PT, PT, PT, UP6, 0x40, 0x0 ;  /* 0x000000000000781c */ /* 0x000fe40003f6e868 */
[C---:B------:R-:W-:Y:S02]  /*33b0*/  ISETP.GT.AND P2, PT, R2.reuse, 0x30, P2 ;  /* 0x000000300200780c */ /* 0x040fe40001744270 */
[C---:B------:R-:W-:Y:S02]  /*33c0*/  ISETP.GT.AND P1, PT, R2.reuse, 0x31, P1 ;  /* 0x000000310200780c */ /* 0x040fe40000f24270 */
[C---:B------:R-:W-:Y:S02]  /*33d0*/  ISETP.GT.AND P0, PT, R2.reuse, 0x38, P0 ;  /* 0x000000380200780c */ /* 0x040fe40000704270 */
[----:B------:R-:W-:Y:S01]  /*33e0*/  ISETP.GT.AND P3, PT, R2, 0x39, P3 ;  /* 0x000000390200780c */ /* 0x000fe20001f64270 */
[----:B-1----:R-:W-:Y:S01]  /*33f0*/  IMAD.IADD R2, R38, 0x1, R3 ;  /* 0x0000000126027824 */ /* 0x002fe200078e0203 */
[----:B------:R-:W-:-:S02]  /*3400*/  ISETP.LT.OR P2, PT, R0, 0x31, P2 ;  /* 0x000000310000780c */ /* 0x000fc40001741670 */
[C---:B------:R-:W-:Y:S02]  /*3410*/  ISETP.LT.OR P1, PT, R0.reuse, 0x32, P1 ;  /* 0x000000320000780c */ /* 0x040fe40000f21670 */
[C---:B------:R-:W-:Y:S02]  /*3420*/  ISETP.LT.OR P0, PT, R0.reuse, 0x39, P0 ;  /* 0x000000390000780c */ /* 0x040fe40000701670 */
[----:B------:R-:W-:Y:S02]  /*3430*/  ISETP.LT.OR P3, PT, R0, 0x3a, P3 ;  /* 0x0000003a0000780c */ /* 0x000fe40001f61670 */
[----:B------:R-:W-:Y:S02]  /*3440*/  VIADDMNMX R0, R3, R23, R18, PT ;  /* 0x0000001703007246 */ /* 0x000fe40003800112 */
[----:B------:R-:W-:Y:S02]  /*3450*/  FSEL R83, R48, -INF , !P2 ;  /* 0xff80000030537808 */ /* 0x000fe40005000000 */
[----:B------:R-:W-:-:S02]  /*3460*/  FSEL R85, R49, -INF , !P1 ;  /* 0xff80000031557808 */ /* 0x000fc40004800000 */
[----:B------:R-:W-:Y:S02]  /*3470*/  FSEL R87, R52, -INF , !P0 ;  /* 0xff80000034577808 */ /* 0x000fe40004000000 */
[----:B------:R-:W-:Y:S01]  /*3480*/  FSEL R53, R53, -INF , !P3 ;  /* 0xff80000035357808 */ /* 0x000fe20005800000 */
[----:B------:R-:W-:Y:S06]  /*3490*/  @!P6 BRA `(.L_x_980) ;  /* 0x00000000005ce947 */ /* 0x000fec0003800000 */
[----:B------:R-:W-:Y:S01]  /*34a0*/  R2UR UR4, R17 ;  /* 0x00000000110472ca */ /* 0x000fe200000e0000 */
[----:B------:R-:W-:Y:S01]  /*34b0*/  IMAD.U32 R4, RZ, RZ, UR10 ;  /* 0x0000000aff047e24 */ /* 0x000fe2000f8e00ff */
[----:B------:R-:W-:Y:S11]  /*34c0*/  BSSY B0, `(.L_x_981) ;  /* 0x0000010000007945 */ /* 0x000ff60003800000 */
[----:B------:R-:W-:-:S04]  /*34d0*/  IMAD R3, R4, UR4, R3 ;  /* 0x0000000404037c24 */ /* 0x000fc8000f8e0203 */
[----:B------:R-:W-:-:S05]  /*34e0*/  VIADD R3, R3, -UR11 ;  /* 0x8000000b03037c36 */ /* 0x000fca0008000000 */
[----:B------:R-:W-:-:S13]  /*34f0*/  ISETP.GT.AND P0, PT, R3, -0x1, PT ;  /* 0xffffffff0300780c */ /* 0x000fda0003f04270 */
[----:B------:R-:W-:Y:S05]  /*3500*/  @P0 BRA `(.L_x_982) ;  /* 0x00000000001c0947 */ /* 0x000fea0003800000 */
[----:B------:R-:W-:Y:S02]  /*3510*/  ISETP.NE.AND P0, PT, R25, 0x1, PT ;  /* 0x000000011900780c */ /* 0x000fe40003f05270 */
[----:B------:R-:W-:-:S11]  /*3520*/  LOP3.LUT R3, RZ, R3, RZ, 0x33, !PT ;  /* 0x00000003ff037212 */ /* 0x000fd600078e33ff */
[----:B------:R-:W0:Y:S02]  /*3530*/  @P0 LDC.64 R8, c[0x0][0x9e8] ;  /* 0x00027a00ff080b82 */ /* 0x000e240000000a00 */
[----:B0-----:R-:W-:-:S05]  /*3540*/  @P0 IMAD.HI.U32 R4, R3, R8, RZ ;  /* 0x0000000803040227 */ /* 0x001fca00078e00ff */
[----:B------:R-:W-:-:S04]  /*3550*/  @P0 SHF.R.U32.HI R3, RZ, R9, R4 ;  /* 0x00000009ff030219 */ /* 0x000fc80000011604 */
[----:B------:R-:W-:Y:S01]  /*3560*/  LOP3.LUT R3, RZ, R3, RZ, 0x33, !PT ;  /* 0x00000003ff037212 */ /* 0x000fe200078e33ff */
[----:B------:R-:W-:Y:S06]  /*3570*/  BRA `(.L_x_983) ;  /* 0x0000000000107947 */ /* 0x000fec0003800000 */
.L_x_982:
[----:B------:R-:W-:-:S13]  /*3580*/  ISETP.NE.AND P0, PT, R25, 0x1, PT ;  /* 0x000000011900780c */ /* 0x000fda0003f05270 */
[----:B------:R-:W0:Y:S02]  /*3590*/  @P0 LDC.64 R8, c[0x0][0x9e8] ;  /* 0x00027a00ff080b82 */ /* 0x000e240000000a00 */
[----:B0-----:R-:W-:-:S05]  /*35a0*/  @P0 IMAD.HI.U32 R4, R3, R8, RZ ;  /* 0x0000000803040227 */ /* 0x001fca00078e00ff */
[----:B------:R-:W-:-:S07]  /*35b0*/  @P0 SHF.R.U32.HI R3, RZ, R9, R4 ;  /* 0x00000009ff030219 */ /* 0x000fce0000011604 */
.L_x_983:
[----:B------:R-:W-:Y:S05]  /*35c0*/  BSYNC B0 ;  /* 0x0000000000007941 */ /* 0x000fea0003800000 */
.L_x_981:
[----:B------:R-:W-:-:S04]  /*35d0*/  IMAD R4, R3, R25, -UR27 ;  /* 0x8000001b03047e24 */ /* 0x000fc8000f8e0219 */
[----:B------:R-:W-:-:S05]  /*35e0*/  IMAD R3, R5, -0x2, R4 ;  /* 0xfffffffe05037824 */ /* 0x000fca00078e0204 */
[----:B------:R-:W-:Y:S02]  /*35f0*/  VIMNMX R2, R2, R3, !PT ;  /* 0x0000000302027248 */ /* 0x000fe40007fe0100 */
[----:B------:R-:W-:-:S07]  /*3600*/  VIADDMNMX R0, R3, R25, R0, PT ;  /* 0x0000001903007246 */ /* 0x000fce0003800100 */
.L_x_980:
[----:B------:R-:W-:Y:S01]  /*3610*/  FMNMX.FTZ R3, R57, R61, !PT ;  /* 0x0000003d39037209 */ /* 0x000fe20007810000 */
[----:B------:R-:W-:Y:S02]  /*3620*/  UP2UR UR4, UPR, URZ, 0x8 ;  /* 0x000000083f047883 */ /* 0x000fe40008000000 */
[----:B------:R-:W-:Y:S01]  /*3630*/  UISETP.NE.AND UP3, UPT, UR22, URZ, UPT ;  /* 0x0000003f1600728c */ /* 0x000fe2000bf65270 */
[----:B------:R-:W-:Y:S01]  /*3640*/  FMNMX.FTZ R3, R63, R3, !PT ;  /* 0x000000033f037209 */ /* 0x000fe20007810000 */
[----:B------:R-:W-:Y:S02]  /*3650*/  UP2UR UR22, UPR, URZ, 0x10 ;  /* 0x000000103f167883 */ /* 0x000fe40008000000 */
[----:B------:R-:W-:Y:S01]  /*3660*/  UISETP.NE.AND UP4, UPT, UR26, URZ, UPT ;  /* 0x0000003f1a00728c */ /* 0x000fe2000bf85270 */
[----:B------:R-:W-:Y:S01]  /*3670*/  FMNMX.FTZ R3, R65, R3, !PT ;  /* 0x0000000341037209 */ /* 0x000fe20007810000 */
[----:B------:R-:W-:Y:S01]  /*3680*/  UP2UR UR26, UPR, URZ, 0x20 ;  /* 0x000000203f1a7883 */ /* 0x000fe20008000000 */
[----:B------:R-:W-:Y:S01]  /*3690*/  PLOP3.LUT P2, PT, PT, PT, UP3, 0x40, 0x0 ;  /* 0x000000000000781c */ /* 0x000fe20003f4e838 */
[----:B------:R-:W-:Y:S01]  /*36a0*/  UISETP.NE.AND UP5, UPT, UR23, URZ, UPT ;  /* 0x0000003f1700728c */ /* 0x000fe2000bfa5270 */
[----:B------:R-:W-:Y:S01]  /*36b0*/  FMNMX.FTZ R3, R67, R3, !PT ;  /* 0x0000000343037209 */ /* 0x000fe20007810000 */
[----:B------:R-:W-:Y:S01]  /*36c0*/  UP2UR UR27, UPR, URZ, 0x1 ;  /* 0x000000013f1b7883 */ /* 0x000fe20008000000 */
[----:B------:R-:W-:Y:S01]  /*36d0*/  PLOP3.LUT P1, PT, PT, PT, UP4, 0x40, 0x0 ;  /* 0x000000000000781c */ /* 0x000fe20003f2e848 */
[----:B------:R-:W-:Y:S01]  /*36e0*/  UISETP.NE.AND UP0, UPT, UR15, URZ, UPT ;  /* 0x0000003f0f00728c */ /* 0x000fe2000bf05270 */
[----:B------:R-:W-:Y:S01]  /*36f0*/  FMNMX.FTZ R3, R69, R3, !PT ;  /* 0x0000000345037209 */ /* 0x000fe20007810000 */
[----:B------:R-:W-:Y:S01]  /*3700*/  UISETP.NE.AND UP3, UPT, UR18, URZ, UPT ;  /* 0x0000003f1200728c */ /* 0x000fe2000bf65270 */
[----:B------:R-:W-:Y:S01]  /*3710*/  PLOP3.LUT P3, PT, PT, PT, UP5, 0x40, 0x0 ;  /* 0x000000000000781c */ /* 0x000fe20003f6e858 */
[----:B------:R-:W-:Y:S01]  /*3720*/  UISETP.NE.AND UP5, UPT, UR5, URZ, UPT ;  /* 0x0000003f0500728c */ /* 0x000fe2000bfa5270 */
[----:B------:R-:W-:Y:S01]  /*3730*/  FMNMX.FTZ R3, R71, R3, !PT ;  /* 0x0000000347037209 */ /* 0x000fe20007810000 */
[----:B------:R-:W-:Y:S01]  /*3740*/  UISETP.NE.AND UP4, UPT, UR19, URZ, UPT ;  /* 0x0000003f1300728c */ /* 0x000fe2000bf85270 */
[C---:B------:R-:W-:Y:S01]  /*3750*/  ISETP.GT.AND P3, PT, R2.reuse, RZ, P3 ;  /* 0x000000ff0200720c */ /* 0x040fe20001f64270 */
[----:B------:R-:W-:Y:S01]  /*3760*/  ULDC UR5, c[0x0][0x988] ;  /* 0x0002620000057ab9 */ /* 0x000fe20000000800 */
[----:B------:R-:W-:Y:S01]  /*3770*/  FMNMX.FTZ R3, R73, R3, !PT ;  /* 0x0000000349037209 */ /* 0x000fe20007810000 */
[----:B------:R-:W-:Y:S01]  /*3780*/  UP2UR UR23, UPR, URZ, 0x40 ;  /* 0x000000403f177883 */ /* 0x000fe20008000000 */
[----:B------:R-:W-:Y:S01]  /*3790*/  ISETP.GT.AND P1, PT, R2, 0x1, P1 ;  /* 0x000000010200780c */ /* 0x000fe20000f24270 */
[----:B------:R-:W-:Y:S01]  /*37a0*/  UISETP.NE.AND UP6, UPT, UR14, URZ, UPT ;  /* 0x0000003f0e00728c */ /* 0x000fe2000bfc5270 */
[----:B------:R-:W-:-:S02]  /*37b0*/  FMNMX.FTZ R3, R75, R3, !PT ;  /* 0x000000034b037209 */ /* 0x000fc40007810000 */
[C---:B------:R-:W-:Y:S02]  /*37c0*/  ISETP.LT.OR P3, PT, R0.reuse, 0x1, P3 ;  /* 0x000000010000780c */ /* 0x040fe40001f61670 */
[----:B------:R-:W-:Y:S02]  /*37d0*/  FMNMX.FTZ R3, R77, R3, !PT ;  /* 0x000000034d037209 */ /* 0x000fe40007810000 */
[----:B------:R-:W-:Y:S02]  /*37e0*/  ISETP.LT.OR P1, PT, R0, 0x2, P1 ;  /* 0x000000020000780c */ /* 0x000fe40000f21670 */
[----:B------:R-:W-:Y:S02]  /*37f0*/  FMNMX.FTZ R3, R79, R3, !PT ;  /* 0x000000034f037209 */ /* 0x000fe40007810000 */
[----:B------:R-:W-:Y:S02]  /*3800*/  ISETP.GT.AND P2, PT, R2, 0x8, P2 ;  /* 0x000000080200780c */ /* 0x000fe40001744270 */
[----:B------:R-:W-:-:S02]  /*3810*/  FMNMX.FTZ R3, R81, R3, !PT ;  /* 0x0000000351037209 */ /* 0x000fc40007810000 */
[----:B------:R-:W-:Y:S02]  /*3820*/  ISETP.LT.OR P2, PT, R0, 0x9, P2 ;  /* 0x000000090000780c */ /* 0x000fe40001741670 */
[----:B------:R-:W-:Y:S02]  /*3830*/  FMNMX.FTZ R3, R83, R3, !PT ;  /* 0x0000000353037209 */ /* 0x000fe40007810000 */
[----:B------:R-:W-:Y:S02]  /*3840*/  FSEL R18, R30, -INF , !P2 ;  /* 0xff8000001e127808 */ /* 0x000fe40005000000 */
[----:B------:R-:W-:Y:S02]  /*3850*/  FMNMX.FTZ R3, R85, R3, !PT ;  /* 0x0000000355037209 */ /* 0x000fe40007810000 */
[----:B------:R-:W-:Y:S01]  /*3860*/  PLOP3.LUT P2, PT, PT, PT, UP4, 0x40, 0x0 ;  /* 0x000000000000781c */ /* 0x000fe20003f4e848 */
[----:B------:R-:W-:Y:S01]  /*3870*/  UISETP.NE.AND UP4, UPT, UR22, URZ, UPT ;  /* 0x0000003f1600728c */ /* 0x000fe2000bf85270 */
[----:B------:R-:W-:-:S02]  /*3880*/  FMNMX.FTZ R3, R87, R3, !PT ;  /* 0x0000000357037209 */ /* 0x000fc40007810000 */
[----:B------:R-:W-:Y:S02]  /*3890*/  ISETP.GT.AND P2, PT, R2, 0x18, P2 ;  /* 0x000000180200780c */ /* 0x000fe40001744270 */
[----:B------:R-:W-:Y:S02]  /*38a0*/  FMNMX.FTZ R3, R53, R3, !PT ;  /* 0x0000000335037209 */ /* 0x000fe40007810000 */
[----:B------:R-:W-:-:S03]  /*38b0*/  ISETP.LT.OR P2, PT, R0, 0x19, P2 ;  /* 0x000000190000780c */ /* 0x000fc60001741670 */
[----:B------:R-:W0:Y:S01]  /*38c0*/  SHFL.BFLY PT, R4, R3, 0x2, 0x1f ;  /* 0x0c401f0003047f89 */ /* 0x000e2200000e0000 */
[----:B------:R-:W-:Y:S02]  /*38d0*/  FSEL R28, R59, -INF , !P2 ;  /* 0xff8000003b1c7808 */ /* 0x000fe40005000000 */
[----:B------:R-:W-:-:S04]  /*38e0*/  PLOP3.LUT P2, PT, PT, PT, UP1, 0x40, 0x0 ;  /* 0x000000000000781c */ /* 0x000fc80003f4e818 */
[----:B------:R-:W-:-:S04]  /*38f0*/  ISETP.GT.AND P2, PT, R2, 0x28, P2 ;  /* 0x000000280200780c */ /* 0x000fc80001744270 */
[----:B------:R-:W-:Y:S02]  /*3900*/  ISETP.LT.OR P2, PT, R0, 0x29, P2 ;  /* 0x000000290000780c */ /* 0x000fe40001741670 */
[----:B0-----:R-:W-:-:S05]  /*3910*/  FMNMX.FTZ R9, R3, R4, !PT ;  /* 0x0000000403097209 */ /* 0x001fca0007810000 */
[----:B------:R-:W0:Y:S02]  /*3920*/  SHFL.BFLY PT, R4, R9, 0x1, 0x1f ;  /* 0x0c201f0009047f89 */ /* 0x000e2400000e0000 */
[----:B0-----:R-:W-:Y:S02]  /*3930*/  FMNMX.FTZ R4, R9, R4, !PT ;  /* 0x0000000409047209 */ /* 0x001fe40007810000 */
[----:B------:R-:W-:Y:S02]  /*3940*/  FSEL R9, R27, -INF , !P1 ;  /* 0xff8000001b097808 */ /* 0x000fe40004800000 */
[C---:B------:R-:W-:Y:S01]  /*3950*/  FSETP.NEU.FTZ.AND P0, PT, R4.reuse, -INF , PT ;  /* 0xff8000000400780b */ /* 0x040fe20003f1d000 */
[----:B------:R-:W-:Y:S01]  /*3960*/  FMUL.FTZ R8, R4, UR5 ;  /* 0x0000000504087c20 */ /* 0x000fe20008410000 */
[----:B------:R-:W-:Y:S01]  /*3970*/  PLOP3.LUT P1, PT, PT, PT, UP3, 0x40, 0x0 ;  /* 0x000000000000781c */ /* 0x000fe20003f2e838 */
[----:B------:R-:W-:-:S03]  /*3980*/  UISETP.NE.AND UP3, UPT, UR4, URZ, UPT ;  /* 0x0000003f0400728c */ /* 0x000fc6000bf65270 */
[----:B------:R-:W-:Y:S02]  /*3990*/  FSEL R38, R8, RZ, P0 ;  /* 0x000000ff08267208 */ /* 0x000fe40000000000 */
[----:B------:R-:W-:Y:S01]  /*39a0*/  PLOP3.LUT P0, PT, PT, PT, UP5, 0x40, 0x0 ;  /* 0x000000000000781c */ /* 0x000fe20003f0e858 */
[----:B------:R-:W-:Y:S01]  /*39b0*/  UISETP.NE.AND UP5, UPT, UR6, URZ, UPT ;  /* 0x0000003f0600728c */ /* 0x000fe2000bfa5270 */
[----:B------:R-:W-:Y:S01]  /*39c0*/  FSEL R8, R26, -INF , !P3 ;  /* 0xff8000001a087808 */ /* 0x000fe20005800000 */
[--C-:B------:R-:W-:Y:S01]  /*39d0*/  FFMA.FTZ R36, R57, UR5, -R38.reuse ;  /* 0x0000000539247c23 */ /* 0x100fe20008010826 */
[----:B------:R-:W-:Y:S01]  /*39e0*/  PLOP3.LUT P3, PT, PT, PT, UP0, 0x40, 0x0 ;  /* 0x000000000000781c */ /* 0x000fe20003f6e808 */
[----:B------:R-:W-:Y:S01]  /*39f0*/  UISETP.NE.AND UP0, UPT, UR7, URZ, UPT ;  /* 0x0000003f0700728c */ /* 0x000fe2000bf05270 */
[C---:B------:R-:W-:Y:S01]  /*3a00*/  ISETP.GT.AND P0, PT, R2.reuse, 0x9, P0 ;  /* 0x000000090200780c */ /* 0x040fe20000704270 */
[----:B------:R-:W-:Y:S01]  /*3a10*/  MUFU.EX2 R196, R36 ;  /* 0x0000002400c47308 */ /* 0x000fe20000000800 */
[----:B------:R-:W-:Y:S01]  /*3a20*/  ISETP.GT.AND P3, PT, R2, 0x10, P3 ;  /* 0x000000100200780c */ /* 0x000fe20001f64270 */
[--C-:B------:R-:W-:Y:S01]  /*3a30*/  FFMA.FTZ R37, R61, UR5, -R38.reuse ;  /* 0x000000053d257c23 */ /* 0x100fe20008010826 */
[----:B------:R-:W-:Y:S01]  /*3a40*/  ISETP.LT.OR P0, PT, R0, 0xa, P0 ;  /* 0x0000000a0000780c */ /* 0x000fe20000701670 */
[--C-:B------:R-:W-:Y:S01]  /*3a50*/  FFMA.FTZ R40, R63, UR5, -R38.reuse ;  /* 0x000000053f287c23 */ /* 0x100fe20008010826 */
[----:B------:R-:W-:Y:S01]  /*3a60*/  FMNMX.FTZ R3, R8, R9, !PT ;  /* 0x0000000908037209 */ /* 0x000fe20007810000 */
[--C-:B------:R-:W-:Y:S01]  /*3a70*/  FFMA.FTZ R41, R65, UR5, -R38.reuse ;  /* 0x0000000541297c23 */ /* 0x100fe20008010826 */
[----:B------:R-:W-:Y:S01]  /*3a80*/  FSEL R23, R31, -INF , !P0 ;  /* 0xff8000001f177808 */ /* 0x000fe20004000000 */
[--C-:B------:R-:W-:Y:S01]  /*3a90*/  FFMA.FTZ R44, R71, UR5, -R38.reuse ;  /* 0x00000005472c7c23 */ /* 0x100fe20008010826 */
[----:B------:R-:W-:Y:S01]  /*3aa0*/  ISETP.LT.OR P3, PT, R0, 0x11, P3 ;  /* 0x000000110000780c */ /* 0x000fe20001f61670 */
[----:B------:R-:W-:Y:S01]  /*3ab0*/  MUFU.EX2 R40, R40 ;  /* 0x0000002800287308 */ /* 0x000fe20000000800 */
[----:B------:R-:W-:Y:S01]  /*3ac0*/  ISETP.GT.AND P1, PT, R2, 0x11, P1 ;  /* 0x000000110200780c */ /* 0x000fe20000f24270 */
[--C-:B------:R-:W-:Y:S01]  /*3ad0*/  FFMA.FTZ R45, R73, UR5, -R38.reuse ;  /* 0x00000005492d7c23 */ /* 0x100fe20008010826 */
[----:B------:R-:W-:Y:S01]  /*3ae0*/  FMNMX.FTZ R30, R18, R3, !PT ;  /* 0x00000003121e7209 */ /* 0x000fe20007810000 */
[--C-:B------:R-:W-:Y:S01]  /*3af0*/  FFMA.FTZ R48, R79, UR5, -R38.reuse ;  /* 0x000000054f307c23 */ /* 0x100fe20008010826 */
[----:B------:R-:W-:Y:S01]  /*3b00*/  PLOP3.LUT P0, PT, PT, PT, UP5, 0x40, 0x0 ;  /* 0x000000000000781c */ /* 0x000fe20003f0e858 */
[----:B------:R-:W-:Y:S01]  /*3b10*/  UISETP.NE.AND UP5, UPT, UR26, URZ, UPT ;  /* 0x0000003f1a00728c */ /* 0x000fe2000bfa5270 */
[----:B------:R-:W-:Y:S01]  /*3b20*/  FSEL R26, R34, -INF , !P3 ;  /* 0xff800000221a7808 */ /* 0x000fe20005800000 */
[----:B------:R-:W-:Y:S01]  /*3b30*/  FFMA.FTZ R49, R81, UR5, -R38 ;  /* 0x0000000551317c23 */ /* 0x000fe20008010826 */
[----:B------:R-:W-:Y:S01]  /*3b40*/  ISETP.LT.OR P1, PT, R0, 0x12, P1 ;  /* 0x000000120000780c */ /* 0x000fe20000f21670 */
[----:B------:R-:W-:Y:S01]  /*3b50*/  MUFU.EX2 R41, R41 ;  /* 0x0000002900297308 */ /* 0x000fe20000000800 */
[----:B------:R-:W-:-:S02]  /*3b60*/  FMNMX.FTZ R3, R23, R30, !PT ;  /* 0x0000001e17037209 */ /* 0x000fc40007810000 */
[----:B------:R-:W-:Y:S01]  /*3b70*/  PLOP3.LUT P3, PT, PT, PT, UP6, 0x40, 0x0 ;  /* 0x000000000000781c */ /* 0x000fe20003f6e868 */
[----:B------:R-:W-:Y:S01]  /*3b80*/  UISETP.NE.AND UP6, UPT, UR23, URZ, UPT ;  /* 0x0000003f1700728c */ /* 0x000fe2000bfc5270 */
[----:B------:R-:W-:Y:S02]  /*3b90*/  FSEL R27, R35, -INF , !P1 ;  /* 0xff800000231b7808 */ /* 0x000fe40004800000 */
[----:B------:R-:W-:Y:S01]  /*3ba0*/  ISETP.GT.AND P0, PT, R2, 0x19, P0 ;  /* 0x000000190200780c */ /* 0x000fe20000704270 */
[----:B------:R-:W-:Y:S01]  /*3bb0*/  MUFU.EX2 R44, R44 ;  /* 0x0000002c002c7308 */ /* 0x000fe20000000800 */
[----:B------:R-:W-:Y:S02]  /*3bc0*/  FMNMX.FTZ R32, R26, R3, !PT ;  /* 0x000000031a207209 */ /* 0x000fe40007810000 */
[----:B------:R-:W-:Y:S01]  /*3bd0*/  PLOP3.LUT P1, PT, PT, PT, UP0, 0x40, 0x0 ;  /* 0x000000000000781c */ /* 0x000fe20003f2e808 */
[----:B------:R-:W-:Y:S01]  /*3be0*/  UISETP.NE.AND UP0, UPT, UR27, URZ, UPT ;  /* 0x0000003f1b00728c */ /* 0x000fe2000bf05270 */
[----:B------:R-:W-:-:S02]  /*3bf0*/  ISETP.GT.AND P3, PT, R2, 0x20, P3 ;  /* 0x000000200200780c */ /* 0x000fc40001f64270 */
[C---:B------:R-:W-:Y:S01]  /*3c00*/  ISETP.LT.OR P0, PT, R0.reuse, 0x1a, P0 ;  /* 0x0000001a0000780c */ /* 0x040fe20000701670 */
[----:B------:R-:W-:Y:S01]  /*3c10*/  MUFU.EX2 R45, R45 ;  /* 0x0000002d002d7308 */ /* 0x000fe20000000800 */
[----:B------:R-:W-:Y:S02]  /*3c20*/  FMNMX.FTZ R3, R27, R32, !PT ;  /* 0x000000201b037209 */ /* 0x000fe40007810000 */
[----:B------:R-:W-:Y:S02]  /*3c30*/  ISETP.LT.OR P3, PT, R0, 0x21, P3 ;  /* 0x000000210000780c */ /* 0x000fe40001f61670 */
[----:B------:R-:W-:Y:S02]  /*3c40*/  FSEL R29, R39, -INF , !P0 ;  /* 0xff800000271d7808 */ /* 0x000fe40004000000 */
[----:B------:R-:W-:Y:S01]  /*3c50*/  ISETP.GT.AND P1, PT, R2, 0x21, P1 ;  /* 0x000000210200780c */ /* 0x000fe20000f24270 */
[----:B------:R-:W0:Y:S01]  /*3c60*/  MUFU.EX2 R39, R37 ;  /* 0x0000002500277308 */ /* 0x000e220000000800 */
[----:B------:R-:W-:Y:S01]  /*3c70*/  FMNMX.FTZ R34, R28, R3, !PT ;  /* 0x000000031c227209 */ /* 0x000fe20007810000 */
[----:B------:R-:W-:Y:S01]  /*3c80*/  @UP0 ULDC UR6, c[0x0][0x44c] ;  /* 0x0001130000060ab9 */ /* 0x000fe20000000800 */
[----:B------:R-:W-:Y:S01]  /*3c90*/  PLOP3.LUT P0, PT, PT, PT, UP2, 0x40, 0x0 ;  /* 0x000000000000781c */ /* 0x000fe20003f0e828 */
[----:B------:R-:W-:Y:S01]  /*3ca0*/  UIMAD.WIDE.U32 UR6, UR38, UR6, URZ ;  /* 0x00000006260672a5 */ /* 0x000fe2000f8e003f */
[----:B------:R-:W-:Y:S01]  /*3cb0*/  FSEL R30, R42, -INF , !P3 ;  /* 0xff8000002a1e7808 */ /* 0x000fe20005800000 */
[--C-:B------:R-:W-:Y:S01]  /*3cc0*/  FFMA.FTZ R42, R67, UR5, -R38.reuse ;  /* 0x00000005432a7c23 */ /* 0x100fe20008010826 */
[----:B------:R-:W-:Y:S01]  /*3cd0*/  ISETP.LT.OR P1, PT, R0, 0x22, P1 ;  /* 0x000000220000780c */ /* 0x000fe20000f21670 */
[----:B------:R-:W-:Y:S01]  /*3ce0*/  MUFU.EX2 R48, R48 ;  /* 0x0000003000307308 */ /* 0x000fe20000000800 */
[----:B------:R-:W-:Y:S01]  /*3cf0*/  FMNMX.FTZ R3, R29, R34, !PT ;  /* 0x000000221d037209 */ /* 0x000fe20007810000 */
[----:B------:R-:W-:Y:S01]  /*3d00*/  @UP0 ULDC UR4, c[0x0][0x450] ;  /* 0x0001140000040ab9 */ /* 0x000fe20000000800 */
[----:B------:R-:W-:Y:S01]  /*3d10*/  ISETP.GT.AND P0, PT, R2, 0x29, P0 ;  /* 0x000000290200780c */ /* 0x000fe20000704270 */
[----:B------:R-:W-:Y:S01]  /*3d20*/  @UP0 USHF.R.U32.HI UR38, URZ, UR4, UR7 ;  /* 0x000000043f260299 */ /* 0x000fe20008011607 */
[----:B------:R-:W-:Y:S01]  /*3d30*/  PLOP3.LUT P3, PT, PT, PT, UP3, 0x40, 0x0 ;  /* 0x000000000000781c */ /* 0x000fe20003f6e838 */
[----:B------:R-:W-:Y:S01]  /*3d40*/  UIADD3 UR6, UR39, -0x2, URZ ;  /* 0xfffffffe27067890 */ /* 0x000fe2000fffe03f */
[----:B------:R-:W-:Y:S01]  /*3d50*/  FSEL R31, R43, -INF , !P1 ;  /* 0xff8000002b1f7808 */ /* 0x000fe20004800000 */
[----:B------:R-:W-:Y:S01]  /*3d60*/  FFMA.FTZ R43, R69, UR5, -R38 ;  /* 0x00000005452b7c23 */ /* 0x000fe20008010826 */
[----:B------:R-:W-:Y:S01]  /*3d70*/  FMNMX.FTZ R34, R30, R3, !PT ;  /* 0x000000031e227209 */ /* 0x000fe20007810000 */
[----:B------:R-:W-:Y:S01]  /*3d80*/  MUFU.EX2 R42, R42 ;  /* 0x0000002a002a7308 */ /* 0x000fe20000000800 */
[----:B------:R-:W-:Y:S01]  /*3d90*/  ISETP.LT.OR P0, PT, R0, 0x2a, P0 ;  /* 0x0000002a0000780c */ /* 0x000fe20000701670 */
[----:B------:R-:W-:Y:S01]  /*3da0*/  UIADD3 UR38, UR42, UR38, URZ ;  /* 0x000000262a267290 */ /* 0x000fe2000fffe03f */
[----:B------:R-:W-:-:S02]  /*3db0*/  PLOP3.LUT P1, PT, PT, PT, UP4, 0x40, 0x0 ;  /* 0x000000000000781c */ /* 0x000fc40003f2e848 */
[----:B------:R-:W-:Y:S01]  /*3dc0*/  FSEL R32, R46, -INF , !P2 ;  /* 0xff8000002e207808 */ /* 0x000fe20005000000 */
[--C-:B------:R-:W-:Y:S01]  /*3dd0*/  FFMA.FTZ R46, R75, UR5, -R38.reuse ;  /* 0x000000054b2e7c23 */ /* 0x100fe20008010826 */
[----:B------:R-:W-:Y:S01]  /*3de0*/  ISETP.GT.AND P3, PT, R2, 0x30, P3 ;  /* 0x000000300200780c */ /* 0x000fe20001f64270 */
[----:B------:R-:W1:Y:S01]  /*3df0*/  MUFU.EX2 R43, R43 ;  /* 0x0000002b002b7308 */ /* 0x000e620000000800 */
[----:B------:R-:W-:Y:S01]  /*3e00*/  FMNMX.FTZ R3, R31, R34, !PT ;  /* 0x000000221f037209 */ /* 0x000fe20007810000 */
[----:B------:R-:W-:Y:S01]  /*3e10*/  VIADD R24, R24, UR38 ;  /* 0x0000002618187c36 */ /* 0x000fe20008000000 */
[----:B------:R-:W-:Y:S01]  /*3e20*/  FSEL R33, R47, -INF , !P0 ;  /* 0xff8000002f217808 */ /* 0x000fe20004000000 */
[----:B------:R-:W-:Y:S01]  /*3e30*/  FFMA.FTZ R47, R77, UR5, -R38 ;  /* 0x000000054d2f7c23 */ /* 0x000fe20008010826 */
[----:B------:R-:W-:Y:S02]  /*3e40*/  PLOP3.LUT P2, PT, PT, PT, UP5, 0x40, 0x0 ;  /* 0x000000000000781c */ /* 0x000fe40003f4e858 */
[----:B------:R-:W-:Y:S01]  /*3e50*/  PLOP3.LUT P0, PT, PT, PT, UP6, 0x40, 0x0 ;  /* 0x000000000000781c */ /* 0x000fe20003f0e868 */
[----:B------:R-:W-:Y:S01]  /*3e60*/  MUFU.EX2 R46, R46 ;  /* 0x0000002e002e7308 */ /* 0x000fe20000000800 */
[----:B------:R-:W-:-:S02]  /*3e70*/  ISETP.GT.AND P1, PT, R2, 0x31, P1 ;  /* 0x000000310200780c */ /* 0x000fc40000f24270 */
[----:B------:R-:W-:Y:S02]  /*3e80*/  ISETP.LT.OR P3, PT, R0, 0x31, P3 ;  /* 0x000000310000780c */ /* 0x000fe40001f61670 */
[----:B------:R-:W-:Y:S02]  /*3e90*/  FMNMX.FTZ R34, R32, R3, !PT ;  /* 0x0000000320227209 */ /* 0x000fe40007810000 */
[C---:B------:R-:W-:Y:S01]  /*3ea0*/  ISETP.GT.AND P2, PT, R2.reuse, 0x38, P2 ;  /* 0x000000380200780c */ /* 0x040fe20001744270 */
[----:B------:R-:W2:Y:S01]  /*3eb0*/  MUFU.EX2 R47, R47 ;  /* 0x0000002f002f7308 */ /* 0x000ea20000000800 */
[----:B------:R-:W-:Y:S02]  /*3ec0*/  ISETP.GT.AND P0, PT, R2, 0x39, P0 ;  /* 0x000000390200780c */ /* 0x000fe40000704270 */
[----:B------:R-:W-:Y:S02]  /*3ed0*/  ISETP.LT.OR P1, PT, R0, 0x32, P1 ;  /* 0x000000320000780c */ /* 0x000fe40000f21670 */
[----:B------:R-:W-:Y:S01]  /*3ee0*/  FSEL R2, R50, -INF , !P3 ;  /* 0xff80000032027808 */ /* 0x000fe20005800000 */
[----:B------:R-:W-:Y:S01]  /*3ef0*/  FFMA.FTZ R50, R83, UR5, -R38 ;  /* 0x0000000553327c23 */ /* 0x000fe20008010826 */
[----:B------:R-:W-:Y:S01]  /*3f00*/  FMNMX.FTZ R3, R33, R34, !PT ;  /* 0x0000002221037209 */ /* 0x000fe20007810000 */
[----:B------:R-:W3:Y:S01]  /*3f10*/  MUFU.EX2 R49, R49 ;  /* 0x0000003100317308 */ /* 0x000ee20000000800 */
[----:B------:R-:W-:-:S02]  /*3f20*/  ISETP.LT.OR P2, PT, R0, 0x39, P2 ;  /* 0x000000390000780c */ /* 0x000fc40001741670 */
[----:B------:R-:W-:Y:S01]  /*3f30*/  FSEL R34, R51, -INF , !P1 ;  /* 0xff80000033227808 */ /* 0x000fe20004800000 */
[----:B------:R-:W-:Y:S01]  /*3f40*/  FFMA.FTZ R51, R85, UR5, -R38 ;  /* 0x0000000555337c23 */ /* 0x000fe20008010826 */
[----:B------:R-:W-:Y:S02]  /*3f50*/  FMNMX.FTZ R3, R2, R3, !PT ;  /* 0x0000000302037209 */ /* 0x000fe40007810000 */
[----:B------:R-:W-:Y:S01]  /*3f60*/  ISETP.LT.OR P0, PT, R0, 0x3a, P0 ;  /* 0x0000003a0000780c */ /* 0x000fe20000701670 */
[----:B------:R-:W-:Y:S01]  /*3f70*/  MUFU.EX2 R50, R50 ;  /* 0x0000003200327308 */ /* 0x000fe20000000800 */
[----:B------:R-:W-:Y:S02]  /*3f80*/  FSEL R0, R54, -INF , !P2 ;  /* 0xff80000036007808 */ /* 0x000fe40005000000 */
[----:B------:R-:W-:Y:S02]  /*3f90*/  FMNMX.FTZ R3, R34, R3, !PT ;  /* 0x0000000322037209 */ /* 0x000fe40007810000 */
[----:B------:R-:W-:Y:S01]  /*3fa0*/  FSEL R35, R55, -INF , !P0 ;  /* 0xff80000037237808 */ /* 0x000fe20004000000 */
[----:B0-----:R-:W-:Y:S01]  /*3fb0*/  FADD.FTZ R55, R196, R39 ;  /* 0x00000027c4377221 */ /* 0x001fe20000010000 */
[----:B------:R-:W-:Y:S01]  /*3fc0*/  FMNMX.FTZ R36, R0, R3, !PT ;  /* 0x0000000300247209 */ /* 0x000fe20007810000 */
[----:B------:R-:W0:Y:S01]  /*3fd0*/  MUFU.EX2 R51, R51 ;  /* 0x0000003300337308 */ /* 0x000e220000000800 */
[----:B------:R-:W-:-:S02]  /*3fe0*/  F2FP.F16.F32.PACK_AB R196, R39, R196 ;  /* 0x000000c427c4723e */ /* 0x000fc400000000ff */
[----:B------:R-:W-:Y:S02]  /*3ff0*/  FMNMX.FTZ R36, R35, R36, !PT ;  /* 0x0000002423247209 */ /* 0x000fe40007810000 */
[----:B------:R-:W-:Y:S02]  /*4000*/  F2FP.F16.F32.PACK_AB R198, R41, R40 ;  /* 0x0000002829c6723e */ /* 0x000fe400000000ff */
[----:B-1----:R-:W-:Y:S01]  /*4010*/  F2FP.F16.F32.PACK_AB R192, R43, R42 ;  /* 0x0000002a2bc0723e */ /* 0x002fe200000000ff */
[----:B------:R-:W1:Y:S01]  /*4020*/  SHFL.BFLY PT, R3, R36, 0x2, 0x1f ;  /* 0x0c401f0024037f89 */ /* 0x000e6200000e0000 */
[----:B------:R-:W-:Y:S02]  /*4030*/  F2FP.F16.F32.PACK_AB R194, R45, R44 ;  /* 0x0000002c2dc2723e */ /* 0x000fe400000000ff */
[----:B--2---:R-:W-:Y:S02]  /*4040*/  F2FP.F16.F32.PACK_AB R188, R47, R46 ;  /* 0x0000002e2fbc723e */ /* 0x004fe400000000ff */
[----:B---3--:R-:W-:-:S02]  /*4050*/  F2FP.F16.F32.PACK_AB R190, R49, R48 ;  /* 0x0000003031be723e */ /* 0x008fc400000000ff */
[----:B0-----:R-:W-:Y:S02]  /*4060*/  F2FP.F16.F32.PACK_AB R184, R51, R50 ;  /* 0x0000003233b8723e */ /* 0x001fe400000000ff */
[----:B-1----:R-:W-:-:S05]  /*4070*/  FMNMX.FTZ R37, R36, R3, !PT ;  /* 0x0000000324257209 */ /* 0x002fca0007810000 */
[----:B------:R-:W0:Y:S02]  /*4080*/  SHFL.BFLY PT, R36, R37, 0x1, 0x1f ;  /* 0x0c201f0025247f89 */ /* 0x000e2400000e0000 */
[----:B0-----:R-:W-:Y:S01]  /*4090*/  FMNMX.FTZ R3, R37, R36, !PT ;  /* 0x0000002425037209 */ /* 0x001fe20007810000 */
[--C-:B------:R-:W-:Y:S01]  /*40a0*/  FFMA.FTZ R36, R87, UR5, -R38.reuse ;  /* 0x0000000557247c23 */ /* 0x100fe20008010826 */
[----:B------:R-:W-:Y:S02]  /*40b0*/  FFMA.FTZ R38, R53, UR5, -R38 ;  /* 0x0000000535267c23 */ /* 0x000fe40008010826 */
[C---:B------:R-:W-:Y:S01]  /*40c0*/  FSETP.NEU.FTZ.AND P0, PT, R3.reuse, -INF , PT ;  /* 0xff8000000300780b */ /* 0x040fe20003f1d000 */
[----:B------:R-:W-:Y:S02]  /*40d0*/  FMUL.FTZ R37, R3, UR5 ;  /* 0x0000000503257c20 */ /* 0x000fe40008410000 */
[----:B------:R-:W-:Y:S03]  /*40e0*/  MUFU.EX2 R36, R36 ;  /* 0x0000002400247308 */ /* 0x000fe60000000800 */
[----:B------:R-:W-:-:S05]  /*40f0*/  FSEL R53, R37, RZ, P0 ;  /* 0x000000ff25357208 */ /* 0x000fca0000000000 */
[--C-:B------:R-:W-:Y:S01]  /*4100*/  FFMA.FTZ R8, R8, UR5, -R53.reuse ;  /* 0x0000000508087c23 */ /* 0x100fe20008010835 */
[--C-:B------:R-:W-:Y:S01]  /*4110*/  FFMA.FTZ R9, R9, UR5, -R53.reuse ;  /* 0x0000000509097c23 */ /* 0x100fe20008010835 */
[--C-:B------:R-:W-:Y:S01]  /*4120*/  FFMA.FTZ R18, R18, UR5, -R53.reuse ;  /* 0x0000000512127c23 */ /* 0x100fe20008010835 */
[--C-:B------:R-:W-:Y:S01]  /*4130*/  FFMA.FTZ R23, R23, UR5, -R53.reuse ;  /* 0x0000000517177c23 */ /* 0x100fe20008010835 */
[--C-:B------:R-:W-:Y:S01]  /*4140*/  FFMA.FTZ R26, R26, UR5, -R53.reuse ;  /* 0x000000051a1a7c23 */ /* 0x100fe20008010835 */
[--C-:B------:R-:W-:Y:S01]  /*4150*/  FFMA.FTZ R27, R27, UR5, -R53.reuse ;  /* 0x000000051b1b7c23 */ /* 0x100fe20008010835 */
[----:B------:R-:W-:Y:S01]  /*4160*/  MUFU.EX2 R8, R8 ;  /* 0x0000000800087308 */ /* 0x000fe20000000800 */
[--C-:B------:R-:W-:Y:S01]  /*4170*/  FFMA.FTZ R28, R28, UR5, -R53.reuse ;  /* 0x000000051c1c7c23 */ /* 0x100fe20008010835 */
[--C-:B------:R-:W-:Y:S01]  /*4180*/  FFMA.FTZ R29, R29, UR5, -R53.reuse ;  /* 0x000000051d1d7c23 */ /* 0x100fe20008010835 */
[--C-:B------:R-:W-:Y:S01]  /*4190*/  FFMA.FTZ R30, R30, UR5, -R53.reuse ;  /* 0x000000051e1e7c23 */ /* 0x100fe20008010835 */
[--C-:B------:R-:W-:Y:S01]  /*41a0*/  FFMA.FTZ R31, R31, UR5, -R53.reuse ;  /* 0x000000051f1f7c23 */ /* 0x100fe20008010835 */
[--C-:B------:R-:W-:Y:S01]  /*41b0*/  FFMA.FTZ R32, R32, UR5, -R53.reuse ;  /* 0x0000000520207c23 */ /* 0x100fe20008010835 */
[--C-:B------:R-:W-:Y:S01]  /*41c0*/  FFMA.FTZ R33, R33, UR5, -R53.reuse ;  /* 0x0000000521217c23 */ /* 0x100fe20008010835 */
[--C-:B------:R-:W-:Y:S01]  /*41d0*/  FFMA.FTZ R2, R2, UR5, -R53.reuse ;  /* 0x0000000502027c23 */ /* 0x100fe20008010835 */
[----:B------:R-:W0:Y:S01]  /*41e0*/  MUFU.EX2 R9, R9 ;  /* 0x0000000900097308 */ /* 0x000e220000000800 */
[--C-:B------:R-:W-:Y:S01]  /*41f0*/  FFMA.FTZ R34, R34, UR5, -R53.reuse ;  /* 0x0000000522227c23 */ /* 0x100fe20008010835 */
[--C-:B------:R-:W-:Y:S01]  /*4200*/  FFMA.FTZ R0, R0, UR5, -R53.reuse ;  /* 0x0000000500007c23 */ /* 0x100fe20008010835 */
[----:B------:R-:W-:-:S05]  /*4210*/  FFMA.FTZ R35, R35, UR5, -R53 ;  /* 0x0000000523237c23 */ /* 0x000fca0008010835 */
[----:B------:R1:W2:Y:S08]  /*4220*/  MUFU.EX2 R199, R18 ;  /* 0x0000001200c77308 */ /* 0x0002b00000000800 */
[----:B------:R3:W4:Y:S01]  /*4230*/  MUFU.EX2 R52, R23 ;  /* 0x0000001700347308 */ /* 0x0007220000000800 */
[----:B-1----:R-:W-:Y:S01]  /*4240*/  FADD.FTZ R18, R40, R55 ;  /* 0x0000003728127221 */ /* 0x002fe20000010000 */
[----:B0-----:R-:W-:-:S06]  /*4250*/  F2FP.F16.F32.PACK_AB R197, R9, R8 ;  /* 0x0000000809c5723e */ /* 0x001fcc00000000ff */
[----:B------:R-:W-:Y:S01]  /*4260*/  MUFU.EX2 R26, R26 ;  /* 0x0000001a001a7308 */ /* 0x000fe20000000800 */
[----:B---3--:R-:W-:-:S04]  /*4270*/  FADD.FTZ R23, R41, R18 ;  /* 0x0000001229177221 */ /* 0x008fc80000010000 */
[----:B------:R-:W-:-:S03]  /*4280*/  FADD.FTZ R18, R42, R23 ;  /* 0x000000172a127221 */ /* 0x000fc60000010000 */
[----:B------:R-:W0:Y:S01]  /*4290*/  MUFU.EX2 R27, R27 ;  /* 0x0000001b001b7308 */ /* 0x000e220000000800 */
[----:B------:R-:W-:Y:S01]  /*42a0*/  FADD.FTZ R23, R43, R18 ;  /* 0x000000122b177221 */ /* 0x000fe20000010000 */
[----:B------:R-:W-:-:S06]  /*42b0*/  FADD.FTZ R18, R8, R9 ;  /* 0x0000000908127221 */ /* 0x000fcc0000010000 */
[----:B------:R1:W3:Y:S08]  /*42c0*/  MUFU.EX2 R37, R38 ;  /* 0x0000002600257308 */ /* 0x0002f00000000800 */
[----:B------:R-:W5:Y:S01]  /*42d0*/  MUFU.EX2 R28, R28 ;  /* 0x0000001c001c7308 */ /* 0x000f620000000800 */
[----:B-1----:R-:W-:Y:S01]  /*42e0*/  FADD.FTZ R38, R44, R23 ;  /* 0x000000172c267221 */ /* 0x002fe20000010000 */
[----:B--2---:R-:W-:Y:S01]  /*42f0*/  FADD.FTZ R23, R199, R18 ;  /* 0x00000012c7177221 */ /* 0x004fe20000010000 */
[----:B----4-:R-:W-:-:S02]  /*4300*/  F2FP.F16.F32.PACK_AB R199, R52, R199 ;  /* 0x000000c734c7723e */ /* 0x010fc400000000ff */
[----:B------:R-:W-:Y:S01]  /*4310*/  FADD.FTZ R55, R45, R38 ;  /* 0x000000262d377221 */ /* 0x000fe20000010000 */
[----:B------:R-:W-:Y:S01]  /*4320*/  FADD.FTZ R23, R52, R23 ;  /* 0x0000001734177221 */ /* 0x000fe20000010000 */
[----:B0-----:R-:W-:Y:S01]  /*4330*/  F2FP.F16.F32.PACK_AB R193, R27, R26 ;  /* 0x0000001a1bc1723e */ /* 0x001fe200000000ff */
[----:B------:R-:W0:Y:S01]  /*4340*/  MUFU.EX2 R29, R29 ;  /* 0x0000001d001d7308 */ /* 0x000e220000000800 */
[----:B------:R-:W-:Y:S01]  /*4350*/  FADD.FTZ R38, R46, R55 ;  /* 0x000000372e267221 */ /* 0x000fe20000010000 */
[----:B------:R-:W-:Y:S01]  /*4360*/  FADD.FTZ R18, R26, R23 ;  /* 0x000000171a127221 */ /* 0x000fe20000010000 */
[----:B---3--:R-:W-:Y:S02]  /*4370*/  F2FP.F16.F32.PACK_AB R186, R37, R36 ;  /* 0x0000002425ba723e */ /* 0x008fe400000000ff */
[----:B------:R-:W-:Y:S01]  /*4380*/  FADD.FTZ R55, R47, R38 ;  /* 0x000000262f377221 */ /* 0x000fe20000010000 */
[----:B------:R-:W-:Y:S02]  /*4390*/  FADD.FTZ R23, R27, R18 ;  /* 0x000000121b177221 */ /* 0x000fe40000010000 */
[----:B------:R-:W1:Y:S01]  /*43a0*/  MUFU.EX2 R30, R30 ;  /* 0x0000001e001e7308 */ /* 0x000e620000000800 */
[----:B------:R-:W-:Y:S01]  /*43b0*/  FADD.FTZ R38, R48, R55 ;  /* 0x0000003730267221 */ /* 0x000fe20000010000 */
[----:B-----5:R-:W-:-:S03]  /*43c0*/  FADD.FTZ R18, R28, R23 ;  /* 0x000000171c127221 */ /* 0x020fc60000010000 */
[----:B------:R-:W-:-:S03]  /*43d0*/  FADD.FTZ R39, R49, R38 ;  /* 0x0000002631277221 */ /* 0x000fc60000010000 */
[----:B------:R-:W2:Y:S01]  /*43e0*/  MUFU.EX2 R31, R31 ;  /* 0x0000001f001f7308 */ /* 0x000ea20000000800 */
[C---:B0-----:R-:W-:Y:S01]  /*43f0*/  FADD.FTZ R23, R29.reuse, R18 ;  /* 0x000000121d177221 */ /* 0x041fe20000010000 */
[----:B------:R-:W-:Y:S01]  /*4400*/  FADD.FTZ R38, R50, R39 ;  /* 0x0000002732267221 */ /* 0x000fe20000010000 */
[----:B------:R-:W-:-:S03]  /*4410*/  F2FP.F16.F32.PACK_AB R195, R29, R28 ;  /* 0x0000001c1dc3723e */ /* 0x000fc600000000ff */
[----:B------:R-:W-:Y:S02]  /*4420*/  FADD.FTZ R39, R51, R38 ;  /* 0x0000002633277221 */ /* 0x000fe40000010000 */
[----:B------:R-:W-:Y:S01]  /*4430*/  MUFU.EX2 R32, R32 ;  /* 0x0000002000207308 */ /* 0x000fe20000000800 */
[----:B-1----:R-:W-:-:S07]  /*4440*/  FADD.FTZ R18, R30, R23 ;  /* 0x000000171e127221 */ /* 0x002fce0000010000 */
[----:B------:R-:W0:Y:S01]  /*4450*/  MUFU.EX2 R33, R33 ;  /* 0x0000002100217308 */ /* 0x000e220000000800 */
[C---:B--2---:R-:W-:Y:S01]  /*4460*/  FADD.FTZ R23, R31.reuse, R18 ;  /* 0x000000121f177221 */ /* 0x044fe20000010000 */
[----:B------:R-:W-:Y:S01]  /*4470*/  FADD.FTZ R18, R36, R39 ;  /* 0x0000002724127221 */ /* 0x000fe20000010000 */
[----:B------:R-:W-:-:S03]  /*4480*/  F2FP.F16.F32.PACK_AB R189, R31, R30 ;  /* 0x0000001e1fbd723e */ /* 0x000fc600000000ff */
[----:B------:R-:W-:Y:S02]  /*4490*/  FADD.FTZ R18, R37, R18 ;  /* 0x0000001225127221 */ /* 0x000fe40000010000 */
[----:B------:R-:W1:Y:S08]  /*44a0*/  MUFU.EX2 R2, R2 ;  /* 0x0000000200027308 */ /* 0x000e700000000800 */
[----:B------:R2:W3:Y:S01]  /*44b0*/  MUFU.EX2 R185, R34 ;  /* 0x0000002200b97308 */ /* 0x0004e20000000800 */
[----:B0-----:R-:W-:-:S07]  /*44c0*/  F2FP.F16.F32.PACK_AB R191, R33, R32 ;  /* 0x0000002021bf723e */ /* 0x001fce00000000ff */
[----:B------:R-:W0:Y:S01]  /*44d0*/  MUFU.EX2 R0, R0 ;  /* 0x0000000000007308 */ /* 0x000e220000000800 */
[----:B--2---:R-:W-:-:S04]  /*44e0*/  FADD.FTZ R34, R32, R23 ;  /* 0x0000001720227221 */ /* 0x004fc80000010000 */
[----:B------:R-:W-:-:S03]  /*44f0*/  FADD.FTZ R23, R33, R34 ;  /* 0x0000002221177221 */ /* 0x000fc60000010000 */
[----:B------:R-:W2:Y:S01]  /*4500*/  MUFU.EX2 R35, R35 ;  /* 0x0000002300237308 */ /* 0x000ea20000000800 */
[----:B-1----:R-:W-:-:S04]  /*4510*/  FADD.FTZ R8, R2, R23 ;  /* 0x0000001702087221 */ /* 0x002fc80000010000 */
[C---:B---3--:R-:W-:Y:S01]  /*4520*/  FADD.FTZ R9, R185.reuse, R8 ;  /* 0x00000008b9097221 */ /* 0x048fe20000010000 */
[----:B------:R-:W-:-:S03]  /*4530*/  F2FP.F16.F32.PACK_AB R185, R185, R2 ;  /* 0x00000002b9b9723e */ /* 0x000fc600000000ff */
[----:B0-----:R-:W-:-:S04]  /*4540*/  FADD.FTZ R8, R0, R9 ;  /* 0x0000000900087221 */ /* 0x001fc80000010000 */
[C---:B--2---:R-:W-:Y:S01]  /*4550*/  FADD.FTZ R9, R35.reuse, R8 ;  /* 0x0000000823097221 */ /* 0x044fe20000010000 */
[----:B------:R-:W-:Y:S01]  /*4560*/  F2FP.F16.F32.PACK_AB R187, R35, R0 ;  /* 0x0000000023bb723e */ /* 0x000fe200000000ff */
[----:B------:R-:W-:Y:S06]  /*4570*/  @!P6 BRA `(.L_x_984) ;  /* 0x000000000044e947 */ /* 0x000fec0003800000 */
[----:B------:R-:W-:Y:S01]  /*4580*/  ISETP.LT.AND P0, PT, RZ, UR38, PT ;  /* 0x00000026ff007c0c */ /* 0x000fe2000bf01270 */
[----:B------:R-:W-:-:S06]  /*4590*/  UIADD3 UR4, UR38, -0x1, URZ ;  /* 0xffffffff26047890 */ /* 0x000fcc000fffe03f */
[----:B------:R-:W-:-:S06]  /*45a0*/  MOV R0, UR4 ;  /* 0x0000000400007c02 */ /* 0x000fcc0008000f00 */
[----:B------:R-:W-:Y:S05]  /*45b0*/  @P0 BRA `(.L_x_985) ;  /* 0x00000000001c0947 */ /* 0x000fea0003800000 */
[----:B------:R-:W-:Y:S01]  /*45c0*/  ISETP.NE.AND P0, PT, R25, 0x1, PT ;  /* 0x000000011900780c */ /* 0x000fe20003f05270 */
[----:B------:R-:W-:-:S12]  /*45d0*/  IMAD R23, RZ, RZ, -UR38 ;  /* 0x80000026ff177e24 */ /* 0x000fd8000f8e02ff */
[----:B------:R-:W0:Y:S02]  /*45e0*/  @P0 LDC.64 R26, c[0x0][0x9e8] ;  /* 0x00027a00ff1a0b82 */ /* 0x000e240000000a00 */
[----:B0-----:R-:W-:-:S05]  /*45f0*/  @P0 IMAD.HI.U32 R0, R23, R26, RZ ;  /* 0x0000001a17000227 */ /* 0x001fca00078e00ff */
[----:B------:R-:W-:-:S04]  /*4600*/  @P0 SHF.R.U32.HI R23, RZ, R27, R0 ;  /* 0x0000001bff170219 */ /* 0x000fc80000011600 */
[----:B------:R-:W-:Y:S01]  /*4610*/  LOP3.LUT R0, RZ, R23, RZ, 0x33, !PT ;  /* 0x00000017ff007212 */ /* 0x000fe200078e33ff */
[----:B------:R-:W-:Y:S06]  /*4620*/  BRA `(.L_x_986) ;  /* 0x0000000000107947 */ /* 0x000fec0003800000 */
.L_x_985:
[----:B------:R-:W-:-:S13]  /*4630*/  ISETP.NE.AND P0, PT, R25, 0x1, PT ;  /* 0x000000011900780c */ /* 0x000fda0003f05270 */
[----:B------:R-:W0:Y:S02]  /*4640*/  @P0 LDC.64 R26, c[0x0][0x9e8] ;  /* 0x00027a00ff1a0b82 */ /* 0x000e240000000a00 */
[----:B0-----:R-:W-:-:S05]  /*4650*/  @P0 IMAD.HI.U32 R2, R0, R26, RZ ;  /* 0x0000001a00020227 */ /* 0x001fca00078e00ff */
[----:B------:R-:W-:-:S07]  /*4660*/  @P0 SHF.R.U32.HI R0, RZ, R27, R2 ;  /* 0x0000001bff000219 */ /* 0x000fce0000011602 */
.L_x_986:
[----:B------:R-:W-:-:S05]  /*4670*/  IMAD R25, R0, R25, R25 ;  /* 0x0000001900197224 */ /* 0x000fca00078e0219 */
[----:B------:R-:W-:-:S07]  /*4680*/  VIMNMX R24, R24, R25, PT ;  /* 0x0000001918187248 */ /* 0x000fce0003fe0100 */
.L_x_984:
[----:B------:R-:W-:Y:S01]  /*4690*/  R2UR UR4, R22 ;  /* 0x00000000160472ca */ /* 0x000fe200000e0000 */
[----:B------:R-:W-:Y:S01]  /*46a0*/  UMOV UR7, URZ ;  /* 0x0000003f00077c82 */ /* 0x000fe20008000000 */
[----:B------:R-:W-:Y:S01]  /*46b0*/  SHF.R.S32.HI R23, RZ, 0x1f, R24 ;  /* 0x0000001fff177819 */ /* 0x000fe20000011418 */
[----:B------:R-:W-:Y:S01]  /*46c0*/  IMAD.U32 R8, RZ, RZ, UR7 ;  /* 0x00000007ff087e24 */ /* 0x000fe2000f8e00ff */
[----:B------:R-:W-:Y:S01]  /*46d0*/  CS2R R150, SRZ ;  /* 0x0000000000967805 */ /* 0x000fe2000001ff00 */
[----:B------:R-:W-:Y:S01]  /*46e0*/  IMAD.MOV.U32 R0, RZ, RZ, 0x3f800000 ;  /* 0x3f800000ff007424 */ /* 0x000fe200078e00ff */
[----:B------:R-:W-:Y:S01]  /*46f0*/  LEA.HI R23, R23, R24, RZ, 0x6 ;  /* 0x0000001817177211 */ /* 0x000fe200078f30ff */
[----:B------:R-:W-:Y:S01]  /*4700*/  IMAD.MOV.U32 R2, RZ, RZ, 0x3f800000 ;  /* 0x3f800000ff027424 */ /* 0x000fe200078e00ff */
[----:B------:R-:W-:Y:S02]  /*4710*/  CS2R R148, SRZ ;  /* 0x0000000000947805 */ /* 0x000fe4000001ff00 */
[----:B------:R-:W-:-:S02]  /*4720*/  CS2R R146, SRZ ;  /* 0x0000000000927805 */ /* 0x000fc4000001ff00 */
[----:B------:R-:W-:Y:S02]  /*4730*/  SHF.R.S32.HI R23, RZ, 0x6, R23 ;  /* 0x00000006ff177819 */ /* 0x000fe40000011417 */
[----:B------:R-:W-:Y:S02]  /*4740*/  CS2R R144, SRZ ;  /* 0x0000000000907805 */ /* 0x000fe4000001ff00 */
[----:B------:R-:W-:Y:S02]  /*4750*/  CS2R R142, SRZ ;  /* 0x00000000008e7805 */ /* 0x000fe4000001ff00 */
[----:B------:R-:W-:Y:S02]  /*4760*/  CS2R R140, SRZ ;  /* 0x00000000008c7805 */ /* 0x000fe4000001ff00 */
[----:B------:R-:W-:Y:S01]  /*4770*/  VIMNMX R23, R23, UR4, !PT ;  /* 0x0000000417177c48 */ /* 0x000fe2000ffe0100 */
[----:B------:R-:W-:Y:S01]  /*4780*/  UMOV UR4, URZ ;  /* 0x0000003f00047c82 */ /* 0x000fe20008000000 */
[----:B------:R-:W-:-:S02]  /*4790*/  CS2R R138, SRZ ;  /* 0x00000000008a7805 */ /* 0x000fc4000001ff00 */
[----:B------:R-:W-:Y:S02]  /*47a0*/  CS2R R136, SRZ ;  /* 0x0000000000887805 */ /* 0x000fe4000001ff00 */
[----:B------:R-:W-:Y:S02]  /*47b0*/  ISETP.LE.AND P0, PT, R23, UR6, PT ;  /* 0x0000000617007c0c */ /* 0x000fe4000bf03270 */
        /* <DEDUP_REMOVED lines=57> */
[----:B------:R-:W-:Y:S01]  /*4b50*/  UMOV UR4, URZ ;  /* 0x0000003f00047c82 */ /* 0x000fe20008000000 */
[----:B------:R-:W-:Y:S01]  /*4b60*/  MOV R2, 0x3f800000 ;  /* 0x3f80000000027802 */ /* 0x000fe20000000f00 */
[----:B------:R-:W-:Y:S01]  /*4b70*/  IMAD.U32 R202, RZ, RZ, UR4 ;  /* 0x00000004ffca7e24 */ /* 0x000fe2000f8e00ff */
[----:B------:R-:W-:Y:S01]  /*4b80*/  UMOV UR60, URZ ;  /* 0x0000003f003c7c82 */ /* 0x000fe20008000000 */
[----:B------:R-:W-:Y:S01]  /*4b90*/  IMAD.MOV.U32 R0, RZ, RZ, 0x3f800000 ;  /* 0x3f800000ff007424 */ /* 0x000fe200078e00ff */
[----:B------:R-:W-:Y:S01]  /*4ba0*/  ULDC UR7, c[0x0][0x9d8] ;  /* 0x0002760000077ab9 */ /* 0x000fe20000000800 */
[----:B------:R-:W-:-:S07]  /*4bb0*/  IMAD.MOV.U32 R151, RZ, RZ, RZ ;  /* 0x000000ffff977224 */ /* 0x000fce00078e00ff */
.L_x_1004:
[----:B------:R-:W-:Y:S01]  /*4bc0*/  R2UR UR10, R202 ;  /* 0x00000000ca0a72ca */ /* 0x000fe200000e0000 */
[----:B------:R-:W-:-:S04]  /*4bd0*/  UIADD3 UR4, UR60, 0x1, URZ ;  /* 0x000000013c047890 */ /* 0x000fc8000fffe03f */
[----:B------:R-:W-:-:S04]  /*4be0*/  UISETP.NE.AND UP1, UPT, UR4, 0x2, UPT ;  /* 0x000000020400788c */ /* 0x000fc8000bf25270 */
[----:B------:R-:W-:Y:S02]  /*4bf0*/  USEL UR5, URZ, 0x1, UP1 ;  /* 0x000000013f057887 */ /* 0x000fe40008800000 */
[----:B------:R-:W-:Y:S02]  /*4c00*/  USEL UR4, UR4, URZ, UP1 ;  /* 0x0000003f04047287 */ /* 0x000fe40008800000 */
[----:B------:R-:W-:-:S06]  /*4c10*/  ULOP3.LUT UR5, UR10, UR5, URZ, 0x3c, !UPT ;  /* 0x000000050a057292 */ /* 0x000fcc000f8e3c3f */
[----:B------:R-:W-:Y:S01]  /*4c20*/  IMAD.U32 R8, RZ, RZ, UR5 ;  /* 0x00000005ff087e24 */ /* 0x000fe2000f8e00ff */
[----:B------:R-:W-:Y:S06]  /*4c30*/  @!P4 BRA `(.L_x_988) ;  /* 0x000000000004c947 */ /* 0x000fec0003800000 */
[----:B------:R-:W-:Y:S01]  /*4c40*/  BPT.TRAP 0x1 ;  /* 0x000000040000795c */ /* 0x000fe20000300000 */
.L_x_988:
[----:B------:R-:W-:Y:S02]  /*4c50*/  R2UR UR10, R16 ;  /* 0x00000000100a72ca */ /* 0x000fe400000e0000 */
[----:B------:R-:W-:-:S11]  /*4c60*/  R2UR UR5, R8 ;  /* 0x00000000080572ca */ /* 0x000fd600000e0000 */
[----:B------:R-:W-:Y:S02]  /*4c70*/  ULEA UR61, UR4, UR10, 0x3 ;  /* 0x0000000a043d7291 */ /* 0x000fe4000f8e183f */
[----:B------:R-:W-:-:S05]  /*4c80*/  IMAD.U32 R152, RZ, RZ, UR5 ;  /* 0x00000005ff987e24 */ /* 0x000fca000f8e00ff */
[----:B------:R-:W-:-:S04]  /*4c90*/  SHF.L.U32 R152, R152, 0x1f, RZ ;  /* 0x0000001f98987819 */ /* 0x000fc800000006ff */
[----:B------:R0:W1:Y:S01]  /*4ca0*/  SYNCS.PHASECHK.TRANS64.TRYWAIT P0, [UR61+0x30830], R152 ;  /* 0x03083098ff0075a7 */ /* 0x000062000800017d */
[----:B------:R-:W-:Y:S05]  /*4cb0*/  @!P4 BRA `(.L_x_989) ;  /* 0x000000000004c947 */ /* 0x000fea0003800000 */
[----:B------:R-:W-:Y:S01]  /*4cc0*/  BPT.TRAP 0x1 ;  /* 0x000000040000795c */ /* 0x000fe20000300000 */
.L_x_989:
[----:B-1----:R-:W-:Y:S05]  /*4cd0*/  @P0 BRA `(.L_x_990) ;  /* 0x0000000000080947 */ /* 0x002fea0003800000 */
[----:B------:R-:W1:Y:S02]  /*4ce0*/  SYNCS.PHASECHK.TRANS64.TRYWAIT P0, [UR61+0x30830], R152 ;  /* 0x03083098ff0075a7 */ /* 0x000e64000800017d */
[----:B-1----:R-:W-:Y:S05]  /*4cf0*/  @!P0 BRA `(.L_x_991) ;  /* 0x0000010400208947 */ /* 0x002fea0003800000 */
.L_x_990:
[----:B------:R-:W-:Y:S01]  /*4d00*/  R2UR UR5, R20 ;  /* 0x00000000140572ca */ /* 0x000fe200000e0000 */
[----:B01----:R-:W-:Y:S01]  /*4d10*/  WARPGROUP.ARRIVE ;  /* 0x00000000000079c5 */ /* 0x003fe20000000000 */
[----:B------:R-:W-:Y:S01]  /*4d20*/  R2UR UR56, R6 ;  /* 0x00000000063872ca */ /* 0x000fe200000e0000 */
[----:B------:R-:W-:Y:S01]  /*4d30*/  UMOV UR59, 0x40000040 ;  /* 0x40000040003b7882 */ /* 0x000fe20000000000 */
[----:B------:R-:W-:Y:S01]  /*4d40*/  R2UR UR57, R7 ;  /* 0x00000000073972ca */ /* 0x000fe200000e0000 */
[----:B------:R-:W-:Y:S01]  /*4d50*/  UMOV UR55, 0x40000040 ;  /* 0x4000004000377882 */ /* 0x000fe20000000000 */
[----:B------:R-:W-:Y:S01]  /*4d60*/  MOV R200, UR53 ;  /* 0x0000003500c87c02 */ /* 0x000fe20008000f00 */
[----:B------:R-:W-:Y:S01]  /*4d70*/  UMOV UR11, 0x40000040 ;  /* 0x40000040000b7882 */ /* 0x000fe20000000000 */
[----:B------:R-:W-:Y:S01]  /*4d80*/  MOV R201, UR52 ;  /* 0x0000003400c97c02 */ /* 0x000fe20008000f00 */
[----:B------:R-:W-:Y:S01]  /*4d90*/  UMOV UR15, 0x40000040 ;  /* 0x40000040000f7882 */ /* 0x000fe20000000000 */
[----:B------:R-:W-:Y:S01]  /*4da0*/  R2UR UR52, R10 ;  /* 0x000000000a3472ca */ /* 0x000fe200000e0000 */
[----:B------:R-:W-:Y:S01]  /*4db0*/  UMOV UR19, 0x40000040 ;  /* 0x4000004000137882 */ /* 0x000fe20000000000 */
[----:B------:R-:W-:Y:S01]  /*4dc0*/  R2UR UR53, R11 ;  /* 0x000000000b3572ca */ /* 0x000fe200000e0000 */
[----:B------:R-:W-:Y:S01]  /*4dd0*/  ULEA UR5, UR4, UR5, 0xb ;  /* 0x0000000504057291 */ /* 0x000fe2000f8e583f */
        /* <DEDUP_REMOVED lines=9> */
[----:B------:R-:W-:Y:S01]  /*4e70*/  HGMMA.64x64x16.F32 R152, gdesc[UR56], RZ, !UPT, gsb0 ;  /* 0x00e00000389879f0 */ /* 0x000fe2000c0008ff */
[----:B------:R-:W-:Y:S01]  /*4e80*/  UMOV UR54, UR10 ;  /* 0x0000000a00367c82 */ /* 0x000fe20008000000 */
[----:B------:R-:W-:Y:S01]  /*4e90*/  R2UR UR56, R14 ;  /* 0x000000000e3872ca */ /* 0x000fe200000e0000 */
[----:B------:R-:W-:Y:S01]  /*4ea0*/  UIADD3 UR10, UR5, 0x4, URZ ;  /* 0x00000004050a7890 */ /* 0x000fe2000fffe03f */
[----:B------:R-:W-:Y:S01]  /*4eb0*/  R2UR UR57, R15 ;  /* 0x000000000f3972ca */ /* 0x000fe200000e0000 */
[----:B------:R-:W-:Y:S01]  /*4ec0*/  UMOV UR59, 0x40000040 ;  /* 0x40000040003b7882 */ /* 0x000fe20000000000 */
[----:B------:R-:W-:Y:S01]  /*4ed0*/  UIADD3 UR22, UR5, 0x204, URZ ;  /* 0x0000020405167890 */ /* 0x000fe2000fffe03f */
[-C--:B------:R-:W-:Y:S01]  /*4ee0*/  FMUL.FTZ R29, R29, R0.reuse ;  /* 0x000000001d1d7220 */ /* 0x080fe20000410000 */
[----:B------:R-:W-:Y:S01]  /*4ef0*/  UIADD3 UR26, UR5, 0x206, URZ ;  /* 0x00000206051a7890 */ /* 0x000fe2000fffe03f */
[-C--:B------:R-:W-:Y:S01]  /*4f00*/  FMUL.FTZ R32, R32, R0.reuse ;  /* 0x0000000020207220 */ /* 0x080fe20000410000 */
[----:B------:R-:W-:Y:S01]  /*4f10*/  UMOV UR58, UR10 ;  /* 0x0000000a003a7c82 */ /* 0x000fe20008000000 */
        /* <DEDUP_REMOVED lines=72> */
[----:B------:R-:W-:Y:S01]  /*53a0*/  HGMMA.64x64x16.F32 R152, gdesc[UR52], R152, gsb0 ;  /* 0x00e00000349879f0 */ /* 0x000fe20008000898 */
[----:B------:R-:W-:Y:S01]  /*53b0*/  R2UR UR53, R200 ;  /* 0x00000000c83572ca */ /* 0x000fe200000e0000 */
[----:B------:R-:W-:Y:S01]  /*53c0*/  UIADD3 UR54, UR5, 0x604, URZ ;  /* 0x0000060405367890 */ /* 0x000fe2000fffe03f */
[----:B------:R-:W-:Y:S01]  /*53d0*/  R2UR UR52, R201 ;  /* 0x00000000c93472ca */ /* 0x000fe200000e0000 */
[----:B------:R-:W-:Y:S01]  /*53e0*/  UMOV UR55, 0x40000040 ;  /* 0x4000004000377882 */ /* 0x000fe20000000000 */
[----:B------:R-:W-:Y:S01]  /*53f0*/  UIADD3 UR5, UR5, 0x606, URZ ;  /* 0x0000060605057890 */ /* 0x000fe2000fffe03f */
        /* <DEDUP_REMOVED lines=68> */
[----:B------:R-:W-:Y:S01]  /*5840*/  HGMMA.64x64x16.F32 R152, gdesc[UR56], R152, gsb0 ;  /* 0x00e00000389879f0 */ /* 0x000fe20008000898 */
[----:B------:R-:W-:Y:S01]  /*5850*/  R2UR UR56, R12 ;  /* 0x000000000c3872ca */ /* 0x000fe200000e0000 */
[----:B------:R-:W-:Y:S01]  /*5860*/  UMOV UR58, UR5 ;  /* 0x00000005003a7c82 */ /* 0x000fe20008000000 */
[----:B------:R-:W-:Y:S01]  /*5870*/  R2UR UR57, R13 ;  /* 0x000000000d3972ca */ /* 0x000fe200000e0000 */
[----:B------:R-:W-:Y:S01]  /*5880*/  UMOV UR59, 0x40000040 ;  /* 0x40000040003b7882 */ /* 0x000fe20000000000 */
[----:B------:R-:W-:Y:S02]  /*5890*/  WARPGROUP.DEPBAR.LE gsb0, 0x0 ;  /* 0x00008000000079c5 */ /* 0x000fe40000010000 */
[----:B------:R-:W-:-:S06]  /*58a0*/  WARPGROUP.ARRIVE ;  /* 0x00000000000079c5 */ /* 0x000fcc0000000000 */
[----:B------:R-:W-:Y:S03]  /*58b0*/  HGMMA.64x64x16.F32 R152, gdesc[UR8], R152, gsb0 ;  /* 0x00e00000089879f0 */ /* 0x000fe60008000898 */
        /* <DEDUP_REMOVED lines=37> */
[----:B------:R-:W-:Y:S05]  /*5b10*/  @!P4 BRA `(.L_x_992) ;  /* 0x000000000004c947 */ /* 0x000fea0003800000 */
[----:B------:R-:W-:Y:S01]  /*5b20*/  BPT.TRAP 0x1 ;  /* 0x000000040000795c */ /* 0x000fe20000300000 */
.L_x_992:
        /* <DEDUP_REMOVED lines=8> */
.L_x_993:
[----:B-1----:R-:W-:Y:S05]  /*5bb0*/  @P0 BRA `(.L_x_994) ;  /* 0x0000000000080947 */ /* 0x002fea0003800000 */
[----:B------:R-:W1:Y:S02]  /*5bc0*/  SYNCS.PHASECHK.TRANS64.TRYWAIT P0, [UR14+0x30850], R0 ;  /* 0x03085000ff0075a7 */ /* 0x000e64000800014e */
[----:B-1----:R-:W-:Y:S05]  /*5bd0*/  @!P0 BRA `(.L_x_995) ;  /* 0x000000f400808947 */ /* 0x002fea0003800000 */
.L_x_994:
[----:B------:R-:W-:Y:S01]  /*5be0*/  R2UR UR5, R16 ;  /* 0x00000000100572ca */ /* 0x000fe200000e0000 */
[----:B------:R-:W-:Y:S01]  /*5bf0*/  WARPGROUP.ARRIVE ;  /* 0x00000000000079c5 */ /* 0x000fe20000000000 */
[----:B------:R-:W-:Y:S01]  /*5c00*/  UMOV UR11, 0x40000040 ;  /* 0x40000040000b7882 */ /* 0x000fe20000000000 */
[----:B------:R-:W-:Y:S01]  /*5c10*/  PLOP3.LUT P0, PT, PT, PT, UP0, 0x80, 0x0 ;  /* 0x000000000000781c */ /* 0x000fe20003f0f008 */
[----:B------:R-:W-:Y:S01]  /*5c20*/  FMUL.FTZ R157, R157, UR7 ;  /* 0x000000079d9d7c20 */ /* 0x000fe20008410000 */
[----:B------:R-:W-:Y:S01]  /*5c30*/  PLOP3.LUT P1, PT, PT, PT, UP0, 0x80, 0x0 ;  /* 0x000000000000781c */ /* 0x000fe20003f2f008 */
[----:B------:R-:W-:Y:S01]  /*5c40*/  FMUL.FTZ R2, R155, UR7 ;  /* 0x000000079b027c20 */ /* 0x000fe20008410000 */
[----:B------:R-:W-:Y:S01]  /*5c50*/  FMUL.FTZ R155, R162, UR7 ;  /* 0x00000007a29b7c20 */ /* 0x000fe20008410000 */
[----:B------:R-:W-:Y:S01]  /*5c60*/  FMUL.FTZ R162, R175, UR7 ;  /* 0x00000007afa27c20 */ /* 0x000fe20008410000 */
[----:B------:R-:W-:Y:S01]  /*5c70*/  MOV R175, R19 ;  /* 0x0000001300af7202 */ /* 0x000fe20000000f00 */
[----:B------:R-:W-:Y:S01]  /*5c80*/  USHF.L.U32 UR15, UR6, 0x6, URZ ;  /* 0x00000006060f7899 */ /* 0x000fe2000800063f */
[----:B------:R-:W-:Y:S01]  /*5c90*/  R2UR UR19, R17 ;  /* 0x00000000111372ca */ /* 0x000fe200000e0000 */
[----:B01----:R-:W-:Y:S01]  /*5ca0*/  FMUL.FTZ R0, R154, UR7 ;  /* 0x000000079a007c20 */ /* 0x003fe20008410000 */
[----:B------:R-:W-:Y:S01]  /*5cb0*/  UIADD3 UR5, UR5, 0x400, URZ ;  /* 0x0000040005057890 */ /* 0x000fe2000fffe03f */
[----:B------:R-:W-:Y:S01]  /*5cc0*/  FMUL.FTZ R154, R159, UR7 ;  /* 0x000000079f9a7c20 */ /* 0x000fe20008410000 */
[----:B------:R-:W-:Y:S01]  /*5cd0*/  ULDC UR22, c[0x0][0x2f0] ;  /* 0x0000bc0000167ab9 */ /* 0x000fe20000000800 */
[----:B------:R-:W-:Y:S01]  /*5ce0*/  FMUL.FTZ R159, R170, UR7 ;  /* 0x00000007aa9f7c20 */ /* 0x000fe20008410000 */
[----:B------:R-:W-:Y:S01]  /*5cf0*/  USHF.R.U32.HI UR5, URZ, 0x4, UR5 ;  /* 0x000000043f057899 */ /* 0x000fe20008011605 */
[----:B------:R-:W-:Y:S01]  /*5d00*/  FMUL.FTZ R170, R173, UR7 ;  /* 0x00000007adaa7c20 */ /* 0x000fe20008410000 */
[----:B------:R-:W-:Y:S01]  /*5d10*/  FMUL.FTZ R152, R152, UR7 ;  /* 0x0000000798987c20 */ /* 0x000fe20008410000 */
[----:B------:R-:W-:Y:S01]  /*5d20*/  FMUL.FTZ R165, R165, UR7 ;  /* 0x00000007a5a57c20 */ /* 0x000fe20008410000 */
[----:B------:R-:W-:Y:S01]  /*5d30*/  ULOP3.LUT UR5, UR5, 0x3fff, URZ, 0xc0, !UPT ;  /* 0x00003fff05057892 */ /* 0x000fe2000f8ec03f */
[----:B------:R-:W-:Y:S01]  /*5d40*/  FMUL.FTZ R172, R172, UR7 ;  /* 0x00000007acac7c20 */ /* 0x000fe20008410000 */
[----:B------:R-:W-:Y:S01]  /*5d50*/  FMUL.FTZ R180, R180, UR7 ;  /* 0x00000007b4b47c20 */ /* 0x000fe20008410000 */
[----:B------:R-:W-:Y:S01]  /*5d60*/  FMUL.FTZ R181, R181, UR7 ;  /* 0x00000007b5b57c20 */ /* 0x000fe20008410000 */
[----:B------:R-:W-:Y:S01]  /*5d70*/  ULOP3.LUT UR5, UR5, 0x2000000, URZ, 0xfc, !UPT ;  /* 0x0200000005057892 */ /* 0x000fe2000f8efc3f */
[----:B------:R-:W-:Y:S01]  /*5d80*/  R2UR UR18, R21 ;  /* 0x00000000151272ca */ /* 0x000fe200000e0000 */
[----:B------:R-:W-:Y:S01]  /*5d90*/  FMUL.FTZ R182, R182, UR7 ;  /* 0x00000007b6b67c20 */ /* 0x000fe20008410000 */
[----:B------:R-:W0:Y:S01]  /*5da0*/  MUFU.TANH R152, R152 ;  /* 0x0000009800987308 */ /* 0x000e220000002400 */
[----:B------:R-:W-:-:S07]  /*5db0*/  ULEA UR5, UR60, UR5, 0xb ;  /* 0x000000053c057291 */ /* 0x000fce000f8e583f */
[----:B------:R-:W-:Y:S01]  /*5dc0*/  UMOV UR10, UR5 ;  /* 0x00000005000a7c82 */ /* 0x000fe20008000000 */
[----:B------:R-:W1:Y:S01]  /*5dd0*/  MUFU.TANH R0, R0 ;  /* 0x0000000000007308 */ /* 0x000e620000002400 */
[----:B------:R-:W-:Y:S01]  /*5de0*/  HGMMA.64x256x16.F32 R24, R196, gdesc[UR8].tnspB, R24, gsb0 ;  /* 0x43e00008c4187df0 */ /* 0x000fe20008000818 */
[----:B------:R-:W-:Y:S01]  /*5df0*/  UIADD3 UR10, UR5, 0x80, URZ ;  /* 0x00000080050a7890 */ /* 0x000fe2000fffe03f */
[----:B------:R-:W-:-:S05]  /*5e00*/  UMOV UR11, 0x40000040 ;  /* 0x40000040000b7882 */ /* 0x000fca0000000000 */
[----:B------:R-:W2:Y:S08]  /*5e10*/  MUFU.TANH R2, R2 ;  /* 0x0000000200027308 */ /* 0x000eb00000002400 */
[----:B------:R-:W3:Y:S08]  /*5e20*/  MUFU.TANH R154, R154 ;  /* 0x0000009a009a7308 */ /* 0x000ef00000002400 */
[----:B------:R-:W4:Y:S08]  /*5e30*/  MUFU.TANH R155, R155 ;  /* 0x0000009b009b7308 */ /* 0x000f300000002400 */
[----:B------:R-:W0:Y:S08]  /*5e40*/  MUFU.TANH R165, R165 ;  /* 0x000000a500a57308 */ /* 0x000e300000002400 */
[----:B------:R-:W0:Y:S08]  /*5e50*/  MUFU.TANH R159, R159 ;  /* 0x0000009f009f7308 */ /* 0x000e300000002400 */
[----:B------:R-:W0:Y:S08]  /*5e60*/  MUFU.TANH R172, R172 ;  /* 0x000000ac00ac7308 */ /* 0x000e300000002400 */
[----:B------:R-:W0:Y:S08]  /*5e70*/  MUFU.TANH R170, R170 ;  /* 0x000000aa00aa7308 */ /* 0x000e300000002400 */
[----:B------:R-:W0:Y:S08]  /*5e80*/  MUFU.TANH R162, R162 ;  /* 0x000000a200a27308 */ /* 0x000e300000002400 */
[----:B------:R-:W0:Y:S08]  /*5e90*/  MUFU.TANH R180, R180 ;  /* 0x000000b400b47308 */ /* 0x000e300000002400 */
[----:B------:R-:W0:Y:S01]  /*5ea0*/  MUFU.TANH R181, R181 ;  /* 0x000000b500b57308 */ /* 0x000e220000002400 */
[----:B------:R-:W-:-:S02]  /*5eb0*/  WARPGROUP.DEPBAR.LE gsb0, 0x0 ;  /* 0x00008000000079c5 */ /* 0x000fc40000010000 */
        /* <DEDUP_REMOVED lines=9> */
[----:B------:R-:W-:Y:S02]  /*5f50*/  UMOV UR11, 0x40000040 ;  /* 0x40000040000b7882 */ /* 0x000fe40000000000 */
[----:B------:R-:W-:Y:S01]  /*5f60*/  @UP0 ULDC UR5, c[0x0][0x44c] ;  /* 0x0001130000050ab9 */ /* 0x000fe20000000800 */
[----:B------:R-:W-:Y:S02]  /*5f70*/  WARPGROUP.DEPBAR.LE gsb0, 0x0 ;  /* 0x00008000000079c5 */ /* 0x000fe40000010000 */
[----:B------:R-:W-:Y:S01]  /*5f80*/  WARPGROUP.ARRIVE ;  /* 0x00000000000079c5 */ /* 0x000fe20000000000 */
[----:B------:R-:W-:Y:S01]  /*5f90*/  FMUL.FTZ R188, R153, UR7 ;  /* 0x0000000799bc7c20 */ /* 0x000fe20008410000 */
[----:B------:R-:W-:Y:S01]  /*5fa0*/  FMUL.FTZ R153, R158, UR7 ;  /* 0x000000079e997c20 */ /* 0x000fe20008410000 */
[----:B------:R-:W-:Y:S01]  /*5fb0*/  FMUL.FTZ R191, R169, UR7 ;  /* 0x00000007a9bf7c20 */ /* 0x000fe20008410000 */
[----:B------:R-:W-:Y:S01]  /*5fc0*/  FMUL.FTZ R158, R167, UR7 ;  /* 0x00000007a79e7c20 */ /* 0x000fe20008410000 */
[----:B------:R-:W-:-:S15]  /*5fd0*/  FMUL.FTZ R190, R168, UR7 ;  /* 0x00000007a8be7c20 */ /* 0x000fde0008410000 */
[----:B------:R-:W-:-:S01]  /*5fe0*/  NOP ;  /* 0x0000000000007918 */ /* 0x000fc20000000000 */
[----:B------:R-:W-:Y:S01]  /*5ff0*/  HGMMA.64x256x16.F32 R24, R184, gdesc[UR8].tnspB, R24, gsb0 ;  /* 0x43e00008b8187df0 */ /* 0x000fe20008000818 */
[----:B------:R-:W-:Y:S01]  /*6000*/  FMUL.FTZ R189, R156, UR7 ;  /* 0x000000079cbd7c20 */ /* 0x000fe20008410000 */
[----:B------:R-:W-:Y:S01]  /*6010*/  UMOV UR10, UR22 ;  /* 0x00000016000a7c82 */ /* 0x000fe20008000000 */
[----:B------:R-:W-:Y:S01]  /*6020*/  FMUL.FTZ R156, R163, UR7 ;  /* 0x00000007a39c7c20 */ /* 0x000fe20008410000 */
[----:B------:R-:W-:Y:S01]  /*6030*/  FMUL.FTZ R163, R178, UR7 ;  /* 0x00000007b2a37c20 */ /* 0x000fe20008410000 */
[----:B------:R-:W-:Y:S01]  /*6040*/  IMAD.U32 R173, RZ, RZ, UR10 ;  /* 0x0000000affad7e24 */ /* 0x000fe2000f8e00ff */
[----:B------:R-:W-:Y:S01]  /*6050*/  ULDC UR22, c[0x0][0x288] ;  /* 0x0000a20000167ab9 */ /* 0x000fe20000000800 */
[----:B------:R-:W0:Y:S01]  /*6060*/  MUFU.TANH R188, R188 ;  /* 0x000000bc00bc7308 */ /* 0x000e220000002400 */
[----:B------:R-:W-:-:S07]  /*6070*/  UMOV UR11, UR22 ;  /* 0x00000016000b7c82 */ /* 0x000fce0008000000 */
[----:B------:R-:W0:Y:S08]  /*6080*/  MUFU.TANH R189, R189 ;  /* 0x000000bd00bd7308 */ /* 0x000e300000002400 */
[----:B------:R-:W0:Y:S08]  /*6090*/  MUFU.TANH R153, R153 ;  /* 0x0000009900997308 */ /* 0x000e300000002400 */
[----:B------:R-:W0:Y:S08]  /*60a0*/  MUFU.TANH R156, R156 ;  /* 0x0000009c009c7308 */ /* 0x000e300000002400 */
[----:B------:R-:W0:Y:S08]  /*60b0*/  MUFU.TANH R158, R158 ;  /* 0x0000009e009e7308 */ /* 0x000e300000002400 */
[----:B------:R-:W0:Y:S08]  /*60c0*/  MUFU.TANH R190, R190 ;  /* 0x000000be00be7308 */ /* 0x000e300000002400 */
[----:B------:R-:W0:Y:S08]  /*60d0*/  MUFU.TANH R191, R191 ;  /* 0x000000bf00bf7308 */ /* 0x000e300000002400 */
[----:B------:R-:W0:Y:S01]  /*60e0*/  MUFU.TANH R163, R163 ;  /* 0x000000a300a37308 */ /* 0x000e220000002400 */
[----:B------:R-:W-:-:S07]  /*60f0*/  WARPGROUP.DEPBAR.LE gsb0, 0x0 ;  /* 0x00008000000079c5 */ /* 0x000fce0000010000 */
[----:B------:R5:W0:Y:S01]  /*6100*/  MUFU.TANH R184, R157 ;  /* 0x0000009d00b87308 */ /* 0x000a220000002400 */
        /* <DEDUP_REMOVED lines=8> */
[----:B-----5:R-:W-:Y:S01]  /*6190*/  FMUL.FTZ R157, R166, UR7 ;  /* 0x00000007a69d7c20 */ /* 0x020fe20008410000 */
[----:B------:R-:W-:Y:S01]  /*61a0*/  @P0 IMAD.HI.U32 R166, R19, UR5, RZ ;  /* 0x0000000513a60c27 */ /* 0x000fe2000f8e00ff */
[----:B------:R-:W-:Y:S01]  /*61b0*/  @UP0 ULDC UR5, c[0x0][0x450] ;  /* 0x0001140000050ab9 */ /* 0x000fe20000000800 */
[----:B------:R-:W0:Y:S03]  /*61c0*/  MUFU.TANH R185, R185 ;  /* 0x000000b900b97308 */ /* 0x000e260000002400 */
[----:B------:R-:W-:Y:S01]  /*61d0*/  @P1 SHF.R.U32.HI R175, RZ, UR5, R166 ;  /* 0x00000005ffaf1c19 */ /* 0x000fe200080116a6 */
[----:B------:R-:W-:Y:S01]  /*61e0*/  IMAD.U32 R166, RZ, RZ, UR61 ;  /* 0x0000003dffa67e24 */ /* 0x000fe2000f8e00ff */
[----:B------:R-:W-:-:S03]  /*61f0*/  UIADD3 UR5, -UR15, 0x1, URZ ;  /* 0x000000010f057890 */ /* 0x000fc6000fffe13f */
[----:B------:R-:W-:Y:S01]  /*6200*/  @!P5 VIADD R166, R166, 0x30840 ;  /* 0x00030840a6a6d836 */ /* 0x000fe20000000000 */
[----:B------:R-:W5:Y:S01]  /*6210*/  SHFL.IDX PT, R169, R175, RZ, 0x1c1f ;  /* 0x001c1fffafa97589 */ /* 0x000f6200000e0000 */
[----:B------:R-:W0:Y:S01]  /*6220*/  MUFU.TANH R186, R186 ;  /* 0x000000ba00ba7308 */ /* 0x000e220000002400 */
[----:B------:R-:W-:Y:S02]  /*6230*/  IMAD.U32 R168, RZ, RZ, UR5 ;  /* 0x00000005ffa87e24 */ /* 0x000fe4000f8e00ff */
[----:B------:R-:W-:Y:S02]  /*6240*/  @!P5 PRMT R167, RZ, 0x654, R166 ;  /* 0x00000654ffa7d816 */ /* 0x000fe400000000a6 */
[----:B------:R-:W-:Y:S02]  /*6250*/  IMAD R168, R5, -0x2, R168 ;  /* 0xfffffffe05a87824 */ /* 0x000fe400078e02a8 */
[----:B------:R1:W-:Y:S01]  /*6260*/  @!P5 SYNCS.ARRIVE.TRANS64.RED.A1T0 RZ, [R167+URZ], RZ ;  /* 0x000000ffa7ffd9a7 */ /* 0x0003e2000810043f */
[----:B------:R-:W0:Y:S01]  /*6270*/  MUFU.TANH R187, R187 ;  /* 0x000000bb00bb7308 */ /* 0x000e220000002400 */
[----:B------:R-:W-:Y:S01]  /*6280*/  IMAD R168, R173, UR19, R168 ;  /* 0x00000013ada87c24 */ /* 0x000fe2000f8e02a8 */
[----:B------:R-:W-:-:S03]  /*6290*/  ULDC UR19, c[0x0][0x9e0] ;  /* 0x0002780000137ab9 */ /* 0x000fc60000000800 */
[----:B------:R-:W-:Y:S02]  /*62a0*/  VIADD R168, R168, -UR11 ;  /* 0x8000000ba8a87c36 */ /* 0x000fe40008000000 */
[----:B-1----:R-:W-:Y:S01]  /*62b0*/  FMUL.FTZ R167, R183, UR7 ;  /* 0x00000007b7a77c20 */ /* 0x002fe20008410000 */
[----:B------:R-:W1:Y:S01]  /*62c0*/  MUFU.TANH R157, R157 ;  /* 0x0000009d009d7308 */ /* 0x000e620000002400 */
[C---:B------:R-:W-:Y:S01]  /*62d0*/  VIADD R192, R168.reuse, UR18 ;  /* 0x00000012a8c07c36 */ /* 0x040fe20008000000 */
[----:B------:R-:W-:-:S05]  /*62e0*/  IADD3 R183, R168, UR19, RZ ;  /* 0x00000013a8b77c10 */ /* 0x000fca000fffe0ff */
[--C-:B-----5:R-:W-:Y:S01]  /*62f0*/  IMAD.IADD R178, R183, 0x1, R169.reuse ;  /* 0x00000001b7b27824 */ /* 0x120fe200078e02a9 */
[----:B------:R-:W0:Y:S01]  /*6300*/  MUFU.TANH R160, R160 ;  /* 0x000000a000a07308 */ /* 0x000e220000002400 */
[----:B------:R-:W-:-:S07]  /*6310*/  IMAD.IADD R179, R192, 0x1, R169 ;  /* 0x00000001c0b37824 */ /* 0x000fce00078e02a9 */
[----:B------:R-:W0:Y:S08]  /*6320*/  MUFU.TANH R161, R161 ;  /* 0x000000a100a17308 */ /* 0x000e300000002400 */
[----:B------:R-:W0:Y:S08]  /*6330*/  MUFU.TANH R171, R171 ;  /* 0x000000ab00ab7308 */ /* 0x000e300000002400 */
[----:B------:R-:W0:Y:S08]  /*6340*/  MUFU.TANH R176, R176 ;  /* 0x000000b000b07308 */ /* 0x000e300000002400 */
[----:B------:R-:W0:Y:S08]  /*6350*/  MUFU.TANH R164, R164 ;  /* 0x000000a400a47308 */ /* 0x000e300000002400 */
[----:B------:R0:W0:Y:S08]  /*6360*/  MUFU.TANH R166, R182 ;  /* 0x000000b600a67308 */ /* 0x0000300000002400 */
[----:B------:R-:W0:Y:S01]  /*6370*/  MUFU.TANH R167, R167 ;  /* 0x000000a700a77308 */ /* 0x000e220000002400 */
[----:B-1234-:R-:W-:Y:S05]  /*6380*/  @!P6 BRA `(.L_x_996) ;  /* 0x00000000006ce947 */ /* 0x01efea0003800000 */
[----:B------:R-:W-:Y:S01]  /*6390*/  R2UR UR5, R17 ;  /* 0x00000000110572ca */ /* 0x000fe200000e0000 */
[----:B------:R-:W-:Y:S01]  /*63a0*/  IMAD.U32 R168, RZ, RZ, UR10 ;  /* 0x0000000affa87e24 */ /* 0x000fe2000f8e00ff */
[----:B------:R-:W-:Y:S11]  /*63b0*/  BSSY B0, `(.L_x_997) ;  /* 0x0000014000007945 */ /* 0x000ff60003800000 */
[----:B------:R-:W-:-:S04]  /*63c0*/  IMAD R168, R168, UR5, R169 ;  /* 0x00000005a8a87c24 */ /* 0x000fc8000f8e02a9 */
[----:B------:R-:W-:-:S05]  /*63d0*/  VIADD R173, R168, -UR11 ;  /* 0x8000000ba8ad7c36 */ /* 0x000fca0008000000 */
[----:B------:R-:W-:-:S13]  /*63e0*/  ISETP.GT.AND P0, PT, R173, -0x1, PT ;  /* 0xffffffffad00780c */ /* 0x000fda0003f04270 */
[----:B------:R-:W-:Y:S05]  /*63f0*/  @P0 BRA `(.L_x_998) ;  /* 0x0000000000240947 */ /* 0x000fea0003800000 */
[----:B------:R-:W-:Y:S01]  /*6400*/  ULDC UR5, c[0x0][0x9e4] ;  /* 0x0002790000057ab9 */ /* 0x000fe20000000800 */
[----:B------:R-:W-:Y:S02]  /*6410*/  LOP3.LUT R173, RZ, R173, RZ, 0x33, !PT ;  /* 0x000000adffad7212 */ /* 0x000fe400078e33ff */
[----:B------:R-:W-:-:S04]  /*6420*/  MOV R177, UR5 ;  /* 0x0000000500b17c02 */ /* 0x000fc80008000f00 */
[----:B------:R-:W-:-:S13]  /*6430*/  ISETP.NE.AND P0, PT, R177, 0x1, PT ;  /* 0x00000001b100780c */ /* 0x000fda0003f05270 */
[----:B------:R-:W1:Y:S02]  /*6440*/  @P0 LDC.64 R168, c[0x0][0x9e8] ;  /* 0x00027a00ffa80b82 */ /* 0x000e640000000a00 */
[----:B-1----:R-:W-:-:S05]  /*6450*/  @P0 IMAD.HI.U32 R168, R173, R168, RZ ;  /* 0x000000a8ada80227 */ /* 0x002fca00078e00ff */
[----:B------:R-:W-:-:S04]  /*6460*/  @P0 SHF.R.U32.HI R173, RZ, R169, R168 ;  /* 0x000000a9ffad0219 */ /* 0x000fc800000116a8 */
[----:B------:R-:W-:Y:S01]  /*6470*/  LOP3.LUT R173, RZ, R173, RZ, 0x33, !PT ;  /* 0x000000adffad7212 */ /* 0x000fe200078e33ff */
[----:B------:R-:W-:Y:S06]  /*6480*/  BRA `(.L_x_999) ;  /* 0x0000000000187947 */ /* 0x000fec0003800000 */
.L_x_998:
[----:B------:R-:W-:Y:S02]  /*6490*/  ULDC UR5, c[0x0][0x9e4] ;  /* 0x0002790000057ab9 */ /* 0x000fe40000000800 */
[----:B------:R-:W-:-:S05]  /*64a0*/  IMAD.U32 R177, RZ, RZ, UR5 ;  /* 0x00000005ffb17e24 */ /* 0x000fca000f8e00ff */
[----:B------:R-:W-:-:S13]  /*64b0*/  ISETP.NE.AND P0, PT, R177, 0x1, PT ;  /* 0x00000001b100780c */ /* 0x000fda0003f05270 */
[----:B------:R-:W1:Y:S02]  /*64c0*/  @P0 LDC.64 R168, c[0x0][0x9e8] ;  /* 0x00027a00ffa80b82 */ /* 0x000e640000000a00 */
[----:B-1----:R-:W-:-:S05]  /*64d0*/  @P0 IMAD.HI.U32 R168, R173, R168, RZ ;  /* 0x000000a8ada80227 */ /* 0x002fca00078e00ff */
[----:B------:R-:W-:-:S07]  /*64e0*/  @P0 SHF.R.U32.HI R173, RZ, R169, R168 ;  /* 0x000000a9ffad0219 */ /* 0x000fce00000116a8 */
.L_x_999:
[----:B------:R-:W-:Y:S05]  /*64f0*/  BSYNC B0 ;  /* 0x0000000000007941 */ /* 0x000fea0003800000 */
.L_x_997:
[----:B------:R-:W-:-:S04]  /*6500*/  IMAD R168, R173, R177, -UR15 ;  /* 0x8000000fada87e24 */ /* 0x000fc8000f8e02b1 */
[----:B------:R-:W-:-:S05]  /*6510*/  IMAD R168, R5, -0x2, R168 ;  /* 0xfffffffe05a87824 */ /* 0x000fca00078e02a8 */
[----:B------:R-:W-:Y:S02]  /*6520*/  VIADDMNMX R178, R168, R177, R178, PT ;  /* 0x000000b1a8b27246 */ /* 0x000fe400038001b2 */
[----:B------:R-:W-:-:S07]  /*6530*/  VIMNMX R179, R179, R168, !PT ;  /* 0x000000a8b3b37248 */ /* 0x000fce0007fe0100 */
.L_x_996:
[----:B------:R-:W-:-:S06]  /*6540*/  UISETP.GT.AND UP1, UPT, UR6, -0x1, UPT ;  /* 0xffffffff0600788c */ /* 0x000fcc000bf24270 */
[----:B------:R-:W-:-:S04]  /*6550*/  PLOP3.LUT P0, PT, PT, PT, UP1, 0x80, 0x0 ;  /* 0x000000000000781c */ /* 0x000fc80003f0f018 */
[C---:B------:R-:W-:Y:S02]  /*6560*/  ISETP.GT.AND P1, PT, R179.reuse, RZ, P0 ;  /* 0x000000ffb300720c */ /* 0x040fe40000724270 */
[C---:B------:R-:W-:Y:S02]  /*6570*/  ISETP.GT.AND P3, PT, R179.reuse, 0x1, P0 ;  /* 0x00000001b300780c */ /* 0x040fe40000764270 */
[----:B------:R-:W-:Y:S02]  /*6580*/  ISETP.LT.OR P2, PT, R178, 0x1, P1 ;  /* 0x00000001b200780c */ /* 0x000fe40000f41670 */
[C---:B------:R-:W-:Y:S02]  /*6590*/  ISETP.GT.AND P1, PT, R179.reuse, 0x8, P0 ;  /* 0x00000008b300780c */ /* 0x040fe40000724270 */
[----:B0-----:R-:W-:Y:S02]  /*65a0*/  FSEL R177, R152, -INF , !P2 ;  /* 0xff80000098b17808 */ /* 0x001fe40005000000 */
[----:B------:R-:W-:Y:S01]  /*65b0*/  ISETP.GT.AND P2, PT, R179, 0x9, P0 ;  /* 0x00000009b300780c */ /* 0x000fe20000744270 */
[----:B------:R-:W0:Y:S01]  /*65c0*/  SHFL.IDX PT, R152, R175, 0x1, 0x1c1f ;  /* 0x003c1f00af987f89 */ /* 0x000e2200000e0000 */
[----:B------:R-:W-:-:S02]  /*65d0*/  ISETP.LT.OR P1, PT, R178, 0x9, P1 ;  /* 0x00000009b200780c */ /* 0x000fc40000f21670 */
[C---:B------:R-:W-:Y:S02]  /*65e0*/  ISETP.LT.OR P3, PT, R178.reuse, 0x2, P3 ;  /* 0x00000002b200780c */ /* 0x040fe40001f61670 */
[----:B------:R-:W-:Y:S02]  /*65f0*/  ISETP.LT.OR P2, PT, R178, 0xa, P2 ;  /* 0x0000000ab200780c */ /* 0x000fe40001741670 */
[----:B------:R-:W-:Y:S02]  /*6600*/  FSEL R189, R189, -INF , !P1 ;  /* 0xff800000bdbd7808 */ /* 0x000fe40004800000 */
[----:B------:R-:W-:Y:S02]  /*6610*/  FSEL R188, R188, -INF , !P3 ;  /* 0xff800000bcbc7808 */ /* 0x000fe40005800000 */
[----:B------:R-:W-:Y:S02]  /*6620*/  ISETP.GT.AND P1, PT, R179, 0x11, P0 ;  /* 0x00000011b300780c */ /* 0x000fe40000724270 */
[----:B------:R-:W-:-:S02]  /*6630*/  FSEL R184, R184, -INF , !P2 ;  /* 0xff800000b8b87808 */ /* 0x000fc40005000000 */
[C---:B------:R-:W-:Y:S02]  /*6640*/  ISETP.GT.AND P3, PT, R179.reuse, 0x10, P0 ;  /* 0x00000010b300780c */ /* 0x040fe40000764270 */
[----:B------:R-:W-:Y:S02]  /*6650*/  ISETP.GT.AND P2, PT, R179, 0x18, P0 ;  /* 0x00000018b300780c */ /* 0x000fe40000744270 */
[C---:B------:R-:W-:Y:S02]  /*6660*/  ISETP.LT.OR P1, PT, R178.reuse, 0x12, P1 ;  /* 0x00000012b200780c */ /* 0x040fe40000f21670 */
[C---:B------:R-:W-:Y:S02]  /*6670*/  ISETP.LT.OR P3, PT, R178.reuse, 0x11, P3 ;  /* 0x00000011b200780c */ /* 0x040fe40001f61670 */
[----:B------:R-:W-:Y:S02]  /*6680*/  ISETP.LT.OR P2, PT, R178, 0x19, P2 ;  /* 0x00000019b200780c */ /* 0x000fe40001741670 */
[----:B------:R-:W-:-:S02]  /*6690*/  FSEL R186, R186, -INF , !P1 ;  /* 0xff800000baba7808 */ /* 0x000fc40004800000 */
[----:B------:R-:W-:Y:S02]  /*66a0*/  FSEL R185, R185, -INF , !P3 ;  /* 0xff800000b9b97808 */ /* 0x000fe40005800000 */
[----:B------:R-:W-:Y:S02]  /*66b0*/  ISETP.GT.AND P1, PT, R179, 0x20, P0 ;  /* 0x00000020b300780c */ /* 0x000fe40000724270 */
[----:B------:R-:W-:Y:S02]  /*66c0*/  FSEL R187, R187, -INF , !P2 ;  /* 0xff800000bbbb7808 */ /* 0x000fe40005000000 */
[C---:B------:R-:W-:Y:S02]  /*66d0*/  ISETP.GT.AND P3, PT, R179.reuse, 0x19, P0 ;  /* 0x00000019b300780c */ /* 0x040fe40000764270 */
[----:B------:R-:W-:Y:S02]  /*66e0*/  ISETP.GT.AND P2, PT, R179, 0x21, P0 ;  /* 0x00000021b300780c */ /* 0x000fe40000744270 */
        /* <DEDUP_REMOVED lines=14> */
[----:B------:R-:W-:Y:S02]  /*67d0*/  FSEL R170, R171, -INF , !P2 ;  /* 0xff800000abaa7808 */ /* 0x000fe40005000000 */
[C---:B------:R-:W-:Y:S02]  /*67e0*/  ISETP.GT.AND P3, PT, R179.reuse, 0x31, P0 ;  /* 0x00000031b300780c */ /* 0x040fe40000764270 */
[C---:B------:R-:W-:Y:S02]  /*67f0*/  ISETP.GT.AND P1, PT, R179.reuse, 0x38, P0 ;  /* 0x00000038b300780c */ /* 0x040fe40000724270 */
[----:B------:R-:W-:Y:S01]  /*6800*/  ISETP.GT.AND P2, PT, R179, 0x39, P0 ;  /* 0x00000039b300780c */ /* 0x000fe20000744270 */
[----:B0-----:R-:W-:Y:S01]  /*6810*/  IMAD.IADD R179, R192, 0x1, R152 ;  /* 0x00000001c0b37824 */ /* 0x001fe200078e0298 */
[----:B------:R-:W-:-:S02]  /*6820*/  ISETP.LT.OR P3, PT, R178, 0x32, P3 ;  /* 0x00000032b200780c */ /* 0x000fc40001f61670 */
[C---:B------:R-:W-:Y:S02]  /*6830*/  ISETP.LT.OR P1, PT, R178.reuse, 0x39, P1 ;  /* 0x00000039b200780c */ /* 0x040fe40000f21670 */
[----:B------:R-:W-:Y:S01]  /*6840*/  ISETP.LT.OR P2, PT, R178, 0x3a, P2 ;  /* 0x0000003ab200780c */ /* 0x000fe20001741670 */
[----:B------:R-:W-:Y:S01]  /*6850*/  IMAD.IADD R178, R183, 0x1, R152 ;  /* 0x00000001b7b27824 */ /* 0x000fe200078e0298 */
[----:B------:R-:W-:Y:S02]  /*6860*/  FSEL R176, R176, -INF , !P3 ;  /* 0xff800000b0b07808 */ /* 0x000fe40005800000 */
        /* <DEDUP_REMOVED lines=14> */
[----:B------:R-:W0:Y:S02]  /*6950*/  @P1 LDC.64 R168, c[0x0][0x9e8] ;  /* 0x00027a00ffa81b82 */ /* 0x000e240000000a00 */
[----:B0-----:R-:W-:-:S05]  /*6960*/  @P1 IMAD.HI.U32 R168, R181, R168, RZ ;  /* 0x000000a8b5a81227 */ /* 0x001fca00078e00ff */
[----:B------:R-:W-:-:S04]  /*6970*/  @P1 SHF.R.U32.HI R181, RZ, R169, R168 ;  /* 0x000000a9ffb51219 */ /* 0x000fc800000116a8 */
[----:B------:R-:W-:Y:S01]  /*6980*/  LOP3.LUT R181, RZ, R181, RZ, 0x33, !PT ;  /* 0x000000b5ffb57212 */ /* 0x000fe200078e33ff */
[----:B------:R-:W-:Y:S06]  /*6990*/  BRA `(.L_x_1003) ;  /* 0x0000000000187947 */ /* 0x000fec0003800000 */
.L_x_1002:
[----:B------:R-:W-:Y:S02]  /*69a0*/  ULDC UR5, c[0x0][0x9e4] ;  /* 0x0002790000057ab9 */ /* 0x000fe40000000800 */
[----:B------:R-:W-:-:S05]  /*69b0*/  IMAD.U32 R183, RZ, RZ, UR5 ;  /* 0x00000005ffb77e24 */ /* 0x000fca000f8e00ff */
[----:B------:R-:W-:-:S13]  /*69c0*/  ISETP.NE.AND P1, PT, R183, 0x1, PT ;  /* 0x00000001b700780c */ /* 0x000fda0003f25270 */
[----:B------:R-:W0:Y:S02]  /*69d0*/  @P1 LDC.64 R168, c[0x0][0x9e8] ;  /* 0x00027a00ffa81b82 */ /* 0x000e240000000a00 */
[----:B0-----:R-:W-:-:S05]  /*69e0*/  @P1 IMAD.HI.U32 R168, R181, R168, RZ ;  /* 0x000000a8b5a81227 */ /* 0x001fca00078e00ff */
[----:B------:R-:W-:-:S07]  /*69f0*/  @P1 SHF.R.U32.HI R181, RZ, R169, R168 ;  /* 0x000000a9ffb51219 */ /* 0x000fce00000116a8 */
.L_x_1003:
[----:B------:R-:W-:Y:S05]  /*6a00*/  BSYNC B0 ;  /* 0x0000000000007941 */ /* 0x000fea0003800000 */
.L_x_1001:
[----:B------:R-:W-:-:S04]  /*6a10*/  IMAD R152, R181, R183, -UR15 ;  /* 0x8000000fb5987e24 */ /* 0x000fc8000f8e02b7 */
[----:B------:R-:W-:-:S05]  /*6a20*/  IMAD R152, R5, -0x2, R152 ;  /* 0xfffffffe05987824 */ /* 0x000fca00078e0298 */
[----:B------:R-:W-:Y:S02]  /*6a30*/  VIADDMNMX R178, R152, R183, R178, PT ;  /* 0x000000b798b27246 */ /* 0x000fe400038001b2 */
[----:B------:R-:W-:-:S07]  /*6a40*/  VIMNMX R179, R179, R152, !PT ;  /* 0x00000098b3b37248 */ /* 0x000fce0007fe0100 */
.L_x_1000:
[----:B------:R-:W-:Y:S01]  /*6a50*/  FMNMX.FTZ R169, R177, R4, !PT ;  /* 0x00000004b1a97209 */ /* 0x000fe20007810000 */
[----:B------:R-:W-:Y:S01]  /*6a60*/  ULDC UR5, c[0x0][0x988] ;  /* 0x0002620000057ab9 */ /* 0x000fe20000000800 */
[----:B------:R-:W-:Y:S01]  /*6a70*/  ISETP.GT.AND P1, PT, R179, 0x1, P0 ;  /* 0x00000001b300780c */ /* 0x000fe20000724270 */
[----:B------:R-:W-:Y:S01]  /*6a80*/  UMOV UR60, UR4 ;  /* 0x00000004003c7c82 */ /* 0x000fe20008000000 */
[----:B------:R-:W-:Y:S02]  /*6a90*/  FMNMX.FTZ R152, R188, R169, !PT ;  /* 0x000000a9bc987209 */ /* 0x000fe40007810000 */
[----:B------:R-:W-:Y:S02]  /*6aa0*/  ISETP.LT.OR P1, PT, R178, 0x2, P1 ;  /* 0x00000002b200780c */ /* 0x000fe40000f21670 */
[----:B------:R-:W-:Y:S02]  /*6ab0*/  FMNMX.FTZ R169, R189, R152, !PT ;  /* 0x00000098bda97209 */ /* 0x000fe40007810000 */
[----:B------:R-:W-:-:S02]  /*6ac0*/  FSEL R2, R2, -INF , !P1 ;  /* 0xff80000002027808 */ /* 0x000fc40004800000 */
[----:B------:R-:W-:Y:S02]  /*6ad0*/  FMNMX.FTZ R152, R184, R169, !PT ;  /* 0x000000a9b8987209 */ /* 0x000fe40007810000 */
[----:B------:R-:W-:Y:S02]  /*6ae0*/  ISETP.GT.AND P1, PT, R179, RZ, P0 ;  /* 0x000000ffb300720c */ /* 0x000fe40000724270 */
[----:B------:R-:W-:Y:S02]  /*6af0*/  FMNMX.FTZ R169, R185, R152, !PT ;  /* 0x00000098b9a97209 */ /* 0x000fe40007810000 */
[----:B------:R-:W-:Y:S02]  /*6b00*/  ISETP.LT.OR P1, PT, R178, 0x1, P1 ;  /* 0x00000001b200780c */ /* 0x000fe40000f21670 */
[----:B------:R-:W-:Y:S02]  /*6b10*/  FMNMX.FTZ R152, R186, R169, !PT ;  /* 0x000000a9ba987209 */ /* 0x000fe40007810000 */
[----:B------:R-:W-:-:S02]  /*6b20*/  ISETP.GT.AND P2, PT, R179, 0x8, P0 ;  /* 0x00000008b300780c */ /* 0x000fc40000744270 */
[----:B------:R-:W-:Y:S02]  /*6b30*/  FMNMX.FTZ R169, R187, R152, !PT ;  /* 0x00000098bba97209 */ /* 0x000fe40007810000 */
[----:B------:R-:W-:Y:S02]  /*6b40*/  ISETP.GT.AND P3, PT, R179, 0x9, P0 ;  /* 0x00000009b300780c */ /* 0x000fe40000764270 */
[----:B------:R-:W-:Y:S02]  /*6b50*/  FMNMX.FTZ R169, R174, R169, !PT ;  /* 0x000000a9aea97209 */ /* 0x000fe40007810000 */
[----:B------:R-:W-:Y:S02]  /*6b60*/  ISETP.LT.OR P2, PT, R178, 0x9, P2 ;  /* 0x00000009b200780c */ /* 0x000fe40001741670 */
[----:B------:R-:W-:Y:S02]  /*6b70*/  FMNMX.FTZ R152, R190, R169, !PT ;  /* 0x000000a9be987209 */ /* 0x000fe40007810000 */
[----:B------:R-:W-:-:S02]  /*6b80*/  ISETP.LT.OR P3, PT, R178, 0xa, P3 ;  /* 0x0000000ab200780c */ /* 0x000fc40001f61670 */
[----:B------:R-:W-:Y:S02]  /*6b90*/  FMNMX.FTZ R169, R173, R152, !PT ;  /* 0x00000098ada97209 */ /* 0x000fe40007810000 */
[----:B------:R-:W-:Y:S02]  /*6ba0*/  FSEL R153, R153, -INF , !P2 ;  /* 0xff80000099997808 */ /* 0x000fe40005000000 */
[----:B------:R-:W-:Y:S02]  /*6bb0*/  FMNMX.FTZ R152, R172, R169, !PT ;  /* 0x000000a9ac987209 */ /* 0x000fe40007810000 */
[----:B------:R-:W-:Y:S02]  /*6bc0*/  FSEL R154, R154, -INF , !P3 ;  /* 0xff8000009a9a7808 */ /* 0x000fe40005800000 */
[----:B------:R-:W-:Y:S02]  /*6bd0*/  FMNMX.FTZ R169, R165, R152, !PT ;  /* 0x00000098a5a97209 */ /* 0x000fe40007810000 */
[----:B------:R-:W-:-:S02]  /*6be0*/  ISETP.GT.AND P2, PT, R179, 0x10, P0 ;  /* 0x00000010b300780c */ /* 0x000fc40000744270 */
[----:B------:R-:W-:Y:S02]  /*6bf0*/  FMNMX.FTZ R169, R170, R169, !PT ;  /* 0x000000a9aaa97209 */ /* 0x000fe40007810000 */
[----:B------:R-:W-:Y:S02]  /*6c00*/  ISETP.GT.AND P3, PT, R179, 0x11, P0 ;  /* 0x00000011b300780c */ /* 0x000fe40000764270 */
[----:B------:R-:W-:Y:S02]  /*6c10*/  FMNMX.FTZ R152, R176, R169, !PT ;  /* 0x000000a9b0987209 */ /* 0x000fe40007810000 */
[C---:B------:R-:W-:Y:S02]  /*6c20*/  ISETP.LT.OR P2, PT, R178.reuse, 0x11, P2 ;  /* 0x00000011b200780c */ /* 0x040fe40001741670 */
[----:B------:R-:W-:Y:S02]  /*6c30*/  FMNMX.FTZ R152, R175, R152, !PT ;  /* 0x00000098af987209 */ /* 0x000fe40007810000 */
[----:B------:R-:W-:-:S02]  /*6c40*/  ISETP.LT.OR P3, PT, R178, 0x12, P3 ;  /* 0x00000012b200780c */ /* 0x000fc40001f61670 */
[----:B------:R-:W-:Y:S02]  /*6c50*/  FMNMX.FTZ R168, R171, R152, !PT ;  /* 0x00000098aba87209 */ /* 0x000fe40007810000 */
[----:B------:R-:W-:Y:S02]  /*6c60*/  FSEL R155, R155, -INF , !P2 ;  /* 0xff8000009b9b7808 */ /* 0x000fe40005000000 */
[----:B------:R-:W-:Y:S01]  /*6c70*/  FSEL R156, R156, -INF , !P3 ;  /* 0xff8000009c9c7808 */ /* 0x000fe20005800000 */
[----:B------:R-:W0:Y:S01]  /*6c80*/  SHFL.BFLY PT, R169, R168, 0x2, 0x1f ;  /* 0x0c401f00a8a97f89 */ /* 0x000e2200000e0000 */
[C---:B------:R-:W-:Y:S02]  /*6c90*/  ISETP.GT.AND P3, PT, R179.reuse, 0x20, P0 ;  /* 0x00000020b300780c */ /* 0x040fe40000764270 */
[----:B------:R-:W-:Y:S02]  /*6ca0*/  ISETP.GT.AND P2, PT, R179, 0x19, P0 ;  /* 0x00000019b300780c */ /* 0x000fe40000744270 */
[----:B------:R-:W-:-:S02]  /*6cb0*/  ISETP.LT.OR P3, PT, R178, 0x21, P3 ;  /* 0x00000021b200780c */ /* 0x000fc40001f61670 */
[----:B------:R-:W-:Y:S02]  /*6cc0*/  ISETP.LT.OR P2, PT, R178, 0x1a, P2 ;  /* 0x0000001ab200780c */ /* 0x000fe40001741670 */
[----:B------:R-:W-:Y:S02]  /*6cd0*/  FSEL R159, R159, -INF , !P3 ;  /* 0xff8000009f9f7808 */ /* 0x000fe40005800000 */
[----:B------:R-:W-:Y:S02]  /*6ce0*/  FSEL R158, R158, -INF , !P2 ;  /* 0xff8000009e9e7808 */ /* 0x000fe40005000000 */
[----:B------:R-:W-:-:S04]  /*6cf0*/  ISETP.GT.AND P2, PT, R179, 0x28, P0 ;  /* 0x00000028b300780c */ /* 0x000fc80000744270 */
[----:B------:R-:W-:-:S04]  /*6d00*/  ISETP.LT.OR P2, PT, R178, 0x29, P2 ;  /* 0x00000029b200780c */ /* 0x000fc80001741670 */
[----:B------:R-:W-:Y:S02]  /*6d10*/  FSEL R161, R161, -INF , !P2 ;  /* 0xff800000a1a17808 */ /* 0x000fe40005000000 */
[C---:B------:R-:W-:Y:S02]  /*6d20*/  ISETP.GT.AND P2, PT, R179.reuse, 0x30, P0 ;  /* 0x00000030b300780c */ /* 0x040fe40000744270 */
[----:B0-----:R-:W-:Y:S02]  /*6d30*/  FMNMX.FTZ R169, R168, R169, !PT ;  /* 0x000000a9a8a97209 */ /* 0x001fe40007810000 */
[----:B------:R-:W-:Y:S02]  /*6d40*/  FSEL R168, R0, -INF , !P1 ;  /* 0xff80000000a87808 */ /* 0x000fe40004800000 */
[----:B------:R-:W-:Y:S01]  /*6d50*/  ISETP.GT.AND P1, PT, R179, 0x18, P0 ;  /* 0x00000018b300780c */ /* 0x000fe20000724270 */
[----:B------:R-:W0:Y:S01]  /*6d60*/  SHFL.BFLY PT, R152, R169, 0x1, 0x1f ;  /* 0x0c201f00a9987f89 */ /* 0x000e2200000e0000 */
[----:B------:R-:W-:-:S02]  /*6d70*/  ISETP.LT.OR P2, PT, R178, 0x31, P2 ;  /* 0x00000031b200780c */ /* 0x000fc40001741670 */
[C---:B------:R-:W-:Y:S02]  /*6d80*/  ISETP.LT.OR P1, PT, R178.reuse, 0x19, P1 ;  /* 0x00000019b200780c */ /* 0x040fe40000f21670 */
[----:B------:R-:W-:Y:S02]  /*6d90*/  FSEL R163, R163, -INF , !P2 ;  /* 0xff800000a3a37808 */ /* 0x000fe40005000000 */
[----:B------:R-:W-:Y:S02]  /*6da0*/  FSEL R157, R157, -INF , !P1 ;  /* 0xff8000009d9d7808 */ /* 0x000fe40004800000 */
[C---:B------:R-:W-:Y:S02]  /*6db0*/  ISETP.GT.AND P1, PT, R179.reuse, 0x21, P0 ;  /* 0x00000021b300780c */ /* 0x040fe40000724270 */
[----:B------:R-:W-:Y:S02]  /*6dc0*/  ISETP.GT.AND P2, PT, R179, 0x38, P0 ;  /* 0x00000038b300780c */ /* 0x000fe40000744270 */
[----:B------:R-:W-:-:S02]  /*6dd0*/  ISETP.LT.OR P1, PT, R178, 0x22, P1 ;  /* 0x00000022b200780c */ /* 0x000fc40000f21670 */
[----:B------:R-:W-:Y:S02]  /*6de0*/  ISETP.LT.OR P2, PT, R178, 0x39, P2 ;  /* 0x00000039b200780c */ /* 0x000fe40001741670 */
[----:B------:R-:W-:Y:S02]  /*6df0*/  FSEL R160, R160, -INF , !P1 ;  /* 0xff800000a0a07808 */ /* 0x000fe40004800000 */
[----:B------:R-:W-:Y:S02]  /*6e00*/  ISETP.GT.AND P1, PT, R179, 0x29, P0 ;  /* 0x00000029b300780c */ /* 0x000fe40000724270 */
[----:B------:R-:W-:Y:S02]  /*6e10*/  FSEL R166, R166, -INF , !P2 ;  /* 0xff800000a6a67808 */ /* 0x000fe40005000000 */
[----:B------:R-:W-:Y:S02]  /*6e20*/  ISETP.LT.OR P1, PT, R178, 0x2a, P1 ;  /* 0x0000002ab200780c */ /* 0x000fe40000f21670 */
[----:B0-----:R-:W-:-:S02]  /*6e30*/  FMNMX.FTZ R152, R169, R152, !PT ;  /* 0x00000098a9987209 */ /* 0x001fc40007810000 */
[----:B------:R-:W-:Y:S02]  /*6e40*/  FMNMX.FTZ R169, R168, R3, !PT ;  /* 0x00000003a8a97209 */ /* 0x000fe40007810000 */
[----:B------:R-:W-:Y:S02]  /*6e50*/  FSETP.NEU.FTZ.AND P3, PT, R152, -INF , PT ;  /* 0xff8000009800780b */ /* 0x000fe40003f7d000 */
[----:B------:R-:W-:Y:S02]  /*6e60*/  FMNMX.FTZ R0, R2, R169, !PT ;  /* 0x000000a902007209 */ /* 0x000fe40007810000 */
[----:B------:R-:W-:Y:S02]  /*6e70*/  FSEL R162, R162, -INF , !P1 ;  /* 0xff800000a2a27808 */ /* 0x000fe40004800000 */
[----:B------:R-:W-:Y:S02]  /*6e80*/  FMNMX.FTZ R169, R153, R0, !PT ;  /* 0x0000000099a97209 */ /* 0x000fe40007810000 */
[----:B------:R-:W-:-:S02]  /*6e90*/  ISETP.GT.AND P1, PT, R179, 0x31, P0 ;  /* 0x00000031b300780c */ /* 0x000fc40000724270 */
[----:B------:R-:W-:Y:S02]  /*6ea0*/  FMNMX.FTZ R0, R154, R169, !PT ;  /* 0x000000a99a007209 */ /* 0x000fe40007810000 */
[----:B------:R-:W-:Y:S02]  /*6eb0*/  ISETP.LT.OR P1, PT, R178, 0x32, P1 ;  /* 0x00000032b200780c */ /* 0x000fe40000f21670 */
[----:B------:R-:W-:Y:S01]  /*6ec0*/  FMNMX.FTZ R169, R155, R0, !PT ;  /* 0x000000009ba97209 */ /* 0x000fe20007810000 */
[----:B------:R-:W-:Y:S01]  /*6ed0*/  FMUL.FTZ R0, R152, UR5 ;  /* 0x0000000598007c20 */ /* 0x000fe20008410000 */
[----:B------:R-:W-:Y:S02]  /*6ee0*/  ISETP.GT.AND P0, PT, R179, 0x39, P0 ;  /* 0x00000039b300780c */ /* 0x000fe40000704270 */
[----:B------:R-:W-:Y:S02]  /*6ef0*/  FMNMX.FTZ R180, R156, R169, !PT ;  /* 0x000000a99cb47209 */ /* 0x000fe40007810000 */
[----:B------:R-:W-:-:S02]  /*6f00*/  FSEL R0, R0, RZ, P3 ;  /* 0x000000ff00007208 */ /* 0x000fc40001800000 */
[----:B------:R-:W-:Y:S02]  /*6f10*/  FMNMX.FTZ R169, R157, R180, !PT ;  /* 0x000000b49da97209 */ /* 0x000fe40007810000 */
[----:B------:R-:W-:Y:S01]  /*6f20*/  FSEL R164, R164, -INF , !P1 ;  /* 0xff800000a4a47808 */ /* 0x000fe20004800000 */
[--C-:B------:R-:W-:Y:S01]  /*6f30*/  FFMA.FTZ R181, R177, UR5, -R0.reuse ;  /* 0x00000005b1b57c23 */ /* 0x100fe20008010800 */
[----:B------:R-:W-:Y:S01]  /*6f40*/  FMNMX.FTZ R180, R158, R169, !PT ;  /* 0x000000a99eb47209 */ /* 0x000fe20007810000 */
[--C-:B------:R-:W-:Y:S01]  /*6f50*/  FFMA.FTZ R194, R187, UR5, -R0.reuse ;  /* 0x00000005bbc27c23 */ /* 0x100fe20008010800 */
[----:B------:R-:W-:Y:S01]  /*6f60*/  ISETP.LT.OR P0, PT, R178, 0x3a, P0 ;  /* 0x0000003ab200780c */ /* 0x000fe20000701670 */
[----:B------:R0:W-:Y:S01]  /*6f70*/  MUFU.EX2 R169, R181 ;  /* 0x000000b500a97308 */ /* 0x0001e20000000800 */
[----:B------:R-:W-:Y:S01]  /*6f80*/  FMNMX.FTZ R177, R159, R180, !PT ;  /* 0x000000b49fb17209 */ /* 0x000fe20007810000 */
[--C-:B------:R-:W-:Y:S01]  /*6f90*/  FFMA.FTZ R184, R184, UR5, -R0.reuse ;  /* 0x00000005b8b87c23 */ /* 0x100fe20008010800 */
[--C-:B------:R-:W-:Y:S01]  /*6fa0*/  FFMA.FTZ R196, R188, UR5, -R0.reuse ;  /* 0x00000005bcc47c23 */ /* 0x100fe20008010800 */
[--C-:B------:R-:W-:Y:S01]  /*6fb0*/  FFMA.FTZ R192, R185, UR5, -R0.reuse ;  /* 0x00000005b9c07c23 */ /* 0x100fe20008010800 */
[----:B------:R-:W-:Y:S01]  /*6fc0*/  FMNMX.FTZ R180, R160, R177, !PT ;  /* 0x000000b1a0b47209 */ /* 0x000fe20007810000 */
[--C-:B------:R-:W-:Y:S01]  /*6fd0*/  FFMA.FTZ R188, R190, UR5, -R0.reuse ;  /* 0x00000005bebc7c23 */ /* 0x100fe20008010800 */
[--C-:B------:R-:W-:Y:S01]  /*6fe0*/  FFMA.FTZ R198, R189, UR5, -R0.reuse ;  /* 0x00000005bdc67c23 */ /* 0x100fe20008010800 */
[--C-:B------:R-:W-:Y:S01]  /*6ff0*/  FFMA.FTZ R173, R173, UR5, -R0.reuse ;  /* 0x00000005adad7c23 */ /* 0x100fe20008010800 */
[----:B------:R-:W-:Y:S01]  /*7000*/  FMNMX.FTZ R177, R161, R180, !PT ;  /* 0x000000b4a1b17209 */ /* 0x000fe20007810000 */
[--C-:B0-----:R-:W-:Y:S01]  /*7010*/  FFMA.FTZ R181, R174, UR5, -R0.reuse ;  /* 0x00000005aeb57c23 */ /* 0x101fe20008010800 */
[--C-:B------:R-:W-:Y:S01]  /*7020*/  FFMA.FTZ R190, R172, UR5, -R0.reuse ;  /* 0x00000005acbe7c23 */ /* 0x100fe20008010800 */
[--C-:B------:R-:W-:Y:S01]  /*7030*/  FFMA.FTZ R185, R176, UR5, -R0.reuse ;  /* 0x00000005b0b97c23 */ /* 0x100fe20008010800 */
[----:B------:R-:W-:Y:S01]  /*7040*/  FMNMX.FTZ R180, R162, R177, !PT ;  /* 0x000000b1a2b47209 */ /* 0x000fe20007810000 */
[----:B------:R-:W-:Y:S01]  /*7050*/  FFMA.FTZ R171, R171, UR5, -R0 ;  /* 0x00000005abab7c23 */ /* 0x000fe20008010800 */
[----:B------:R-:W-:Y:S02]  /*7060*/  MUFU.EX2 R196, R196 ;  /* 0x000000c400c47308 */ /* 0x000fe40000000800 */
[----:B------:R-:W-:-:S04]  /*7070*/  FMNMX.FTZ R177, R163, R180, !PT ;  /* 0x000000b4a3b17209 */ /* 0x000fc80007810000 */
[----:B------:R-:W-:Y:S02]  /*7080*/  FMNMX.FTZ R179, R164, R177, !PT ;  /* 0x000000b1a4b37209 */ /* 0x000fe40007810000 */
[----:B------:R-:W-:Y:S01]  /*7090*/  FSEL R177, R167, -INF , !P0 ;  /* 0xff800000a7b17808 */ /* 0x000fe20004000000 */
[----:B------:R-:W-:Y:S01]  /*70a0*/  MUFU.EX2 R198, R198 ;  /* 0x000000c600c67308 */ /* 0x000fe20000000800 */
[----:B------:R-:W-:Y:S01]  /*70b0*/  FMNMX.FTZ R178, R166, R179, !PT ;  /* 0x000000b3a6b27209 */ /* 0x000fe20007810000 */
[--C-:B------:R-:W-:Y:S01]  /*70c0*/  FFMA.FTZ R179, R186, UR5, -R0.reuse ;  /* 0x00000005bab37c23 */ /* 0x100fe20008010800 */
[----:B------:R-:W-:Y:S01]  /*70d0*/  FFMA.FTZ R186, R175, UR5, -R0 ;  /* 0x00000005afba7c23 */ /* 0x000fe20008010800 */
[----:B------:R-:W-:Y:S02]  /*70e0*/  FSEL R175, R152, RZ, P3 ;  /* 0x000000ff98af7208 */ /* 0x000fe40001800000 */
[----:B------:R-:W-:Y:S02]  /*70f0*/  FMNMX.FTZ R178, R177, R178, !PT ;  /* 0x000000b2b1b27209 */ /* 0x000fe40007810000 */
[----:B------:R0:W-:Y:S01]  /*7100*/  MUFU.EX2 R167, R184 ;  /* 0x000000b800a77308 */ /* 0x0001e20000000800 */
[----:B------:R-:W-:-:S02]  /*7110*/  FADD.FTZ R175, -R175, R4 ;  /* 0x00000004afaf7221 */ /* 0x000fc40000010100 */
[----:B------:R-:W1:Y:S05]  /*7120*/  SHFL.BFLY PT, R183, R178, 0x2, 0x1f ;  /* 0x0c401f00b2b77f89 */ /* 0x000e6a00000e0000 */
[----:B------:R-:W-:Y:S01]  /*7130*/  MUFU.EX2 R192, R192 ;  /* 0x000000c000c07308 */ /* 0x000fe20000000800 */
[----:B0-----:R-:W-:-:S07]  /*7140*/  FFMA.FTZ R184, R170, UR5, -R0 ;  /* 0x00000005aab87c23 */ /* 0x001fce0008010800 */
[----:B------:R-:W-:Y:S08]  /*7150*/  MUFU.EX2 R179, R179 ;  /* 0x000000b300b37308 */ /* 0x000ff00000000800 */
[----:B------:R-:W-:Y:S01]  /*7160*/  MUFU.EX2 R194, R194 ;  /* 0x000000c200c27308 */ /* 0x000fe20000000800 */
[----:B-1----:R-:W-:Y:S01]  /*7170*/  FMNMX.FTZ R174, R178, R183, !PT ;  /* 0x000000b7b2ae7209 */ /* 0x002fe20007810000 */
[----:B------:R-:W-:Y:S01]  /*7180*/  FFMA.FTZ R183, R165, UR5, -R0 ;  /* 0x00000005a5b77c23 */ /* 0x000fe20008010800 */
[----:B------:R-:W-:-:S03]  /*7190*/  FMUL.FTZ R0, R175, UR5 ;  /* 0x00000005af007c20 */ /* 0x000fc60008410000 */
[----:B------:R-:W0:Y:S02]  /*71a0*/  SHFL.BFLY PT, R187, R174, 0x1, 0x1f ;  /* 0x0c201f00aebb7f89 */ /* 0x000e2400000e0000 */
[----:B------:R-:W-:Y:S08]  /*71b0*/  MUFU.EX2 R181, R181 ;  /* 0x000000b500b57308 */ /* 0x000ff00000000800 */
[----:B------:R-:W1:Y:S08]  /*71c0*/  MUFU.EX2 R0, R0 ;  /* 0x0000000000007308 */ /* 0x000e700000000800 */
[----:B------:R-:W-:Y:S01]  /*71d0*/  MUFU.EX2 R188, R188 ;  /* 0x000000bc00bc7308 */ /* 0x000fe20000000800 */
[----:B0-----:R-:W-:-:S07]  /*71e0*/  FMNMX.FTZ R165, R174, R187, !PT ;  /* 0x000000bbaea57209 */ /* 0x001fce0007810000 */
[----:B------:R-:W-:Y:S01]  /*71f0*/  MUFU.EX2 R173, R173 ;  /* 0x000000ad00ad7308 */ /* 0x000fe20000000800 */
[C---:B------:R-:W-:Y:S01]  /*7200*/  FSETP.NEU.FTZ.AND P0, PT, R165.reuse, -INF , PT ;  /* 0xff800000a500780b */ /* 0x040fe20003f1d000 */
[----:B------:R-:W-:-:S06]  /*7210*/  FMUL.FTZ R4, R165, UR5 ;  /* 0x00000005a5047c20 */ /* 0x000fcc0008410000 */
[----:B------:R-:W-:Y:S01]  /*7220*/  MUFU.EX2 R190, R190 ;  /* 0x000000be00be7308 */ /* 0x000fe20000000800 */
[----:B------:R-:W-:-:S05]  /*7230*/  FSEL R175, R4, RZ, P0 ;  /* 0x000000ff04af7208 */ /* 0x000fca0000000000 */
[--C-:B------:R-:W-:Y:S01]  /*7240*/  FFMA.FTZ R4, R2, UR5, -R175.reuse ;  /* 0x0000000502047c23 */ /* 0x100fe200080108af */
[----:B------:R-:W-:Y:S01]  /*7250*/  FSEL R2, R165, RZ, P0 ;  /* 0x000000ffa5027208 */ /* 0x000fe20000000000 */
[--C-:B------:R-:W-:Y:S01]  /*7260*/  FFMA.FTZ R197, R168, UR5, -R175.reuse ;  /* 0x00000005a8c57c23 */ /* 0x100fe200080108af */
[--C-:B------:R-:W-:Y:S01]  /*7270*/  FFMA.FTZ R199, R153, UR5, -R175.reuse ;  /* 0x0000000599c77c23 */ /* 0x100fe200080108af */
[--C-:B------:R-:W-:Y:S01]  /*7280*/  FFMA.FTZ R154, R154, UR5, -R175.reuse ;  /* 0x000000059a9a7c23 */ /* 0x100fe200080108af */
[----:B------:R-:W-:Y:S01]  /*7290*/  FFMA.FTZ R193, R155, UR5, -R175 ;  /* 0x000000059bc17c23 */ /* 0x000fe200080108af */
[----:B------:R-:W-:Y:S01]  /*72a0*/  FADD.FTZ R2, -R2, R3 ;  /* 0x0000000302027221 */ /* 0x000fe20000010100 */
[----:B------:R-:W-:Y:S01]  /*72b0*/  MUFU.EX2 R4, R4 ;  /* 0x0000000400047308 */ /* 0x000fe20000000800 */
[----:B-1----:R-:W-:Y:S01]  /*72c0*/  FFMA.FTZ R3, R0, R18, R169 ;  /* 0x0000001200037223 */ /* 0x002fe200000100a9 */
[--C-:B------:R-:W-:Y:S01]  /*72d0*/  FFMA.FTZ R156, R156, UR5, -R175.reuse ;  /* 0x000000059c9c7c23 */ /* 0x100fe200080108af */
[----:B------:R-:W-:Y:S01]  /*72e0*/  FMUL.FTZ R2, R2, UR5 ;  /* 0x0000000502027c20 */ /* 0x000fe20008410000 */
[----:B------:R-:W-:Y:S01]  /*72f0*/  FFMA.FTZ R195, R157, UR5, -R175 ;  /* 0x000000059dc37c23 */ /* 0x000fe200080108af */
[----:B------:R-:W-:Y:S01]  /*7300*/  FADD.FTZ R3, R196, R3 ;  /* 0x00000003c4037221 */ /* 0x000fe20000010000 */
[--C-:B------:R-:W-:Y:S01]  /*7310*/  FFMA.FTZ R158, R158, UR5, -R175.reuse ;  /* 0x000000059e9e7c23 */ /* 0x100fe200080108af */
[----:B------:R-:W-:Y:S01]  /*7320*/  FFMA.FTZ R189, R159, UR5, -R175 ;  /* 0x000000059fbd7c23 */ /* 0x000fe200080108af */
[----:B------:R-:W-:Y:S01]  /*7330*/  MUFU.EX2 R197, R197 ;  /* 0x000000c500c57308 */ /* 0x000fe20000000800 */
[----:B------:R-:W-:Y:S01]  /*7340*/  FADD.FTZ R18, R198, R3 ;  /* 0x00000003c6127221 */ /* 0x000fe20000010000 */
[--C-:B------:R-:W-:Y:S01]  /*7350*/  FFMA.FTZ R160, R160, UR5, -R175.reuse ;  /* 0x00000005a0a07c23 */ /* 0x100fe200080108af */
[--C-:B------:R-:W-:Y:S01]  /*7360*/  FFMA.FTZ R161, R161, UR5, -R175.reuse ;  /* 0x00000005a1a17c23 */ /* 0x100fe200080108af */
[--C-:B------:R-:W-:Y:S01]  /*7370*/  FFMA.FTZ R162, R162, UR5, -R175.reuse ;  /* 0x00000005a2a27c23 */ /* 0x100fe200080108af */
[----:B------:R-:W-:Y:S01]  /*7380*/  FADD.FTZ R3, R167, R18 ;  /* 0x00000012a7037221 */ /* 0x000fe20000010000 */
[--C-:B------:R-:W-:Y:S01]  /*7390*/  FFMA.FTZ R163, R163, UR5, -R175.reuse ;  /* 0x00000005a3a37c23 */ /* 0x100fe200080108af */
[----:B------:R-:W-:Y:S01]  /*73a0*/  FFMA.FTZ R164, R164, UR5, -R175 ;  /* 0x00000005a4a47c23 */ /* 0x000fe200080108af */
[----:B------:R-:W0:Y:S01]  /*73b0*/  MUFU.EX2 R2, R2 ;  /* 0x0000000200027308 */ /* 0x000e220000000800 */
[----:B------:R-:W-:Y:S01]  /*73c0*/  FADD.FTZ R168, R192, R3 ;  /* 0x00000003c0a87221 */ /* 0x000fe20000010000 */
[--C-:B------:R-:W-:Y:S01]  /*73d0*/  FFMA.FTZ R166, R166, UR5, -R175.reuse ;  /* 0x00000005a6a67c23 */ /* 0x100fe200080108af */
[----:B------:R-:W-:Y:S01]  /*73e0*/  FFMA.FTZ R175, R177, UR5, -R175 ;  /* 0x00000005b1af7c23 */ /* 0x000fe200080108af */
[----:B------:R-:W-:Y:S01]  /*73f0*/  IMAD.U32 R153, RZ, RZ, UR14 ;  /* 0x0000000eff997e24 */ /* 0x000fe2000f8e00ff */
[----:B------:R-:W-:-:S02]  /*7400*/  R2UR UR14, R8 ;  /* 0x00000000080e72ca */ /* 0x000fc400000e0000 */
[----:B------:R-:W-:Y:S01]  /*7410*/  ISETP.LT.AND P0, PT, R23, UR6, PT ;  /* 0x0000000617007c0c */ /* 0x000fe2000bf01270 */
[----:B------:R-:W1:Y:S01]  /*7420*/  MUFU.EX2 R199, R199 ;  /* 0x000000c700c77308 */ /* 0x000e620000000800 */
[----:B------:R-:W-:Y:S01]  /*7430*/  @!P5 VIADD R153, R153, 0x30860 ;  /* 0x000308609999d836 */ /* 0x000fe20000000000 */
[----:B------:R-:W-:Y:S01]  /*7440*/  UIADD3 UR6, UR6, -0x1, URZ ;  /* 0xffffffff06067890 */ /* 0x000fe2000fffe03f */
[----:B------:R-:W-:Y:S02]  /*7450*/  F2FP.F16.F32.PACK_AB R196, R196, R169 ;  /* 0x000000a9c4c4723e */ /* 0x000fe400000000ff */
[----:B------:R-:W-:Y:S02]  /*7460*/  F2FP.F16.F32.PACK_AB R198, R167, R198 ;  /* 0x000000c6a7c6723e */ /* 0x000fe400000000ff */
[----:B------:R-:W-:Y:S01]  /*7470*/  @!P5 PRMT R153, RZ, 0x654, R153 ;  /* 0x00000654ff99d816 */ /* 0x000fe20000000099 */
[----:B------:R-:W2:Y:S01]  /*7480*/  MUFU.EX2 R154, R154 ;  /* 0x0000009a009a7308 */ /* 0x000ea20000000800 */
[----:B0-----:R-:W-:Y:S01]  /*7490*/  FFMA.FTZ R9, R2, R9, R197 ;  /* 0x0000000902097223 */ /* 0x001fe200000100c5 */
[----:B------:R-:W-:Y:S01]  /*74a0*/  MOV R202, UR14 ;  /* 0x0000000e00ca7c02 */ /* 0x000fe20008000f00 */
[----:B------:R0:W-:Y:S01]  /*74b0*/  @!P5 SYNCS.ARRIVE.TRANS64.RED.A1T0 RZ, [R153+URZ], RZ ;  /* 0x000000ff99ffd9a7 */ /* 0x0001e2000810043f */
[C---:B------:R-:W-:Y:S01]  /*74c0*/  F2FP.F16.F32.PACK_AB R197, R4.reuse, R197 ;  /* 0x000000c504c5723e */ /* 0x040fe200000000ff */
[----:B------:R-:W-:Y:S01]  /*74d0*/  FADD.FTZ R18, R4, R9 ;  /* 0x0000000904127221 */ /* 0x000fe20000010000 */
[C---:B------:R-:W-:Y:S01]  /*74e0*/  FADD.FTZ R9, R179.reuse, R168 ;  /* 0x000000a8b3097221 */ /* 0x040fe20000010000 */
[----:B------:R-:W-:Y:S01]  /*74f0*/  F2FP.F16.F32.PACK_AB R192, R179, R192 ;  /* 0x000000c0b3c0723e */ /* 0x000fe200000000ff */
[----:B------:R-:W3:Y:S01]  /*7500*/  MUFU.EX2 R193, R193 ;  /* 0x000000c100c17308 */ /* 0x000ee20000000800 */
[----:B-1----:R-:W-:Y:S01]  /*7510*/  FADD.FTZ R3, R199, R18 ;  /* 0x00000012c7037221 */ /* 0x002fe20000010000 */
[----:B------:R-:W-:Y:S01]  /*7520*/  FADD.FTZ R168, R194, R9 ;  /* 0x00000009c2a87221 */ /* 0x000fe20000010000 */
[----:B------:R-:W-:Y:S01]  /*7530*/  F2FP.F16.F32.PACK_AB R194, R181, R194 ;  /* 0x000000c2b5c2723e */ /* 0x000fe200000000ff */
[----:B------:R-:W-:-:S02]  /*7540*/  IMAD.MOV.U32 R4, RZ, RZ, R152 ;  /* 0x000000ffff047224 */ /* 0x000fc400078e0098 */
[----:B------:R-:W-:Y:S02]  /*7550*/  FADD.FTZ R9, R181, R168 ;  /* 0x000000a8b5097221 */ /* 0x000fe40000010000 */
[----:B------:R-:W1:Y:S01]  /*7560*/  MUFU.EX2 R156, R156 ;  /* 0x0000009c009c7308 */ /* 0x000e620000000800 */
[----:B--2---:R-:W-:Y:S01]  /*7570*/  FADD.FTZ R18, R154, R3 ;  /* 0x000000039a127221 */ /* 0x004fe20000010000 */
[----:B------:R-:W-:Y:S01]  /*7580*/  FADD.FTZ R168, R188, R9 ;  /* 0x00000009bca87221 */ /* 0x000fe20000010000 */
[C---:B------:R-:W-:Y:S02]  /*7590*/  F2FP.F16.F32.PACK_AB R188, R173.reuse, R188 ;  /* 0x000000bcadbc723e */ /* 0x040fe400000000ff */
[----:B------:R-:W-:Y:S01]  /*75a0*/  F2FP.F16.F32.PACK_AB R199, R154, R199 ;  /* 0x000000c79ac7723e */ /* 0x000fe200000000ff */
[----:B------:R-:W-:Y:S02]  /*75b0*/  FADD.FTZ R9, R173, R168 ;  /* 0x000000a8ad097221 */ /* 0x000fe40000010000 */
[----:B------:R-:W2:Y:S01]  /*75c0*/  MUFU.EX2 R195, R195 ;  /* 0x000000c300c37308 */ /* 0x000ea20000000800 */
[----:B---3--:R-:W-:-:S07]  /*75d0*/  FADD.FTZ R3, R193, R18 ;  /* 0x00000012c1037221 */ /* 0x008fce0000010000 */
[----:B------:R-:W3:Y:S01]  /*75e0*/  MUFU.EX2 R158, R158 ;  /* 0x0000009e009e7308 */ /* 0x000ee20000000800 */
[C---:B-1----:R-:W-:Y:S01]  /*75f0*/  FADD.FTZ R18, R156.reuse, R3 ;  /* 0x000000039c127221 */ /* 0x042fe20000010000 */
[----:B------:R-:W-:-:S06]  /*7600*/  F2FP.F16.F32.PACK_AB R193, R156, R193 ;  /* 0x000000c19cc1723e */ /* 0x000fcc00000000ff */
[----:B------:R-:W1:Y:S01]  /*7610*/  MUFU.EX2 R189, R189 ;  /* 0x000000bd00bd7308 */ /* 0x000e620000000800 */
[----:B--2---:R-:W-:-:S07]  /*7620*/  FADD.FTZ R3, R195, R18 ;  /* 0x00000012c3037221 */ /* 0x004fce0000010000 */
[----:B------:R-:W2:Y:S01]  /*7630*/  MUFU.EX2 R160, R160 ;  /* 0x000000a000a07308 */ /* 0x000ea20000000800 */
[C---:B---3--:R-:W-:Y:S01]  /*7640*/  FADD.FTZ R18, R158.reuse, R3 ;  /* 0x000000039e127221 */ /* 0x048fe20000010000 */
[----:B------:R-:W-:-:S06]  /*7650*/  F2FP.F16.F32.PACK_AB R195, R158, R195 ;  /* 0x000000c39ec3723e */ /* 0x000fcc00000000ff */
[----:B------:R-:W3:Y:S01]  /*7660*/  MUFU.EX2 R170, R161 ;  /* 0x000000a100aa7308 */ /* 0x000ee20000000800 */
[----:B-1----:R-:W-:-:S07]  /*7670*/  FADD.FTZ R3, R189, R18 ;  /* 0x00000012bd037221 */ /* 0x002fce0000010000 */
[----:B------:R1:W4:Y:S01]  /*7680*/  MUFU.EX2 R191, R162 ;  /* 0x000000a200bf7308 */ /* 0x0003220000000800 */
[C---:B--2---:R-:W-:Y:S01]  /*7690*/  FADD.FTZ R3, R160.reuse, R3 ;  /* 0x00000003a0037221 */ /* 0x044fe20000010000 */
[----:B------:R-:W-:-:S06]  /*76a0*/  F2FP.F16.F32.PACK_AB R189, R160, R189 ;  /* 0x000000bda0bd723e */ /* 0x000fcc00000000ff */
[----:B------:R-:W2:Y:S01]  /*76b0*/  MUFU.EX2 R183, R183 ;  /* 0x000000b700b77308 */ /* 0x000ea20000000800 */
[----:B---3--:R-:W-:Y:S01]  /*76c0*/  FADD.FTZ R3, R170, R3 ;  /* 0x00000003aa037221 */ /* 0x008fe20000010000 */
[----:B-1----:R-:W-:-:S06]  /*76d0*/  FADD.FTZ R162, R190, R9 ;  /* 0x00000009bea27221 */ /* 0x002fcc0000010000 */
[----:B------:R-:W1:Y:S01]  /*76e0*/  MUFU.EX2 R172, R163 ;  /* 0x000000a300ac7308 */ /* 0x000e620000000800 */
[C---:B----4-:R-:W-:Y:S01]  /*76f0*/  FADD.FTZ R3, R191.reuse, R3 ;  /* 0x00000003bf037221 */ /* 0x050fe20000010000 */
[----:B------:R-:W-:-:S06]  /*7700*/  F2FP.F16.F32.PACK_AB R191, R191, R170 ;  /* 0x000000aabfbf723e */ /* 0x000fcc00000000ff */
[----:B------:R-:W3:Y:S01]  /*7710*/  MUFU.EX2 R184, R184 ;  /* 0x000000b800b87308 */ /* 0x000ee20000000800 */
[C---:B--2---:R-:W-:Y:S01]  /*7720*/  FADD.FTZ R9, R183.reuse, R162 ;  /* 0x000000a2b7097221 */ /* 0x044fe20000010000 */
[----:B------:R-:W-:-:S06]  /*7730*/  F2FP.F16.F32.PACK_AB R190, R183, R190 ;  /* 0x000000beb7be723e */ /* 0x000fcc00000000ff */
[----:B------:R-:W2:Y:S01]  /*7740*/  MUFU.EX2 R164, R164 ;  /* 0x000000a400a47308 */ /* 0x000ea20000000800 */
[----:B-1----:R-:W-:-:S07]  /*7750*/  FADD.FTZ R3, R172, R3 ;  /* 0x00000003ac037221 */ /* 0x002fce0000010000 */
[----:B------:R-:W1:Y:S01]  /*7760*/  MUFU.EX2 R185, R185 ;  /* 0x000000b900b97308 */ /* 0x000e620000000800 */
[----:B---3--:R-:W-:-:S07]  /*7770*/  FADD.FTZ R18, R184, R9 ;  /* 0x00000009b8127221 */ /* 0x008fce0000010000 */
[----:B------:R-:W3:Y:S01]  /*7780*/  MUFU.EX2 R166, R166 ;  /* 0x000000a600a67308 */ /* 0x000ee20000000800 */
[----:B--2---:R-:W-:-:S07]  /*7790*/  FADD.FTZ R3, R164, R3 ;  /* 0x00000003a4037221 */ /* 0x004fce0000010000 */
[----:B------:R-:W2:Y:S01]  /*77a0*/  MUFU.EX2 R186, R186 ;  /* 0x000000ba00ba7308 */ /* 0x000ea20000000800 */
[C---:B-1----:R-:W-:Y:S01]  /*77b0*/  FADD.FTZ R9, R185.reuse, R18 ;  /* 0x00000012b9097221 */ /* 0x042fe20000010000 */
[----:B------:R-:W-:Y:S02]  /*77c0*/  F2FP.F16.F32.PACK_AB R184, R185, R184 ;  /* 0x000000b8b9b8723e */ /* 0x000fe400000000ff */
[----:B------:R-:W-:-:S04]  /*77d0*/  F2FP.F16.F32.PACK_AB R185, R164, R172 ;  /* 0x000000aca4b9723e */ /* 0x000fc800000000ff */
[----:B------:R-:W1:Y:S01]  /*77e0*/  MUFU.EX2 R175, R175 ;  /* 0x000000af00af7308 */ /* 0x000e620000000800 */
[----:B---3--:R-:W-:-:S07]  /*77f0*/  FADD.FTZ R3, R166, R3 ;  /* 0x00000003a6037221 */ /* 0x008fce0000010000 */
[----:B------:R-:W3:Y:S01]  /*7800*/  MUFU.EX2 R171, R171 ;  /* 0x000000ab00ab7308 */ /* 0x000ee20000000800 */
[----:B--2---:R-:W-:Y:S01]  /*7810*/  FADD.FTZ R18, R186, R9 ;  /* 0x00000009ba127221 */ /* 0x004fe20000010000 */
[C---:B-1----:R-:W-:Y:S01]  /*7820*/  FADD.FTZ R9, R175.reuse, R3 ;  /* 0x00000003af097221 */ /* 0x042fe20000010000 */
[----:B------:R-:W-:Y:S01]  /*7830*/  F2FP.F16.F32.PACK_AB R187, R175, R166 ;  /* 0x000000a6afbb723e */ /* 0x000fe200000000ff */
[----:B------:R-:W-:Y:S02]  /*7840*/  IMAD.MOV.U32 R3, RZ, RZ, R165 ;  /* 0x000000ffff037224 */ /* 0x000fe400078e00a5 */
[C---:B---3--:R-:W-:Y:S01]  /*7850*/  FADD.FTZ R18, R171.reuse, R18 ;  /* 0x00000012ab127221 */ /* 0x048fe20000010000 */
[----:B------:R-:W-:Y:S01]  /*7860*/  F2FP.F16.F32.PACK_AB R186, R171, R186 ;  /* 0x000000baabba723e */ /* 0x000fe200000000ff */
[----:B0-----:R-:W-:Y:S06]  /*7870*/  @P0 BRA `(.L_x_1004) ;  /* 0xffffffd000d00947 */ /* 0x001fec000383ffff */
[----:B------:R-:W-:Y:S02]  /*7880*/  IMAD.MOV.U32 R3, RZ, RZ, R165 ;  /* 0x000000ffff037224 */ /* 0x000fe400078e00a5 */
[----:B------:R-:W-:-:S07]  /*7890*/  IMAD.MOV.U32 R4, RZ, RZ, R152 ;  /* 0x000000ffff047224 */ /* 0x000fce00078e0098 */
.L_x_987:
[----:B------:R-:W0:Y:S01]  /*78a0*/  S2UR UR7, SR_CTAID.X ;  /* 0x00000000000779c3 */ /* 0x000e220000002500 */
[----:B------:R-:W-:Y:S01]  /*78b0*/  ULDC UR14, c[0x0][0x448] ;  /* 0x00011200000e7ab9 */ /* 0x000fe20000000800 */
[----:B------:R-:W-:Y:S01]  /*78c0*/  R2UR UR19, R17 ;  /* 0x00000000111372ca */ /* 0x000fe200000e0000 */
[----:B------:R-:W-:Y:S02]  /*78d0*/  UISETP.NE.AND UP0, UPT, UR14, 0x1, UPT ;  /* 0x000000010e00788c */ /* 0x000fe4000bf05270 */
[----:B------:R-:W-:-:S09]  /*78e0*/  UIADD3 UR11, -UR11, 0x1, URZ ;  /* 0x000000010b0b7890 */ /* 0x000fd2000fffe13f */
[----:B------:R-:W-:Y:S01]  /*78f0*/  @UP0 ULDC UR14, c[0x0][0x44c] ;  /* 0x00011300000e0ab9 */ /* 0x000fe20000000800 */
[----:B------:R-:W-:Y:S02]  /*7900*/  UIMAD UR11, UR19, UR10, UR11 ;  /* 0x0000000a130b72a4 */ /* 0x000fe4000f8e020b */
[----:B0-----:R-:W-:-:S03]  /*7910*/  ULEA UR18, UR7, 0x7f, 0x7 ;  /* 0x0000007f07127891 */ /* 0x001fc6000f8e383f */
[----:B------:R-:W-:Y:S01]  /*7920*/  ULDC UR7, c[0x0][0x9e4] ;  /* 0x0002790000077ab9 */ /* 0x000fe20000000800 */
[----:B------:R-:W-:Y:S02]  /*7930*/  UIMAD.WIDE.U32 UR14, UR18, UR14, URZ ;  /* 0x0000000e120e72a5 */ /* 0x000fe4000f8e003f */
[----:B------:R-:W-:Y:S01]  /*7940*/  UISETP.GE.AND UP1, UPT, UR7, 0x1, UPT ;  /* 0x000000010700788c */ /* 0x000fe2000bf26270 */
[----:B------:R-:W-:Y:S01]  /*7950*/  UMOV UR10, UR18 ;  /* 0x00000012000a7c82 */ /* 0x000fe20008000000 */
[----:B------:R-:W-:Y:S02]  /*7960*/  @UP0 ULDC UR18, c[0x0][0x450] ;  /* 0x0001140000120ab9 */ /* 0x000fe40000000800 */
[----:B------:R-:W-:Y:S02]  /*7970*/  @UP0 USHF.R.U32.HI UR10, URZ, UR18, UR15 ;  /* 0x000000123f0a0299 */ /* 0x000fe4000801160f */
[----:B------:R-:W-:Y:S01]  /*7980*/  PLOP3.LUT P6, PT, PT, PT, UP1, 0x80, 0x0 ;  /* 0x000000000000781c */ /* 0x000fe20003fcf018 */
[----:B------:R-:W-:Y:S01]  /*7990*/  ULDC UR18, c[0x0][0x9dc] ;  /* 0x0002770000127ab9 */ /* 0x000fe20000000800 */
[----:B------:R-:W-:-:S04]  /*79a0*/  UIADD3 UR10, UR11, UR10, URZ ;  /* 0x0000000a0b0a7290 */ /* 0x000fc8000fffe03f */
[----:B------:R-:W-:-:S07]  /*79b0*/  UIADD3 UR18, UR10, -UR18, URZ ;  /* 0x800000120a127290 */ /* 0x000fce000fffe03f */
[----:B------:R-:W-:Y:S05]  /*79c0*/  @!P6 BRA `(.L_x_1005) ;  /* 0x000000000048e947 */ /* 0x000fea0003800000 */
[----:B------:R-:W-:Y:S02]  /*79d0*/  UMOV UR19, UR10 ;  /* 0x0000000a00137c82 */ /* 0x000fe40008000000 */
        /* <DEDUP_REMOVED lines=10> */
.L_x_1006:
[----:B------:R-:W-:-:S11]  /*7a80*/  UISETP.NE.AND UP1, UPT, UR7, 0x1, UPT ;  /* 0x000000010700788c */ /* 0x000fd6000bf25270 */
[----:B------:R-:W-:Y:S02]  /*7a90*/  @UP1 ULDC.64 UR10, c[0x0][0x9e8] ;  /* 0x00027a00000a1ab9 */ /* 0x000fe40000000a00 */
[----:B------:R-:W-:-:S04]  /*7aa0*/  UIMAD.WIDE.U32 UR14, UR19, UR10, URZ ;  /* 0x0000000a130e72a5 */ /* 0x000fc8000f8e003f */
[----:B------:R-:W-:-:S12]  /*7ab0*/  @UP1 USHF.R.U32.HI UR19, URZ, UR11, UR15 ;  /* 0x0000000b3f131299 */ /* 0x000fd8000801160f */
.L_x_1007:
[----:B------:R-:W-:-:S04]  /*7ac0*/  UIMAD UR7, UR19, UR7, URZ ;  /* 0x00000007130772a4 */ /* 0x000fc8000f8e023f */
[----:B------:R-:W-:-:S04]  /*7ad0*/  UISETP.LT.AND UP1, UPT, UR18, UR7, UPT ;  /* 0x000000071200728c */ /* 0x000fc8000bf21270 */
[----:B------:R-:W-:-:S12]  /*7ae0*/  USEL UR18, UR18, UR7, !UP1 ;  /* 0x0000000712127287 */ /* 0x000fd8000c800000 */
.L_x_1005:
[----:B------:R-:W-:Y:S01]  /*7af0*/  UIADD3 UR18, UR18, 0x3f, URZ ;  /* 0x0000003f12127890 */ /* 0x000fe2000fffe03f */
[----:B------:R-:W-:-:S03]  /*7b00*/  R2UR UR10, R22 ;  /* 0x00000000160a72ca */ /* 0x000fc600000e0000 */
[----:B------:R-:W-:-:S04]  /*7b10*/  USHF.R.S32.HI UR7, URZ, 0x1f, UR18 ;  /* 0x0000001f3f077899 */ /* 0x000fc80008011412 */
[----:B------:R-:W-:-:S04]  /*7b20*/  ULEA.HI UR7, UR7, UR18, URZ, 0x6 ;  /* 0x0000001207077291 */ /* 0x000fc8000f8f303f */
[----:B------:R-:W-:-:S04]  /*7b30*/  USHF.R.S32.HI UR7, URZ, 0x6, UR7 ;  /* 0x000000063f077899 */ /* 0x000fc80008011407 */
[----:B------:R-:W-:-:S04]  /*7b40*/  UISETP.LT.AND UP1, UPT, UR10, UR7, UPT ;  /* 0x000000070a00728c */ /* 0x000fc8000bf21270 */
[----:B------:R-:W-:-:S04]  /*7b50*/  USEL UR10, UR10, UR7, !UP1 ;  /* 0x000000070a0a7287 */ /* 0x000fc8000c800000 */
[----:B------:R-:W-:Y:S02]  /*7b60*/  UISETP.GE.AND UP1, UPT, UR6, UR10, UPT ;  /* 0x0000000a0600728c */ /* 0x000fe4000bf26270 */
[----:B------:R-:W-:-:S04]  /*7b70*/  IMAD.U32 R202, RZ, RZ, UR10 ;  /* 0x0000000affca7e24 */ /* 0x000fc8000f8e00ff */
[----:B------:R-:W-:-:S13]  /*7b80*/  PLOP3.LUT P0, PT, PT, PT, UP1, 0x80, 0x0 ;  /* 0x000000000000781c */ /* 0x000fda0003f0f018 */
[----:B------:R-:W-:Y:S05]  /*7b90*/  @!P0 BRA `(.L_x_1008) ;  /* 0x0000002000448947 */ /* 0x000fea0003800000 */
[----:B------:R-:W-:Y:S01]  /*7ba0*/  R2UR UR61, R8 ;  /* 0x00000000083d72ca */ /* 0x000fe200000e0000 */
[----:B------:R-:W-:Y:S01]  /*7bb0*/  IMAD.MOV.U32 R200, RZ, RZ, R3 ;  /* 0x000000ffffc87224 */ /* 0x000fe200078e0003 */
[----:B------:R-:W-:Y:S01]  /*7bc0*/  MOV R203, UR6 ;  /* 0x0000000600cb7c02 */ /* 0x000fe20008000f00 */
[----:B------:R-:W-:Y:S01]  /*7bd0*/  IMAD.MOV.U32 R201, RZ, RZ, R4 ;  /* 0x000000ffffc97224 */ /* 0x000fe200078e0004 */
[----:B------:R-:W-:Y:S01]  /*7be0*/  UMOV UR7, UR4 ;  /* 0x0000000400077c82 */ /* 0x000fe20008000000 */
[----:B------:R-:W-:-:S10]  /*7bf0*/  ULDC UR6, c[0x0][0x9d8] ;  /* 0x0002760000067ab9 */ /* 0x000fd40000000800 */
.L_x_1017:
        /* <DEDUP_REMOVED lines=8> */
.L_x_1009:
        /* <DEDUP_REMOVED lines=8> */
.L_x_1010:
[----:B-1----:R-:W-:Y:S05]  /*7d00*/  @P0 BRA `(.L_x_1011) ;  /* 0x0000000000080947 */ /* 0x002fea0003800000 */
[----:B------:R-:W1:Y:S02]  /*7d10*/  SYNCS.PHASECHK.TRANS64.TRYWAIT P0, [UR60+0x30830], R3 ;  /* 0x03083003ff0075a7 */ /* 0x000e64000800017c */
[----:B-1----:R-:W-:Y:S05]  /*7d20*/  @!P0 BRA `(.L_x_1012) ;  /* 0x000000d400448947 */ /* 0x002fea0003800000 */
.L_x_1011:
[----:B------:R-:W-:Y:S01]  /*7d30*/  R2UR UR5, R20 ;  /* 0x00000000140572ca */ /* 0x000fe200000e0000 */
[----:B------:R-:W-:Y:S01]  /*7d40*/  WARPGROUP.ARRIVE ;  /* 0x00000000000079c5 */ /* 0x000fe20000000000 */
[----:B------:R-:W-:Y:S01]  /*7d50*/  R2UR UR56, R6 ;  /* 0x00000000063872ca */ /* 0x000fe200000e0000 */
[----:B------:R-:W-:Y:S01]  /*7d60*/  UMOV UR59, 0x40000040 ;  /* 0x40000040003b7882 */ /* 0x000fe20000000000 */
[----:B------:R-:W-:Y:S01]  /*7d70*/  R2UR UR57, R7 ;  /* 0x00000000073972ca */ /* 0x000fe200000e0000 */
[----:B------:R-:W-:Y:S01]  /*7d80*/  UMOV UR11, 0x40000040 ;  /* 0x40000040000b7882 */ /* 0x000fe20000000000 */
[----:B------:R-:W-:Y:S01]  /*7d90*/  UMOV UR15, 0x40000040 ;  /* 0x40000040000f7882 */ /* 0x000fe20000000000 */
[----:B------:R-:W-:Y:S01]  /*7da0*/  UMOV UR19, 0x40000040 ;  /* 0x4000004000137882 */ /* 0x000fe20000000000 */
[----:B------:R-:W-:Y:S01]  /*7db0*/  UMOV UR23, 0x40000040 ;  /* 0x4000004000177882 */ /* 0x000fe20000000000 */
[----:B------:R-:W-:Y:S01]  /*7dc0*/  UMOV UR27, 0x40000040 ;  /* 0x40000040001b7882 */ /* 0x000fe20000000000 */
[----:B------:R-:W-:Y:S01]  /*7dd0*/  UMOV UR31, 0x40000040 ;  /* 0x40000040001f7882 */ /* 0x000fe20000000000 */
[----:B------:R-:W-:Y:S01]  /*7de0*/  UMOV UR35, 0x40000040 ;  /* 0x4000004000237882 */ /* 0x000fe20000000000 */
[----:B------:R-:W-:Y:S01]  /*7df0*/  UMOV UR39, 0x40000040 ;  /* 0x4000004000277882 */ /* 0x000fe20000000000 */
        /* <DEDUP_REMOVED lines=88> */
[----:B------:R-:W-:Y:S01]  /*8380*/  FMUL.FTZ R149, R149, R0 ;  /* 0x0000000095957220 */ /* 0x000fe20000410000 */
        /* <DEDUP_REMOVED lines=73> */
[----:B------:R-:W-:Y:S01]  /*8820*/  UIADD3 UR58, UR5, 0x606, URZ ;  /* 0x00000606053a7890 */ /* 0x000fe2000fffe03f */
        /* <DEDUP_REMOVED lines=44> */
.L_x_1013:
[----:B------:R-:W-:Y:S01]  /*8af0*/  R2UR UR5, R16 ;  /* 0x00000000100572ca */ /* 0x000fe200000e0000 */
[----:B------:R-:W-:-:S05]  /*8b00*/  IMAD.U32 R0, RZ, RZ, UR61 ;  /* 0x0000003dff007e24 */ /* 0x000fca000f8e00ff */
[----:B------:R-:W-:-:S07]  /*8b10*/  SHF.L.U32 R0, R0, 0x1f, RZ ;  /* 0x0000001f00007819 */ /* 0x000fce00000006ff */
[----:B------:R-:W-:-:S09]  /*8b20*/  ULEA UR14, UR7, UR5, 0x3 ;  /* 0x00000005070e7291 */ /* 0x000fd2000f8e183f */
[----:B------:R2:W3:Y:S01]  /*8b30*/  SYNCS.PHASECHK.TRANS64.TRYWAIT P0, [UR14+0x30850], R0 ;  /* 0x03085000ff0075a7 */ /* 0x0004e2000800014e */
[----:B------:R-:W-:Y:S05]  /*8b40*/  @!P4 BRA `(.L_x_1014) ;  /* 0x000000000004c947 */ /* 0x000fea0003800000 */
[----:B------:R-:W-:Y:S01]  /*8b50*/  BPT.TRAP 0x1 ;  /* 0x000000040000795c */ /* 0x000fe20000300000 */
.L_x_1014:
[----:B---3--:R-:W-:Y:S05]  /*8b60*/  @P0 BRA `(.L_x_1015) ;  /* 0x0000000000080947 */ /* 0x008fea0003800000 */
[----:B------:R-:W3:Y:S02]  /*8b70*/  SYNCS.PHASECHK.TRANS64.TRYWAIT P0, [UR14+0x30850], R0 ;  /* 0x03085000ff0075a7 */ /* 0x000ee4000800014e */
[----:B---3--:R-:W-:Y:S05]  /*8b80*/  @!P0 BRA `(.L_x_1016) ;  /* 0x000000c400c48947 */ /* 0x008fea0003800000 */
.L_x_1015:
[----:B------:R-:W-:Y:S01]  /*8b90*/  R2UR UR5, R16 ;  /* 0x00000000100572ca */ /* 0x000fe200000e0000 */
[----:B------:R-:W-:Y:S01]  /*8ba0*/  WARPGROUP.ARRIVE ;  /* 0x00000000000079c5 */ /* 0x000fe20000000000 */
[----:B------:R-:W-:Y:S01]  /*8bb0*/  UMOV UR11, 0x40000040 ;  /* 0x40000040000b7882 */ /* 0x000fe20000000000 */
[----:B------:R-:W-:Y:S01]  /*8bc0*/  FMUL.FTZ R2, R152, UR6 ;  /* 0x0000000698027c20 */ /* 0x000fe20008410000 */
[----:B01----:R-:W-:Y:S01]  /*8bd0*/  FMUL.FTZ R3, R153, UR6 ;  /* 0x0000000699037c20 */ /* 0x003fe20008410000 */
[----:B------:R-:W-:Y:S01]  /*8be0*/  FMUL.FTZ R152, R155, UR6 ;  /* 0x000000069b987c20 */ /* 0x000fe20008410000 */
[----:B------:R-:W-:Y:S01]  /*8bf0*/  FMUL.FTZ R155, R156, UR6 ;  /* 0x000000069c9b7c20 */ /* 0x000fe20008410000 */
[----:B------:R-:W-:Y:S01]  /*8c00*/  FMUL.FTZ R156, R157, UR6 ;  /* 0x000000069d9c7c20 */ /* 0x000fe20008410000 */
[----:B------:R-:W-:Y:S01]  /*8c10*/  FMUL.FTZ R157, R160, UR6 ;  /* 0x00000006a09d7c20 */ /* 0x000fe20008410000 */
[----:B------:R-:W2:Y:S01]  /*8c20*/  MUFU.TANH R2, R2 ;  /* 0x0000000200027308 */ /* 0x000ea20000002400 */
        /* <DEDUP_REMOVED lines=8> */
[----:B------:R-:W0:Y:S01]  /*8cb0*/  MUFU.TANH R3, R3 ;  /* 0x0000000300037308 */ /* 0x000e220000002400 */
[----:B------:R-:W-:Y:S01]  /*8cc0*/  FMUL.FTZ R161, R168, UR6 ;  /* 0x00000006a8a17c20 */ /* 0x000fe20008410000 */
[----:B------:R-:W-:Y:S01]  /*8cd0*/  FMUL.FTZ R168, R173, UR6 ;  /* 0x00000006ada87c20 */ /* 0x000fe20008410000 */
[----:B------:R-:W-:Y:S01]  /*8ce0*/  ULOP3.LUT UR5, UR5, 0x3fff, URZ, 0xc0, !UPT ;  /* 0x00003fff05057892 */ /* 0x000fe2000f8ec03f */
[----:B------:R-:W-:Y:S01]  /*8cf0*/  FMUL.FTZ R164, R169, UR6 ;  /* 0x00000006a9a47c20 */ /* 0x000fe20008410000 */
[----:B------:R-:W-:Y:S01]  /*8d00*/  FMUL.FTZ R165, R172, UR6 ;  /* 0x00000006aca57c20 */ /* 0x000fe20008410000 */
[----:B------:R-:W-:Y:S01]  /*8d10*/  FMUL.FTZ R172, R177, UR6 ;  /* 0x00000006b1ac7c20 */ /* 0x000fe20008410000 */
[----:B------:R-:W-:Y:S01]  /*8d20*/  ULOP3.LUT UR5, UR5, 0x2000000, URZ, 0xfc, !UPT ;  /* 0x0200000005057892 */ /* 0x000fe2000f8efc3f */
[----:B------:R-:W1:Y:S01]  /*8d30*/  MUFU.TANH R155, R155 ;  /* 0x0000009b009b7308 */ /* 0x000e620000002400 */
[----:B--2---:R-:W-:Y:S01]  /*8d40*/  FMNMX.FTZ R0, R2, R201, !PT ;  /* 0x000000c902007209 */ /* 0x004fe20007810000 */
[----:B------:R-:W-:Y:S01]  /*8d50*/  FMUL.FTZ R169, R176, UR6 ;  /* 0x00000006b0a97c20 */ /* 0x000fe20008410000 */
[----:B------:R-:W-:Y:S01]  /*8d60*/  ULEA UR7, UR7, UR5, 0xb ;  /* 0x0000000507077291 */ /* 0x000fe2000f8e583f */
[----:B------:R-:W-:Y:S01]  /*8d70*/  FMUL.FTZ R176, R181, UR6 ;  /* 0x00000006b5b07c20 */ /* 0x000fe20008410000 */
[----:B------:R-:W-:Y:S01]  /*8d80*/  FMUL.FTZ R162, R162, UR6 ;  /* 0x00000006a2a27c20 */ /* 0x000fe20008410000 */
[----:B------:R-:W-:Y:S01]  /*8d90*/  FMUL.FTZ R163, R163, UR6 ;  /* 0x00000006a3a37c20 */ /* 0x000fe20008410000 */
[----:B------:R-:W-:Y:S01]  /*8da0*/  FMUL.FTZ R166, R166, UR6 ;  /* 0x00000006a6a67c20 */ /* 0x000fe20008410000 */
[----:B------:R-:W2:Y:S01]  /*8db0*/  MUFU.TANH R156, R156 ;  /* 0x0000009c009c7308 */ /* 0x000ea20000002400 */
[----:B0-----:R-:W-:Y:S01]  /*8dc0*/  FMNMX.FTZ R0, R3, R0, !PT ;  /* 0x0000000003007209 */ /* 0x001fe20007810000 */
[----:B------:R-:W-:Y:S01]  /*8dd0*/  UMOV UR10, UR7 ;  /* 0x00000007000a7c82 */ /* 0x000fe20008000000 */
[----:B------:R-:W-:Y:S01]  /*8de0*/  FMUL.FTZ R167, R167, UR6 ;  /* 0x00000006a7a77c20 */ /* 0x000fe20008410000 */
[----:B------:R-:W-:Y:S01]  /*8df0*/  HGMMA.64x256x16.F32 R24, R196, gdesc[UR8].tnspB, R24, gsb0 ;  /* 0x43e00008c4187df0 */ /* 0x000fe20008000818 */
[----:B------:R-:W-:Y:S01]  /*8e00*/  UIADD3 UR10, UR7, 0x80, URZ ;  /* 0x00000080070a7890 */ /* 0x000fe2000fffe03f */
[----:B------:R-:W-:Y:S01]  /*8e10*/  FMUL.FTZ R170, R170, UR6 ;  /* 0x00000006aaaa7c20 */ /* 0x000fe20008410000 */
[----:B------:R-:W-:Y:S01]  /*8e20*/  UMOV UR11, 0x40000040 ;  /* 0x40000040000b7882 */ /* 0x000fe20000000000 */
[----:B------:R-:W0:Y:S01]  /*8e30*/  MUFU.TANH R157, R157 ;  /* 0x0000009d009d7308 */ /* 0x000e220000002400 */
[----:B-1----:R-:W-:Y:S01]  /*8e40*/  FMNMX.FTZ R173, R155, R0, !PT ;  /* 0x000000009bad7209 */ /* 0x002fe20007810000 */
[----:B------:R-:W-:Y:S01]  /*8e50*/  FMUL.FTZ R171, R171, UR6 ;  /* 0x00000006abab7c20 */ /* 0x000fe20008410000 */
[----:B------:R-:W-:Y:S01]  /*8e60*/  FMUL.FTZ R174, R174, UR6 ;  /* 0x00000006aeae7c20 */ /* 0x000fe20008410000 */
[----:B------:R-:W-:Y:S01]  /*8e70*/  FMUL.FTZ R175, R175, UR6 ;  /* 0x00000006afaf7c20 */ /* 0x000fe20008410000 */
[----:B------:R-:W-:Y:S01]  /*8e80*/  ULDC UR15, c[0x0][0x988] ;  /* 0x00026200000f7ab9 */ /* 0x000fe20000000800 */
[----:B------:R-:W-:Y:S01]  /*8e90*/  R2UR UR18, R202 ;  /* 0x00000000ca1272ca */ /* 0x000fe200000e0000 */
[----:B------:R-:W-:Y:S01]  /*8ea0*/  UMOV UR5, UR15 ;  /* 0x0000000f00057c82 */ /* 0x000fe20008000000 */
[----:B------:R-:W1:Y:S01]  /*8eb0*/  MUFU.TANH R158, R158 ;  /* 0x0000009e009e7308 */ /* 0x000e620000002400 */
[----:B--2---:R-:W-:-:S02]  /*8ec0*/  FMNMX.FTZ R0, R156, R173, !PT ;  /* 0x000000ad9c007209 */ /* 0x004fc40007810000 */
[----:B------:R-:W-:Y:S02]  /*8ed0*/  R2UR UR15, R203 ;  /* 0x00000000cb0f72ca */ /* 0x000fe400000e0000 */
[----:B------:R-:W-:-:S03]  /*8ee0*/  R2UR UR61, R8 ;  /* 0x00000000083d72ca */ /* 0x000fc600000e0000 */
[----:B------:R-:W2:Y:S01]  /*8ef0*/  MUFU.TANH R159, R159 ;  /* 0x0000009f009f7308 */ /* 0x000ea20000002400 */
[----:B0-----:R-:W-:-:S07]  /*8f00*/  FMNMX.FTZ R173, R157, R0, !PT ;  /* 0x000000009dad7209 */ /* 0x001fce0007810000 */
[----:B------:R-:W0:Y:S01]  /*8f10*/  MUFU.TANH R160, R160 ;  /* 0x000000a000a07308 */ /* 0x000e220000002400 */
[----:B-1----:R-:W-:Y:S01]  /*8f20*/  FMNMX.FTZ R0, R158, R173, !PT ;  /* 0x000000ad9e007209 */ /* 0x002fe20007810000 */
[----:B------:R-:W-:Y:S01]  /*8f30*/  FMUL.FTZ R173, R180, UR6 ;  /* 0x00000006b4ad7c20 */ /* 0x000fe20008410000 */
[----:B------:R-:W-:Y:S01]  /*8f40*/  FMUL.FTZ R180, R183, UR6 ;  /* 0x00000006b7b47c20 */ /* 0x000fe20008410000 */
[----:B------:R-:W-:-:S04]  /*8f50*/  UISETP.GT.AND UP1, UPT, UR15, UR18, UPT ;  /* 0x000000120f00728c */ /* 0x000fc8000bf24270 */
[----:B------:R-:W1:Y:S01]  /*8f60*/  MUFU.TANH R161, R161 ;  /* 0x000000a100a17308 */ /* 0x000e620000002400 */
[----:B--2---:R-:W-:Y:S02]  /*8f70*/  FMNMX.FTZ R177, R159, R0, !PT ;  /* 0x000000009fb17209 */ /* 0x004fe40007810000 */
[----:B------:R-:W-:-:S05]  /*8f80*/  PLOP3.LUT P0, PT, PT, PT, UP1, 0x80, 0x0 ;  /* 0x000000000000781c */ /* 0x000fca0003f0f018 */
        /* <DEDUP_REMOVED lines=17> */
[----:B--2---:R-:W-:-:S05]  /*90a0*/  FMNMX.FTZ R177, R176, R177, !PT ;  /* 0x000000b1b0b17209 */ /* 0x004fca0007810000 */
[----:B------:R-:W2:Y:S02]  /*90b0*/  SHFL.BFLY PT, R0, R177, 0x2, 0x1f ;  /* 0x0c401f00b1007f89 */ /* 0x000ea400000e0000 */
[----:B------:R-:W3:Y:S01]  /*90c0*/  MUFU.TANH R153, R153 ;  /* 0x0000009900997308 */ /* 0x000ee20000002400 */
[----:B0-----:R-:W-:-:S07]  /*90d0*/  FMNMX.FTZ R181, R23, R200, !PT ;  /* 0x000000c817b57209 */ /* 0x001fce0007810000 */
[----:B------:R-:W0:Y:S08]  /*90e0*/  MUFU.TANH R154, R154 ;  /* 0x0000009a009a7308 */ /* 0x000e300000002400 */
[----:B------:R-:W4:Y:S01]  /*90f0*/  MUFU.TANH R162, R162 ;  /* 0x000000a200a27308 */ /* 0x000f220000002400 */
[----:B--2---:R-:W-:Y:S01]  /*9100*/  FMNMX.FTZ R4, R177, R0, !PT ;  /* 0x00000000b1047209 */ /* 0x004fe20007810000 */
[----:B------:R-:W-:-:S06]  /*9110*/  FMUL.FTZ R177, R178, UR6 ;  /* 0x00000006b2b17c20 */ /* 0x000fcc0008410000 */
[----:B------:R-:W2:Y:S01]  /*9120*/  MUFU.TANH R163, R163 ;  /* 0x000000a300a37308 */ /* 0x000ea20000002400 */
[----:B-1----:R-:W-:Y:S01]  /*9130*/  FMNMX.FTZ R0, R152, R181, !PT ;  /* 0x000000b598007209 */ /* 0x002fe20007810000 */
[----:B------:R-:W-:Y:S01]  /*9140*/  FMUL.FTZ R178, R179, UR6 ;  /* 0x00000006b3b27c20 */ /* 0x000fe20008410000 */
[----:B------:R-:W-:Y:S02]  /*9150*/  FMUL.FTZ R179, R182, UR6 ;  /* 0x00000006b6b37c20 */ /* 0x000fe40008410000 */
[----:B---3--:R-:W-:-:S03]  /*9160*/  FMNMX.FTZ R181, R153, R0, !PT ;  /* 0x0000000099b57209 */ /* 0x008fc60007810000 */
[----:B------:R-:W1:Y:S01]  /*9170*/  MUFU.TANH R166, R166 ;  /* 0x000000a600a67308 */ /* 0x000e620000002400 */
[----:B0-----:R-:W-:-:S04]  /*9180*/  FMNMX.FTZ R181, R154, R181, !PT ;  /* 0x000000b59ab57209 */ /* 0x001fc80007810000 */
[----:B----4-:R-:W-:-:S03]  /*9190*/  FMNMX.FTZ R0, R162, R181, !PT ;  /* 0x000000b5a2007209 */ /* 0x010fc60007810000 */
[----:B------:R-:W0:Y:S01]  /*91a0*/  MUFU.TANH R167, R167 ;  /* 0x000000a700a77308 */ /* 0x000e220000002400 */
[----:B--2---:R-:W-:-:S07]  /*91b0*/  FMNMX.FTZ R181, R163, R0, !PT ;  /* 0x00000000a3b57209 */ /* 0x004fce0007810000 */
[----:B------:R-:W2:Y:S01]  /*91c0*/  MUFU.TANH R170, R170 ;  /* 0x000000aa00aa7308 */ /* 0x000ea20000002400 */
[----:B-1----:R-:W-:-:S07]  /*91d0*/  FMNMX.FTZ R0, R166, R181, !PT ;  /* 0x000000b5a6007209 */ /* 0x002fce0007810000 */
[----:B------:R-:W1:Y:S01]  /*91e0*/  MUFU.TANH R171, R171 ;  /* 0x000000ab00ab7308 */ /* 0x000e620000002400 */
[----:B0-----:R-:W-:-:S07]  /*91f0*/  FMNMX.FTZ R181, R167, R0, !PT ;  /* 0x00000000a7b57209 */ /* 0x001fce0007810000 */
[----:B------:R-:W0:Y:S08]  /*9200*/  MUFU.TANH R174, R174 ;  /* 0x000000ae00ae7308 */ /* 0x000e300000002400 */
[----:B------:R-:W3:Y:S08]  /*9210*/  MUFU.TANH R175, R175 ;  /* 0x000000af00af7308 */ /* 0x000ef00000002400 */
[----:B------:R-:W4:Y:S08]  /*9220*/  MUFU.TANH R177, R177 ;  /* 0x000000b100b17308 */ /* 0x000f300000002400 */
[----:B------:R-:W5:Y:S08]  /*9230*/  MUFU.TANH R178, R178 ;  /* 0x000000b200b27308 */ /* 0x000f700000002400 */
[----:B------:R-:W5:Y:S08]  /*9240*/  MUFU.TANH R179, R179 ;  /* 0x000000b300b37308 */ /* 0x000f700000002400 */
[----:B------:R-:W5:Y:S01]  /*9250*/  MUFU.TANH R180, R180 ;  /* 0x000000b400b47308 */ /* 0x000f620000002400 */
        /* <DEDUP_REMOVED lines=11> */
[----:B------:R-:W-:Y:S01]  /*9310*/  UMOV UR7, UR4 ;  /* 0x0000000400077c82 */ /* 0x000fe20008000000 */
[----:B------:R-:W-:Y:S02]  /*9320*/  WARPGROUP.DEPBAR.LE gsb0, 0x0 ;  /* 0x00008000000079c5 */ /* 0x000fe40000010000 */
[----:B------:R-:W-:Y:S01]  /*9330*/  WARPGROUP.ARRIVE ;  /* 0x00000000000079c5 */ /* 0x000fe20000000000 */
[----:B------:R-:W2:-:S15]  /*9340*/  SHFL.BFLY PT, R189, R4, 0x1, 0x1f ;  /* 0x0c201f0004bd7f89 */ /* 0x000e9e00000e0000 */
[----:B------:R-:W-:-:S05]  /*9350*/  NOP ;  /* 0x0000000000007918 */ /* 0x000fca0000000000 */
[----:B------:R-:W-:Y:S01]  /*9360*/  HGMMA.64x256x16.F32 R24, R184, gdesc[UR8].tnspB, R24, gsb0 ;  /* 0x43e00008b8187df0 */ /* 0x000fe20008000818 */
[----:B------:R-:W-:-:S06]  /*9370*/  UIADD3 UR10, UR15, -0x1, URZ ;  /* 0xffffffff0f0a7890 */ /* 0x000fcc000fffe03f */
[----:B------:R-:W-:Y:S01]  /*9380*/  IMAD.U32 R203, RZ, RZ, UR10 ;  /* 0x0000000affcb7e24 */ /* 0x000fe2000f8e00ff */
[----:B--2---:R-:W-:-:S05]  /*9390*/  FMNMX.FTZ R4, R4, R189, !PT ;  /* 0x000000bd04047209 */ /* 0x004fca0007810000 */
[C---:B------:R-:W-:Y:S01]  /*93a0*/  FADD.FTZ R182, -R4.reuse, R201 ;  /* 0x000000c904b67221 */ /* 0x040fe20000010100 */
[----:B------:R-:W-:Y:S01]  /*93b0*/  FMUL.FTZ R189, R4, UR5 ;  /* 0x0000000504bd7c20 */ /* 0x000fe20008410000 */
[----:B------:R-:W-:Y:S02]  /*93c0*/  IMAD.MOV.U32 R201, RZ, RZ, R4 ;  /* 0x000000ffffc97224 */ /* 0x000fe400078e0004 */
[----:B------:R-:W-:Y:S01]  /*93d0*/  FMUL.FTZ R188, R182, UR5 ;  /* 0x00000005b6bc7c20 */ /* 0x000fe20008410000 */
[----:B------:R-:W-:Y:S01]  /*93e0*/  FMNMX.FTZ R182, R170, R181, !PT ;  /* 0x000000b5aab67209 */ /* 0x000fe20007810000 */
[--C-:B------:R-:W-:Y:S01]  /*93f0*/  FFMA.FTZ R181, R2, UR5, -R189.reuse ;  /* 0x0000000502b57c23 */ /* 0x100fe200080108bd */
[--C-:B------:R-:W-:Y:S01]  /*9400*/  FFMA.FTZ R196, R3, UR5, -R189.reuse ;  /* 0x0000000503c47c23 */ /* 0x100fe200080108bd */
[--C-:B------:R-:W-:Y:S01]  /*9410*/  FFMA.FTZ R198, R155, UR5, -R189.reuse ;  /* 0x000000059bc67c23 */ /* 0x100fe200080108bd */
[----:B-1----:R-:W-:Y:S01]  /*9420*/  FMNMX.FTZ R183, R171, R182, !PT ;  /* 0x000000b6abb77209 */ /* 0x002fe20007810000 */
[--C-:B------:R-:W-:Y:S01]  /*9430*/  FFMA.FTZ R155, R156, UR5, -R189.reuse ;  /* 0x000000059c9b7c23 */ /* 0x100fe200080108bd */
[----:B------:R1:W-:Y:S01]  /*9440*/  MUFU.EX2 R0, R188 ;  /* 0x000000bc00007308 */ /* 0x0003e20000000800 */
[--C-:B------:R-:W-:Y:S01]  /*9450*/  FFMA.FTZ R192, R157, UR5, -R189.reuse ;  /* 0x000000059dc07c23 */ /* 0x100fe200080108bd */
[----:B0-----:R-:W-:Y:S01]  /*9460*/  FMNMX.FTZ R2, R174, R183, !PT ;  /* 0x000000b7ae027209 */ /* 0x001fe20007810000 */
[--C-:B------:R-:W-:Y:S01]  /*9470*/  FFMA.FTZ R157, R158, UR5, -R189.reuse ;  /* 0x000000059e9d7c23 */ /* 0x100fe200080108bd */
[--C-:B------:R-:W-:Y:S01]  /*9480*/  FFMA.FTZ R194, R159, UR5, -R189.reuse ;  /* 0x000000059fc27c23 */ /* 0x100fe200080108bd */
[--C-:B------:R-:W-:Y:S01]  /*9490*/  FFMA.FTZ R159, R160, UR5, -R189.reuse ;  /* 0x00000005a09f7c23 */ /* 0x100fe200080108bd */
[----:B---3--:R-:W-:Y:S01]  /*94a0*/  FMNMX.FTZ R2, R175, R2, !PT ;  /* 0x00000002af027209 */ /* 0x008fe20007810000 */
[--C-:B------:R-:W-:Y:S01]  /*94b0*/  FFMA.FTZ R190, R165, UR5, -R189.reuse ;  /* 0x00000005a5be7c23 */ /* 0x100fe200080108bd */
[----:B------:R-:W-:Y:S01]  /*94c0*/  MUFU.EX2 R181, R181 ;  /* 0x000000b500b57308 */ /* 0x000fe20000000800 */
[--C-:B-1----:R-:W-:Y:S01]  /*94d0*/  FFMA.FTZ R188, R161, UR5, -R189.reuse ;  /* 0x00000005a1bc7c23 */ /* 0x102fe200080108bd */
[----:B----4-:R-:W-:Y:S01]  /*94e0*/  FMNMX.FTZ R3, R177, R2, !PT ;  /* 0x00000002b1037209 */ /* 0x010fe20007810000 */
[--C-:B------:R-:W-:Y:S01]  /*94f0*/  FFMA.FTZ R161, R164, UR5, -R189.reuse ;  /* 0x00000005a4a17c23 */ /* 0x100fe200080108bd */
[----:B------:R-:W-:-:S02]  /*9500*/  FFMA.FTZ R165, R168, UR5, -R189 ;  /* 0x00000005a8a57c23 */ /* 0x000fc400080108bd */
[----:B-----5:R-:W-:Y:S02]  /*9510*/  FMNMX.FTZ R2, R178, R3, !PT ;  /* 0x00000003b2027209 */ /* 0x020fe40007810000 */
[----:B------:R-:W-:Y:S02]  /*9520*/  MUFU.EX2 R196, R196 ;  /* 0x000000c400c47308 */ /* 0x000fe40000000800 */
[----:B------:R-:W-:-:S04]  /*9530*/  FMNMX.FTZ R3, R179, R2, !PT ;  /* 0x00000002b3037209 */ /* 0x000fc80007810000 */
[----:B------:R-:W-:Y:S02]  /*9540*/  FMNMX.FTZ R3, R180, R3, !PT ;  /* 0x00000003b4037209 */ /* 0x000fe40007810000 */
[----:B------:R-:W-:Y:S03]  /*9550*/  MUFU.EX2 R198, R198 ;  /* 0x000000c600c67308 */ /* 0x000fe60000000800 */
[----:B------:R-:W0:Y:S05]  /*9560*/  SHFL.BFLY PT, R2, R3, 0x2, 0x1f ;  /* 0x0c401f0003027f89 */ /* 0x000e2a00000e0000 */
[----:B------:R-:W-:Y:S08]  /*9570*/  MUFU.EX2 R155, R155 ;  /* 0x0000009b009b7308 */ /* 0x000ff00000000800 */
[----:B------:R-:W-:Y:S08]  /*9580*/  MUFU.EX2 R192, R192 ;  /* 0x000000c000c07308 */ /* 0x000ff00000000800 */
[----:B------:R-:W-:Y:S01]  /*9590*/  MUFU.EX2 R157, R157 ;  /* 0x0000009d009d7308 */ /* 0x000fe20000000800 */
[----:B0-----:R-:W-:-:S05]  /*95a0*/  FMNMX.FTZ R2, R3, R2, !PT ;  /* 0x0000000203027209 */ /* 0x001fca0007810000 */
[----:B------:R-:W0:Y:S02]  /*95b0*/  SHFL.BFLY PT, R3, R2, 0x1, 0x1f ;  /* 0x0c201f0002037f89 */ /* 0x000e2400000e0000 */
[----:B------:R-:W-:Y:S08]  /*95c0*/  MUFU.EX2 R194, R194 ;  /* 0x000000c200c27308 */ /* 0x000ff00000000800 */
[----:B------:R-:W-:Y:S08]  /*95d0*/  MUFU.EX2 R159, R159 ;  /* 0x0000009f009f7308 */ /* 0x000ff00000000800 */
[----:B------:R-:W-:Y:S01]  /*95e0*/  MUFU.EX2 R188, R188 ;  /* 0x000000bc00bc7308 */ /* 0x000fe20000000800 */
[----:B0-----:R-:W-:-:S07]  /*95f0*/  FMNMX.FTZ R3, R2, R3, !PT ;  /* 0x0000000302037209 */ /* 0x001fce0007810000 */
[----:B------:R-:W-:Y:S01]  /*9600*/  MUFU.EX2 R161, R161 ;  /* 0x000000a100a17308 */ /* 0x000fe20000000800 */
[C---:B------:R-:W-:Y:S01]  /*9610*/  FADD.FTZ R2, -R3.reuse, R200 ;  /* 0x000000c803027221 */ /* 0x040fe20000010100 */
[----:B------:R-:W-:Y:S01]  /*9620*/  FMUL.FTZ R156, R3, UR5 ;  /* 0x00000005039c7c20 */ /* 0x000fe20008410000 */
[----:B------:R-:W-:Y:S02]  /*9630*/  IMAD.MOV.U32 R200, RZ, RZ, R3 ;  /* 0x000000ffffc87224 */ /* 0x000fe400078e0003 */
[----:B------:R-:W-:Y:S01]  /*9640*/  FMUL.FTZ R2, R2, UR5 ;  /* 0x0000000502027c20 */ /* 0x000fe20008410000 */
        /* <DEDUP_REMOVED lines=12> */
[----:B------:R-:W1:Y:S01]  /*9710*/  MUFU.EX2 R2, R2 ;  /* 0x0000000200027308 */ /* 0x000e620000000800 */
[----:B0-----:R-:W-:-:S02]  /*9720*/  IMAD.U32 R23, RZ, RZ, UR60 ;  /* 0x0000003cff177e24 */ /* 0x001fc4000f8e00ff */
[--C-:B------:R-:W-:Y:S01]  /*9730*/  FFMA.FTZ R175, R175, UR5, -R156.reuse ;  /* 0x00000005afaf7c23 */ /* 0x100fe2000801089c */
[--C-:B------:R-:W-:Y:S01]  /*9740*/  FFMA.FTZ R177, R177, UR5, -R156.reuse ;  /* 0x00000005b1b17c23 */ /* 0x100fe2000801089c */
[--C-:B------:R-:W-:Y:S01]  /*9750*/  FFMA.FTZ R178, R178, UR5, -R156.reuse ;  /* 0x00000005b2b27c23 */ /* 0x100fe2000801089c */
[----:B------:R-:W-:Y:S02]  /*9760*/  @!P5 VIADD R23, R23, 0x30840 ;  /* 0x000308401717d836 */ /* 0x000fe40000000000 */
[--C-:B------:R-:W-:Y:S01]  /*9770*/  FFMA.FTZ R179, R179, UR5, -R156.reuse ;  /* 0x00000005b3b37c23 */ /* 0x100fe2000801089c */
[----:B------:R-:W-:Y:S01]  /*9780*/  FFMA.FTZ R156, R180, UR5, -R156 ;  /* 0x00000005b49c7c23 */ /* 0x000fe2000801089c */
[----:B------:R0:W2:Y:S01]  /*9790*/  MUFU.EX2 R158, R152 ;  /* 0x00000098009e7308 */ /* 0x0000a20000000800 */
[----:B------:R-:W-:-:S07]  /*97a0*/  @!P5 PRMT R23, RZ, 0x654, R23 ;  /* 0x00000654ff17d816 */ /* 0x000fce0000000017 */
[----:B------:R-:W3:Y:S01]  /*97b0*/  MUFU.EX2 R160, R153 ;  /* 0x0000009900a07308 */ /* 0x000ee20000000800 */
[----:B-1----:R-:W-:Y:S01]  /*97c0*/  FFMA.FTZ R9, R2, R9, R197 ;  /* 0x0000000902097223 */ /* 0x002fe200000100c5 */
[----:B0-----:R-:W-:-:S05]  /*97d0*/  MOV R152, UR14 ;  /* 0x0000000e00987c02 */ /* 0x001fca0008000f00 */
[----:B------:R-:W-:Y:S01]  /*97e0*/  @!P5 VIADD R152, R152, 0x30860 ;  /* 0x000308609898d836 */ /* 0x000fe20000000000 */
[----:B------:R-:W0:Y:S01]  /*97f0*/  MUFU.EX2 R154, R154 ;  /* 0x0000009a009a7308 */ /* 0x000e220000000800 */
[C---:B--2---:R-:W-:Y:S01]  /*9800*/  FADD.FTZ R9, R158.reuse, R9 ;  /* 0x000000099e097221 */ /* 0x044fe20000010000 */
[----:B------:R-:W-:Y:S02]  /*9810*/  F2FP.F16.F32.PACK_AB R197, R158, R197 ;  /* 0x000000c59ec5723e */ /* 0x000fe400000000ff */
[----:B------:R-:W-:-:S04]  /*9820*/  @!P5 PRMT R152, RZ, 0x654, R152 ;  /* 0x00000654ff98d816 */ /* 0x000fc80000000098 */
[----:B------:R-:W1:Y:S01]  /*9830*/  MUFU.EX2 R162, R162 ;  /* 0x000000a200a27308 */ /* 0x000e620000000800 */
[----:B---3--:R-:W-:-:S07]  /*9840*/  FADD.FTZ R9, R160, R9 ;  /* 0x00000009a0097221 */ /* 0x008fce0000010000 */
        /* <DEDUP_REMOVED lines=13> */
[----:B------:R-:W-:Y:S01]  /*9920*/  MUFU.EX2 R190, R190 ;  /* 0x000000be00be7308 */ /* 0x000fe20000000800 */
[----:B--2---:R-:W-:-:S07]  /*9930*/  FADD.FTZ R9, R170, R9 ;  /* 0x00000009aa097221 */ /* 0x004fce0000010000 */
[----:B------:R-:W1:Y:S01]  /*9940*/  MUFU.EX2 R174, R174 ;  /* 0x000000ae00ae7308 */ /* 0x000e620000000800 */
[----:B0-----:R-:W-:-:S07]  /*9950*/  FADD.FTZ R9, R171, R9 ;  /* 0x00000009ab097221 */ /* 0x001fce0000010000 */
[----:B------:R-:W-:Y:S08]  /*9960*/  MUFU.EX2 R165, R165 ;  /* 0x000000a500a57308 */ /* 0x000ff00000000800 */
[----:B------:R-:W0:Y:S01]  /*9970*/  MUFU.EX2 R175, R175 ;  /* 0x000000af00af7308 */ /* 0x000e220000000800 */
[----:B-1----:R-:W-:-:S07]  /*9980*/  FADD.FTZ R9, R174, R9 ;  /* 0x00000009ae097221 */ /* 0x002fce0000010000 */
[----:B------:R-:W-:Y:S08]  /*9990*/  MUFU.EX2 R178, R178 ;  /* 0x000000b200b27308 */ /* 0x000ff00000000800 */
[----:B------:R-:W-:Y:S01]  /*99a0*/  MUFU.EX2 R154, R179 ;  /* 0x000000b3009a7308 */ /* 0x000fe20000000800 */
[C---:B0-----:R-:W-:Y:S01]  /*99b0*/  FADD.FTZ R9, R175.reuse, R9 ;  /* 0x00000009af097221 */ /* 0x041fe20000010000 */
[----:B------:R-:W-:-:S06]  /*99c0*/  F2FP.F16.F32.PACK_AB R191, R175, R174 ;  /* 0x000000aeafbf723e */ /* 0x000fcc00000000ff */
[----:B------:R-:W0:Y:S01]  /*99d0*/  MUFU.EX2 R156, R156 ;  /* 0x0000009c009c7308 */ /* 0x000e220000000800 */
[----:B------:R-:W-:Y:S02]  /*99e0*/  WARPGROUP.DEPBAR.LE gsb0, 0x0 ;  /* 0x00008000000079c5 */ /* 0x000fe40000010000 */
[----:B------:R1:W-:Y:S01]  /*99f0*/  @!P5 SYNCS.ARRIVE.TRANS64.RED.A1T0 RZ, [R23+URZ], RZ ;  /* 0x000000ff17ffd9a7 */ /* 0x0003e2000810043f */
[--C-:B------:R-:W-:Y:S01]  /*9a00*/  FFMA.FTZ R184, R169, UR5, -R189.reuse ;  /* 0x00000005a9b87c23 */ /* 0x100fe200080108bd */
[--C-:B------:R-:W-:Y:S01]  /*9a10*/  FFMA.FTZ R169, R172, UR5, -R189.reuse ;  /* 0x00000005aca97c23 */ /* 0x100fe200080108bd */
[--C-:B------:R-:W-:Y:S01]  /*9a20*/  FFMA.FTZ R186, R173, UR5, -R189.reuse ;  /* 0x00000005adba7c23 */ /* 0x100fe200080108bd */
[----:B------:R-:W-:Y:S01]  /*9a30*/  FFMA.FTZ R173, R176, UR5, -R189 ;  /* 0x00000005b0ad7c23 */ /* 0x000fe200080108bd */
[----:B------:R-:W-:Y:S02]  /*9a40*/  F2FP.F16.F32.PACK_AB R189, R171, R170 ;  /* 0x000000aaabbd723e */ /* 0x000fe400000000ff */
[----:B------:R-:W-:Y:S01]  /*9a50*/  MUFU.EX2 R184, R184 ;  /* 0x000000b800b87308 */ /* 0x000fe20000000800 */
[----:B-1----:R-:W-:Y:S01]  /*9a60*/  FFMA.FTZ R23, R0, R18, R181 ;  /* 0x0000001200177223 */ /* 0x002fe200000100b5 */
[----:B------:R1:W-:Y:S01]  /*9a70*/  @!P5 SYNCS.ARRIVE.TRANS64.RED.A1T0 RZ, [R152+URZ], RZ ;  /* 0x000000ff98ffd9a7 */ /* 0x0003e2000810043f */
[----:B0-----:R-:W-:-:S02]  /*9a80*/  F2FP.F16.F32.PACK_AB R187, R156, R154 ;  /* 0x0000009a9cbb723e */ /* 0x001fc400000000ff */
[C---:B------:R-:W-:Y:S01]  /*9a90*/  FADD.FTZ R23, R196.reuse, R23 ;  /* 0x00000017c4177221 */ /* 0x040fe20000010000 */
[----:B------:R-:W-:Y:S02]  /*9aa0*/  F2FP.F16.F32.PACK_AB R196, R196, R181 ;  /* 0x000000b5c4c4723e */ /* 0x000fe400000000ff */
[----:B------:R-:W-:Y:S01]  /*9ab0*/  MUFU.EX2 R169, R169 ;  /* 0x000000a900a97308 */ /* 0x000fe20000000800 */
[----:B------:R-:W-:Y:S01]  /*9ac0*/  FADD.FTZ R18, R198, R23 ;  /* 0x00000017c6127221 */ /* 0x000fe20000010000 */
[----:B------:R-:W-:-:S03]  /*9ad0*/  F2FP.F16.F32.PACK_AB R198, R155, R198 ;  /* 0x000000c69bc6723e */ /* 0x000fc600000000ff */
[----:B------:R-:W-:-:S03]  /*9ae0*/  FADD.FTZ R23, R155, R18 ;  /* 0x000000129b177221 */ /* 0x000fc60000010000 */
[----:B-1----:R-:W0:Y:S01]  /*9af0*/  MUFU.EX2 R152, R177 ;  /* 0x000000b100987308 */ /* 0x002e220000000800 */
[----:B------:R-:W-:Y:S01]  /*9b00*/  FADD.FTZ R18, R192, R23 ;  /* 0x00000017c0127221 */ /* 0x000fe20000010000 */
[----:B------:R-:W-:-:S03]  /*9b10*/  F2FP.F16.F32.PACK_AB R192, R157, R192 ;  /* 0x000000c09dc0723e */ /* 0x000fc600000000ff */
[----:B------:R-:W-:-:S03]  /*9b20*/  FADD.FTZ R23, R157, R18 ;  /* 0x000000129d177221 */ /* 0x000fc60000010000 */
[----:B------:R-:W1:Y:S01]  /*9b30*/  MUFU.EX2 R186, R186 ;  /* 0x000000ba00ba7308 */ /* 0x000e620000000800 */
[----:B------:R-:W-:Y:S01]  /*9b40*/  FADD.FTZ R18, R194, R23 ;  /* 0x00000017c2127221 */ /* 0x000fe20000010000 */
[----:B------:R-:W-:-:S03]  /*9b50*/  F2FP.F16.F32.PACK_AB R194, R159, R194 ;  /* 0x000000c29fc2723e */ /* 0x000fc600000000ff */
[----:B------:R-:W-:-:S03]  /*9b60*/  FADD.FTZ R23, R159, R18 ;  /* 0x000000129f177221 */ /* 0x000fc60000010000 */
[----:B------:R-:W2:Y:S01]  /*9b70*/  MUFU.EX2 R173, R173 ;  /* 0x000000ad00ad7308 */ /* 0x000ea20000000800 */
[----:B------:R-:W-:Y:S01]  /*9b80*/  FADD.FTZ R18, R188, R23 ;  /* 0x00000017bc127221 */ /* 0x000fe20000010000 */
[----:B0-----:R-:W-:Y:S01]  /*9b90*/  FADD.FTZ R9, R152, R9 ;  /* 0x0000000998097221 */ /* 0x001fe20000010000 */
[C---:B------:R-:W-:Y:S02]  /*9ba0*/  F2FP.F16.F32.PACK_AB R188, R161.reuse, R188 ;  /* 0x000000bca1bc723e */ /* 0x040fe400000000ff */
[----:B------:R-:W-:Y:S01]  /*9bb0*/  FADD.FTZ R23, R161, R18 ;  /* 0x00000012a1177221 */ /* 0x000fe20000010000 */
[C---:B------:R-:W-:Y:S01]  /*9bc0*/  FADD.FTZ R9, R178.reuse, R9 ;  /* 0x00000009b2097221 */ /* 0x040fe20000010000 */
[----:B------:R-:W-:Y:S02]  /*9bd0*/  F2FP.F16.F32.PACK_AB R185, R178, R152 ;  /* 0x00000098b2b9723e */ /* 0x000fe400000000ff */
[----:B------:R-:W-:Y:S01]  /*9be0*/  FADD.FTZ R18, R190, R23 ;  /* 0x00000017be127221 */ /* 0x000fe20000010000 */
[----:B------:R-:W-:Y:S01]  /*9bf0*/  FADD.FTZ R9, R154, R9 ;  /* 0x000000099a097221 */ /* 0x000fe20000010000 */
[----:B------:R-:W-:-:S02]  /*9c00*/  F2FP.F16.F32.PACK_AB R190, R165, R190 ;  /* 0x000000bea5be723e */ /* 0x000fc400000000ff */
[----:B------:R-:W-:Y:S01]  /*9c10*/  FADD.FTZ R23, R165, R18 ;  /* 0x00000012a5177221 */ /* 0x000fe20000010000 */
[----:B------:R-:W-:-:S03]  /*9c20*/  FADD.FTZ R9, R156, R9 ;  /* 0x000000099c097221 */ /* 0x000fc60000010000 */
[----:B------:R-:W-:Y:S01]  /*9c30*/  FADD.FTZ R18, R184, R23 ;  /* 0x00000017b8127221 */ /* 0x000fe20000010000 */
[----:B------:R-:W-:-:S03]  /*9c40*/  F2FP.F16.F32.PACK_AB R184, R169, R184 ;  /* 0x000000b8a9b8723e */ /* 0x000fc600000000ff */
[----:B------:R-:W-:-:S04]  /*9c50*/  FADD.FTZ R23, R169, R18 ;  /* 0x00000012a9177221 */ /* 0x000fc80000010000 */
[----:B-1----:R-:W-:Y:S01]  /*9c60*/  FADD.FTZ R18, R186, R23 ;  /* 0x00000017ba127221 */ /* 0x002fe20000010000 */
[----:B--2---:R-:W-:-:S03]  /*9c70*/  F2FP.F16.F32.PACK_AB R186, R173, R186 ;  /* 0x000000baadba723e */ /* 0x004fc600000000ff */
[----:B------:R-:W-:Y:S01]  /*9c80*/  FADD.FTZ R18, R173, R18 ;  /* 0x00000012ad127221 */ /* 0x000fe20000010000 */
[----:B------:R-:W-:Y:S06]  /*9c90*/  @P0 BRA `(.L_x_1017) ;  /* 0xffffffdc00d80947 */ /* 0x000fec000383ffff */
[----:B------:R-:W-:-:S05]  /*9ca0*/  UMOV UR6, UR10 ;  /* 0x0000000a00067c82 */ /* 0x000fca0008000000 */
.L_x_1008:
[----:B------:R-:W-:-:S13]  /*9cb0*/  R2UR UR7, R22 ;  /* 0x00000000160772ca */ /* 0x000fda00000e0000 */
[----:B------:R-:W-:-:S06]  /*9cc0*/  UISETP.GE.AND UP1, UPT, UR6, UR7, UPT ;  /* 0x000000070600728c */ /* 0x000fcc000bf26270 */
[----:B------:R-:W-:-:S13]  /*9cd0*/  PLOP3.LUT P0, PT, PT, PT, UP1, 0x80, 0x0 ;  /* 0x000000000000781c */ /* 0x000fda0003f0f018 */
[----:B------:R-:W-:Y:S05]  /*9ce0*/  @!P0 BRA `(.L_x_1018) ;  /* 0x0000002c00248947 */ /* 0x000fea0003800000 */
[----:B------:R-:W-:Y:S01]  /*9cf0*/  R2UR UR5, R8 ;  /* 0x00000000080572ca */ /* 0x000fe200000e0000 */
[----:B------:R-:W-:Y:S01]  /*9d00*/  IMAD.MOV.U32 R200, RZ, RZ, R3 ;  /* 0x000000ffffc87224 */ /* 0x000fe200078e0003 */
[----:B------:R-:W-:Y:S01]  /*9d10*/  MOV R23, R4 ;  /* 0x0000000400177202 */ /* 0x000fe20000000f00 */
[----:B------:R-:W-:Y:S01]  /*9d20*/  UMOV UR60, UR4 ;  /* 0x00000004003c7c82 */ /* 0x000fe20008000000 */
[----:B------:R-:W-:-:S09]  /*9d30*/  ULDC UR7, c[0x0][0x9d8] ;  /* 0x0002760000077ab9 */ /* 0x000fd20000000800 */
[----:B------:R-:W-:-:S07]  /*9d40*/  IMAD.U32 R201, RZ, RZ, UR5 ;  /* 0x00000005ffc97e24 */ /* 0x000fce000f8e00ff */
.L_x_1035:
        /* <DEDUP_REMOVED lines=9> */
.L_x_1019:
        /* <DEDUP_REMOVED lines=8> */
.L_x_1020:
[----:B-1----:R-:W-:Y:S05]  /*9e60*/  @P0 BRA `(.L_x_1021) ;  /* 0x0000000000080947 */ /* 0x002fea0003800000 */
[----:B------:R-:W1:Y:S02]  /*9e70*/  SYNCS.PHASECHK.TRANS64.TRYWAIT P0, [UR61+0x30830], R3 ;  /* 0x03083003ff0075a7 */ /* 0x000e64000800017d */
[----:B-1----:R-:W-:Y:S05]  /*9e80*/  @!P0 BRA `(.L_x_1022) ;  /* 0x000000b4001c8947 */ /* 0x002fea0003800000 */
.L_x_1021:
        /* <DEDUP_REMOVED lines=220> */
.L_x_1023:
[----:B------:R-:W-:Y:S02]  /*ac50*/  R2UR UR10, R16 ;  /* 0x00000000100a72ca */ /* 0x000fe400000e0000 */
[----:B------:R-:W-:-:S11]  /*ac60*/  R2UR UR5, R201 ;  /* 0x00000000c90572ca */ /* 0x000fd600000e0000 */
[----:B------:R-:W-:Y:S02]  /*ac70*/  ULEA UR14, UR60, UR10, 0x3 ;  /* 0x0000000a3c0e7291 */ /* 0x000fe4000f8e183f */
[----:B------:R-:W-:-:S05]  /*ac80*/  IMAD.U32 R0, RZ, RZ, UR5 ;  /* 0x00000005ff007e24 */ /* 0x000fca000f8e00ff */
[----:B------:R-:W-:-:S04]  /*ac90*/  SHF.L.U32 R0, R0, 0x1f, RZ ;  /* 0x0000001f00007819 */ /* 0x000fc800000006ff */
[----:B------:R2:W3:Y:S01]  /*aca0*/  SYNCS.PHASECHK.TRANS64.TRYWAIT P0, [UR14+0x30850], R0 ;  /* 0x03085000ff0075a7 */ /* 0x0004e2000800014e */
[----:B------:R-:W-:Y:S05]  /*acb0*/  @!P4 BRA `(.L_x_1024) ;  /* 0x000000000004c947 */ /* 0x000fea0003800000 */
[----:B------:R-:W-:Y:S01]  /*acc0*/  BPT.TRAP 0x1 ;  /* 0x000000040000795c */ /* 0x000fe20000300000 */
.L_x_1024:
[----:B---3--:R-:W-:Y:S05]  /*acd0*/  @P0 BRA `(.L_x_1025) ;  /* 0x0000000000080947 */ /* 0x008fea0003800000 */
[----:B------:R-:W3:Y:S02]  /*ace0*/  SYNCS.PHASECHK.TRANS64.TRYWAIT P0, [UR14+0x30850], R0 ;  /* 0x03085000ff0075a7 */ /* 0x000ee4000800014e */
[----:B---3--:R-:W-:Y:S05]  /*acf0*/  @!P0 BRA `(.L_x_1026) ;  /* 0x000000a400988947 */ /* 0x008fea0003800000 */
.L_x_1025:
[----:B------:R-:W-:Y:S01]  /*ad00*/  R2UR UR5, R16 ;  /* 0x00000000100572ca */ /* 0x000fe200000e0000 */
[----:B------:R-:W-:Y:S01]  /*ad10*/  WARPGROUP.ARRIVE ;  /* 0x00000000000079c5 */ /* 0x000fe20000000000 */
[----:B------:R-:W-:Y:S01]  /*ad20*/  UMOV UR11, 0x40000040 ;  /* 0x40000040000b7882 */ /* 0x000fe20000000000 */
[----:B------:R-:W-:Y:S01]  /*ad30*/  PLOP3.LUT P0, PT, PT, PT, UP0, 0x80, 0x0 ;  /* 0x000000000000781c */ /* 0x000fe20003f0f008 */
[----:B------:R-:W-:Y:S01]  /*ad40*/  FMUL.FTZ R2, R155, UR7 ;  /* 0x000000079b027c20 */ /* 0x000fe20008410000 */
[----:B------:R-:W-:Y:S01]  /*ad50*/  FMUL.FTZ R155, R166, UR7 ;  /* 0x00000007a69b7c20 */ /* 0x000fe20008410000 */
[----:B-1----:R-:W-:Y:S01]  /*ad60*/  FMUL.FTZ R4, R152, UR7 ;  /* 0x0000000798047c20 */ /* 0x002fe20008410000 */
[----:B------:R-:W-:Y:S01]  /*ad70*/  FMUL.FTZ R152, R159, UR7 ;  /* 0x000000079f987c20 */ /* 0x000fe20008410000 */
[----:B------:R-:W-:Y:S01]  /*ad80*/  FMUL.FTZ R159, R174, UR7 ;  /* 0x00000007ae9f7c20 */ /* 0x000fe20008410000 */
[----:B------:R-:W-:Y:S02]  /*ad90*/  IMAD.MOV.U32 R174, RZ, RZ, R19 ;  /* 0x000000ffffae7224 */ /* 0x000fe400078e0013 */
[----:B------:R-:W-:Y:S01]  /*ada0*/  FMUL.FTZ R176, R176, UR7 ;  /* 0x00000007b0b07c20 */ /* 0x000fe20008410000 */
[----:B------:R-:W-:Y:S01]  /*adb0*/  R2UR UR22, R17 ;  /* 0x00000000111672ca */ /* 0x000fe200000e0000 */
[----:B------:R-:W-:Y:S01]  /*adc0*/  FMUL.FTZ R157, R157, UR7 ;  /* 0x000000079d9d7c20 */ /* 0x000fe20008410000 */
[----:B------:R-:W-:Y:S01]  /*add0*/  UIADD3 UR5, UR5, 0x400, URZ ;  /* 0x0000040005057890 */ /* 0x000fe2000fffe03f */
[----:B0-2---:R-:W-:Y:S01]  /*ade0*/  FMUL.FTZ R0, R154, UR7 ;  /* 0x000000079a007c20 */ /* 0x005fe20008410000 */
[----:B------:R-:W-:Y:S01]  /*adf0*/  ULDC UR18, c[0x0][0x2f0] ;  /* 0x0000bc0000127ab9 */ /* 0x000fe20000000800 */
[----:B------:R-:W-:Y:S01]  /*ae00*/  FMUL.FTZ R3, R158, UR7 ;  /* 0x000000079e037c20 */ /* 0x000fe20008410000 */
[----:B------:R-:W-:Y:S01]  /*ae10*/  USHF.R.U32.HI UR5, URZ, 0x4, UR5 ;  /* 0x000000043f057899 */ /* 0x000fe20008011605 */
[----:B------:R-:W-:Y:S01]  /*ae20*/  FMUL.FTZ R154, R163, UR7 ;  /* 0x00000007a39a7c20 */ /* 0x000fe20008410000 */
[----:B------:R-:W-:Y:S01]  /*ae30*/  R2UR UR15, R21 ;  /* 0x00000000150f72ca */ /* 0x000fe200000e0000 */
[----:B------:R-:W-:Y:S01]  /*ae40*/  FMUL.FTZ R161, R161, UR7 ;  /* 0x00000007a1a17c20 */ /* 0x000fe20008410000 */
[----:B------:R-:W-:Y:S01]  /*ae50*/  ULOP3.LUT UR5, UR5, 0x3fff, URZ, 0xc0, !UPT ;  /* 0x00003fff05057892 */ /* 0x000fe2000f8ec03f */
[----:B------:R-:W-:Y:S01]  /*ae60*/  FMUL.FTZ R164, R164, UR7 ;  /* 0x00000007a4a47c20 */ /* 0x000fe20008410000 */
[----:B------:R-:W-:Y:S01]  /*ae70*/  FMUL.FTZ R165, R165, UR7 ;  /* 0x00000007a5a57c20 */ /* 0x000fe20008410000 */
[----:B------:R-:W-:Y:S01]  /*ae80*/  FMUL.FTZ R158, R171, UR7 ;  /* 0x00000007ab9e7c20 */ /* 0x000fe20008410000 */
[----:B------:R-:W-:Y:S01]  /*ae90*/  ULOP3.LUT UR5, UR5, 0x2000000, URZ, 0xfc, !UPT ;  /* 0x0200000005057892 */ /* 0x000fe2000f8efc3f */
[----:B------:R-:W-:Y:S01]  /*aea0*/  FMUL.FTZ R163, R178, UR7 ;  /* 0x00000007b2a37c20 */ /* 0x000fe20008410000 */
[----:B------:R-:W-:Y:S01]  /*aeb0*/  FMUL.FTZ R181, R181, UR7 ;  /* 0x00000007b5b57c20 */ /* 0x000fe20008410000 */
[----:B------:R-:W-:Y:S01]  /*aec0*/  FMUL.FTZ R177, R177, UR7 ;  /* 0x00000007b1b17c20 */ /* 0x000fe20008410000 */
[----:B------:R-:W-:Y:S01]  /*aed0*/  ULEA UR5, UR60, UR5, 0xb ;  /* 0x000000053c057291 */ /* 0x000fe2000f8e583f */
[----:B------:R-:W-:Y:S01]  /*aee0*/  FMUL.FTZ R182, R182, UR7 ;  /* 0x00000007b6b67c20 */ /* 0x000fe20008410000 */
[----:B------:R-:W0:Y:S01]  /*aef0*/  MUFU.TANH R4, R4 ;  /* 0x0000000400047308 */ /* 0x000e220000002400 */
[----:B------:R-:W-:Y:S01]  /*af00*/  ULDC UR19, c[0x0][0x288] ;  /* 0x0000a20000137ab9 */ /* 0x000fe20000000800 */
[----:B------:R-:W-:-:S03]  /*af10*/  FMUL.FTZ R180, R180, UR7 ;  /* 0x00000007b4b47c20 */ /* 0x000fc60008410000 */
[----:B------:R-:W-:Y:S02]  /*af20*/  UMOV UR10, UR5 ;  /* 0x00000005000a7c82 */ /* 0x000fe40008000000 */
[----:B------:R-:W-:Y:S01]  /*af30*/  HGMMA.64x256x16.F32 R24, R196, gdesc[UR8].tnspB, R24, gsb0 ;  /* 0x43e00008c4187df0 */ /* 0x000fe20008000818 */
[----:B------:R-:W-:Y:S01]  /*af40*/  UIADD3 UR10, UR5, 0x80, URZ ;  /* 0x00000080050a7890 */ /* 0x000fe2000fffe03f */
[----:B------:R-:W1:Y:S01]  /*af50*/  MUFU.TANH R0, R0 ;  /* 0x0000000000007308 */ /* 0x000e620000002400 */
[----:B------:R-:W-:-:S07]  /*af60*/  UMOV UR11, 0x40000040 ;  /* 0x40000040000b7882 */ /* 0x000fce0000000000 */
        /* <DEDUP_REMOVED lines=18> */
[----:B------:R-:W-:Y:S01]  /*b090*/  WARPGROUP.ARRIVE ;  /* 0x00000000000079c5 */ /* 0x000fe20000000000 */
[----:B------:R-:W-:Y:S01]  /*b0a0*/  IMAD.U32 R195, RZ, RZ, UR18 ;  /* 0x00000012ffc37e24 */ /* 0x000fe2000f8e00ff */
[----:B------:R-:W-:Y:S01]  /*b0b0*/  ULDC UR18, c[0x0][0x9e0] ;  /* 0x0002780000127ab9 */ /* 0x000fe20000000800 */
[----:B------:R-:W0:-:S15]  /*b0c0*/  MUFU.TANH R192, R180 ;  /* 0x000000b400c07308 */ /* 0x000e1e0000002400 */
[----:B------:R-:W-:-:S05]  /*b0d0*/  NOP ;  /* 0x0000000000007918 */ /* 0x000fca0000000000 */
[----:B------:R-:W-:Y:S01]  /*b0e0*/  HGMMA.64x256x16.F32 R24, R188, gdesc[UR8].tnspB, R24, gsb0 ;  /* 0x43e00008bc187df0 */ /* 0x000fe20008000818 */
[----:B------:R-:W-:Y:S01]  /*b0f0*/  UIADD3 UR10, UR5, 0x180, URZ ;  /* 0x00000180050a7890 */ /* 0x000fe2000fffe03f */
[----:B------:R-:W-:Y:S02]  /*b100*/  UMOV UR11, 0x40000040 ;  /* 0x40000040000b7882 */ /* 0x000fe40000000000 */
[----:B------:R-:W-:Y:S02]  /*b110*/  @UP0 ULDC UR5, c[0x0][0x44c] ;  /* 0x0001130000050ab9 */ /* 0x000fe40000000800 */
[----:B------:R-:W-:Y:S01]  /*b120*/  @P0 IMAD.HI.U32 R166, R19, UR5, RZ ;  /* 0x0000000513a60c27 */ /* 0x000fe2000f8e00ff */
[----:B------:R-:W-:-:S04]  /*b130*/  @UP0 ULDC UR5, c[0x0][0x450] ;  /* 0x0001140000050ab9 */ /* 0x000fc80000000800 */
[----:B------:R-:W-:Y:S02]  /*b140*/  @P0 SHF.R.U32.HI R174, RZ, UR5, R166 ;  /* 0x00000005ffae0c19 */ /* 0x000fe400080116a6 */
[----:B------:R-:W-:-:S05]  /*b150*/  MOV R166, UR61 ;  /* 0x0000003d00a67c02 */ /* 0x000fca0008000f00 */
[----:B------:R-:W-:Y:S01]  /*b160*/  @!P5 VIADD R166, R166, 0x30840 ;  /* 0x00030840a6a6d836 */ /* 0x000fe20000000000 */
[----:B------:R-:W-:Y:S02]  /*b170*/  WARPGROUP.DEPBAR.LE gsb0, 0x0 ;  /* 0x00008000000079c5 */ /* 0x000fe40000010000 */
[----:B------:R-:W-:Y:S01]  /*b180*/  WARPGROUP.ARRIVE ;  /* 0x00000000000079c5 */ /* 0x000fe20000000000 */
[----:B------:R-:W-:Y:S01]  /*b190*/  FMUL.FTZ R189, R156, UR7 ;  /* 0x000000079cbd7c20 */ /* 0x000fe20008410000 */
[----:B------:R5:W0:Y:S01]  /*b1a0*/  MUFU.TANH R190, R176 ;  /* 0x000000b000be7308 */ /* 0x000a220000002400 */
[----:B------:R-:W-:Y:S01]  /*b1b0*/  FMUL.FTZ R156, R167, UR7 ;  /* 0x00000007a79c7c20 */ /* 0x000fe20008410000 */
[----:B------:R-:W-:Y:S01]  /*b1c0*/  @!P5 PRMT R167, RZ, 0x654, R166 ;  /* 0x00000654ffa7d816 */ /* 0x000fe200000000a6 */
[----:B------:R-:W-:Y:S02]  /*b1d0*/  FMUL.FTZ R188, R153, UR7 ;  /* 0x0000000799bc7c20 */ /* 0x000fe40008410000 */
[----:B------:R-:W-:Y:S01]  /*b1e0*/  HGMMA.64x256x16.F32 R24, R184, gdesc[UR8].tnspB, R24, gsb0 ;  /* 0x43e00008b8187df0 */ /* 0x000fe20008000818 */
[----:B------:R-:W-:Y:S01]  /*b1f0*/  USHF.L.U32 UR10, UR6, 0x6, URZ ;  /* 0x00000006060a7899 */ /* 0x000fe2000800063f */
[----:B------:R-:W-:Y:S01]  /*b200*/  FMUL.FTZ R153, R162, UR7 ;  /* 0x00000007a2997c20 */ /* 0x000fe20008410000 */
[----:B------:R-:W-:Y:S01]  /*b210*/  FMUL.FTZ R162, R179, UR7 ;  /* 0x00000007b3a27c20 */ /* 0x000fe20008410000 */
[----:B------:R-:W0:Y:S01]  /*b220*/  MUFU.TANH R189, R189 ;  /* 0x000000bd00bd7308 */ /* 0x000e220000002400 */
[----:B------:R-:W-:Y:S01]  /*b230*/  UIADD3 UR5, -UR10, 0x1, URZ ;  /* 0x000000010a057890 */ /* 0x000fe2000fffe13f */
[----:B-----5:R-:W5:Y:S06]  /*b240*/  SHFL.IDX PT, R176, R174, RZ, 0x1c1f ;  /* 0x001c1fffaeb07589 */ /* 0x020f6c00000e0000 */
[----:B------:R-:W0:Y:S08]  /*b250*/  MUFU.TANH R188, R188 ;  /* 0x000000bc00bc7308 */ /* 0x000e300000002400 */
[----:B------:R-:W0:Y:S08]  /*b260*/  MUFU.TANH R153, R153 ;  /* 0x0000009900997308 */ /* 0x000e300000002400 */
[----:B------:R-:W0:Y:S08]  /*b270*/  MUFU.TANH R156, R156 ;  /* 0x0000009c009c7308 */ /* 0x000e300000002400 */
[----:B------:R-:W0:Y:S08]  /*b280*/  MUFU.TANH R191, R177 ;  /* 0x000000b100bf7308 */ /* 0x000e300000002400 */
[----:B------:R-:W0:Y:S08]  /*b290*/  MUFU.TANH R162, R162 ;  /* 0x000000a200a27308 */ /* 0x000e300000002400 */
[----:B------:R-:W0:Y:S01]  /*b2a0*/  MUFU.TANH R166, R182 ;  /* 0x000000b600a67308 */ /* 0x000e220000002400 */
[----:B------:R-:W-:-:S02]  /*b2b0*/  WARPGROUP.DEPBAR.LE gsb0, 0x0 ;  /* 0x00008000000079c5 */ /* 0x000fc40000010000 */
[----:B------:R-:W-:Y:S01]  /*b2c0*/  FMUL.FTZ R186, R168, UR7 ;  /* 0x00000007a8ba7c20 */ /* 0x000fe20008410000 */
[----:B------:R-:W-:-:S04]  /*b2d0*/  IMAD.U32 R168, RZ, RZ, UR5 ;  /* 0x00000005ffa87e24 */ /* 0x000fc8000f8e00ff */
[----:B------:R1:W0:Y:S01]  /*b2e0*/  MUFU.TANH R184, R157 ;  /* 0x0000009d00b87308 */ /* 0x0002220000002400 */
[----:B------:R-:W-:Y:S01]  /*b2f0*/  FMUL.FTZ R185, R160, UR7 ;  /* 0x00000007a0b97c20 */ /* 0x000fe20008410000 */
[----:B------:R2:W-:Y:S01]  /*b300*/  @!P5 SYNCS.ARRIVE.TRANS64.RED.A1T0 RZ, [R167+URZ], RZ ;  /* 0x000000ffa7ffd9a7 */ /* 0x0005e2000810043f */
[----:B------:R-:W-:Y:S01]  /*b310*/  FMUL.FTZ R187, R169, UR7 ;  /* 0x00000007a9bb7c20 */ /* 0x000fe20008410000 */
[----:B------:R-:W-:Y:S01]  /*b320*/  FMUL.FTZ R160, R175, UR7 ;  /* 0x00000007afa07c20 */ /* 0x000fe20008410000 */
[----:B------:R-:W-:-:S03]  /*b330*/  IMAD R168, R5, -0x2, R168 ;  /* 0xfffffffe05a87824 */ /* 0x000fc600078e02a8 */
[----:B------:R-:W0:Y:S01]  /*b340*/  MUFU.TANH R185, R185 ;  /* 0x000000b900b97308 */ /* 0x000e220000002400 */
[----:B-1----:R-:W-:Y:S01]  /*b350*/  FMUL.FTZ R157, R170, UR7 ;  /* 0x00000007aa9d7c20 */ /* 0x002fe20008410000 */
[----:B------:R-:W-:Y:S01]  /*b360*/  FMUL.FTZ R170, R172, UR7 ;  /* 0x00000007acaa7c20 */ /* 0x000fe20008410000 */
[----:B------:R-:W-:Y:S01]  /*b370*/  FMUL.FTZ R172, R173, UR7 ;  /* 0x00000007adac7c20 */ /* 0x000fe20008410000 */
[----:B--2---:R-:W-:Y:S01]  /*b380*/  FMUL.FTZ R167, R183, UR7 ;  /* 0x00000007b7a77c20 */ /* 0x004fe20008410000 */
[----:B------:R-:W-:-:S03]  /*b390*/  IMAD R168, R195, UR22, R168 ;  /* 0x00000016c3a87c24 */ /* 0x000fc6000f8e02a8 */
[----:B------:R-:W1:Y:S01]  /*b3a0*/  MUFU.TANH R186, R186 ;  /* 0x000000ba00ba7308 */ /* 0x000e620000002400 */
[----:B------:R-:W-:-:S04]  /*b3b0*/  VIADD R168, R168, -UR19 ;  /* 0x80000013a8a87c36 */ /* 0x000fc80008000000 */
[C---:B------:R-:W-:Y:S01]  /*b3c0*/  VIADD R183, R168.reuse, UR18 ;  /* 0x00000012a8b77c36 */ /* 0x040fe20008000000 */
[----:B------:R-:W-:Y:S02]  /*b3d0*/  IADD3 R193, R168, UR15, RZ ;  /* 0x0000000fa8c17c10 */ /* 0x000fe4000fffe0ff */
[----:B------:R-:W2:Y:S01]  /*b3e0*/  MUFU.TANH R187, R187 ;  /* 0x000000bb00bb7308 */ /* 0x000ea20000002400 */
[--C-:B-----5:R-:W-:Y:S02]  /*b3f0*/  IMAD.IADD R179, R183, 0x1, R176.reuse ;  /* 0x00000001b7b37824 */ /* 0x120fe400078e02b0 */
[----:B------:R-:W-:-:S05]  /*b400*/  IMAD.IADD R180, R193, 0x1, R176 ;  /* 0x00000001c1b47824 */ /* 0x000fca00078e02b0 */
[----:B------:R-:W0:Y:S08]  /*b410*/  MUFU.TANH R157, R157 ;  /* 0x0000009d009d7308 */ /* 0x000e300000002400 */
[----:B------:R-:W0:Y:S08]  /*b420*/  MUFU.TANH R170, R170 ;  /* 0x000000aa00aa7308 */ /* 0x000e300000002400 */
[----:B------:R-:W0:Y:S08]  /*b430*/  MUFU.TANH R172, R172 ;  /* 0x000000ac00ac7308 */ /* 0x000e300000002400 */
[----:B------:R-:W0:Y:S08]  /*b440*/  MUFU.TANH R160, R160 ;  /* 0x000000a000a07308 */ /* 0x000e300000002400 */
[----:B------:R-:W0:Y:S01]  /*b450*/  MUFU.TANH R167, R167 ;  /* 0x000000a700a77308 */ /* 0x000e220000002400 */
[----:B-1234-:R-:W-:Y:S05]  /*b460*/  @!P6 BRA `(.L_x_1027) ;  /* 0x00000000006ce947 */ /* 0x01efea0003800000 */
[----:B------:R-:W-:Y:S01]  /*b470*/  R2UR UR11, R17 ;  /* 0x00000000110b72ca */ /* 0x000fe200000e0000 */
[----:B------:R-:W-:Y:S01]  /*b480*/  ULDC UR5, c[0x0][0x288] ;  /* 0x0000a20000057ab9 */ /* 0x000fe20000000800 */
[----:B------:R-:W-:Y:S11]  /*b490*/  BSSY B0, `(.L_x_1028) ;  /* 0x0000014000007945 */ /* 0x000ff60003800000 */
[----:B------:R-:W-:-:S04]  /*b4a0*/  IMAD R168, R195, UR11, R176 ;  /* 0x0000000bc3a87c24 */ /* 0x000fc8000f8e02b0 */
[----:B------:R-:W-:-:S05]  /*b4b0*/  VIADD R171, R168, -UR5 ;  /* 0x80000005a8ab7c36 */ /* 0x000fca0008000000 */
[----:B------:R-:W-:-:S13]  /*b4c0*/  ISETP.GT.AND P0, PT, R171, -0x1, PT ;  /* 0xffffffffab00780c */ /* 0x000fda0003f04270 */
[----:B------:R-:W-:Y:S05]  /*b4d0*/  @P0 BRA `(.L_x_1029) ;  /* 0x0000000000240947 */ /* 0x000fea0003800000 */
[----:B------:R-:W-:Y:S01]  /*b4e0*/  ULDC UR5, c[0x0][0x9e4] ;  /* 0x0002790000057ab9 */ /* 0x000fe20000000800 */
[----:B------:R-:W-:Y:S01]  /*b4f0*/  LOP3.LUT R171, RZ, R171, RZ, 0x33, !PT ;  /* 0x000000abffab7212 */ /* 0x000fe200078e33ff */
[----:B------:R-:W-:-:S05]  /*b500*/  IMAD.U32 R176, RZ, RZ, UR5 ;  /* 0x00000005ffb07e24 */ /* 0x000fca000f8e00ff */
[----:B------:R-:W-:-:S13]  /*b510*/  ISETP.NE.AND P0, PT, R176, 0x1, PT ;  /* 0x00000001b000780c */ /* 0x000fda0003f05270 */
[----:B------:R-:W1:Y:S02]  /*b520*/  @P0 LDC.64 R168, c[0x0][0x9e8] ;  /* 0x00027a00ffa80b82 */ /* 0x000e640000000a00 */
[----:B-1----:R-:W-:-:S05]  /*b530*/  @P0 IMAD.HI.U32 R168, R171, R168, RZ ;  /* 0x000000a8aba80227 */ /* 0x002fca00078e00ff */
[----:B------:R-:W-:-:S04]  /*b540*/  @P0 SHF.R.U32.HI R171, RZ, R169, R168 ;  /* 0x000000a9ffab0219 */ /* 0x000fc800000116a8 */
[----:B------:R-:W-:Y:S01]  /*b550*/  LOP3.LUT R171, RZ, R171, RZ, 0x33, !PT ;  /* 0x000000abffab7212 */ /* 0x000fe200078e33ff */
[----:B------:R-:W-:Y:S06]  /*b560*/  BRA `(.L_x_1030) ;  /* 0x0000000000187947 */ /* 0x000fec0003800000 */
.L_x_1029:
[----:B------:R-:W-:Y:S02]  /*b570*/  ULDC UR5, c[0x0][0x9e4] ;  /* 0x0002790000057ab9 */ /* 0x000fe40000000800 */
[----:B------:R-:W-:-:S05]  /*b580*/  IMAD.U32 R176, RZ, RZ, UR5 ;  /* 0x00000005ffb07e24 */ /* 0x000fca000f8e00ff */
[----:B------:R-:W-:-:S13]  /*b590*/  ISETP.NE.AND P0, PT, R176, 0x1, PT ;  /* 0x00000001b000780c */ /* 0x000fda0003f05270 */
[----:B------:R-:W1:Y:S02]  /*b5a0*/  @P0 LDC.64 R168, c[0x0][0x9e8] ;  /* 0x00027a00ffa80b82 */ /* 0x000e640000000a00 */
[----:B-1----:R-:W-:-:S05]  /*b5b0*/  @P0 IMAD.HI.U32 R168, R171, R168, RZ ;  /* 0x000000a8aba80227 */ /* 0x002fca00078e00ff */
[----:B------:R-:W-:-:S07]  /*b5c0*/  @P0 SHF.R.U32.HI R171, RZ, R169, R168 ;  /* 0x000000a9ffab0219 */ /* 0x000fce00000116a8 */
.L_x_1030:
[----:B------:R-:W-:Y:S05]  /*b5d0*/  BSYNC B0 ;  /* 0x0000000000007941 */ /* 0x000fea0003800000 */
.L_x_1028:
[----:B------:R-:W-:-:S04]  /*b5e0*/  IMAD R168, R171, R176, -UR10 ;  /* 0x8000000aaba87e24 */ /* 0x000fc8000f8e02b0 */
[----:B------:R-:W-:-:S05]  /*b5f0*/  IMAD R168, R5, -0x2, R168 ;  /* 0xfffffffe05a87824 */ /* 0x000fca00078e02a8 */
[----:B------:R-:W-:Y:S02]  /*b600*/  VIADDMNMX R179, R168, R176, R179, PT ;  /* 0x000000b0a8b37246 */ /* 0x000fe400038001b3 */
[----:B------:R-:W-:-:S07]  /*b610*/  VIMNMX R180, R180, R168, !PT ;  /* 0x000000a8b4b47248 */ /* 0x000fce0007fe0100 */
.L_x_1027:
[----:B------:R-:W-:-:S06]  /*b620*/  UISETP.GT.AND UP1, UPT, UR6, -0x1, UPT ;  /* 0xffffffff0600788c */ /* 0x000fcc000bf24270 */
[----:B------:R-:W-:-:S04]  /*b630*/  PLOP3.LUT P0, PT, PT, PT, UP1, 0x80, 0x0 ;  /* 0x000000000000781c */ /* 0x000fc80003f0f018 */
[C---:B------:R-:W-:Y:S02]  /*b640*/  ISETP.GT.AND P1, PT, R180.reuse, RZ, P0 ;  /* 0x000000ffb400720c */ /* 0x040fe40000724270 */
[C---:B------:R-:W-:Y:S02]  /*b650*/  ISETP.GT.AND P3, PT, R180.reuse, 0x1, P0 ;  /* 0x00000001b400780c */ /* 0x040fe40000764270 */
[C---:B------:R-:W-:Y:S02]  /*b660*/  ISETP.LT.OR P2, PT, R179.reuse, 0x1, P1 ;  /* 0x00000001b300780c */ /* 0x040fe40000f41670 */
[----:B------:R-:W-:Y:S02]  /*b670*/  ISETP.GT.AND P1, PT, R180, 0x8, P0 ;  /* 0x00000008b400780c */ /* 0x000fe40000724270 */
        /* <DEDUP_REMOVED lines=8> */
[----:B------:R-:W-:Y:S02]  /*b700*/  FSEL R184, R184, -INF , !P2 ;  /* 0xff800000b8b87808 */ /* 0x000fe40005000000 */
[----:B------:R-:W-:-:S02]  /*b710*/  ISETP.GT.AND P3, PT, R180, 0x10, P0 ;  /* 0x00000010b400780c */ /* 0x000fc40000764270 */
        /* <DEDUP_REMOVED lines=10> */
[----:B------:R-:W-:Y:S02]  /*b7c0*/  ISETP.GT.AND P2, PT, R180, 0x21, P0 ;  /* 0x00000021b400780c */ /* 0x000fe40000744270 */
        /* <DEDUP_REMOVED lines=21> */
[----:B------:R-:W-:Y:S02]  /*b920*/  ISETP.LT.OR P2, PT, R179, 0x3a, P2 ;  /* 0x0000003ab300780c */ /* 0x000fe40001741670 */
[----:B------:R-:W-:Y:S02]  /*b930*/  IADD3 R179, R183, R4, RZ ;  /* 0x00000004b7b37210 */ /* 0x000fe40007ffe0ff */
[----:B------:R-:W-:Y:S02]  /*b940*/  FSEL R174, R191, -INF , !P3 ;  /* 0xff800000bfae7808 */ /* 0x000fe40005800000 */
[----:B------:R-:W-:Y:S02]  /*b950*/  FSEL R170, R192, -INF , !P1 ;  /* 0xff800000c0aa7808 */ /* 0x000fe40004800000 */
[----:B------:R-:W-:Y:S01]  /*b960*/  FSEL R161, R181, -INF , !P2 ;  /* 0xff800000b5a17808 */ /* 0x000fe20005000000 */
[----:B------:R-:W-:Y:S06]  /*b970*/  @!P6 BRA `(.L_x_1031) ;  /* 0x00000000006ce947 */ /* 0x000fec0003800000 */
        /* <DEDUP_REMOVED lines=11> */
[----:B------:R-:W0:Y:S02]  /*ba30*/  @P1 LDC.64 R164, c[0x0][0x9e8] ;  /* 0x00027a00ffa41b82 */ /* 0x000e240000000a00 */
[----:B0-----:R-:W-:-:S05]  /*ba40*/  @P1 IMAD.HI.U32 R164, R181, R164, RZ ;  /* 0x000000a4b5a41227 */ /* 0x001fca00078e00ff */
[----:B------:R-:W-:-:S04]  /*ba50*/  @P1 SHF.R.U32.HI R181, RZ, R165, R164 ;  /* 0x000000a5ffb51219 */ /* 0x000fc800000116a4 */
[----:B------:R-:W-:Y:S01]  /*ba60*/  LOP3.LUT R181, RZ, R181, RZ, 0x33, !PT ;  /* 0x000000b5ffb57212 */ /* 0x000fe200078e33ff */
[----:B------:R-:W-:Y:S06]  /*ba70*/  BRA `(.L_x_1034) ;  /* 0x0000000000187947 */ /* 0x000fec0003800000 */
.L_x_1033:
[----:B------:R-:W-:Y:S02]  /*ba80*/  ULDC UR5, c[0x0][0x9e4] ;  /* 0x0002790000057ab9 */ /* 0x000fe40000000800 */
[----:B------:R-:W-:-:S05]  /*ba90*/  IMAD.U32 R182, RZ, RZ, UR5 ;  /* 0x00000005ffb67e24 */ /* 0x000fca000f8e00ff */
[----:B------:R-:W-:-:S13]  /*baa0*/  ISETP.NE.AND P1, PT, R182, 0x1, PT ;  /* 0x00000001b600780c */ /* 0x000fda0003f25270 */
[----:B------:R-:W0:Y:S02]  /*bab0*/  @P1 LDC.64 R164, c[0x0][0x9e8] ;  /* 0x00027a00ffa41b82 */ /* 0x000e240000000a00 */
[----:B0-----:R-:W-:-:S05]  /*bac0*/  @P1 IMAD.HI.U32 R164, R181, R164, RZ ;  /* 0x000000a4b5a41227 */ /* 0x001fca00078e00ff */
[----:B------:R-:W-:-:S07]  /*bad0*/  @P1 SHF.R.U32.HI R181, RZ, R165, R164 ;  /* 0x000000a5ffb51219 */ /* 0x000fce00000116a4 */
.L_x_1034:
[----:B------:R-:W-:Y:S05]  /*bae0*/  BSYNC B0 ;  /* 0x0000000000007941 */ /* 0x000fea0003800000 */
.L_x_1032:
[----:B------:R-:W-:-:S04]  /*baf0*/  IMAD R4, R181, R182, -UR10 ;  /* 0x8000000ab5047e24 */ /* 0x000fc8000f8e02b6 */
[----:B------:R-:W-:-:S05]  /*bb00*/  IMAD R4, R5, -0x2, R4 ;  /* 0xfffffffe05047824 */ /* 0x000fca00078e0204 */
[----:B------:R-:W-:Y:S02]  /*bb10*/  VIADDMNMX R179, R4, R182, R179, PT ;  /* 0x000000b604b37246 */ /* 0x000fe400038001b3 */
[----:B------:R-:W-:-:S07]  /*bb20*/  VIMNMX R180, R180, R4, !PT ;  /* 0x00000004b4b47248 */ /* 0x000fce0007fe0100 */
.L_x_1031:
        /* <DEDUP_REMOVED lines=9> */
[C---:B------:R-:W-:Y:S02]  /*bbc0*/  ISETP.GT.AND P1, PT, R180.reuse, RZ, P0 ;  /* 0x000000ffb400720c */ /* 0x040fe40000724270 */
[----:B------:R-:W-:Y:S02]  /*bbd0*/  FMNMX.FTZ R4, R185, R4, !PT ;  /* 0x00000004b9047209 */ /* 0x000fe40007810000 */
[----:B------:R-:W-:Y:S02]  /*bbe0*/  ISETP.GT.AND P2, PT, R180, 0x8, P0 ;  /* 0x00000008b400780c */ /* 0x000fe40000744270 */
[----:B------:R-:W-:Y:S02]  /*bbf0*/  FMNMX.FTZ R165, R171, R4, !PT ;  /* 0x00000004aba57209 */ /* 0x000fe40007810000 */
[----:B------:R-:W-:-:S02]  /*bc00*/  ISETP.LT.OR P1, PT, R179, 0x1, P1 ;  /* 0x00000001b300780c */ /* 0x000fc40000f21670 */
[----:B------:R-:W-:Y:S02]  /*bc10*/  FMNMX.FTZ R4, R168, R165, !PT ;  /* 0x000000a5a8047209 */ /* 0x000fe40007810000 */
[----:B------:R-:W-:Y:S02]  /*bc20*/  ISETP.LT.OR P2, PT, R179, 0x9, P2 ;  /* 0x00000009b300780c */ /* 0x000fe40001741670 */
[----:B------:R-:W-:Y:S02]  /*bc30*/  FMNMX.FTZ R4, R177, R4, !PT ;  /* 0x00000004b1047209 */ /* 0x000fe40007810000 */
[----:B------:R-:W-:Y:S02]  /*bc40*/  ISETP.GT.AND P3, PT, R180, 0x9, P0 ;  /* 0x00000009b400780c */ /* 0x000fe40000764270 */
[----:B------:R-:W-:Y:S02]  /*bc50*/  FMNMX.FTZ R165, R173, R4, !PT ;  /* 0x00000004ada57209 */ /* 0x000fe40007810000 */
[----:B------:R-:W-:-:S02]  /*bc60*/  FSEL R2, R3, -INF , !P2 ;  /* 0xff80000003027808 */ /* 0x000fc40005000000 */
        /* <DEDUP_REMOVED lines=13> */
[C---:B------:R-:W-:Y:S02]  /*bd40*/  ISETP.LT.OR P3, PT, R179.reuse, 0x12, P3 ;  /* 0x00000012b300780c */ /* 0x040fe40001f61670 */
[----:B------:R-:W-:Y:S01]  /*bd50*/  ISETP.GT.AND P2, PT, R180, 0x19, P0 ;  /* 0x00000019b400780c */ /* 0x000fe20000744270 */
[----:B------:R-:W0:Y:S01]  /*bd60*/  SHFL.BFLY PT, R4, R165, 0x2, 0x1f ;  /* 0x0c401f00a5047f89 */ /* 0x000e2200000e0000 */
[----:B------:R-:W-:Y:S02]  /*bd70*/  FSEL R154, R154, -INF , !P3 ;  /* 0xff8000009a9a7808 */ /* 0x000fe40005800000 */
[----:B------:R-:W-:Y:S02]  /*bd80*/  ISETP.GT.AND P3, PT, R180, 0x20, P0 ;  /* 0x00000020b400780c */ /* 0x000fe40000764270 */
[----:B------:R-:W-:-:S02]  /*bd90*/  ISETP.LT.OR P2, PT, R179, 0x1a, P2 ;  /* 0x0000001ab300780c */ /* 0x000fc40001741670 */
[----:B------:R-:W-:Y:S02]  /*bda0*/  ISETP.LT.OR P3, PT, R179, 0x21, P3 ;  /* 0x00000021b300780c */ /* 0x000fe40001f61670 */
[----:B------:R-:W-:Y:S02]  /*bdb0*/  FSEL R156, R156, -INF , !P2 ;  /* 0xff8000009c9c7808 */ /* 0x000fe40005000000 */
[----:B------:R-:W-:Y:S02]  /*bdc0*/  ISETP.GT.AND P2, PT, R180, 0x28, P0 ;  /* 0x00000028b400780c */ /* 0x000fe40000744270 */
[----:B------:R-:W-:Y:S02]  /*bdd0*/  FSEL R157, R157, -INF , !P3 ;  /* 0xff8000009d9d7808 */ /* 0x000fe40005800000 */
[----:B------:R-:W-:Y:S02]  /*bde0*/  ISETP.LT.OR P2, PT, R179, 0x29, P2 ;  /* 0x00000029b300780c */ /* 0x000fe40001741670 */
[----:B------:R-:W-:-:S02]  /*bdf0*/  R2UR UR10, R22 ;  /* 0x00000000160a72ca */ /* 0x000fc400000e0000 */
[----:B------:R-:W-:Y:S02]  /*be00*/  FSEL R159, R159, -INF , !P2 ;  /* 0xff8000009f9f7808 */ /* 0x000fe40005000000 */
[----:B------:R-:W-:Y:S02]  /*be10*/  ISETP.GT.AND P2, PT, R180, 0x30, P0 ;  /* 0x00000030b400780c */ /* 0x000fe40000744270 */
[----:B0-----:R-:W-:Y:S02]  /*be20*/  FMNMX.FTZ R181, R165, R4, !PT ;  /* 0x00000004a5b57209 */ /* 0x001fe40007810000 */
[----:B------:R-:W-:Y:S02]  /*be30*/  FSEL R165, R0, -INF , !P1 ;  /* 0xff80000000a57808 */ /* 0x000fe40004800000 */
[----:B------:R-:W-:Y:S01]  /*be40*/  ISETP.GT.AND P1, PT, R180, 0x18, P0 ;  /* 0x00000018b400780c */ /* 0x000fe20000724270 */
[----:B------:R-:W0:Y:S01]  /*be50*/  SHFL.BFLY PT, R4, R181, 0x1, 0x1f ;  /* 0x0c201f00b5047f89 */ /* 0x000e2200000e0000 */
[----:B------:R-:W-:Y:S01]  /*be60*/  FMNMX.FTZ R3, R165, R200, !PT ;  /* 0x000000c8a5037209 */ /* 0x000fe20007810000 */
[----:B------:R-:W-:Y:S01]  /*be70*/  UISETP.GT.AND UP1, UPT, UR6, UR10, UPT ;  /* 0x0000000a0600728c */ /* 0x000fe2000bf24270 */
[----:B------:R-:W-:Y:S01]  /*be80*/  ISETP.LT.OR P1, PT, R179, 0x19, P1 ;  /* 0x00000019b300780c */ /* 0x000fe20000f21670 */
[----:B------:R-:W-:Y:S01]  /*be90*/  UIADD3 UR6, UR6, -0x1, URZ ;  /* 0xffffffff06067890 */ /* 0x000fe2000fffe03f */
[----:B------:R-:W-:-:S02]  /*bea0*/  FMNMX.FTZ R3, R164, R3, !PT ;  /* 0x00000003a4037209 */ /* 0x000fc40007810000 */
[----:B------:R-:W-:Y:S02]  /*beb0*/  FSEL R155, R155, -INF , !P1 ;  /* 0xff8000009b9b7808 */ /* 0x000fe40004800000 */
[----:B------:R-:W-:Y:S02]  /*bec0*/  FMNMX.FTZ R3, R2, R3, !PT ;  /* 0x0000000302037209 */ /* 0x000fe40007810000 */
[----:B------:R-:W-:Y:S02]  /*bed0*/  ISETP.GT.AND P1, PT, R180, 0x21, P0 ;  /* 0x00000021b400780c */ /* 0x000fe40000724270 */
[----:B------:R-:W-:Y:S02]  /*bee0*/  FMNMX.FTZ R0, R152, R3, !PT ;  /* 0x0000000398007209 */ /* 0x000fe40007810000 */
[----:B------:R-:W-:Y:S02]  /*bef0*/  ISETP.LT.OR P1, PT, R179, 0x22, P1 ;  /* 0x00000022b300780c */ /* 0x000fe40000f21670 */
[----:B------:R-:W-:-:S02]  /*bf00*/  FMNMX.FTZ R3, R153, R0, !PT ;  /* 0x0000000099037209 */ /* 0x000fc40007810000 */
[----:B------:R-:W-:Y:S02]  /*bf10*/  FSEL R158, R158, -INF , !P1 ;  /* 0xff8000009e9e7808 */ /* 0x000fe40004800000 */
[----:B------:R-:W-:Y:S02]  /*bf20*/  FMNMX.FTZ R0, R154, R3, !PT ;  /* 0x000000039a007209 */ /* 0x000fe40007810000 */
[----:B------:R-:W-:Y:S02]  /*bf30*/  ISETP.GT.AND P1, PT, R180, 0x29, P0 ;  /* 0x00000029b400780c */ /* 0x000fe40000724270 */
[----:B------:R-:W-:Y:S02]  /*bf40*/  FMNMX.FTZ R3, R155, R0, !PT ;  /* 0x000000009b037209 */ /* 0x000fe40007810000 */
[----:B------:R-:W-:Y:S02]  /*bf50*/  ISETP.LT.OR P1, PT, R179, 0x2a, P1 ;  /* 0x0000002ab300780c */ /* 0x000fe40000f21670 */
[----:B------:R-:W-:-:S02]  /*bf60*/  FMNMX.FTZ R0, R156, R3, !PT ;  /* 0x000000039c007209 */ /* 0x000fc40007810000 */
[----:B------:R-:W-:Y:S02]  /*bf70*/  ISETP.LT.OR P2, PT, R179, 0x31, P2 ;  /* 0x00000031b300780c */ /* 0x000fe40001741670 */
[----:B------:R-:W-:Y:S02]  /*bf80*/  FMNMX.FTZ R3, R157, R0, !PT ;  /* 0x000000009d037209 */ /* 0x000fe40007810000 */
[----:B------:R-:W-:Y:S02]  /*bf90*/  FSEL R160, R160, -INF , !P1 ;  /* 0xff800000a0a07808 */ /* 0x000fe40004800000 */
[----:B------:R-:W-:Y:S02]  /*bfa0*/  FMNMX.FTZ R0, R158, R3, !PT ;  /* 0x000000039e007209 */ /* 0x000fe40007810000 */
[----:B0-----:R-:W-:Y:S02]  /*bfb0*/  FMNMX.FTZ R4, R181, R4, !PT ;  /* 0x00000004b5047209 */ /* 0x001fe40007810000 */
[----:B------:R-:W-:-:S02]  /*bfc0*/  ISETP.GT.AND P1, PT, R180, 0x31, P0 ;  /* 0x00000031b400780c */ /* 0x000fc40000724270 */
[----:B------:R-:W-:Y:S01]  /*bfd0*/  FMNMX.FTZ R3, R159, R0, !PT ;  /* 0x000000009f037209 */ /* 0x000fe20007810000 */
[----:B------:R-:W-:Y:S01]  /*bfe0*/  FMUL.FTZ R181, R4, UR5 ;  /* 0x0000000504b57c20 */ /* 0x000fe20008410000 */
[----:B------:R-:W-:Y:S02]  /*bff0*/  FSEL R163, R163, -INF , !P2 ;  /* 0xff800000a3a37808 */ /* 0x000fe40005000000 */
[----:B------:R-:W-:Y:S02]  /*c000*/  ISETP.GT.AND P2, PT, R180, 0x38, P0 ;  /* 0x00000038b400780c */ /* 0x000fe40000744270 */
[----:B------:R-:W-:Y:S02]  /*c010*/  ISETP.LT.OR P1, PT, R179, 0x32, P1 ;  /* 0x00000032b300780c */ /* 0x000fe40000f21670 */
[----:B------:R-:W-:Y:S02]  /*c020*/  FMNMX.FTZ R0, R160, R3, !PT ;  /* 0x00000003a0007209 */ /* 0x000fe40007810000 */
[----:B------:R-:W-:-:S02]  /*c030*/  FSETP.NEU.FTZ.AND P3, PT, R4, -INF , PT ;  /* 0xff8000000400780b */ /* 0x000fc40003f7d000 */
[----:B------:R-:W-:Y:S02]  /*c040*/  ISETP.GT.AND P0, PT, R180, 0x39, P0 ;  /* 0x00000039b400780c */ /* 0x000fe40000704270 */
[----:B------:R-:W-:Y:S02]  /*c050*/  ISETP.LT.OR P2, PT, R179, 0x39, P2 ;  /* 0x00000039b300780c */ /* 0x000fe40001741670 */
[----:B------:R-:W-:Y:S02]  /*c060*/  FSEL R162, R162, -INF , !P1 ;  /* 0xff800000a2a27808 */ /* 0x000fe40004800000 */
[----:B------:R-:W-:Y:S02]  /*c070*/  FMNMX.FTZ R3, R163, R0, !PT ;  /* 0x00000000a3037209 */ /* 0x000fe40007810000 */
[----:B------:R-:W-:Y:S02]  /*c080*/  FSEL R182, R181, RZ, P3 ;  /* 0x000000ffb5b67208 */ /* 0x000fe40001800000 */
[----:B------:R-:W-:-:S02]  /*c090*/  ISETP.LT.OR P0, PT, R179, 0x3a, P0 ;  /* 0x0000003ab300780c */ /* 0x000fc40000701670 */
[----:B------:R-:W-:Y:S01]  /*c0a0*/  FSEL R166, R166, -INF , !P2 ;  /* 0xff800000a6a67808 */ /* 0x000fe20005000000 */
[--C-:B------:R-:W-:Y:S01]  /*c0b0*/  FFMA.FTZ R181, R178, UR5, -R182.reuse ;  /* 0x00000005b2b57c23 */ /* 0x100fe200080108b6 */
[----:B------:R-:W-:Y:S01]  /*c0c0*/  FMNMX.FTZ R3, R162, R3, !PT ;  /* 0x00000003a2037209 */ /* 0x000fe20007810000 */
[--C-:B------:R-:W-:Y:S01]  /*c0d0*/  FFMA.FTZ R194, R168, UR5, -R182.reuse ;  /* 0x00000005a8c27c23 */ /* 0x100fe200080108b6 */
[----:B------:R-:W-:Y:S01]  /*c0e0*/  FSEL R178, R167, -INF , !P0 ;  /* 0xff800000a7b27808 */ /* 0x000fe20004000000 */
[--C-:B------:R-:W-:Y:S01]  /*c0f0*/  FFMA.FTZ R196, R188, UR5, -R182.reuse ;  /* 0x00000005bcc47c23 */ /* 0x100fe200080108b6 */
[----:B------:R-:W-:Y:S01]  /*c100*/  FMNMX.FTZ R3, R166, R3, !PT ;  /* 0x00000003a6037209 */ /* 0x000fe20007810000 */
[----:B------:R-:W-:Y:S01]  /*c110*/  MUFU.EX2 R181, R181 ;  /* 0x000000b500b57308 */ /* 0x000fe20000000800 */
[----:B------:R-:W-:Y:S01]  /*c120*/  FSEL R168, R4, RZ, P3 ;  /* 0x000000ff04a87208 */ /* 0x000fe20001800000 */
[--C-:B------:R-:W-:Y:S01]  /*c130*/  FFMA.FTZ R198, R189, UR5, -R182.reuse ;  /* 0x00000005bdc67c23 */ /* 0x100fe200080108b6 */
[----:B------:R-:W-:Y:S01]  /*c140*/  FMNMX.FTZ R3, R178, R3, !PT ;  /* 0x00000003b2037209 */ /* 0x000fe20007810000 */
[--C-:B------:R-:W-:Y:S01]  /*c150*/  FFMA.FTZ R184, R184, UR5, -R182.reuse ;  /* 0x00000005b8b87c23 */ /* 0x100fe200080108b6 */
[--C-:B------:R-:W-:Y:S01]  /*c160*/  FFMA.FTZ R192, R185, UR5, -R182.reuse ;  /* 0x00000005b9c07c23 */ /* 0x100fe200080108b6 */
[----:B------:R-:W-:Y:S01]  /*c170*/  FADD.FTZ R168, -R168, R23 ;  /* 0x00000017a8a87221 */ /* 0x000fe20000010100 */
[--C-:B------:R-:W-:Y:S01]  /*c180*/  FFMA.FTZ R171, R171, UR5, -R182.reuse ;  /* 0x00000005abab7c23 */ /* 0x100fe200080108b6 */
[----:B------:R-:W0:Y:S01]  /*c190*/  SHFL.BFLY PT, R0, R3, 0x2, 0x1f ;  /* 0x0c401f0003007f89 */ /* 0x000e2200000e0000 */
[----:B------:R-:W-:Y:S01]  /*c1a0*/  MUFU.EX2 R196, R196 ;  /* 0x000000c400c47308 */ /* 0x000fe20000000800 */
[----:B------:R-:W-:Y:S01]  /*c1b0*/  FMUL.FTZ R168, R168, UR5 ;  /* 0x00000005a8a87c20 */ /* 0x000fe20008410000 */
[--C-:B------:R-:W-:Y:S01]  /*c1c0*/  FFMA.FTZ R177, R177, UR5, -R182.reuse ;  /* 0x00000005b1b17c23 */ /* 0x100fe200080108b6 */
[--C-:B------:R-:W-:Y:S01]  /*c1d0*/  FFMA.FTZ R188, R173, UR5, -R182.reuse ;  /* 0x00000005adbc7c23 */ /* 0x100fe200080108b6 */
[--C-:B------:R-:W-:Y:S01]  /*c1e0*/  FFMA.FTZ R173, R176, UR5, -R182.reuse ;  /* 0x00000005b0ad7c23 */ /* 0x100fe200080108b6 */
[--C-:B------:R-:W-:Y:S01]  /*c1f0*/  FFMA.FTZ R190, R175, UR5, -R182.reuse ;  /* 0x00000005afbe7c23 */ /* 0x100fe200080108b6 */
[--C-:B------:R-:W-:Y:S01]  /*c200*/  FFMA.FTZ R175, R172, UR5, -R182.reuse ;  /* 0x00000005acaf7c23 */ /* 0x100fe200080108b6 */
[--C-:B------:R-:W-:Y:S01]  /*c210*/  FFMA.FTZ R186, R170, UR5, -R182.reuse ;  /* 0x00000005aaba7c23 */ /* 0x100fe200080108b6 */
[----:B------:R-:W-:Y:S01]  /*c220*/  MUFU.EX2 R198, R198 ;  /* 0x000000c600c67308 */ /* 0x000fe20000000800 */
[----:B------:R-:W-:Y:S01]  /*c230*/  FFMA.FTZ R161, R161, UR5, -R182 ;  /* 0x00000005a1a17c23 */ /* 0x000fe200080108b6 */
[----:B------:R-:W-:-:S06]  /*c240*/  R2UR UR10, R8 ;  /* 0x00000000080a72ca */ /* 0x000fcc00000e0000 */
[----:B------:R1:W-:Y:S01]  /*c250*/  MUFU.EX2 R167, R184 ;  /* 0x000000b800a77308 */ /* 0x0003e20000000800 */
[----:B0-----:R-:W-:-:S07]  /*c260*/  FMNMX.FTZ R0, R3, R0, !PT ;  /* 0x0000000003007209 */ /* 0x001fce0007810000 */
[----:B------:R-:W-:Y:S01]  /*c270*/  MUFU.EX2 R192, R192 ;  /* 0x000000c000c07308 */ /* 0x000fe20000000800 */
[--C-:B-1----:R-:W-:Y:S01]  /*c280*/  FFMA.FTZ R184, R169, UR5, -R182.reuse ;  /* 0x00000005a9b87c23 */ /* 0x102fe200080108b6 */
[----:B------:R-:W-:Y:S01]  /*c290*/  FFMA.FTZ R169, R174, UR5, -R182 ;  /* 0x00000005aea97c23 */ /* 0x000fe200080108b6 */
[----:B------:R-:W-:Y:S01]  /*c2a0*/  IMAD.U32 R201, RZ, RZ, UR10 ;  /* 0x0000000affc97e24 */ /* 0x000fe2000f8e00ff */
[----:B------:R-:W0:Y:S04]  /*c2b0*/  SHFL.BFLY PT, R3, R0, 0x1, 0x1f ;  /* 0x0c201f0000037f89 */ /* 0x000e2800000e0000 */
[----:B------:R-:W-:Y:S08]  /*c2c0*/  MUFU.EX2 R171, R171 ;  /* 0x000000ab00ab7308 */ /* 0x000ff00000000800 */
[----:B------:R-:W-:Y:S08]  /*c2d0*/  MUFU.EX2 R194, R194 ;  /* 0x000000c200c27308 */ /* 0x000ff00000000800 */
[----:B------:R-:W-:Y:S01]  /*c2e0*/  MUFU.EX2 R177, R177 ;  /* 0x000000b100b17308 */ /* 0x000fe20000000800 */
[----:B0-----:R-:W-:-:S04]  /*c2f0*/  FMNMX.FTZ R3, R0, R3, !PT ;  /* 0x0000000300037209 */ /* 0x001fc80007810000 */
[C---:B------:R-:W-:Y:S01]  /*c300*/  FSETP.NEU.FTZ.AND P0, PT, R3.reuse, -INF , PT ;  /* 0xff8000000300780b */ /* 0x040fe20003f1d000 */
[----:B------:R-:W-:Y:S02]  /*c310*/  FMUL.FTZ R0, R3, UR5 ;  /* 0x0000000503007c20 */ /* 0x000fe40008410000 */
[----:B------:R-:W-:Y:S03]  /*c320*/  MUFU.EX2 R188, R188 ;  /* 0x000000bc00bc7308 */ /* 0x000fe60000000800 */
[----:B------:R-:W-:-:S05]  /*c330*/  FSEL R179, R0, RZ, P0 ;  /* 0x000000ff00b37208 */ /* 0x000fca0000000000 */
[----:B------:R-:W0:Y:S01]  /*c340*/  MUFU.EX2 R0, R168 ;  /* 0x000000a800007308 */ /* 0x000e220000000800 */
[--C-:B------:R-:W-:Y:S01]  /*c350*/  FFMA.FTZ R193, R153, UR5, -R179.reuse ;  /* 0x0000000599c17c23 */ /* 0x100fe200080108b3 */
[----:B------:R-:W-:Y:S01]  /*c360*/  FSEL R153, R3, RZ, P0 ;  /* 0x000000ff03997208 */ /* 0x000fe20000000000 */
[--C-:B------:R-:W-:Y:S01]  /*c370*/  FFMA.FTZ R197, R165, UR5, -R179.reuse ;  /* 0x00000005a5c57c23 */ /* 0x100fe200080108b3 */
[--C-:B------:R-:W-:Y:S01]  /*c380*/  FFMA.FTZ R164, R164, UR5, -R179.reuse ;  /* 0x00000005a4a47c23 */ /* 0x100fe200080108b3 */
[--C-:B------:R-:W-:Y:S01]  /*c390*/  FFMA.FTZ R199, R2, UR5, -R179.reuse ;  /* 0x0000000502c77c23 */ /* 0x100fe200080108b3 */
[--C-:B------:R-:W-:Y:S01]  /*c3a0*/  FFMA.FTZ R152, R152, UR5, -R179.reuse ;  /* 0x0000000598987c23 */ /* 0x100fe200080108b3 */
[----:B------:R-:W-:Y:S01]  /*c3b0*/  FADD.FTZ R153, -R153, R200 ;  /* 0x000000c899997221 */ /* 0x000fe20000010100 */
[--C-:B------:R-:W-:Y:S01]  /*c3c0*/  FFMA.FTZ R195, R155, UR5, -R179.reuse ;  /* 0x000000059bc37c23 */ /* 0x100fe200080108b3 */
[----:B------:R-:W-:Y:S01]  /*c3d0*/  MUFU.EX2 R197, R197 ;  /* 0x000000c500c57308 */ /* 0x000fe20000000800 */
[--C-:B------:R-:W-:Y:S01]  /*c3e0*/  FFMA.FTZ R154, R154, UR5, -R179.reuse ;  /* 0x000000059a9a7c23 */ /* 0x100fe200080108b3 */
[----:B------:R-:W-:Y:S01]  /*c3f0*/  FMUL.FTZ R153, R153, UR5 ;  /* 0x0000000599997c20 */ /* 0x000fe20008410000 */
[--C-:B------:R-:W-:Y:S01]  /*c400*/  FFMA.FTZ R156, R156, UR5, -R179.reuse ;  /* 0x000000059c9c7c23 */ /* 0x100fe200080108b3 */
[--C-:B------:R-:W-:Y:S01]  /*c410*/  FFMA.FTZ R189, R157, UR5, -R179.reuse ;  /* 0x000000059dbd7c23 */ /* 0x100fe200080108b3 */
[--C-:B------:R-:W-:Y:S01]  /*c420*/  FFMA.FTZ R158, R158, UR5, -R179.reuse ;  /* 0x000000059e9e7c23 */ /* 0x100fe200080108b3 */
[--C-:B------:R-:W-:Y:S01]  /*c430*/  FFMA.FTZ R159, R159, UR5, -R179.reuse ;  /* 0x000000059f9f7c23 */ /* 0x100fe200080108b3 */
[----:B------:R-:W-:Y:S01]  /*c440*/  FFMA.FTZ R160, R160, UR5, -R179 ;  /* 0x00000005a0a07c23 */ /* 0x000fe200080108b3 */
[----:B------:R-:W1:Y:S01]  /*c450*/  MUFU.EX2 R2, R153 ;  /* 0x0000009900027308 */ /* 0x000e620000000800 */
[----:B0-----:R-:W-:Y:S01]  /*c460*/  FFMA.FTZ R155, R0, R18, R181 ;  /* 0x00000012009b7223 */ /* 0x001fe200000100b5 */
[--C-:B------:R-:W-:Y:S01]  /*c470*/  FFMA.FTZ R163, R163, UR5, -R179.reuse ;  /* 0x00000005a3a37c23 */ /* 0x100fe200080108b3 */
[--C-:B------:R-:W-:Y:S01]  /*c480*/  FFMA.FTZ R162, R162, UR5, -R179.reuse ;  /* 0x00000005a2a27c23 */ /* 0x100fe200080108b3 */
[----:B------:R-:W-:Y:S01]  /*c490*/  FFMA.FTZ R166, R166, UR5, -R179 ;  /* 0x00000005a6a67c23 */ /* 0x000fe200080108b3 */
[----:B------:R-:W-:Y:S01]  /*c4a0*/  FADD.FTZ R155, R196, R155 ;  /* 0x0000009bc49b7221 */ /* 0x000fe20000010000 */
[----:B------:R-:W-:Y:S01]  /*c4b0*/  FFMA.FTZ R178, R178, UR5, -R179 ;  /* 0x00000005b2b27c23 */ /* 0x000fe200080108b3 */
[----:B------:R-:W-:Y:S01]  /*c4c0*/  PLOP3.LUT P0, PT, PT, PT, UP1, 0x80, 0x0 ;  /* 0x000000000000781c */ /* 0x000fe20003f0f018 */
[----:B------:R-:W0:Y:S01]  /*c4d0*/  MUFU.EX2 R164, R164 ;  /* 0x000000a400a47308 */ /* 0x000e220000000800 */
[----:B------:R-:W-:Y:S01]  /*c4e0*/  FADD.FTZ R18, R198, R155 ;  /* 0x0000009bc6127221 */ /* 0x000fe20000010000 */
[----:B------:R-:W-:Y:S01]  /*c4f0*/  F2FP.F16.F32.PACK_AB R196, R196, R181 ;  /* 0x000000b5c4c4723e */ /* 0x000fe200000000ff */
[----:B------:R-:W-:Y:S01]  /*c500*/  IMAD.MOV.U32 R200, RZ, RZ, R3 ;  /* 0x000000ffffc87224 */ /* 0x000fe200078e0003 */
[C---:B------:R-:W-:Y:S01]  /*c510*/  F2FP.F16.F32.PACK_AB R198, R167.reuse, R198 ;  /* 0x000000c6a7c6723e */ /* 0x040fe200000000ff */
[----:B------:R-:W-:-:S03]  /*c520*/  FADD.FTZ R155, R167, R18 ;  /* 0x00000012a79b7221 */ /* 0x000fc60000010000 */
[----:B------:R-:W2:Y:S01]  /*c530*/  MUFU.EX2 R199, R199 ;  /* 0x000000c700c77308 */ /* 0x000ea20000000800 */
[----:B-1----:R-:W-:Y:S01]  /*c540*/  FFMA.FTZ R9, R2, R9, R197 ;  /* 0x0000000902097223 */ /* 0x002fe200000100c5 */
[----:B------:R-:W-:Y:S01]  /*c550*/  FADD.FTZ R168, R192, R155 ;  /* 0x0000009bc0a87221 */ /* 0x000fe20000010000 */
[----:B------:R-:W-:Y:S01]  /*c560*/  IMAD.U32 R155, RZ, RZ, UR14 ;  /* 0x0000000eff9b7e24 */ /* 0x000fe2000f8e00ff */
[C---:B------:R-:W-:Y:S02]  /*c570*/  F2FP.F16.F32.PACK_AB R192, R171.reuse, R192 ;  /* 0x000000c0abc0723e */ /* 0x040fe400000000ff */
[----:B------:R-:W-:Y:S02]  /*c580*/  FADD.FTZ R153, R171, R168 ;  /* 0x000000a8ab997221 */ /* 0x000fe40000010000 */
[----:B------:R-:W1:Y:S01]  /*c590*/  MUFU.EX2 R152, R152 ;  /* 0x0000009800987308 */ /* 0x000e620000000800 */
[----:B0-----:R-:W-:Y:S01]  /*c5a0*/  FADD.FTZ R18, R164, R9 ;  /* 0x00000009a4127221 */ /* 0x001fe20000010000 */
[----:B------:R-:W-:Y:S01]  /*c5b0*/  FADD.FTZ R168, R194, R153 ;  /* 0x00000099c2a87221 */ /* 0x000fe20000010000 */
[----:B------:R-:W-:-:S02]  /*c5c0*/  @!P5 IADD3 R155, R155, 0x30860, RZ ;  /* 0x000308609b9bd810 */ /* 0x000fc40007ffe0ff */
[C---:B------:R-:W-:Y:S01]  /*c5d0*/  F2FP.F16.F32.PACK_AB R194, R177.reuse, R194 ;  /* 0x000000c2b1c2723e */ /* 0x040fe200000000ff */
[----:B------:R-:W-:Y:S01]  /*c5e0*/  FADD.FTZ R153, R177, R168 ;  /* 0x000000a8b1997221 */ /* 0x000fe20000010000 */
[----:B------:R-:W-:Y:S01]  /*c5f0*/  @!P5 PRMT R155, RZ, 0x654, R155 ;  /* 0x00000654ff9bd816 */ /* 0x000fe2000000009b */
[----:B------:R-:W0:Y:S01]  /*c600*/  MUFU.EX2 R193, R193 ;  /* 0x000000c100c17308 */ /* 0x000e220000000800 */
[----:B--2---:R-:W-:Y:S01]  /*c610*/  FADD.FTZ R9, R199, R18 ;  /* 0x00000012c7097221 */ /* 0x004fe20000010000 */
[----:B------:R-:W-:Y:S01]  /*c620*/  FADD.FTZ R168, R188, R153 ;  /* 0x00000099bca87221 */ /* 0x000fe20000010000 */
[----:B------:R2:W-:Y:S01]  /*c630*/  @!P5 SYNCS.ARRIVE.TRANS64.RED.A1T0 RZ, [R155+URZ], RZ ;  /* 0x000000ff9bffd9a7 */ /* 0x0005e2000810043f */
[----:B------:R-:W-:-:S04]  /*c640*/  F2FP.F16.F32.PACK_AB R197, R164, R197 ;  /* 0x000000c5a4c5723e */ /* 0x000fc800000000ff */
[----:B------:R-:W3:Y:S01]  /*c650*/  MUFU.EX2 R154, R154 ;  /* 0x0000009a009a7308 */ /* 0x000ee20000000800 */
[C---:B-1----:R-:W-:Y:S01]  /*c660*/  FADD.FTZ R18, R152.reuse, R9 ;  /* 0x0000000998127221 */ /* 0x042fe20000010000 */
[----:B------:R-:W-:-:S06]  /*c670*/  F2FP.F16.F32.PACK_AB R199, R152, R199 ;  /* 0x000000c798c7723e */ /* 0x000fcc00000000ff */
[----:B------:R-:W1:Y:S01]  /*c680*/  MUFU.EX2 R195, R195 ;  /* 0x000000c300c37308 */ /* 0x000e620000000800 */
[----:B0-----:R-:W-:-:S07]  /*c690*/  FADD.FTZ R9, R193, R18 ;  /* 0x00000012c1097221 */ /* 0x001fce0000010000 */
[----:B------:R-:W0:Y:S01]  /*c6a0*/  MUFU.EX2 R156, R156 ;  /* 0x0000009c009c7308 */ /* 0x000e220000000800 */
[C---:B---3--:R-:W-:Y:S01]  /*c6b0*/  FADD.FTZ R18, R154.reuse, R9 ;  /* 0x000000099a127221 */ /* 0x048fe20000010000 */
[----:B------:R-:W-:-:S06]  /*c6c0*/  F2FP.F16.F32.PACK_AB R193, R154, R193 ;  /* 0x000000c19ac1723e */ /* 0x000fcc00000000ff */
[----:B------:R-:W3:Y:S01]  /*c6d0*/  MUFU.EX2 R189, R189 ;  /* 0x000000bd00bd7308 */ /* 0x000ee20000000800 */
[----:B-1----:R-:W-:-:S07]  /*c6e0*/  FADD.FTZ R9, R195, R18 ;  /* 0x00000012c3097221 */ /* 0x002fce0000010000 */
[----:B------:R-:W1:Y:S01]  /*c6f0*/  MUFU.EX2 R173, R173 ;  /* 0x000000ad00ad7308 */ /* 0x000e620000000800 */
[C---:B0-----:R-:W-:Y:S01]  /*c700*/  FADD.FTZ R18, R156.reuse, R9 ;  /* 0x000000099c127221 */ /* 0x041fe20000010000 */
[----:B------:R-:W-:-:S06]  /*c710*/  F2FP.F16.F32.PACK_AB R195, R156, R195 ;  /* 0x000000c39cc3723e */ /* 0x000fcc00000000ff */
[----:B------:R-:W0:Y:S01]  /*c720*/  MUFU.EX2 R158, R158 ;  /* 0x0000009e009e7308 */ /* 0x000e220000000800 */
[----:B---3--:R-:W-:-:S07]  /*c730*/  FADD.FTZ R9, R189, R18 ;  /* 0x00000012bd097221 */ /* 0x008fce0000010000 */
[----:B------:R-:W-:Y:S01]  /*c740*/  MUFU.EX2 R190, R190 ;  /* 0x000000be00be7308 */ /* 0x000fe20000000800 */
[C---:B-1----:R-:W-:Y:S01]  /*c750*/  FADD.FTZ R153, R173.reuse, R168 ;  /* 0x000000a8ad997221 */ /* 0x042fe20000010000 */
[----:B------:R-:W-:-:S06]  /*c760*/  F2FP.F16.F32.PACK_AB R188, R173, R188 ;  /* 0x000000bcadbc723e */ /* 0x000fcc00000000ff */
[----:B------:R-:W1:Y:S01]  /*c770*/  MUFU.EX2 R170, R159 ;  /* 0x0000009f00aa7308 */ /* 0x000e620000000800 */
[C---:B0-----:R-:W-:Y:S01]  /*c780*/  FADD.FTZ R9, R158.reuse, R9 ;  /* 0x000000099e097221 */ /* 0x041fe20000010000 */
[----:B------:R-:W-:-:S06]  /*c790*/  F2FP.F16.F32.PACK_AB R189, R158, R189 ;  /* 0x000000bd9ebd723e */ /* 0x000fcc00000000ff */
[----:B------:R-:W0:Y:S08]  /*c7a0*/  MUFU.EX2 R175, R175 ;  /* 0x000000af00af7308 */ /* 0x000e300000000800 */
[----:B------:R3:W4:Y:S01]  /*c7b0*/  MUFU.EX2 R191, R160 ;  /* 0x000000a000bf7308 */ /* 0x0007220000000800 */
[----:B-1----:R-:W-:-:S07]  /*c7c0*/  FADD.FTZ R9, R170, R9 ;  /* 0x00000009aa097221 */ /* 0x002fce0000010000 */
[----:B------:R-:W1:Y:S01]  /*c7d0*/  MUFU.EX2 R184, R184 ;  /* 0x000000b800b87308 */ /* 0x000e620000000800 */
[----:B---3--:R-:W-:Y:S01]  /*c7e0*/  FADD.FTZ R160, R190, R153 ;  /* 0x00000099bea07221 */ /* 0x008fe20000010000 */
[----:B0-----:R-:W-:-:S03]  /*c7f0*/  F2FP.F16.F32.PACK_AB R190, R175, R190 ;  /* 0x000000beafbe723e */ /* 0x001fc600000000ff */
[----:B------:R-:W-:-:S03]  /*c800*/  FADD.FTZ R153, R175, R160 ;  /* 0x000000a0af997221 */ /* 0x000fc60000010000 */
[----:B------:R-:W0:Y:S01]  /*c810*/  MUFU.EX2 R172, R163 ;  /* 0x000000a300ac7308 */ /* 0x000e220000000800 */
[C---:B----4-:R-:W-:Y:S01]  /*c820*/  FADD.FTZ R9, R191.reuse, R9 ;  /* 0x00000009bf097221 */ /* 0x050fe20000010000 */
[----:B------:R-:W-:-:S06]  /*c830*/  F2FP.F16.F32.PACK_AB R191, R191, R170 ;  /* 0x000000aabfbf723e */ /* 0x000fcc00000000ff */
[----:B------:R-:W3:Y:S01]  /*c840*/  MUFU.EX2 R169, R169 ;  /* 0x000000a900a97308 */ /* 0x000ee20000000800 */
[----:B-1----:R-:W-:-:S07]  /*c850*/  FADD.FTZ R18, R184, R153 ;  /* 0x00000099b8127221 */ /* 0x002fce0000010000 */
[----:B------:R-:W1:Y:S01]  /*c860*/  MUFU.EX2 R162, R162 ;  /* 0x000000a200a27308 */ /* 0x000e620000000800 */
[----:B0-----:R-:W-:-:S07]  /*c870*/  FADD.FTZ R9, R172, R9 ;  /* 0x00000009ac097221 */ /* 0x001fce0000010000 */
[----:B------:R-:W0:Y:S01]  /*c880*/  MUFU.EX2 R186, R186 ;  /* 0x000000ba00ba7308 */ /* 0x000e220000000800 */
[C---:B---3--:R-:W-:Y:S01]  /*c890*/  FADD.FTZ R153, R169.reuse, R18 ;  /* 0x00000012a9997221 */ /* 0x048fe20000010000 */
[----:B------:R-:W-:-:S06]  /*c8a0*/  F2FP.F16.F32.PACK_AB R184, R169, R184 ;  /* 0x000000b8a9b8723e */ /* 0x000fcc00000000ff */
[----:B------:R-:W3:Y:S01]  /*c8b0*/  MUFU.EX2 R166, R166 ;  /* 0x000000a600a67308 */ /* 0x000ee20000000800 */
[C---:B-1----:R-:W-:Y:S01]  /*c8c0*/  FADD.FTZ R9, R162.reuse, R9 ;  /* 0x00000009a2097221 */ /* 0x042fe20000010000 */
[----:B------:R-:W-:-:S06]  /*c8d0*/  F2FP.F16.F32.PACK_AB R185, R162, R172 ;  /* 0x000000aca2b9723e */ /* 0x000fcc00000000ff */
[----:B------:R-:W1:Y:S01]  /*c8e0*/  MUFU.EX2 R23, R161 ;  /* 0x000000a100177308 */ /* 0x000e620000000800 */
[----:B0-----:R-:W-:-:S07]  /*c8f0*/  FADD.FTZ R18, R186, R153 ;  /* 0x00000099ba127221 */ /* 0x001fce0000010000 */
[----:B------:R-:W0:Y:S01]  /*c900*/  MUFU.EX2 R178, R178 ;  /* 0x000000b200b27308 */ /* 0x000e220000000800 */
[----:B---3--:R-:W-:Y:S01]  /*c910*/  FADD.FTZ R9, R166, R9 ;  /* 0x00000009a6097221 */ /* 0x008fe20000010000 */
[C---:B-1----:R-:W-:Y:S01]  /*c920*/  FADD.FTZ R18, R23.reuse, R18 ;  /* 0x0000001217127221 */ /* 0x042fe20000010000 */
[----:B------:R-:W-:Y:S01]  /*c930*/  F2FP.F16.F32.PACK_AB R186, R23, R186 ;  /* 0x000000ba17ba723e */ /* 0x000fe200000000ff */
[----:B------:R-:W-:Y:S02]  /*c940*/  IMAD.MOV.U32 R23, RZ, RZ, R4 ;  /* 0x000000ffff177224 */ /* 0x000fe400078e0004 */
[C---:B0-----:R-:W-:Y:S01]  /*c950*/  FADD.FTZ R9, R178.reuse, R9 ;  /* 0x00000009b2097221 */ /* 0x041fe20000010000 */
[----:B------:R-:W-:Y:S01]  /*c960*/  F2FP.F16.F32.PACK_AB R187, R178, R166 ;  /* 0x000000a6b2bb723e */ /* 0x000fe200000000ff */
[----:B--2---:R-:W-:Y:S06]  /*c970*/  @P0 BRA `(.L_x_1035) ;  /* 0xffffffd000f40947 */ /* 0x004fec000383ffff */
.L_x_1018:
        /* <DEDUP_REMOVED lines=131> */
.L_x_1036:
        /* <DEDUP_REMOVED lines=8> */
.L_x_1037:
[----:B-1----:R-:W-:Y:S05]  /*d230*/  @P0 BRA `(.L_x_1038) ;  /* 0x0000000000080947 */ /* 0x002fea0003800000 */
[----:B------:R-:W1:Y:S02]  /*d240*/  SYNCS.PHASECHK.TRANS64.TRYWAIT P0, [UR7+0x30850], R0 ;  /* 0x03085000ff0075a7 */ /* 0x000e640008000147 */
[----:B-1----:R-:W-:Y:S05]  /*d250*/  @!P0 BRA `(.L_x_1039) ;  /* 0x0000008000588947 */ /* 0x002fea0003800000 */
.L_x_1038:
[----:B------:R-:W-:Y:S01]  /*d260*/  R2UR UR6, R16 ;  /* 0x00000000100672ca */ /* 0x000fe200000e0000 */
[----:B------:R-:W-:Y:S01]  /*d270*/  WARPGROUP.ARRIVE ;  /* 0x00000000000079c5 */ /* 0x000fe20000000000 */
[----:B------:R-:W-:Y:S01]  /*d280*/  UMOV UR11, 0x40000040 ;  /* 0x40000040000b7882 */ /* 0x000fe20000000000 */
[----:B-1----:R-:W1:Y:S01]  /*d290*/  SHFL.BFLY PT, R5, R18, 0x2, 0x1f ;  /* 0x0c401f0012057f89 */ /* 0x002e6200000e0000 */
[----:B------:R-:W-:Y:S02]  /*d2a0*/  IMAD.MOV.U32 R6, RZ, RZ, RZ ;  /* 0x000000ffff067224 */ /* 0x000fe400078e00ff */
[----:B------:R-:W-:Y:S01]  /*d2b0*/  IMAD.U32 R13, RZ, RZ, UR5 ;  /* 0x00000005ff0d7e24 */ /* 0x000fe2000f8e00ff */
[----:B0-----:R-:W0:Y:S06]  /*d2c0*/  SHFL.BFLY PT, R0, R9, 0x2, 0x1f ;  /* 0x0c401f0009007f89 */ /* 0x001e2c00000e0000 */
[----:B------:R-:W-:-:S04]  /*d2d0*/  UIADD3 UR6, UR6, 0x400, URZ ;  /* 0x0000040006067890 */ /* 0x000fc8000fffe03f */
[----:B------:R-:W-:-:S04]  /*d2e0*/  USHF.R.U32.HI UR6, URZ, 0x4, UR6 ;  /* 0x000000043f067899 */ /* 0x000fc80008011606 */
[----:B------:R-:W-:-:S04]  /*d2f0*/  ULOP3.LUT UR6, UR6, 0x3fff, URZ, 0xc0, !UPT ;  /* 0x00003fff06067892 */ /* 0x000fc8000f8ec03f */
[----:B------:R-:W-:Y:S01]  /*d300*/  ULOP3.LUT UR6, UR6, 0x2000000, URZ, 0xfc, !UPT ;  /* 0x0200000006067892 */ /* 0x000fe2000f8efc3f */
[----:B-1----:R-:W-:-:S03]  /*d310*/  FADD.FTZ R5, R5, R18 ;  /* 0x0000001205057221 */ /* 0x002fc60000010000 */
[----:B------:R-:W-:Y:S01]  /*d320*/  ULEA UR4, UR4, UR6, 0xb ;  /* 0x0000000604047291 */ /* 0x000fe2000f8e583f */
[----:B0-----:R-:W-:Y:S01]  /*d330*/  FADD.FTZ R2, R0, R9 ;  /* 0x0000000900027221 */ /* 0x001fe20000010000 */
[----:B------:R-:W-:Y:S02]  /*d340*/  IMAD.U32 R9, RZ, RZ, UR7 ;  /* 0x00000007ff097e24 */ /* 0x000fe4000f8e00ff */
[----:B------:R-:W-:Y:S01]  /*d350*/  UIADD3 UR6, UR4, 0x80, URZ ;  /* 0x0000008004067890 */ /* 0x000fe2000fffe03f */
[----:B------:R-:W0:Y:S02]  /*d360*/  SHFL.BFLY PT, R0, R5, 0x1, 0x1f ;  /* 0x0c201f0005007f89 */ /* 0x000e2400000e0000 */
[----:B------:R-:W-:Y:S01]  /*d370*/  UMOV UR10, UR4 ;  /* 0x00000004000a7c82 */ /* 0x000fe20008000000 */
[----:B------:R-:W-:Y:S01]  /*d380*/  @!P5 IADD3 R9, R9, 0x30860, RZ ;  /* 0x000308600909d810 */ /* 0x000fe20007ffe0ff */
[----:B------:R-:W-:Y:S01]  /*d390*/  HGMMA.64x256x16.F32 R24, R196, gdesc[UR8].tnspB, R24, gsb0 ;  /* 0x43e00008c4187df0 */ /* 0x000fe20008000818 */
[----:B------:R-:W-:Y:S01]  /*d3a0*/  UMOV UR11, 0x40000040 ;  /* 0x40000040000b7882 */ /* 0x000fe20000000000 */
[----:B------:R-:W-:Y:S01]  /*d3b0*/  UMOV UR10, UR6 ;  /* 0x00000006000a7c82 */ /* 0x000fe20008000000 */
[----:B------:R-:W-:Y:S01]  /*d3c0*/  UIADD3 UR6, UR4, 0x100, URZ ;  /* 0x0000010004067890 */ /* 0x000fe2000fffe03f */
[----:B------:R-:W1:Y:S01]  /*d3d0*/  SHFL.BFLY PT, R7, R2, 0x1, 0x1f ;  /* 0x0c201f0002077f89 */ /* 0x000e6200000e0000 */
[----:B------:R-:W-:Y:S01]  /*d3e0*/  UIADD3 UR4, UR4, 0x180, URZ ;  /* 0x0000018004047890 */ /* 0x000fe2000fffe03f */
[----:B------:R-:W-:Y:S01]  /*d3f0*/  @!P5 PRMT R9, RZ, 0x654, R9 ;  /* 0x00000654ff09d816 */ /* 0x000fe20000000009 */
[----:B0-----:R-:W-:Y:S01]  /*d400*/  FADD.FTZ R11, R5, R0 ;  /* 0x00000000050b7221 */ /* 0x001fe20000010000 */
[----:B------:R-:W-:-:S02]  /*d410*/  IMAD.MOV.U32 R5, RZ, RZ, RZ ;  /* 0x000000ffff057224 */ /* 0x000fc400078e00ff */
[----:B------:R-:W-:Y:S02]  /*d420*/  IMAD.MOV.U32 R0, RZ, RZ, -0x800000 ;  /* 0xff800000ff007424 */ /* 0x000fe400078e00ff */
[----:B------:R-:W-:Y:S01]  /*d430*/  FSETP.NE.FTZ.AND P0, PT, R11, RZ, PT ;  /* 0x000000ff0b00720b */ /* 0x000fe20003f15000 */
[----:B-1----:R-:W-:Y:S01]  /*d440*/  FADD.FTZ R12, R2, R7 ;  /* 0x00000007020c7221 */ /* 0x002fe20000010000 */
[----:B------:R-:W-:Y:S01]  /*d450*/  MOV R7, UR5 ;  /* 0x0000000500077c02 */ /* 0x000fe20008000f00 */
[----:B------:R-:W-:-:S03]  /*d460*/  IMAD.MOV.U32 R2, RZ, RZ, -0x800000 ;  /* 0xff800000ff027424 */ /* 0x000fc600078e00ff */
[----:B------:R-:W-:-:S07]  /*d470*/  FSETP.NE.FTZ.AND P1, PT, R12, RZ, PT ;  /* 0x000000ff0c00720b */ /* 0x000fce0003f35000 */
[----:B------:R-:W0:Y:S01]  /*d480*/  @P0 MUFU.LG2 R8, R11 ;  /* 0x0000000b00080308 */ /* 0x000e220000000c00 */
[----:B------:R-:W-:-:S07]  /*d490*/  @P0 FMUL.FTZ R7, R7, 0.69314718246459960938 ;  /* 0x3f31721807070820 */ /* 0x000fce0000410000 */
[----:B------:R-:W1:Y:S01]  /*d4a0*/  @P1 MUFU.LG2 R10, R12 ;  /* 0x0000000c000a1308 */ /* 0x000e620000000c00 */
[----:B------:R-:W-:-:S07]  /*d4b0*/  @P1 FMUL.FTZ R13, R13, 0.69314718246459960938 ;  /* 0x3f3172180d0d1820 */ /* 0x000fce0000410000 */
        /* <DEDUP_REMOVED lines=10> */
[----:B------:R-:W-:Y:S01]  /*d560*/  UMOV UR10, UR6 ;  /* 0x00000006000a7c82 */ /* 0x000fe20008000000 */
[----:B------:R-:W-:Y:S01]  /*d570*/  UMOV UR11, 0x40000040 ;  /* 0x40000040000b7882 */ /* 0x000fe20000000000 */
[----:B------:R-:W-:Y:S02]  /*d580*/  WARPGROUP.DEPBAR.LE gsb0, 0x0 ;  /* 0x00008000000079c5 */ /* 0x000fe40000010000 */
[----:B------:R-:W-:-:S15]  /*d590*/  WARPGROUP.ARRIVE ;  /* 0x00000000000079c5 */ /* 0x000fde0000000000 */
[----:B------:R-:W-:-:S08]  /*d5a0*/  NOP ;  /* 0x0000000000007918 */ /* 0x000fd00000000000 */
        /* <DEDUP_REMOVED lines=137> */
.L_x_969:
[----:B------:R-:W-:Y:S05]  /*de40*/  @P0 BRA `(.L_x_1040) ;  /* 0x0000002000640947 */ /* 0x000fea0003800000 */
[----:B------:R-:W2:Y:S01]  /*de50*/  LDL R3, [R1] ;  /* 0x0000000001037983 */ /* 0x000ea20000100800 */
[----:B------:R-:W0:Y:S01]  /*de60*/  S2UR UR12, SR_CTAID.Z ;  /* 0x00000000000c79c3 */ /* 0x000e220000002700 */
[----:B------:R-:W-:Y:S01]  /*de70*/  ULDC.64 UR8, c[0x0][0xbd0] ;  /* 0x0002f40000087ab9 */ /* 0x000fe20000000a00 */
[----:B------:R-:W-:Y:S01]  /*de80*/  ULDC.64 UR14, c[0x0][0x208] ;  /* 0x00008200000e7ab9 */ /* 0x000fe20000000a00 */
[----:B------:R-:W1:Y:S01]  /*de90*/  S2R R22, SR_CTAID.X ;  /* 0x0000000000167919 */ /* 0x000e620000002500 */
[----:B------:R-:W-:Y:S04]  /*dea0*/  BSSY B0, `(.L_x_1041) ;  /* 0x000014d000007945 */ /* 0x000fe80003800000 */
[----:B------:R-:W3:Y:S08]  /*deb0*/  LDC.64 R18, c[0x0][0xbd8] ;  /* 0x0002f600ff127b82 */ /* 0x000ef00000000a00 */
[----:B------:R-:W4:Y:S08]  /*dec0*/  S2UR UR11, SR_CTAID.Y ;  /* 0x00000000000b79c3 */ /* 0x000f300000002600 */
[----:B------:R-:W4:Y:S01]  /*ded0*/  LDC R23, c[0x0][0xc50] ;  /* 0x00031400ff177b82 */ /* 0x000f220000000800 */
[----:B0-----:R-:W-:-:S07]  /*dee0*/  USHF.R.S32.HI UR10, URZ, 0x1f, UR12 ;  /* 0x0000001f3f0a7899 */ /* 0x001fce000801140c */
[----:B------:R-:W0:Y:S08]  /*def0*/  LDC.64 R20, c[0x0][0xb40] ;  /* 0x0002d000ff147b82 */ /* 0x000e300000000a00 */
[----:B------:R-:W-:Y:S01]  /*df00*/  BAR.SYNC.DEFER_BLOCKING 0x1, 0x100 ;  /* 0x0044000000007b1d */ /* 0x000fe20000010000 */
[----:B--2---:R-:W-:-:S05]  /*df10*/  R2UR UR13, R3 ;  /* 0x00000000030d72ca */ /* 0x004fca00000e0000 */
[----:B------:R-:W2:Y:S08]  /*df20*/  S2R R3, SR_TID.X ;  /* 0x0000000000037919 */ /* 0x000eb00000002100 */
[----:B------:R-:W-:Y:S02]  /*df30*/  USHF.R.S32.HI UR7, URZ, 0x1f, UR13 ;  /* 0x0000001f3f077899 */ /* 0x000fe4000801140d */
[----:B------:R-:W-:-:S02]  /*df40*/  UIMAD.WIDE.U32 UR4, UR13, UR8, URZ ;  /* 0x000000080d0472a5 */ /* 0x000fc4000f8e003f */
[----:B------:R-:W-:-:S04]  /*df50*/  UIMAD UR6, UR7, UR8, URZ ;  /* 0x00000008070672a4 */ /* 0x000fc8000f8e023f */
[----:B------:R-:W-:-:S03]  /*df60*/  UIMAD UR6, UR13, UR9, UR6 ;  /* 0x000000090d0672a4 */ /* 0x000fc6000f8e0206 */
[----:B------:R-:W-:Y:S01]  /*df70*/  ULDC.64 UR8, c[0x0][0xb38] ;  /* 0x0002ce0000087ab9 */ /* 0x000fe20000000a00 */
[----:B------:R-:W-:Y:S02]  /*df80*/  UIADD3 UR6, UR5, UR6, URZ ;  /* 0x0000000605067290 */ /* 0x000fe4000fffe03f */
[----:B------:R-:W-:Y:S01]  /*df90*/  UIMAD UR7, UR7, UR8, URZ ;  /* 0x00000008070772a4 */ /* 0x000fe2000f8e023f */
[----:B--2---:R-:W-:-:S05]  /*dfa0*/  VIADD R5, R3, 0xffffff80 ;  /* 0xffffff8003057836 */ /* 0x004fca0000000000 */
[----:B------:R-:W-:-:S04]  /*dfb0*/  SHF.R.S32.HI R4, RZ, 0x1f, R5 ;  /* 0x0000001fff047819 */ /* 0x000fc80000011405 */
[CC--:B------:R-:W-:Y:S02]  /*dfc0*/  LEA.HI R6, R4.reuse, R5.reuse, RZ, 0x7 ;  /* 0x0000000504067211 */ /* 0x0c0fe400078f38ff */
[----:B------:R-:W-:Y:S02]  /*dfd0*/  LEA.HI R11, R4, R5, RZ, 0x2 ;  /* 0x00000005040b7211 */ /* 0x000fe400078f10ff */
[----:B------:R-:W-:Y:S02]  /*dfe0*/  LOP3.LUT R8, R6, 0xffffff80, RZ, 0xc0, !PT ;  /* 0xffffff8006087812 */ /* 0x000fe400078ec0ff */
[----:B------:R-:W-:-:S03]  /*dff0*/  SHF.R.S32.HI R7, RZ, 0x7, R6 ;  /* 0x00000007ff077819 */ /* 0x000fc60000011406 */
[----:B------:R-:W-:Y:S01]  /*e000*/  IMAD.IADD R3, R5, 0x1, -R8 ;  /* 0x0000000105037824 */ /* 0x000fe200078e0a08 */
[----:B------:R-:W-:Y:S01]  /*e010*/  LEA.HI R4, R6, R7, RZ, 0x1 ;  /* 0x0000000706047211 */ /* 0x000fe200078f08ff */
[----:B------:R-:W2:Y:S01]  /*e020*/  LDC R8, c[0x0][0xbe8] ;  /* 0x0002fa00ff087b82 */ /* 0x000ea20000000800 */
[----:B------:R-:W-:Y:S02]  /*e030*/  LOP3.LUT R6, R11, 0xfffffffc, RZ, 0xc0, !PT ;  /* 0xfffffffc0b067812 */ /* 0x000fe400078ec0ff */
[----:B------:R-:W-:Y:S02]  /*e040*/  SHF.R.S32.HI R12, RZ, 0x1f, R3 ;  /* 0x0000001fff0c7819 */ /* 0x000fe40000011403 */
[----:B------:R-:W-:Y:S01]  /*e050*/  LOP3.LUT R4, R4, 0x3fffffe, RZ, 0xc0, !PT ;  /* 0x03fffffe04047812 */ /* 0x000fe200078ec0ff */
[----:B------:R-:W-:Y:S01]  /*e060*/  IMAD.IADD R5, R5, 0x1, -R6 ;  /* 0x0000000105057824 */ /* 0x000fe200078e0a06 */
[CC--:B------:R-:W-:Y:S02]  /*e070*/  LEA.HI R10, R12.reuse, R3.reuse, RZ, 0x2 ;  /* 0x000000030c0a7211 */ /* 0x0c0fe400078f10ff */
[----:B------:R-:W-:Y:S01]  /*e080*/  LEA.HI R12, R12, R3, RZ, 0x5 ;  /* 0x000000030c0c7211 */ /* 0x000fe200078f28ff */
[----:B------:R-:W-:Y:S01]  /*e090*/  IMAD.IADD R6, R7, 0x1, -R4 ;  /* 0x0000000107067824 */ /* 0x000fe200078e0a04 */
[----:B------:R-:W-:-:S02]  /*e0a0*/  SHF.R.S32.HI R9, RZ, 0x2, R10 ;  /* 0x00000002ff097819 */ /* 0x000fc4000001140a */
[----:B------:R-:W-:Y:S02]  /*e0b0*/  SHF.R.S32.HI R14, RZ, 0x1f, R10 ;  /* 0x0000001fff0e7819 */ /* 0x000fe4000001140a */
[----:B------:R-:W-:Y:S02]  /*e0c0*/  LEA.HI R7, R5, R5, RZ, 0x1 ;  /* 0x0000000505077211 */ /* 0x000fe400078f08ff */
[----:B------:R-:W-:Y:S02]  /*e0d0*/  LEA.HI R14, R14, R9, RZ, 0x3 ;  /* 0x000000090e0e7211 */ /* 0x000fe400078f18ff */
[----:B------:R-:W-:Y:S02]  /*e0e0*/  LOP3.LUT R10, R10, 0x7ffffffc, RZ, 0xc0, !PT ;  /* 0x7ffffffc0a0a7812 */ /* 0x000fe400078ec0ff */
[----:B------:R-:W-:Y:S02]  /*e0f0*/  LOP3.LUT R14, R14, 0xfffffff8, RZ, 0xc0, !PT ;  /* 0xfffffff80e0e7812 */ /* 0x000fe400078ec0ff */
[----:B--2---:R-:W-:-:S03]  /*e100*/  ISETP.NE.AND P0, PT, R8, 0x1, PT ;  /* 0x000000010800780c */ /* 0x004fc60003f05270 */
[----:B------:R-:W-:Y:S01]  /*e110*/  IMAD.IADD R4, R9, 0x1, -R14 ;  /* 0x0000000109047824 */ /* 0x000fe200078e0a0e */
[----:B------:R-:W-:Y:S02]  /*e120*/  LOP3.LUT R14, R7, 0x1ffffffe, RZ, 0xc0, !PT ;  /* 0x1ffffffe070e7812 */ /* 0x000fe400078ec0ff */
[----:B------:R-:W-:Y:S01]  /*e130*/  SHF.R.S32.HI R7, RZ, 0x5, R12 ;  /* 0x00000005ff077819 */ /* 0x000fe2000001140c */
[----:B---3--:R-:W-:Y:S01]  /*e140*/  IMAD R12, R18, UR10, RZ ;  /* 0x0000000a120c7c24 */ /* 0x008fe2000f8e02ff */
[----:B------:R-:W-:Y:S01]  /*e150*/  IADD3 R16, R5, -R14, RZ ;  /* 0x8000000e05107210 */ /* 0x000fe20007ffe0ff */
[----:B------:R-:W-:Y:S02]  /*e160*/  IMAD.U32 R5, RZ, RZ, UR5 ;  /* 0x00000005ff057e24 */ /* 0x000fe4000f8e00ff */
[----:B------:R-:W-:Y:S02]  /*e170*/  IMAD R7, R7, 0x10, R4 ;  /* 0x0000001007077824 */ /* 0x000fe400078e0204 */
[----:B------:R-:W-:Y:S01]  /*e180*/  IMAD.U32 R4, RZ, RZ, UR4 ;  /* 0x00000004ff047e24 */ /* 0x000fe2000f8e00ff */
[----:B------:R-:W2:Y:S01]  /*e190*/  @P0 LDC R14, c[0x0][0xbec] ;  /* 0x0002fb00ff0e0b82 */ /* 0x000ea20000000800 */
[----:B------:R-:W-:Y:S01]  /*e1a0*/  IMAD R9, R6, 0x40, R7 ;  /* 0x0000004006097824 */ /* 0x000fe200078e0207 */
[----:B------:R-:W-:Y:S01]  /*e1b0*/  UIMAD.WIDE.U32 UR4, UR13, UR8, URZ ;  /* 0x000000080d0472a5 */ /* 0x000fe2000f8e003f */
[----:B------:R-:W-:Y:S01]  /*e1c0*/  IMAD.U32 R5, RZ, RZ, UR6 ;  /* 0x00000006ff057e24 */ /* 0x000fe2000f8e00ff */
[----:B------:R-:W-:Y:S01]  /*e1d0*/  UIMAD UR6, UR13, UR9, UR7 ;  /* 0x000000090d0672a4 */ /* 0x000fe2000f8e0207 */
[----:B------:R-:W-:Y:S01]  /*e1e0*/  IMAD R15, R19, UR12, R12 ;  /* 0x0000000c130f7c24 */ /* 0x000fe2000f8e020c */
[----:B------:R-:W-:Y:S01]  /*e1f0*/  LEA R6, R16, R9, 0x3 ;  /* 0x0000000910067211 */ /* 0x000fe200078e18ff */
[----:B------:R-:W-:Y:S01]  /*e200*/  IMAD R16, RZ, RZ, -UR13 ;  /* 0x8000000dff107e24 */ /* 0x000fe2000f8e02ff */
[----:B------:R-:W3:Y:S01]  /*e210*/  @P0 LDC R152, c[0x0][0xbec] ;  /* 0x0002fb00ff980b82 */ /* 0x000ee20000000800 */
[----:B------:R-:W-:Y:S01]  /*e220*/  UIADD3 UR6, UR5, UR6, URZ ;  /* 0x0000000605067290 */ /* 0x000fe2000fffe03f */
[----:B------:R-:W-:Y:S01]  /*e230*/  IMAD.WIDE.U32 R4, R18, UR12, R4 ;  /* 0x0000000c12047c25 */ /* 0x000fe2000f8e0004 */
[----:B------:R-:W-:-:S03]  /*e240*/  ULDC.64 UR8, c[0x0][0xb28] ;  /* 0x0002ca0000087ab9 */ /* 0x000fc60000000a00 */
[----:B-1----:R-:W-:Y:S02]  /*e250*/  IMAD R11, R22, 0x80, R6 ;  /* 0x00000080160b7824 */ /* 0x002fe400078e0206 */
[----:B------:R-:W1:Y:S01]  /*e260*/  @P0 LDC R17, c[0x0][0xbf0] ;  /* 0x0002fc00ff110b82 */ /* 0x000e620000000800 */
[----:B----4-:R-:W-:Y:S02]  /*e270*/  IMAD R23, R23, R16, UR11 ;  /* 0x0000000b17177e24 */ /* 0x010fe4000f8e0210 */
[----:B------:R-:W-:Y:S01]  /*e280*/  IMAD.U32 R7, RZ, RZ, UR5 ;  /* 0x00000005ff077e24 */ /* 0x000fe2000f8e00ff */
[----:B------:R-:W-:Y:S01]  /*e290*/  MOV R13, R11 ;  /* 0x0000000b000d7202 */ /* 0x000fe20000000f00 */
[----:B------:R-:W-:Y:S01]  /*e2a0*/  IMAD.U32 R6, RZ, RZ, UR4 ;  /* 0x00000004ff067e24 */ /* 0x000fe2000f8e00ff */
[----:B------:R-:W-:Y:S01]  /*e2b0*/  SHF.R.S32.HI R16, RZ, 0x1f, R23 ;  /* 0x0000001fff107819 */ /* 0x000fe20000011417 */
[----:B------:R-:W-:Y:S01]  /*e2c0*/  IMAD.U32 R7, RZ, RZ, UR6 ;  /* 0x00000006ff077e24 */ /* 0x000fe2000f8e00ff */
[----:B------:R-:W4:Y:S01]  /*e2d0*/  @P0 LDC R153, c[0x0][0xbf0] ;  /* 0x0002fc00ff990b82 */ /* 0x000f220000000800 */
[----:B--2---:R-:W-:Y:S01]  /*e2e0*/  @P0 IMAD.HI.U32 R12, R11, R14, RZ ;  /* 0x0000000e0b0c0227 */ /* 0x004fe200078e00ff */
[----:B------:R-:W-:Y:S01]  /*e2f0*/  ULDC.64 UR4, c[0x0][0xbe0] ;  /* 0x0002f80000047ab9 */ /* 0x000fe20000000a00 */
[----:B------:R-:W-:-:S02]  /*e300*/  ULDC.64 UR6, c[0x0][0xb48] ;  /* 0x0002d20000067ab9 */ /* 0x000fc40000000a00 */
[----:B------:R-:W-:Y:S02]  /*e310*/  IMAD.IADD R5, R5, 0x1, R15 ;  /* 0x0000000105057824 */ /* 0x000fe400078e020f */
[----:B0-----:R-:W-:Y:S02]  /*e320*/  IMAD R14, R20, UR10, RZ ;  /* 0x0000000a140e7c24 */ /* 0x001fe4000f8e02ff */
[----:B---3--:R-:W-:-:S04]  /*e330*/  @P0 IMAD.HI.U32 R152, R11, R152, RZ ;  /* 0x000000980b980227 */ /* 0x008fc800078e00ff */
[----:B------:R-:W-:Y:S01]  /*e340*/  IMAD.WIDE.U32 R6, R20, UR12, R6 ;  /* 0x0000000c14067c25 */ /* 0x000fe2000f8e0006 */
[----:B-1----:R-:W-:-:S03]  /*e350*/  @P0 SHF.R.U32.HI R13, RZ, R17, R12 ;  /* 0x00000011ff0d0219 */ /* 0x002fc6000001160c */
[----:B------:R-:W-:Y:S02]  /*e360*/  IMAD R17, R21, UR12, R14 ;  /* 0x0000000c15117c24 */ /* 0x000fe4000f8e020e */
[----:B------:R-:W-:Y:S02]  /*e370*/  IMAD.MOV.U32 R15, RZ, RZ, R11 ;  /* 0x000000ffff0f7224 */ /* 0x000fe400078e000b */
[----:B------:R-:W-:Y:S02]  /*e380*/  IMAD R12, R16, UR4, RZ ;  /* 0x00000004100c7c24 */ /* 0x000fe4000f8e02ff */
[----:B------:R-:W-:Y:S01]  /*e390*/  IMAD.WIDE.U32 R4, R23, UR4, R4 ;  /* 0x0000000417047c25 */ /* 0x000fe2000f8e0004 */
[----:B----4-:R-:W-:-:S03]  /*e3a0*/  @P0 SHF.R.U32.HI R15, RZ, R153, R152 ;  /* 0x00000099ff0f0219 */ /* 0x010fc60000011698 */
[----:B------:R-:W-:Y:S01]  /*e3b0*/  IMAD.IADD R7, R7, 0x1, R17 ;  /* 0x0000000107077824 */ /* 0x000fe200078e0211 */
[----:B------:R-:W-:Y:S01]  /*e3c0*/  SHF.R.S32.HI R17, RZ, 0x1f, R13 ;  /* 0x0000001fff117819 */ /* 0x000fe2000001140d */
[----:B------:R-:W-:Y:S01]  /*e3d0*/  IMAD R14, R23, UR5, R12 ;  /* 0x00000005170e7c24 */ /* 0x000fe2000f8e020c */
[----:B------:R-:W-:Y:S01]  /*e3e0*/  IADD3 R4, P0, R13, R4, RZ ;  /* 0x000000040d047210 */ /* 0x000fe20007f1e0ff */
[----:B------:R-:W-:Y:S01]  /*e3f0*/  IMAD R16, R16, UR6, RZ ;  /* 0x0000000610107c24 */ /* 0x000fe2000f8e02ff */
[----:B------:R-:W-:Y:S01]  /*e400*/  SHF.R.S32.HI R12, RZ, 0x1f, R15 ;  /* 0x0000001fff0c7819 */ /* 0x000fe2000001140f */
[----:B------:R-:W-:Y:S01]  /*e410*/  IMAD.MOV R13, RZ, RZ, -R13 ;  /* 0x000000ffff0d7224 */ /* 0x000fe200078e0a0d */
[----:B------:R-:W-:Y:S01]  /*e420*/  ULDC.64 UR4, c[0x0][0xb30] ;  /* 0x0002cc0000047ab9 */ /* 0x000fe20000000a00 */
[----:B------:R-:W-:Y:S01]  /*e430*/  IMAD R19, R23, UR7, R16 ;  /* 0x0000000717137c24 */ /* 0x000fe2000f8e0210 */
[----:B------:R-:W-:Y:S01]  /*e440*/  IADD3.X R5, R17, R5, R14, P0, !PT ;  /* 0x0000000511057210 */ /* 0x000fe200007fe40e */
[----:B------:R-:W-:Y:S01]  /*e450*/  IMAD.WIDE.U32 R6, R23, UR6, R6 ;  /* 0x0000000617067c25 */ /* 0x000fe2000f8e0006 */
[----:B------:R-:W-:-:S03]  /*e460*/  ULDC.64 UR6, c[0x0][0xbc8] ;  /* 0x0002f20000067ab9 */ /* 0x000fc60000000a00 */
[----:B------:R-:W-:Y:S01]  /*e470*/  IMAD.MOV R16, RZ, RZ, -R15 ;  /* 0x000000ffff107224 */ /* 0x000fe200078e0a0f */
[----:B------:R-:W-:Y:S01]  /*e480*/  IADD3 R7, R7, R19, RZ ;  /* 0x0000001307077210 */ /* 0x000fe20007ffe0ff */
[----:B------:R-:W-:Y:S02]  /*e490*/  IMAD R12, R12, UR4, RZ ;  /* 0x000000040c0c7c24 */ /* 0x000fe4000f8e02ff */
        /* <DEDUP_REMOVED lines=18> */
[----:B------:R-:W-:Y:S02]  /*e5c0*/  ULDC UR6, c[0x0][0xa88] ;  /* 0x0002a20000067ab9 */ /* 0x000fe40000000800 */
[----:B------:R-:W-:Y:S01]  /*e5d0*/  IMAD.IADD R5, R5, 0x1, R15 ;  /* 0x0000000105057824 */ /* 0x000fe200078e020f */
[----:B------:R-:W-:Y:S01]  /*e5e0*/  LEA R6, P1, R12, UR8, 0x2 ;  /* 0x000000080c067c11 */ /* 0x000fe2000f8210ff */
[----:B------:R-:W-:Y:S01]  /*e5f0*/  IMAD.IADD R7, R13, 0x1, R17 ;  /* 0x000000010d077824 */ /* 0x000fe200078e0211 */
[----:B------:R-:W-:Y:S01]  /*e600*/  SHFL.IDX PT, R14, R16, 0x1, 0x1c1f ;  /* 0x003c1f00100e7f89 */ /* 0x000fe200000e0000 */
[----:B------:R-:W-:Y:S01]  /*e610*/  IMAD R11, R22, 0x80, R9 ;  /* 0x00000080160b7824 */ /* 0x000fe200078e0209 */
[----:B------:R-:W-:Y:S01]  /*e620*/  LEA.HI.X R17, R4, UR7, R5, 0x2, P0 ;  /* 0x0000000704117c11 */ /* 0x000fe200080f1405 */
[----:B0-----:R-:W-:Y:S01]  /*e630*/  ULEA UR4, UR5, UR4, 0x18 ;  /* 0x0000000405047291 */ /* 0x001fe2000f8ec03f */
[----:B------:R-:W-:Y:S01]  /*e640*/  LEA.HI.X R7, R12, UR9, R7, 0x2, P1 ;  /* 0x000000090c077c11 */ /* 0x000fe200088f1407 */
[----:B------:R-:W-:Y:S01]  /*e650*/  IMAD R8, R8, UR6, RZ ;  /* 0x0000000608087c24 */ /* 0x000fe2000f8e02ff */
[----:B------:R-:W-:Y:S01]  /*e660*/  SHFL.IDX PT, R12, R16, RZ, 0x1c1f ;  /* 0x001c1fff100c7589 */ /* 0x000fe200000e0000 */
[----:B------:R-:W-:Y:S01]  /*e670*/  LOP3.LUT P0, RZ, R3, 0x3, RZ, 0xc0, !PT ;  /* 0x0000000303ff7812 */ /* 0x000fe2000780c0ff */
[C---:B------:R-:W-:Y:S01]  /*e680*/  VIADD R9, R11.reuse, 0x8 ;  /* 0x000000080b097836 */ /* 0x040fe20000000000 */
[----:B------:R-:W-:Y:S01]  /*e690*/  UIADD3 UR4, UR4, 0x30820, URZ ;  /* 0x0003082004047890 */ /* 0x000fe2000fffe03f */
[----:B------:R-:W0:Y:S01]  /*e6a0*/  SHFL.IDX PT, R13, R17, RZ, 0x1c1f ;  /* 0x001c1fff110d7589 */ /* 0x000e2200000e0000 */
[----:B------:R-:W-:-:S02]  /*e6b0*/  ISETP.GE.OR P1, PT, R11, R8, P0 ;  /* 0x000000080b00720c */ /* 0x000fc40000726670 */
[-C--:B------:R-:W-:Y:S01]  /*e6c0*/  ISETP.GE.OR P0, PT, R9, R8.reuse, P0 ;  /* 0x000000080900720c */ /* 0x080fe20000706670 */
[----:B------:R-:W1:Y:S01]  /*e6d0*/  SHFL.IDX PT, R15, R17, 0x1, 0x1c1f ;  /* 0x003c1f00110f7f89 */ /* 0x000e6200000e0000 */
[----:B------:R-:W-:Y:S01]  /*e6e0*/  ISETP.GE.AND P2, PT, R11, R8, PT ;  /* 0x000000080b00720c */ /* 0x000fe20003f46270 */
[----:B------:R-:W-:Y:S01]  /*e6f0*/  UPRMT UR4, URZ, 0x654, UR4 ;  /* 0x000006543f047896 */ /* 0x000fe20008000004 */
[----:B------:R-:W-:Y:S01]  /*e700*/  IADD3 R3, R3, -R10, RZ ;  /* 0x8000000a03037210 */ /* 0x000fe20007ffe0ff */
[----:B------:R2:W3:Y:S04]  /*e710*/  SHFL.IDX PT, R4, R6, RZ, 0x1c1f ;  /* 0x001c1fff06047589 */ /* 0x0004e800000e0000 */
[----:B------:R2:W4:Y:S01]  /*e720*/  SHFL.IDX PT, R5, R7, RZ, 0x1c1f ;  /* 0x001c1fff07057589 */ /* 0x00052200000e0000 */
[----:B------:R-:W-:-:S02]  /*e730*/  IMAD.SHL.U32 R3, R3, 0x2, RZ ;  /* 0x0000000203037824 */ /* 0x000fc400078e00ff */
[----:B------:R-:W-:Y:S01]  /*e740*/  SYNCS.ARRIVE.TRANS64.RED.A1T0 RZ, [UR4], RZ ;  /* 0x000000ffffff79a7 */ /* 0x000fe20008100404 */
[----:B0-----:R2:W-:Y:S04]  /*e750*/  @!P1 ST.E desc[UR14][R12.64], R0 ;  /* 0x000000000c009985 */ /* 0x0015e8000c10190e */
[----:B-1----:R2:W-:Y:S01]  /*e760*/  @!P0 ST.E desc[UR14][R14.64], R2 ;  /* 0x000000020e008985 */ /* 0x0025e2000c10190e */
[----:B------:R-:W-:Y:S05]  /*e770*/  @P2 BRA `(.L_x_1042) ;  /* 0x0000000800fc2947 */ /* 0x000fea0003800000 */
[C---:B--2---:R-:W-:Y:S01]  /*e780*/  VIADD R0, R3.reuse, 0x8 ;  /* 0x0000000803007836 */ /* 0x044fe20000000000 */
[----:B------:R-:W-:Y:S01]  /*e790*/  ULDC UR4, c[0x0][0xac8] ;  /* 0x0002b20000047ab9 */ /* 0x000fe20000000800 */
[C---:B------:R-:W-:Y:S01]  /*e7a0*/  VIADD R2, R3.reuse, 0x10 ;  /* 0x0000001003027836 */ /* 0x040fe20000000000 */
[C---:B------:R-:W-:Y:S01]  /*e7b0*/  ISETP.GE.AND P2, PT, R3.reuse, UR4, PT ;  /* 0x0000000403007c0c */ /* 0x040fe2000bf46270 */
[C---:B------:R-:W-:Y:S01]  /*e7c0*/  VIADD R10, R3.reuse, 0x18 ;  /* 0x00000018030a7836 */ /* 0x040fe20000000000 */
[----:B------:R-:W-:Y:S01]  /*e7d0*/  ISETP.GE.AND P3, PT, R0, UR4, PT ;  /* 0x0000000400007c0c */ /* 0x000fe2000bf66270 */
[C---:B------:R-:W-:Y:S01]  /*e7e0*/  VIADD R18, R3.reuse, 0x20 ;  /* 0x0000002003127836 */ /* 0x040fe20000000000 */
[----:B------:R-:W-:Y:S01]  /*e7f0*/  ISETP.GE.AND P4, PT, R2, UR4, PT ;  /* 0x0000000402007c0c */ /* 0x000fe2000bf86270 */
[----:B------:R-:W-:Y:S01]  /*e800*/  ULDC.64 UR6, c[0x0][0x208] ;  /* 0x0000820000067ab9 */ /* 0x000fe20000000a00 */
[----:B------:R-:W-:Y:S01]  /*e810*/  ISETP.GE.AND P5, PT, R10, UR4, PT ;  /* 0x000000040a007c0c */ /* 0x000fe2000bfa6270 */
[C---:B------:R-:W-:Y:S01]  /*e820*/  VIADD R20, R3.reuse, 0x40 ;  /* 0x0000004003147836 */ /* 0x040fe20000000000 */
[C---:B------:R-:W-:Y:S01]  /*e830*/  IADD3 R19, R3.reuse, 0x28, RZ ;  /* 0x0000002803137810 */ /* 0x040fe20007ffe0ff */
[C---:B------:R-:W-:Y:S01]  /*e840*/  VIADD R21, R3.reuse, 0x48 ;  /* 0x0000004803157836 */ /* 0x040fe20000000000 */
[----:B------:R-:W-:Y:S01]  /*e850*/  ISETP.GE.AND P0, PT, R18, UR4, PT ;  /* 0x0000000412007c0c */ /* 0x000fe2000bf06270 */
[----:B------:R-:W-:Y:S01]  /*e860*/  VIADD R22, R3, 0x50 ;  /* 0x0000005003167836 */ /* 0x000fe20000000000 */
[----:B------:R-:W-:-:S03]  /*e870*/  ISETP.GE.AND P1, PT, R19, UR4, PT ;  /* 0x0000000413007c0c */ /* 0x000fc6000bf26270 */
[----:B------:R-:W-:Y:S02]  /*e880*/  @!P3 LEA.HI R0, R0, R0, RZ, 0x1 ;  /* 0x000000000000b211 */ /* 0x000fe400078f08ff */
[----:B------:R-:W-:Y:S02]  /*e890*/  @!P4 LEA.HI R2, R2, R2, RZ, 0x1 ;  /* 0x000000020202c211 */ /* 0x000fe400078f08ff */
[----:B------:R-:W-:Y:S02]  /*e8a0*/  @!P5 LEA.HI R10, R10, R10, RZ, 0x1 ;  /* 0x0000000a0a0ad211 */ /* 0x000fe400078f08ff */
[----:B------:R-:W-:Y:S01]  /*e8b0*/  @!P3 LOP3.LUT R13, R0, 0xfffffffe, RZ, 0xc0, !PT ;  /* 0xfffffffe000db812 */ /* 0x000fe200078ec0ff */
[C---:B------:R-:W-:Y:S01]  /*e8c0*/  VIADD R0, R3.reuse, 0x30 ;  /* 0x0000003003007836 */ /* 0x040fe20000000000 */
[----:B------:R-:W-:Y:S01]  /*e8d0*/  @!P4 LOP3.LUT R15, R2, 0xfffffffe, RZ, 0xc0, !PT ;  /* 0xfffffffe020fc812 */ /* 0x000fe200078ec0ff */
[C---:B------:R-:W-:Y:S01]  /*e8e0*/  VIADD R2, R3.reuse, 0x38 ;  /* 0x0000003803027836 */ /* 0x040fe20000000000 */
[----:B------:R-:W-:Y:S01]  /*e8f0*/  @!P5 LOP3.LUT R17, R10, 0xfffffffe, RZ, 0xc0, !PT ;  /* 0xfffffffe0a11d812 */ /* 0x000fe200078ec0ff */
[----:B---34-:R-:W-:Y:S01]  /*e900*/  @!P2 IMAD.WIDE R10, R3, 0x4, R4 ;  /* 0x00000004030aa825 */ /* 0x018fe200078e0204 */
[----:B------:R-:W-:-:S02]  /*e910*/  ISETP.GE.AND P6, PT, R22, UR4, PT ;  /* 0x0000000416007c0c */ /* 0x000fc4000bfc6270 */
[----:B------:R-:W-:Y:S01]  /*e920*/  @!P0 LEA.HI R18, R18, R18, RZ, 0x1 ;  /* 0x0000001212128211 */ /* 0x000fe200078f08ff */
[--C-:B------:R-:W-:Y:S01]  /*e930*/  @!P3 IMAD.WIDE R12, R13, 0x4, R4.reuse ;  /* 0x000000040d0cb825 */ /* 0x100fe200078e0204 */
[----:B------:R0:W-:Y:S01]  /*e940*/  @!P2 ST.E.64 desc[UR6][R10.64], R24 ;  /* 0x000000180a00a985 */ /* 0x0001e2000c101b06 */
[----:B------:R-:W-:Y:S02]  /*e950*/  ISETP.GE.AND P2, PT, R0, UR4, PT ;  /* 0x0000000400007c0c */ /* 0x000fe4000bf46270 */
[--C-:B------:R-:W-:Y:S01]  /*e960*/  @!P4 IMAD.WIDE R14, R15, 0x4, R4.reuse ;  /* 0x000000040f0ec825 */ /* 0x100fe200078e0204 */
[----:B------:R1:W-:Y:S01]  /*e970*/  @!P3 ST.E.64 desc[UR6][R12.64], R28 ;  /* 0x0000001c0c00b985 */ /* 0x0003e2000c101b06 */
[----:B------:R-:W-:Y:S02]  /*e980*/  ISETP.GE.AND P3, PT, R2, UR4, PT ;  /* 0x0000000402007c0c */ /* 0x000fe4000bf66270 */
[----:B------:R-:W-:Y:S01]  /*e990*/  @!P5 IMAD.WIDE R16, R17, 0x4, R4 ;  /* 0x000000041110d825 */ /* 0x000fe200078e0204 */
[----:B------:R2:W-:Y:S01]  /*e9a0*/  @!P4 ST.E.64 desc[UR6][R14.64], R32 ;  /* 0x000000200e00c985 */ /* 0x0005e2000c101b06 */
[----:B------:R-:W-:-:S02]  /*e9b0*/  ISETP.GE.AND P4, PT, R20, UR4, PT ;  /* 0x0000000414007c0c */ /* 0x000fc4000bf86270 */
[----:B------:R-:W-:Y:S01]  /*e9c0*/  @!P1 LEA.HI R19, R19, R19, RZ, 0x1 ;  /* 0x0000001313139211 */ /* 0x000fe200078f08ff */
[----:B------:R3:W-:Y:S01]  /*e9d0*/  @!P5 ST.E.64 desc[UR6][R16.64], R36 ;  /* 0x000000241000d985 */ /* 0x0007e2000c101b06 */
[----:B------:R-:W-:Y:S01]  /*e9e0*/  ISETP.GE.AND P5, PT, R21, UR4, PT ;  /* 0x0000000415007c0c */ /* 0x000fe2000bfa6270 */
[----:B0-----:R-:W-:Y:S01]  /*e9f0*/  VIADD R25, R3, 0x60 ;  /* 0x0000006003197836 */ /* 0x001fe20000000000 */
[----:B------:R-:W-:Y:S02]  /*ea00*/  @!P0 LOP3.LUT R11, R18, 0xfffffffe, RZ, 0xc0, !PT ;  /* 0xfffffffe120b8812 */ /* 0x000fe400078ec0ff */
[----:B------:R-:W-:Y:S02]  /*ea10*/  @!P2 LEA.HI R0, R0, R0, RZ, 0x1 ;  /* 0x000000000000a211 */ /* 0x000fe400078f08ff */
[----:B-1----:R-:W-:Y:S01]  /*ea20*/  @!P1 LOP3.LUT R13, R19, 0xfffffffe, RZ, 0xc0, !PT ;  /* 0xfffffffe130d9812 */ /* 0x002fe200078ec0ff */
[----:B------:R-:W-:Y:S01]  /*ea30*/  @!P0 IMAD.WIDE R10, R11, 0x4, R4 ;  /* 0x000000040b0a8825 */ /* 0x000fe200078e0204 */
[----:B------:R-:W-:-:S02]  /*ea40*/  @!P3 LEA.HI R2, R2, R2, RZ, 0x1 ;  /* 0x000000020202b211 */ /* 0x000fc400078f08ff */
[----:B------:R-:W-:Y:S01]  /*ea50*/  @!P4 LEA.HI R20, R20, R20, RZ, 0x1 ;  /* 0x000000141414c211 */ /* 0x000fe200078f08ff */
[----:B------:R-:W-:Y:S01]  /*ea60*/  @!P1 IMAD.WIDE R12, R13, 0x4, R4 ;  /* 0x000000040d0c9825 */ /* 0x000fe200078e0204 */
[----:B------:R-:W-:Y:S01]  /*ea70*/  @!P6 LEA.HI R22, R22, R22, RZ, 0x1 ;  /* 0x000000161616e211 */ /* 0x000fe200078f08ff */
[----:B------:R0:W-:Y:S01]  /*ea80*/  @!P0 ST.E.64 desc[UR6][R10.64], R40 ;  /* 0x000000280a008985 */ /* 0x0001e2000c101b06 */
[----:B------:R-:W-:Y:S02]  /*ea90*/  @!P5 LEA.HI R21, R21, R21, RZ, 0x1 ;  /* 0x000000151515d211 */ /* 0x000fe400078f08ff */
[----:B--2---:R-:W-:Y:S01]  /*eaa0*/  @!P2 LOP3.LUT R15, R0, 0xfffffffe, RZ, 0xc0, !PT ;  /* 0xfffffffe000fa812 */ /* 0x004fe200078ec0ff */
[----:B------:R1:W-:Y:S01]  /*eab0*/  @!P1 ST.E.64 desc[UR6][R12.64], R44 ;  /* 0x0000002c0c009985 */ /* 0x0003e2000c101b06 */
[----:B---3--:R-:W-:Y:S01]  /*eac0*/  @!P3 LOP3.LUT R17, R2, 0xfffffffe, RZ, 0xc0, !PT ;  /* 0xfffffffe0211b812 */ /* 0x008fe200078ec0ff */
[C---:B------:R-:W-:Y:S01]  /*ead0*/  VIADD R0, R3.reuse, 0x68 ;  /* 0x0000006803007836 */ /* 0x040fe20000000000 */
[----:B------:R-:W-:Y:S01]  /*eae0*/  @!P4 LOP3.LUT R19, R20, 0xfffffffe, RZ, 0xc0, !PT ;  /* 0xfffffffe1413c812 */ /* 0x000fe200078ec0ff */
[----:B------:R-:W-:Y:S01]  /*eaf0*/  VIADD R2, R3, 0x70 ;  /* 0x0000007003027836 */ /* 0x000fe20000000000 */
[----:B------:R-:W-:Y:S01]  /*eb00*/  @!P5 LOP3.LUT R21, R21, 0xfffffffe, RZ, 0xc0, !PT ;  /* 0xfffffffe1515d812 */ /* 0x000fe200078ec0ff */
[C---:B------:R-:W-:Y:S01]  /*eb10*/  VIADD R20, R3.reuse, 0x78 ;  /* 0x0000007803147836 */ /* 0x040fe20000000000 */
[----:B------:R-:W-:-:S02]  /*eb20*/  IADD3 R24, R3, 0x58, RZ ;  /* 0x0000005803187810 */ /* 0x000fc40007ffe0ff */
[----:B------:R-:W-:Y:S01]  /*eb30*/  @!P6 LOP3.LUT R23, R22, 0xfffffffe, RZ, 0xc0, !PT ;  /* 0xfffffffe1617e812 */ /* 0x000fe200078ec0ff */
[--C-:B0-----:R-:W-:Y:S01]  /*eb40*/  @!P2 IMAD.WIDE R10, R15, 0x4, R4.reuse ;  /* 0x000000040f0aa825 */ /* 0x101fe200078e0204 */
[----:B------:R-:W-:Y:S02]  /*eb50*/  ISETP.GE.AND P1, PT, R24, UR4, PT ;  /* 0x0000000418007c0c */ /* 0x000fe4000bf26270 */
[----:B------:R-:W-:Y:S01]  /*eb60*/  ISETP.GE.AND P0, PT, R25, UR4, PT ;  /* 0x0000000419007c0c */ /* 0x000fe2000bf06270 */
[--C-:B-1----:R-:W-:Y:S01]  /*eb70*/  @!P3 IMAD.WIDE R12, R17, 0x4, R4.reuse ;  /* 0x00000004110cb825 */ /* 0x102fe200078e0204 */
[----:B------:R0:W-:Y:S01]  /*eb80*/  @!P2 ST.E.64 desc[UR6][R10.64], R48 ;  /* 0x000000300a00a985 */ /* 0x0001e2000c101b06 */
[----:B------:R-:W-:Y:S02]  /*eb90*/  IADD3 R22, R3, 0x88, RZ ;  /* 0x0000008803167810 */ /* 0x000fe40007ffe0ff */
[----:B------:R-:W-:Y:S01]  /*eba0*/  @!P4 IMAD.WIDE R14, R19, 0x4, R4 ;  /* 0x00000004130ec825 */ /* 0x000fe200078e0204 */
[----:B------:R1:W-:Y:S01]  /*ebb0*/  @!P3 ST.E.64 desc[UR6][R12.64], R52 ;  /* 0x000000340c00b985 */ /* 0x0003e2000c101b06 */
[----:B------:R-:W-:-:S02]  /*ebc0*/  ISETP.GE.AND P2, PT, R0, UR4, PT ;  /* 0x0000000400007c0c */ /* 0x000fc4000bf46270 */
[--C-:B------:R-:W-:Y:S01]  /*ebd0*/  @!P5 IMAD.WIDE R16, R21, 0x4, R4.reuse ;  /* 0x000000041510d825 */ /* 0x100fe200078e0204 */
[----:B------:R2:W-:Y:S01]  /*ebe0*/  @!P4 ST.E.64 desc[UR6][R14.64], R56 ;  /* 0x000000380e00c985 */ /* 0x0005e2000c101b06 */
[----:B------:R-:W-:Y:S02]  /*ebf0*/  ISETP.GE.AND P3, PT, R22, UR4, PT ;  /* 0x0000000416007c0c */ /* 0x000fe4000bf66270 */
[----:B------:R-:W-:Y:S01]  /*ec00*/  @!P6 IMAD.WIDE R18, R23, 0x4, R4 ;  /* 0x000000041712e825 */ /* 0x000fe200078e0204 */
[----:B------:R3:W-:Y:S01]  /*ec10*/  @!P5 ST.E.64 desc[UR6][R16.64], R60 ;  /* 0x0000003c1000d985 */ /* 0x0007e2000c101b06 */
[----:B------:R-:W-:Y:S02]  /*ec20*/  ISETP.GE.AND P5, PT, R20, UR4, PT ;  /* 0x0000000414007c0c */ /* 0x000fe4000bfa6270 */
[----:B------:R-:W-:Y:S01]  /*ec30*/  VIADD R21, R3, 0x80 ;  /* 0x0000008003157836 */ /* 0x000fe20000000000 */
[----:B------:R4:W-:Y:S01]  /*ec40*/  @!P6 ST.E.64 desc[UR6][R18.64], R64 ;  /* 0x000000401200e985 */ /* 0x0009e2000c101b06 */
[----:B------:R-:W-:-:S02]  /*ec50*/  ISETP.GE.AND P6, PT, R2, UR4, PT ;  /* 0x0000000402007c0c */ /* 0x000fc4000bfc6270 */
[----:B------:R-:W-:Y:S02]  /*ec60*/  @!P1 LEA.HI R24, R24, R24, RZ, 0x1 ;  /* 0x0000001818189211 */ /* 0x000fe400078f08ff */
[----:B------:R-:W-:Y:S02]  /*ec70*/  ISETP.GE.AND P4, PT, R21, UR4, PT ;  /* 0x0000000415007c0c */ /* 0x000fe4000bf86270 */
[----:B------:R-:W-:Y:S02]  /*ec80*/  @!P0 LEA.HI R25, R25, R25, RZ, 0x1 ;  /* 0x0000001919198211 */ /* 0x000fe400078f08ff */
[----:B0-----:R-:W-:Y:S01]  /*ec90*/  @!P1 LOP3.LUT R11, R24, 0xfffffffe, RZ, 0xc0, !PT ;  /* 0xfffffffe180b9812 */ /* 0x001fe200078ec0ff */
[----:B------:R-:W-:Y:S01]  /*eca0*/  VIADD R24, R3, 0x90 ;  /* 0x0000009003187836 */ /* 0x000fe20000000000 */
[----:B-1----:R-:W-:Y:S01]  /*ecb0*/  @!P0 LOP3.LUT R13, R25, 0xfffffffe, RZ, 0xc0, !PT ;  /* 0xfffffffe190d8812 */ /* 0x002fe200078ec0ff */
[----:B------:R-:W-:Y:S01]  /*ecc0*/  VIADD R25, R3, 0x98 ;  /* 0x0000009803197836 */ /* 0x000fe20000000000 */
[----:B------:R-:W-:Y:S01]  /*ecd0*/  @!P2 LEA.HI R0, R0, R0, RZ, 0x1 ;  /* 0x000000000000a211 */ /* 0x000fe200078f08ff */
[----:B------:R-:W-:Y:S01]  /*ece0*/  @!P1 IMAD.WIDE R10, R11, 0x4, R4 ;  /* 0x000000040b0a9825 */ /* 0x000fe200078e0204 */
[----:B------:R-:W-:-:S02]  /*ecf0*/  @!P6 LEA.HI R2, R2, R2, RZ, 0x1 ;  /* 0x000000020202e211 */ /* 0x000fc400078f08ff */
[----:B------:R-:W-:Y:S01]  /*ed00*/  @!P5 LEA.HI R20, R20, R20, RZ, 0x1 ;  /* 0x000000141414d211 */ /* 0x000fe200078f08ff */
[--C-:B------:R-:W-:Y:S01]  /*ed10*/  @!P0 IMAD.WIDE R12, R13, 0x4, R4.reuse ;  /* 0x000000040d0c8825 */ /* 0x100fe200078e0204 */
[----:B------:R-:W-:Y:S01]  /*ed20*/  @!P4 LEA.HI R21, R21, R21, RZ, 0x1 ;  /* 0x000000151515c211 */ /* 0x000fe200078f08ff */
[----:B------:R0:W-:Y:S01]  /*ed30*/  @!P1 ST.E.64 desc[UR6][R10.64], R68 ;  /* 0x000000440a009985 */ /* 0x0001e2000c101b06 */
[----:B------:R-:W-:Y:S02]  /*ed40*/  @!P3 LEA.HI R22, R22, R22, RZ, 0x1 ;  /* 0x000000161616b211 */ /* 0x000fe400078f08ff */
[----:B--2---:R-:W-:Y:S01]  /*ed50*/  @!P2 LOP3.LUT R15, R0, 0xfffffffe, RZ, 0xc0, !PT ;  /* 0xfffffffe000fa812 */ /* 0x004fe200078ec0ff */
[----:B------:R1:W-:Y:S01]  /*ed60*/  @!P0 ST.E.64 desc[UR6][R12.64], R72 ;  /* 0x000000480c008985 */ /* 0x0003e2000c101b06 */
[----:B---3--:R-:W-:Y:S01]  /*ed70*/  @!P6 LOP3.LUT R17, R2, 0xfffffffe, RZ, 0xc0, !PT ;  /* 0xfffffffe0211e812 */ /* 0x008fe200078ec0ff */
[C---:B------:R-:W-:Y:S01]  /*ed80*/  VIADD R0, R3.reuse, 0xa0 ;  /* 0x000000a003007836 */ /* 0x040fe20000000000 */
[----:B----4-:R-:W-:Y:S01]  /*ed90*/  @!P5 LOP3.LUT R19, R20, 0xfffffffe, RZ, 0xc0, !PT ;  /* 0xfffffffe1413d812 */ /* 0x010fe200078ec0ff */
[----:B------:R-:W-:Y:S01]  /*eda0*/  VIADD R2, R3, 0xa8 ;  /* 0x000000a803027836 */ /* 0x000fe20000000000 */
[----:B------:R-:W-:Y:S01]  /*edb0*/  @!P4 LOP3.LUT R21, R21, 0xfffffffe, RZ, 0xc0, !PT ;  /* 0xfffffffe1515c812 */ /* 0x000fe200078ec0ff */
[C---:B------:R-:W-:Y:S01]  /*edc0*/  VIADD R20, R3.reuse, 0xb0 ;  /* 0x000000b003147836 */ /* 0x040fe20000000000 */
[----:B------:R-:W-:Y:S01]  /*edd0*/  @!P3 LOP3.LUT R23, R22, 0xfffffffe, RZ, 0xc0, !PT ;  /* 0xfffffffe1617b812 */ /* 0x000fe200078ec0ff */
[----:B------:R-:W-:Y:S01]  /*ede0*/  VIADD R22, R3, 0xc0 ;  /* 0x000000c003167836 */ /* 0x000fe20000000000 */
[----:B------:R-:W-:Y:S01]  /*edf0*/  ISETP.GE.AND P0, PT, R24, UR4, PT ;  /* 0x0000000418007c0c */ /* 0x000fe2000bf06270 */
[----:B0-----:R-:W-:Y:S01]  /*ee00*/  @!P2 IMAD.WIDE R10, R15, 0x4, R4 ;  /* 0x000000040f0aa825 */ /* 0x001fe200078e0204 */
[----:B------:R-:W-:-:S03]  /*ee10*/  ISETP.GE.AND P1, PT, R25, UR4, PT ;  /* 0x0000000419007c0c */ /* 0x000fc6000bf26270 */
        /* <DEDUP_REMOVED lines=8> */
[----:B------:R-:W-:-:S02]  /*eea0*/  IADD3 R21, R3, 0xb8, RZ ;  /* 0x000000b803157810 */ /* 0x000fc40007ffe0ff */
[----:B------:R-:W-:Y:S01]  /*eeb0*/  @!P3 IMAD.WIDE R18, R23, 0x4, R4 ;  /* 0x000000041712b825 */ /* 0x000fe200078e0204 */
[----:B------:R3:W-:Y:S01]  /*eec0*/  @!P4 ST.E.64 desc[UR6][R16.64], R88 ;  /* 0x000000581000c985 */ /* 0x0007e2000c101b06 */
[----:B------:R-:W-:Y:S02]  /*eed0*/  ISETP.GE.AND P4, PT, R20, UR4, PT ;  /* 0x0000000414007c0c */ /* 0x000fe4000bf86270 */
[----:B------:R-:W-:Y:S01]  /*eee0*/  ISETP.GE.AND P5, PT, R21, UR4, PT ;  /* 0x0000000415007c0c */ /* 0x000fe2000bfa6270 */
[----:B------:R4:W-:Y:S01]  /*eef0*/  @!P3 ST.E.64 desc[UR6][R18.64], R92 ;  /* 0x0000005c1200b985 */ /* 0x0009e2000c101b06 */
[----:B------:R-:W-:Y:S02]  /*ef00*/  ISETP.GE.AND P3, PT, R2, UR4, PT ;  /* 0x0000000402007c0c */ /* 0x000fe4000bf66270 */
[----:B------:R-:W-:Y:S02]  /*ef10*/  @!P0 LEA.HI R24, R24, R24, RZ, 0x1 ;  /* 0x0000001818188211 */ /* 0x000fe400078f08ff */
[----:B------:R-:W-:-:S02]  /*ef20*/  @!P1 LEA.HI R25, R25, R25, RZ, 0x1 ;  /* 0x0000001919199211 */ /* 0x000fc400078f08ff */
[----:B0-----:R-:W-:Y:S02]  /*ef30*/  @!P0 LOP3.LUT R11, R24, 0xfffffffe, RZ, 0xc0, !PT ;  /* 0xfffffffe180b8812 */ /* 0x001fe400078ec0ff */
[----:B------:R-:W-:Y:S02]  /*ef40*/  @!P2 LEA.HI R0, R0, R0, RZ, 0x1 ;  /* 0x000000000000a211 */ /* 0x000fe400078f08ff */
[----:B-1----:R-:W-:Y:S01]  /*ef50*/  @!P1 LOP3.LUT R13, R25, 0xfffffffe, RZ, 0xc0, !PT ;  /* 0xfffffffe190d9812 */ /* 0x002fe200078ec0ff */
[--C-:B------:R-:W-:Y:S01]  /*ef60*/  @!P0 IMAD.WIDE R10, R11, 0x4, R4.reuse ;  /* 0x000000040b0a8825 */ /* 0x100fe200078e0204 */
[----:B------:R-:W-:Y:S02]  /*ef70*/  @!P4 LEA.HI R20, R20, R20, RZ, 0x1 ;  /* 0x000000141414c211 */ /* 0x000fe400078f08ff */
[----:B------:R-:W-:Y:S01]  /*ef80*/  @!P3 LEA.HI R2, R2, R2, RZ, 0x1 ;  /* 0x000000020202b211 */ /* 0x000fe200078f08ff */
[--C-:B------:R-:W-:Y:S01]  /*ef90*/  @!P1 IMAD.WIDE R12, R13, 0x4, R4.reuse ;  /* 0x000000040d0c9825 */ /* 0x100fe200078e0204 */
[----:B--2---:R-:W-:Y:S01]  /*efa0*/  @!P2 LOP3.LUT R15, R0, 0xfffffffe, RZ, 0xc0, !PT ;  /* 0xfffffffe000fa812 */ /* 0x004fe200078ec0ff */
[----:B------:R0:W-:Y:S01]  /*efb0*/  @!P0 ST.E.64 desc[UR6][R10.64], R96 ;  /* 0x000000600a008985 */ /* 0x0001e2000c101b06 */
[----:B------:R-:W-:Y:S01]  /*efc0*/  @!P5 LEA.HI R21, R21, R21, RZ, 0x1 ;  /* 0x000000151515d211 */ /* 0x000fe200078f08ff */
[----:B------:R-:W-:Y:S01]  /*efd0*/  VIADD R0, R3, 0xc8 ;  /* 0x000000c803007836 */ /* 0x000fe20000000000 */
[----:B---3--:R-:W-:Y:S01]  /*efe0*/  @!P3 LOP3.LUT R17, R2, 0xfffffffe, RZ, 0xc0, !PT ;  /* 0xfffffffe0211b812 */ /* 0x008fe200078ec0ff */
[--C-:B------:R-:W-:Y:S01]  /*eff0*/  @!P2 IMAD.WIDE R14, R15, 0x4, R4.reuse ;  /* 0x000000040f0ea825 */ /* 0x100fe200078e0204 */
[----:B------:R-:W-:Y:S01]  /*f000*/  @!P6 LEA.HI R22, R22, R22, RZ, 0x1 ;  /* 0x000000161616e211 */ /* 0x000fe200078f08ff */
[----:B------:R1:W-:Y:S01]  /*f010*/  @!P1 ST.E.64 desc[UR6][R12.64], R100 ;  /* 0x000000640c009985 */ /* 0x0003e2000c101b06 */
[----:B----4-:R-:W-:Y:S01]  /*f020*/  @!P4 LOP3.LUT R19, R20, 0xfffffffe, RZ, 0xc0, !PT ;  /* 0xfffffffe1413c812 */ /* 0x010fe200078ec0ff */
[----:B------:R-:W-:Y:S01]  /*f030*/  VIADD R2, R3, 0xd0 ;  /* 0x000000d003027836 */ /* 0x000fe20000000000 */
[----:B------:R-:W-:Y:S01]  /*f040*/  @!P5 LOP3.LUT R21, R21, 0xfffffffe, RZ, 0xc0, !PT ;  /* 0xfffffffe1515d812 */ /* 0x000fe200078ec0ff */
[----:B------:R2:W-:Y:S01]  /*f050*/  @!P2 ST.E.64 desc[UR6][R14.64], R104 ;  /* 0x000000680e00a985 */ /* 0x0005e2000c101b06 */
[----:B------:R-:W-:Y:S01]  /*f060*/  @!P6 LOP3.LUT R23, R22, 0xfffffffe, RZ, 0xc0, !PT ;  /* 0xfffffffe1617e812 */ /* 0x000fe200078ec0ff */
[----:B------:R-:W-:Y:S01]  /*f070*/  VIADD R20, R3, 0xd8 ;  /* 0x000000d803147836 */ /* 0x000fe20000000000 */
[----:B------:R-:W-:Y:S01]  /*f080*/  ISETP.GE.AND P0, PT, R0, UR4, PT ;  /* 0x0000000400007c0c */ /* 0x000fe2000bf06270 */
[----:B0-----:R-:W-:Y:S01]  /*f090*/  @!P3 IMAD.WIDE R10, R17, 0x4, R4 ;  /* 0x00000004110ab825 */ /* 0x001fe200078e0204 */
[----:B------:R-:W-:-:S02]  /*f0a0*/  ISETP.GE.AND P1, PT, R2, UR4, PT ;  /* 0x0000000402007c0c */ /* 0x000fc4000bf26270 */
[----:B------:R-:W-:Y:S01]  /*f0b0*/  ISETP.GE.AND P2, PT, R20, UR4, PT ;  /* 0x0000000414007c0c */ /* 0x000fe2000bf46270 */
[--C-:B------:R-:W-:Y:S01]  /*f0c0*/  @!P5 IMAD.WIDE R16, R21, 0x4, R4.reuse ;  /* 0x000000041510d825 */ /* 0x100fe200078e0204 */
[----:B------:R0:W-:Y:S03]  /*f0d0*/  @!P3 ST.E.64 desc[UR6][R10.64], R108 ;  /* 0x0000006c0a00b985 */ /* 0x0001e6000c101b06 */
[----:B-1----:R-:W-:Y:S01]  /*f0e0*/  @!P4 IMAD.WIDE R12, R19, 0x4, R4 ;  /* 0x00000004130cc825 */ /* 0x002fe200078e0204 */
[----:B--2---:R-:W-:-:S03]  /*f0f0*/  IADD3 R14, R3, 0xe8, RZ ;  /* 0x000000e8030e7810 */ /* 0x004fc60007ffe0ff */
[----:B------:R-:W-:Y:S01]  /*f100*/  @!P6 IMAD.WIDE R18, R23, 0x4, R4 ;  /* 0x000000041712e825 */ /* 0x000fe200078e0204 */
[----:B------:R1:W-:Y:S01]  /*f110*/  @!P4 ST.E.64 desc[UR6][R12.64], R112 ;  /* 0x000000700c00c985 */ /* 0x0003e2000c101b06 */
[----:B------:R-:W-:Y:S02]  /*f120*/  ISETP.GE.AND P4, PT, R14, UR4, PT ;  /* 0x000000040e007c0c */ /* 0x000fe4000bf86270 */
[C---:B------:R-:W-:Y:S01]  /*f130*/  VIADD R21, R3.reuse, 0xe0 ;  /* 0x000000e003157836 */ /* 0x040fe20000000000 */
[----:B------:R2:W-:Y:S01]  /*f140*/  @!P5 ST.E.64 desc[UR6][R16.64], R116 ;  /* 0x000000741000d985 */ /* 0x0005e2000c101b06 */
[C---:B------:R-:W-:Y:S01]  /*f150*/  VIADD R15, R3.reuse, 0xf0 ;  /* 0x000000f0030f7836 */ /* 0x040fe20000000000 */
[----:B------:R-:W-:Y:S01]  /*f160*/  @!P0 LEA.HI R0, R0, R0, RZ, 0x1 ;  /* 0x0000000000008211 */ /* 0x000fe200078f08ff */
[----:B0-----:R-:W-:Y:S01]  /*f170*/  VIADD R11, R3, 0xf8 ;  /* 0x000000f8030b7836 */ /* 0x001fe20000000000 */
[----:B------:R0:W-:Y:S01]  /*f180*/  @!P6 ST.E.64 desc[UR6][R18.64], R120 ;  /* 0x000000781200e985 */ /* 0x0001e2000c101b06 */
[----:B------:R-:W-:-:S02]  /*f190*/  ISETP.GE.AND P3, PT, R21, UR4, PT ;  /* 0x0000000415007c0c */ /* 0x000fc4000bf66270 */
[----:B------:R-:W-:Y:S02]  /*f1a0*/  ISETP.GE.AND P5, PT, R15, UR4, PT ;  /* 0x000000040f007c0c */ /* 0x000fe4000bfa6270 */
[----:B------:R-:W-:Y:S02]  /*f1b0*/  ISETP.GE.AND P6, PT, R11, UR4, PT ;  /* 0x000000040b007c0c */ /* 0x000fe4000bfc6270 */
[----:B------:R-:W-:Y:S02]  /*f1c0*/  @!P1 LEA.HI R2, R2, R2, RZ, 0x1 ;  /* 0x0000000202029211 */ /* 0x000fe400078f08ff */
[----:B------:R-:W-:Y:S02]  /*f1d0*/  @!P2 LEA.HI R20, R20, R20, RZ, 0x1 ;  /* 0x000000141414a211 */ /* 0x000fe400078f08ff */
[----:B------:R-:W-:Y:S02]  /*f1e0*/  @!P4 LEA.HI R14, R14, R14, RZ, 0x1 ;  /* 0x0000000e0e0ec211 */ /* 0x000fe400078f08ff */
[----:B-1----:R-:W-:-:S02]  /*f1f0*/  @!P1 LOP3.LUT R13, R2, 0xfffffffe, RZ, 0xc0, !PT ;  /* 0xfffffffe020d9812 */ /* 0x002fc400078ec0ff */
[----:B------:R-:W-:Y:S02]  /*f200*/  @!P3 LEA.HI R21, R21, R21, RZ, 0x1 ;  /* 0x000000151515b211 */ /* 0x000fe400078f08ff */
[----:B------:R-:W-:Y:S02]  /*f210*/  @!P5 LEA.HI R10, R15, R15, RZ, 0x1 ;  /* 0x0000000f0f0ad211 */ /* 0x000fe400078f08ff */
[----:B------:R-:W-:Y:S02]  /*f220*/  @!P6 LEA.HI R12, R11, R11, RZ, 0x1 ;  /* 0x0000000b0b0ce211 */ /* 0x000fe400078f08ff */
[----:B------:R-:W-:Y:S02]  /*f230*/  @!P0 LOP3.LUT R11, R0, 0xfffffffe, RZ, 0xc0, !PT ;  /* 0xfffffffe000b8812 */ /* 0x000fe400078ec0ff */
[----:B------:R-:W-:Y:S02]  /*f240*/  @!P2 LOP3.LUT R15, R20, 0xfffffffe, RZ, 0xc0, !PT ;  /* 0xfffffffe140fa812 */ /* 0x000fe400078ec0ff */
[----:B--2---:R-:W-:-:S02]  /*f250*/  @!P3 LOP3.LUT R17, R21, 0xfffffffe, RZ, 0xc0, !PT ;  /* 0xfffffffe1511b812 */ /* 0x004fc400078ec0ff */
[----:B0-----:R-:W-:Y:S01]  /*f260*/  @!P4 LOP3.LUT R19, R14, 0xfffffffe, RZ, 0xc0, !PT ;  /* 0xfffffffe0e13c812 */ /* 0x001fe200078ec0ff */
        /* <DEDUP_REMOVED lines=16> */
.L_x_1042:
[----:B------:R-:W-:Y:S05]  /*f370*/  BSYNC B0 ;  /* 0x0000000000007941 */ /* 0x000fea0003800000 */
.L_x_1041:
[----:B------:R-:W-:Y:S01]  /*f380*/  ISETP.GE.AND P0, PT, R9, R8, PT ;  /* 0x000000080900720c */ /* 0x000fe20003f06270 */
[----:B0---4-:R0:W1:Y:S04]  /*f390*/  SHFL.IDX PT, R5, R7, 0x1, 0x1c1f ;  /* 0x003c1f0007057f89 */ /* 0x01106800000e0000 */
[----:B---3--:R0:W3:Y:S08]  /*f3a0*/  SHFL.IDX PT, R4, R6, 0x1, 0x1c1f ;  /* 0x003c1f0006047f89 */ /* 0x0080f000000e0000 */
[----:B0-----:R-:W-:Y:S05]  /*f3b0*/  @P0 BRA `(.L_x_961) ;  /* 0x0000005c00300947 */ /* 0x001fea0003800000 */
[C---:B--2---:R-:W-:Y:S01]  /*f3c0*/  VIADD R0, R3.reuse, 0x8 ;  /* 0x0000000803007836 */ /* 0x044fe20000000000 */
[----:B------:R-:W-:Y:S01]  /*f3d0*/  ULDC UR4, c[0x0][0xac8] ;  /* 0x0002b20000047ab9 */ /* 0x000fe20000000800 */
[C---:B------:R-:W-:Y:S01]  /*f3e0*/  VIADD R2, R3.reuse, 0x10 ;  /* 0x0000001003027836 */ /* 0x040fe20000000000 */
[C---:B------:R-:W-:Y:S01]  /*f3f0*/  ISETP.GE.AND P0, PT, R3.reuse, UR4, PT ;  /* 0x0000000403007c0c */ /* 0x040fe2000bf06270 */
        /* <DEDUP_REMOVED lines=9> */
[----:B------:R-:W-:Y:S01]  /*f490*/  ISETP.GE.AND P6, PT, R13, UR4, PT ;  /* 0x000000040d007c0c */ /* 0x000fe2000bfc6270 */
[----:B------:R-:W-:Y:S01]  /*f4a0*/  VIADD R20, R3, 0x58 ;  /* 0x0000005803147836 */ /* 0x000fe20000000000 */
[----:B------:R-:W-:Y:S01]  /*f4b0*/  ISETP.GE.AND P3, PT, R15, UR4, PT ;  /* 0x000000040f007c0c */ /* 0x000fe2000bf66270 */
[----:B-1-3--:R-:W-:Y:S01]  /*f4c0*/  @!P0 IMAD.WIDE R6, R3, 0x4, R4 ;  /* 0x0000000403068825 */ /* 0x00afe200078e0204 */
[----:B------:R-:W-:-:S02]  /*f4d0*/  ISETP.GE.AND P4, PT, R16, UR4, PT ;  /* 0x0000000410007c0c */ /* 0x000fc4000bf86270 */
[----:B------:R-:W-:Y:S02]  /*f4e0*/  @!P1 LEA.HI R0, R0, R0, RZ, 0x1 ;  /* 0x0000000000009211 */ /* 0x000fe400078f08ff */
[----:B------:R-:W-:Y:S01]  /*f4f0*/  @!P2 LEA.HI R2, R2, R2, RZ, 0x1 ;  /* 0x000000020202a211 */ /* 0x000fe200078f08ff */
[----:B------:R0:W-:Y:S01]  /*f500*/  @!P0 ST.E.64 desc[UR6][R6.64], R26 ;  /* 0x0000001a06008985 */ /* 0x0001e2000c101b06 */
[----:B------:R-:W-:Y:S01]  /*f510*/  @!P1 LOP3.LUT R9, R0, 0xfffffffe, RZ, 0xc0, !PT ;  /* 0xfffffffe00099812 */ /* 0x000fe200078ec0ff */
[C---:B------:R-:W-:Y:S01]  /*f520*/  VIADD R0, R3.reuse, 0x28 ;  /* 0x0000002803007836 */ /* 0x040fe20000000000 */
[----:B------:R-:W-:Y:S01]  /*f530*/  @!P2 LOP3.LUT R11, R2, 0xfffffffe, RZ, 0xc0, !PT ;  /* 0xfffffffe020ba812 */ /* 0x000fe200078ec0ff */
[----:B------:R-:W-:Y:S01]  /*f540*/  VIADD R2, R3, 0x30 ;  /* 0x0000003003027836 */ /* 0x000fe20000000000 */
[----:B------:R-:W-:Y:S01]  /*f550*/  @!P5 LEA.HI R12, R12, R12, RZ, 0x1 ;  /* 0x0000000c0c0cd211 */ /* 0x000fe200078f08ff */
[----:B------:R-:W-:Y:S01]  /*f560*/  @!P1 IMAD.WIDE R8, R9, 0x4, R4 ;  /* 0x0000000409089825 */ /* 0x000fe200078e0204 */
[----:B------:R-:W-:-:S02]  /*f570*/  ISETP.GE.AND P0, PT, R0, UR4, PT ;  /* 0x0000000400007c0c */ /* 0x000fc4000bf06270 */
[----:B------:R-:W-:Y:S01]  /*f580*/  @!P6 LEA.HI R13, R13, R13, RZ, 0x1 ;  /* 0x0000000d0d0de211 */ /* 0x000fe200078f08ff */
[--C-:B------:R-:W-:Y:S01]  /*f590*/  @!P2 IMAD.WIDE R10, R11, 0x4, R4.reuse ;  /* 0x000000040b0aa825 */ /* 0x100fe200078e0204 */
[----:B------:R1:W-:Y:S01]  /*f5a0*/  @!P1 ST.E.64 desc[UR6][R8.64], R30 ;  /* 0x0000001e08009985 */ /* 0x0003e2000c101b06 */
[----:B------:R-:W-:Y:S02]  /*f5b0*/  ISETP.GE.AND P1, PT, R2, UR4, PT ;  /* 0x0000000402007c0c */ /* 0x000fe4000bf26270 */
[----:B0-----:R-:W-:Y:S01]  /*f5c0*/  @!P5 LOP3.LUT R7, R12, 0xfffffffe, RZ, 0xc0, !PT ;  /* 0xfffffffe0c07d812 */ /* 0x001fe200078ec0ff */
[----:B------:R0:W-:Y:S01]  /*f5d0*/  @!P2 ST.E.64 desc[UR6][R10.64], R34 ;  /* 0x000000220a00a985 */ /* 0x0001e2000c101b06 */
[----:B------:R-:W-:Y:S02]  /*f5e0*/  ISETP.GE.AND P2, PT, R14, UR4, PT ;  /* 0x000000040e007c0c */ /* 0x000fe4000bf46270 */
[----:B------:R-:W-:Y:S01]  /*f5f0*/  @!P4 LEA.HI R16, R16, R16, RZ, 0x1 ;  /* 0x000000101010c211 */ /* 0x000fe200078f08ff */
[----:B------:R-:W-:Y:S01]  /*f600*/  @!P5 IMAD.WIDE R6, R7, 0x4, R4 ;  /* 0x000000040706d825 */ /* 0x000fe200078e0204 */
[----:B------:R-:W-:-:S02]  /*f610*/  @!P0 LEA.HI R0, R0, R0, RZ, 0x1 ;  /* 0x0000000000008211 */ /* 0x000fc400078f08ff */
[----:B------:R-:W-:Y:S01]  /*f620*/  @!P4 LOP3.LUT R19, R16, 0xfffffffe, RZ, 0xc0, !PT ;  /* 0xfffffffe1013c812 */ /* 0x000fe200078ec0ff */
[----:B------:R-:W-:Y:S01]  /*f630*/  VIADD R16, R3, 0x70 ;  /* 0x0000007003107836 */ /* 0x000fe20000000000 */
[----:B------:R2:W-:Y:S01]  /*f640*/  @!P5 ST.E.64 desc[UR6][R6.64], R38 ;  /* 0x000000260600d985 */ /* 0x0005e2000c101b06 */
[----:B-1----:R-:W-:Y:S02]  /*f650*/  @!P6 LOP3.LUT R9, R13, 0xfffffffe, RZ, 0xc0, !PT ;  /* 0xfffffffe0d09e812 */ /* 0x002fe400078ec0ff */
[----:B------:R-:W-:Y:S02]  /*f660*/  @!P1 LEA.HI R2, R2, R2, RZ, 0x1 ;  /* 0x0000000202029211 */ /* 0x000fe400078f08ff */
[----:B------:R-:W-:Y:S01]  /*f670*/  @!P2 LEA.HI R14, R14, R14, RZ, 0x1 ;  /* 0x0000000e0e0ea211 */ /* 0x000fe200078f08ff */
[--C-:B------:R-:W-:Y:S01]  /*f680*/  @!P6 IMAD.WIDE R8, R9, 0x4, R4.reuse ;  /* 0x000000040908e825 */ /* 0x100fe200078e0204 */
[----:B0-----:R-:W-:Y:S02]  /*f690*/  @!P3 LEA.HI R10, R15, R15, RZ, 0x1 ;  /* 0x0000000f0f0ab211 */ /* 0x001fe400078f08ff */
[----:B------:R-:W-:Y:S01]  /*f6a0*/  @!P0 LOP3.LUT R11, R0, 0xfffffffe, RZ, 0xc0, !PT ;  /* 0xfffffffe000b8812 */ /* 0x000fe200078ec0ff */
[----:B------:R-:W-:Y:S01]  /*f6b0*/  VIADD R0, R3, 0x60 ;  /* 0x0000006003007836 */ /* 0x000fe20000000000 */
[----:B------:R-:W-:Y:S01]  /*f6c0*/  @!P1 LOP3.LUT R13, R2, 0xfffffffe, RZ, 0xc0, !PT ;  /* 0xfffffffe020d9812 */ /* 0x000fe200078ec0ff */
[----:B------:R0:W-:Y:S01]  /*f6d0*/  @!P6 ST.E.64 desc[UR6][R8.64], R42 ;  /* 0x0000002a0800e985 */ /* 0x0001e2000c101b06 */
[----:B------:R-:W-:Y:S01]  /*f6e0*/  @!P2 LOP3.LUT R15, R14, 0xfffffffe, RZ, 0xc0, !PT ;  /* 0xfffffffe0e0fa812 */ /* 0x000fe200078ec0ff */
[----:B--2---:R-:W-:Y:S01]  /*f6f0*/  @!P0 IMAD.WIDE R6, R11, 0x4, R4 ;  /* 0x000000040b068825 */ /* 0x004fe200078e0204 */
[----:B------:R-:W-:-:S02]  /*f700*/  @!P3 LOP3.LUT R17, R10, 0xfffffffe, RZ, 0xc0, !PT ;  /* 0xfffffffe0a11b812 */ /* 0x000fc400078ec0ff */
[----:B------:R-:W-:Y:S01]  /*f710*/  IADD3 R18, R3, 0x50, RZ ;  /* 0x0000005003127810 */ /* 0x000fe20007ffe0ff */
[--C-:B------:R-:W-:Y:S01]  /*f720*/  @!P2 IMAD.WIDE R10, R15, 0x4, R4.reuse ;  /* 0x000000040f0aa825 */ /* 0x100fe200078e0204 */
[----:B------:R-:W-:Y:S01]  /*f730*/  ISETP.GE.AND P6, PT, R20, UR4, PT ;  /* 0x0000000414007c0c */ /* 0x000fe2000bfc6270 */
[----:B------:R-:W-:Y:S01]  /*f740*/  @!P0 ST.E.64 desc[UR6][R6.64], R46 ;  /* 0x0000002e06008985 */ /* 0x000fe2000c101b06 */
[----:B------:R-:W-:Y:S01]  /*f750*/  ISETP.GE.AND P5, PT, R18, UR4, PT ;  /* 0x0000000412007c0c */ /* 0x000fe2000bfa6270 */
[----:B------:R-:W-:Y:S01]  /*f760*/  @!P4 IMAD.WIDE R14, R19, 0x4, R4 ;  /* 0x00000004130ec825 */ /* 0x000fe200078e0204 */
[----:B------:R-:W-:-:S03]  /*f770*/  IADD3 R19, R3, 0x80, RZ ;  /* 0x0000008003137810 */ /* 0x000fc60007ffe0ff */
[----:B0-----:R-:W-:Y:S01]  /*f780*/  @!P1 IMAD.WIDE R8, R13, 0x4, R4 ;  /* 0x000000040d089825 */ /* 0x001fe200078e0204 */
[----:B------:R-:W-:-:S03]  /*f790*/  ISETP.GE.AND P0, PT, R19, UR4, PT ;  /* 0x0000000413007c0c */ /* 0x000fc6000bf06270 */
[----:B------:R-:W-:Y:S01]  /*f7a0*/  @!P3 IMAD.WIDE R12, R17, 0x4, R4 ;  /* 0x00000004110cb825 */ /* 0x000fe200078e0204 */
[----:B------:R0:W-:Y:S01]  /*f7b0*/  @!P1 ST.E.64 desc[UR6][R8.64], R50 ;  /* 0x0000003208009985 */ /* 0x0001e2000c101b06 */
[----:B------:R-:W-:Y:S02]  /*f7c0*/  @!P6 LEA.HI R20, R20, R20, RZ, 0x1 ;  /* 0x000000141414e211 */ /* 0x000fe400078f08ff */
[C---:B------:R-:W-:Y:S01]  /*f7d0*/  VIADD R2, R3.reuse, 0x68 ;  /* 0x0000006803027836 */ /* 0x040fe20000000000 */
[----:B------:R1:W-:Y:S01]  /*f7e0*/  @!P2 ST.E.64 desc[UR6][R10.64], R54 ;  /* 0x000000360a00a985 */ /* 0x0003e2000c101b06 */
[----:B------:R-:W-:Y:S01]  /*f7f0*/  VIADD R17, R3, 0x78 ;  /* 0x0000007803117836 */ /* 0x000fe20000000000 */
[----:B------:R-:W-:Y:S02]  /*f800*/  ISETP.GE.AND P2, PT, R16, UR4, PT ;  /* 0x0000000410007c0c */ /* 0x000fe4000bf46270 */
[----:B------:R2:W-:Y:S01]  /*f810*/  @!P3 ST.E.64 desc[UR6][R12.64], R58 ;  /* 0x0000003a0c00b985 */ /* 0x0005e2000c101b06 */
[----:B------:R-:W-:-:S02]  /*f820*/  ISETP.GE.AND P3, PT, R2, UR4, PT ;  /* 0x0000000402007c0c */ /* 0x000fc4000bf66270 */
[----:B------:R-:W-:Y:S01]  /*f830*/  ISETP.GE.AND P1, PT, R17, UR4, PT ;  /* 0x0000000411007c0c */ /* 0x000fe2000bf26270 */
[----:B------:R3:W-:Y:S01]  /*f840*/  @!P4 ST.E.64 desc[UR6][R14.64], R62 ;  /* 0x0000003e0e00c985 */ /* 0x0007e2000c101b06 */
[----:B------:R-:W-:Y:S02]  /*f850*/  ISETP.GE.AND P4, PT, R0, UR4, PT ;  /* 0x0000000400007c0c */ /* 0x000fe4000bf86270 */
[----:B------:R-:W-:Y:S02]  /*f860*/  @!P5 LEA.HI R18, R18, R18, RZ, 0x1 ;  /* 0x000000121212d211 */ /* 0x000fe400078f08ff */
[----:B0-----:R-:W-:Y:S01]  /*f870*/  @!P6 LOP3.LUT R9, R20, 0xfffffffe, RZ, 0xc0, !PT ;  /* 0xfffffffe1409e812 */ /* 0x001fe200078ec0ff */
[C---:B------:R-:W-:Y:S01]  /*f880*/  VIADD R20, R3.reuse, 0x90 ;  /* 0x0000009003147836 */ /* 0x040fe20000000000 */
[----:B------:R-:W-:Y:S01]  /*f890*/  @!P5 LOP3.LUT R7, R18, 0xfffffffe, RZ, 0xc0, !PT ;  /* 0xfffffffe1207d812 */ /* 0x000fe200078ec0ff */
[----:B------:R-:W-:Y:S01]  /*f8a0*/  VIADD R18, R3, 0x88 ;  /* 0x0000008803127836 */ /* 0x000fe20000000000 */
[----:B------:R-:W-:Y:S01]  /*f8b0*/  @!P2 LEA.HI R16, R16, R16, RZ, 0x1 ;  /* 0x000000101010a211 */ /* 0x000fe200078f08ff */
[----:B------:R-:W-:Y:S01]  /*f8c0*/  @!P6 IMAD.WIDE R8, R9, 0x4, R4 ;  /* 0x000000040908e825 */ /* 0x000fe200078e0204 */
[----:B------:R-:W-:-:S02]  /*f8d0*/  @!P3 LEA.HI R2, R2, R2, RZ, 0x1 ;  /* 0x000000020202b211 */ /* 0x000fc400078f08ff */
[----:B------:R-:W-:Y:S01]  /*f8e0*/  @!P1 LEA.HI R17, R17, R17, RZ, 0x1 ;  /* 0x0000001111119211 */ /* 0x000fe200078f08ff */
[----:B------:R-:W-:Y:S01]  /*f8f0*/  @!P5 IMAD.WIDE R6, R7, 0x4, R4 ;  /* 0x000000040706d825 */ /* 0x000fe200078e0204 */
[----:B------:R-:W-:Y:S02]  /*f900*/  @!P4 LEA.HI R0, R0, R0, RZ, 0x1 ;  /* 0x000000000000c211 */ /* 0x000fe400078f08ff */
[----:B------:R-:W-:Y:S02]  /*f910*/  @!P0 LEA.HI R19, R19, R19, RZ, 0x1 ;  /* 0x0000001313138211 */ /* 0x000fe400078f08ff */
[----:B-1----:R-:W-:Y:S01]  /*f920*/  @!P4 LOP3.LUT R11, R0, 0xfffffffe, RZ, 0xc0, !PT ;  /* 0xfffffffe000bc812 */ /* 0x002fe200078ec0ff */
[----:B------:R0:W-:Y:S01]  /*f930*/  @!P5 ST.E.64 desc[UR6][R6.64], R66 ;  /* 0x000000420600d985 */ /* 0x0001e2000c101b06 */
[----:B--2---:R-:W-:Y:S01]  /*f940*/  @!P3 LOP3.LUT R13, R2, 0xfffffffe, RZ, 0xc0, !PT ;  /* 0xfffffffe020db812 */ /* 0x004fe200078ec0ff */
[----:B------:R-:W-:Y:S01]  /*f950*/  VIADD R0, R3, 0x98 ;  /* 0x0000009803007836 */ /* 0x000fe20000000000 */
[----:B---3--:R-:W-:Y:S01]  /*f960*/  @!P2 LOP3.LUT R15, R16, 0xfffffffe, RZ, 0xc0, !PT ;  /* 0xfffffffe100fa812 */ /* 0x008fe200078ec0ff */
[----:B------:R1:W-:Y:S01]  /*f970*/  @!P6 ST.E.64 desc[UR6][R8.64], R70 ;  /* 0x000000460800e985 */ /* 0x0003e2000c101b06 */
[----:B------:R-:W-:Y:S01]  /*f980*/  @!P1 LOP3.LUT R17, R17, 0xfffffffe, RZ, 0xc0, !PT ;  /* 0xfffffffe11119812 */ /* 0x000fe200078ec0ff */
[----:B------:R-:W-:Y:S01]  /*f990*/  VIADD R2, R3, 0xa0 ;  /* 0x000000a003027836 */ /* 0x000fe20000000000 */
[----:B------:R-:W-:Y:S01]  /*f9a0*/  @!P0 LOP3.LUT R19, R19, 0xfffffffe, RZ, 0xc0, !PT ;  /* 0xfffffffe13138812 */ /* 0x000fe200078ec0ff */
[----:B------:R-:W-:Y:S01]  /*f9b0*/  VIADD R16, R3, 0xa8 ;  /* 0x000000a803107836 */ /* 0x000fe20000000000 */
[----:B------:R-:W-:-:S02]  /*f9c0*/  ISETP.GE.AND P6, PT, R18, UR4, PT ;  /* 0x0000000412007c0c */ /* 0x000fc4000bfc6270 */
[----:B------:R-:W-:Y:S01]  /*f9d0*/  ISETP.GE.AND P5, PT, R20, UR4, PT ;  /* 0x0000000414007c0c */ /* 0x000fe2000bfa6270 */
[----:B0-----:R-:W-:-:S04]  /*f9e0*/  @!P4 IMAD.WIDE R6, R11, 0x4, R4 ;  /* 0x000000040b06c825 */ /* 0x001fc800078e0204 */
[--C-:B-1----:R-:W-:Y:S01]  /*f9f0*/  @!P3 IMAD.WIDE R8, R13, 0x4, R4.reuse ;  /* 0x000000040d08b825 */ /* 0x102fe200078e0204 */
[----:B------:R0:W-:Y:S01]  /*fa00*/  @!P4 ST.E.64 desc[UR6][R6.64], R74 ;  /* 0x0000004a0600c985 */ /* 0x0001e2000c101b06 */
[----:B------:R-:W-:Y:S02]  /*fa10*/  ISETP.GE.AND P4, PT, R2, UR4, PT ;  /* 0x0000000402007c0c */ /* 0x000fe4000bf86270 */
[--C-:B------:R-:W-:Y:S01]  /*fa20*/  @!P2 IMAD.WIDE R10, R15, 0x4, R4.reuse ;  /* 0x000000040f0aa825 */ /* 0x100fe200078e0204 */
[----:B------:R1:W-:Y:S01]  /*fa30*/  @!P3 ST.E.64 desc[UR6][R8.64], R78 ;  /* 0x0000004e0800b985 */ /* 0x0003e2000c101b06 */
[----:B------:R-:W-:Y:S02]  /*fa40*/  @!P6 LEA.HI R18, R18, R18, RZ, 0x1 ;  /* 0x000000121212e211 */ /* 0x000fe400078f08ff */
[----:B------:R-:W-:Y:S01]  /*fa50*/  @!P1 IMAD.WIDE R12, R17, 0x4, R4 ;  /* 0x00000004110c9825 */ /* 0x000fe200078e0204 */
[----:B------:R2:W-:Y:S01]  /*fa60*/  @!P2 ST.E.64 desc[UR6][R10.64], R82 ;  /* 0x000000520a00a985 */ /* 0x0005e2000c101b06 */
[----:B------:R-:W-:-:S02]  /*fa70*/  IADD3 R17, R3, 0xb0, RZ ;  /* 0x000000b003117810 */ /* 0x000fc40007ffe0ff */
[----:B------:R-:W-:Y:S01]  /*fa80*/  @!P0 IMAD.WIDE R14, R19, 0x4, R4 ;  /* 0x00000004130e8825 */ /* 0x000fe200078e0204 */
[----:B------:R3:W-:Y:S01]  /*fa90*/  @!P1 ST.E.64 desc[UR6][R12.64], R86 ;  /* 0x000000560c009985 */ /* 0x0007e2000c101b06 */
[----:B------:R-:W-:Y:S02]  /*faa0*/  @!P5 LEA.HI R20, R20, R20, RZ, 0x1 ;  /* 0x000000141414d211 */ /* 0x000fe400078f08ff */
[----:B------:R-:W-:Y:S01]  /*fab0*/  VIADD R19, R3, 0xb8 ;  /* 0x000000b803137836 */ /* 0x000fe20000000000 */
[----:B------:R4:W-:Y:S01]  /*fac0*/  @!P0 ST.E.64 desc[UR6][R14.64], R90 ;  /* 0x0000005a0e008985 */ /* 0x0009e2000c101b06 */
[----:B------:R-:W-:Y:S02]  /*fad0*/  ISETP.GE.AND P0, PT, R0, UR4, PT ;  /* 0x0000000400007c0c */ /* 0x000fe4000bf06270 */
[----:B------:R-:W-:Y:S02]  /*fae0*/  ISETP.GE.AND P3, PT, R16, UR4, PT ;  /* 0x0000000410007c0c */ /* 0x000fe4000bf66270 */
[----:B------:R-:W-:-:S02]  /*faf0*/  ISETP.GE.AND P2, PT, R17, UR4, PT ;  /* 0x0000000411007c0c */ /* 0x000fc4000bf46270 */
[----:B0-----:R-:W-:Y:S01]  /*fb00*/  @!P6 LOP3.LUT R7, R18, 0xfffffffe, RZ, 0xc0, !PT ;  /* 0xfffffffe1207e812 */ /* 0x001fe200078ec0ff */
[----:B------:R-:W-:Y:S01]  /*fb10*/  VIADD R18, R3, 0xc0 ;  /* 0x000000c003127836 */ /* 0x000fe20000000000 */
[----:B------:R-:W-:Y:S02]  /*fb20*/  ISETP.GE.AND P1, PT, R19, UR4, PT ;  /* 0x0000000413007c0c */ /* 0x000fe4000bf26270 */
[----:B-1----:R-:W-:Y:S01]  /*fb30*/  @!P5 LOP3.LUT R9, R20, 0xfffffffe, RZ, 0xc0, !PT ;  /* 0xfffffffe1409d812 */ /* 0x002fe200078ec0ff */
[--C-:B------:R-:W-:Y:S01]  /*fb40*/  @!P6 IMAD.WIDE R6, R7, 0x4, R4.reuse ;  /* 0x000000040706e825 */ /* 0x100fe200078e0204 */
[----:B------:R-:W-:Y:S02]  /*fb50*/  @!P4 LEA.HI R2, R2, R2, RZ, 0x1 ;  /* 0x000000020202c211 */ /* 0x000fe400078f08ff */
[----:B------:R-:W-:Y:S01]  /*fb60*/  @!P0 LEA.HI R0, R0, R0, RZ, 0x1 ;  /* 0x0000000000008211 */ /* 0x000fe200078f08ff */
[----:B------:R-:W-:Y:S01]  /*fb70*/  @!P5 IMAD.WIDE R8, R9, 0x4, R4 ;  /* 0x000000040908d825 */ /* 0x000fe200078e0204 */
[----:B------:R0:W-:Y:S01]  /*fb80*/  @!P6 ST.E.64 desc[UR6][R6.64], R94 ;  /* 0x0000005e0600e985 */ /* 0x0001e2000c101b06 */
[----:B------:R-:W-:-:S02]  /*fb90*/  @!P3 LEA.HI R16, R16, R16, RZ, 0x1 ;  /* 0x000000101010b211 */ /* 0x000fc400078f08ff */
[----:B--2---:R-:W-:Y:S01]  /*fba0*/  @!P0 LOP3.LUT R11, R0, 0xfffffffe, RZ, 0xc0, !PT ;  /* 0xfffffffe000b8812 */ /* 0x004fe200078ec0ff */
[----:B------:R1:W-:Y:S01]  /*fbb0*/  @!P5 ST.E.64 desc[UR6][R8.64], R98 ;  /* 0x000000620800d985 */ /* 0x0003e2000c101b06 */
[C---:B------:R-:W-:Y:S01]  /*fbc0*/  VIADD R20, R3.reuse, 0xc8 ;  /* 0x000000c803147836 */ /* 0x040fe20000000000 */
[----:B------:R-:W-:Y:S01]  /*fbd0*/  ISETP.GE.AND P5, PT, R18, UR4, PT ;  /* 0x0000000412007c0c */ /* 0x000fe2000bfa6270 */
[----:B------:R-:W-:Y:S01]  /*fbe0*/  VIADD R0, R3, 0xd0 ;  /* 0x000000d003007836 */ /* 0x000fe20000000000 */
[----:B------:R-:W-:Y:S02]  /*fbf0*/  @!P2 LEA.HI R17, R17, R17, RZ, 0x1 ;  /* 0x000000111111a211 */ /* 0x000fe400078f08ff */
[----:B------:R-:W-:Y:S02]  /*fc00*/  @!P1 LEA.HI R19, R19, R19, RZ, 0x1 ;  /* 0x0000001313139211 */ /* 0x000fe400078f08ff */
[----:B---3--:R-:W-:Y:S01]  /*fc10*/  @!P4 LOP3.LUT R13, R2, 0xfffffffe, RZ, 0xc0, !PT ;  /* 0xfffffffe020dc812 */ /* 0x008fe200078ec0ff */
[----:B------:R-:W-:Y:S01]  /*fc20*/  VIADD R2, R3, 0xd8 ;  /* 0x000000d803027836 */ /* 0x000fe20000000000 */
[----:B----4-:R-:W-:Y:S01]  /*fc30*/  @!P3 LOP3.LUT R15, R16, 0xfffffffe, RZ, 0xc0, !PT ;  /* 0xfffffffe100fb812 */ /* 0x010fe200078ec0ff */
[----:B0-----:R-:W-:Y:S01]  /*fc40*/  @!P0 IMAD.WIDE R6, R11, 0x4, R4 ;  /* 0x000000040b068825 */ /* 0x001fe200078e0204 */
[----:B------:R-:W-:-:S02]  /*fc50*/  @!P2 LOP3.LUT R17, R17, 0xfffffffe, RZ, 0xc0, !PT ;  /* 0xfffffffe1111a812 */ /* 0x000fc400078ec0ff */
[----:B------:R-:W-:Y:S01]  /*fc60*/  ISETP.GE.AND P6, PT, R20, UR4, PT ;  /* 0x0000000414007c0c */ /* 0x000fe2000bfc6270 */
[--C-:B-1----:R-:W-:Y:S01]  /*fc70*/  @!P4 IMAD.WIDE R8, R13, 0x4, R4.reuse ;  /* 0x000000040d08c825 */ /* 0x102fe200078e0204 */
[----:B------:R-:W-:Y:S01]  /*fc80*/  @!P1 LOP3.LUT R19, R19, 0xfffffffe, RZ, 0xc0, !PT ;  /* 0xfffffffe13139812 */ /* 0x000fe200078ec0ff */
[----:B------:R0:W-:Y:S01]  /*fc90*/  @!P0 ST.E.64 desc[UR6][R6.64], R102 ;  /* 0x0000006606008985 */ /* 0x0001e2000c101b06 */
[----:B------:R-:W-:Y:S01]  /*fca0*/  ISETP.GE.AND P0, PT, R0, UR4, PT ;  /* 0x0000000400007c0c */ /* 0x000fe2000bf06270 */
[--C-:B------:R-:W-:Y:S01]  /*fcb0*/  @!P3 IMAD.WIDE R10, R15, 0x4, R4.reuse ;  /* 0x000000040f0ab825 */ /* 0x100fe200078e0204 */
[----:B------:R-:W-:Y:S01]  /*fcc0*/  IADD3 R16, R3, 0xe0, RZ ;  /* 0x000000e003107810 */ /* 0x000fe20007ffe0ff */
[----:B------:R1:W-:Y:S01]  /*fcd0*/  @!P4 ST.E.64 desc[UR6][R8.64], R106 ;  /* 0x0000006a0800c985 */ /* 0x0003e2000c101b06 */
[----:B------:R-:W-:Y:S01]  /*fce0*/  @!P5 LEA.HI R18, R18, R18, RZ, 0x1 ;  /* 0x000000121212d211 */ /* 0x000fe200078f08ff */
[--C-:B------:R-:W-:Y:S02]  /*fcf0*/  @!P2 IMAD.WIDE R12, R17, 0x4, R4.reuse ;  /* 0x00000004110ca825 */ /* 0x100fe400078e0204 */
[----:B------:R2:W-:Y:S02]  /*fd00*/  @!P3 ST.E.64 desc[UR6][R10.64], R110 ;  /* 0x0000006e0a00b985 */ /* 0x0005e4000c101b06 */
[--C-:B------:R-:W-:Y:S01]  /*fd10*/  @!P1 IMAD.WIDE R14, R19, 0x4, R4.reuse ;  /* 0x00000004130e9825 */ /* 0x100fe200078e0204 */
[----:B------:R-:W-:Y:S01]  /*fd20*/  @!P6 LEA.HI R20, R20, R20, RZ, 0x1 ;  /* 0x000000141414e211 */ /* 0x000fe200078f08ff */
[----:B------:R3:W-:Y:S01]  /*fd30*/  @!P2 ST.E.64 desc[UR6][R12.64], R114 ;  /* 0x000000720c00a985 */ /* 0x0007e2000c101b06 */
[----:B------:R-:W-:Y:S01]  /*fd40*/  ISETP.GE.AND P2, PT, R16, UR4, PT ;  /* 0x0000000410007c0c */ /* 0x000fe2000bf46270 */
[C---:B------:R-:W-:Y:S01]  /*fd50*/  VIADD R17, R3.reuse, 0xe8 ;  /* 0x000000e803117836 */ /* 0x040fe20000000000 */
[----:B0-----:R-:W-:Y:S01]  /*fd60*/  @!P5 LOP3.LUT R7, R18, 0xfffffffe, RZ, 0xc0, !PT ;  /* 0xfffffffe1207d812 */ /* 0x001fe200078ec0ff */
[C---:B------:R-:W-:Y:S01]  /*fd70*/  VIADD R19, R3.reuse, 0xf0 ;  /* 0x000000f003137836 */ /* 0x040fe20000000000 */
[----:B------:R-:W-:Y:S01]  /*fd80*/  @!P1 ST.E.64 desc[UR6][R14.64], R118 ;  /* 0x000000760e009985 */ /* 0x000fe2000c101b06 */
[----:B------:R-:W-:Y:S01]  /*fd90*/  ISETP.GE.AND P1, PT, R2, UR4, PT ;  /* 0x0000000402007c0c */ /* 0x000fe2000bf26270 */
[----:B------:R-:W-:Y:S01]  /*fda0*/  VIADD R3, R3, 0xf8 ;  /* 0x000000f803037836 */ /* 0x000fe20000000000 */
[----:B------:R-:W-:Y:S01]  /*fdb0*/  ISETP.GE.AND P3, PT, R17, UR4, PT ;  /* 0x0000000411007c0c */ /* 0x000fe2000bf66270 */
[----:B------:R-:W-:Y:S01]  /*fdc0*/  @!P5 IMAD.WIDE R6, R7, 0x4, R4 ;  /* 0x000000040706d825 */ /* 0x000fe200078e0204 */
[----:B------:R-:W-:-:S02]  /*fdd0*/  ISETP.GE.AND P4, PT, R19, UR4, PT ;  /* 0x0000000413007c0c */ /* 0x000fc4000bf86270 */
[----:B------:R-:W-:Y:S02]  /*fde0*/  @!P0 LEA.HI R0, R0, R0, RZ, 0x1 ;  /* 0x0000000000008211 */ /* 0x000fe400078f08ff */
[----:B-1----:R-:W-:Y:S01]  /*fdf0*/  @!P6 LOP3.LUT R9, R20, 0xfffffffe, RZ, 0xc0, !PT ;  /* 0xfffffffe1409e812 */ /* 0x002fe200078ec0ff */
[----:B------:R0:W-:Y:S01]  /*fe00*/  @!P5 ST.E.64 desc[UR6][R6.64], R122 ;  /* 0x0000007a0600d985 */ /* 0x0001e2000c101b06 */
[----:B--2---:R-:W-:Y:S02]  /*fe10*/  @!P0 LOP3.LUT R11, R0, 0xfffffffe, RZ, 0xc0, !PT ;  /* 0xfffffffe000b8812 */ /* 0x004fe400078ec0ff */
[----:B------:R-:W-:Y:S01]  /*fe20*/  @!P2 LEA.HI R16, R16, R16, RZ, 0x1 ;  /* 0x000000101010a211 */ /* 0x000fe200078f08ff */
[----:B------:R-:W-:Y:S01]  /*fe30*/  @!P6 IMAD.WIDE R8, R9, 0x4, R4 ;  /* 0x000000040908e825 */ /* 0x000fe200078e0204 */
[----:B------:R-:W-:Y:S02]  /*fe40*/  @!P1 LEA.HI R2, R2, R2, RZ, 0x1 ;  /* 0x0000000202029211 */ /* 0x000fe400078f08ff */
[----:B------:R-:W-:-:S02]  /*fe50*/  @!P3 LEA.HI R17, R17, R17, RZ, 0x1 ;  /* 0x000000111111b211 */ /* 0x000fc400078f08ff */
[----:B------:R1:W-:Y:S01]  /*fe60*/  @!P6 ST.E.64 desc[UR6][R8.64], R126 ;  /* 0x0000007e0800e985 */ /* 0x0003e2000c101b06 */
[----:B------:R-:W-:Y:S02]  /*fe70*/  @!P4 LEA.HI R19, R19, R19, RZ, 0x1 ;  /* 0x000000131313c211 */ /* 0x000fe400078f08ff */
[----:B---3--:R-:W-:Y:S01]  /*fe80*/  @!P1 LOP3.LUT R13, R2, 0xfffffffe, RZ, 0xc0, !PT ;  /* 0xfffffffe020d9812 */ /* 0x008fe200078ec0ff */
[--C-:B0-----:R-:W-:Y:S01]  /*fe90*/  @!P0 IMAD.WIDE R6, R11, 0x4, R4.reuse ;  /* 0x000000040b068825 */ /* 0x101fe200078e0204 */
[----:B------:R-:W-:Y:S02]  /*fea0*/  @!P2 LOP3.LUT R15, R16, 0xfffffffe, RZ, 0xc0, !PT ;  /* 0xfffffffe100fa812 */ /* 0x000fe400078ec0ff */
[----:B------:R-:W-:Y:S02]  /*feb0*/  @!P3 LOP3.LUT R17, R17, 0xfffffffe, RZ, 0xc0, !PT ;  /* 0xfffffffe1111b812 */ /* 0x000fe400078ec0ff */
[----:B------:R0:W-:Y:S01]  /*fec0*/  @!P0 ST.E.64 desc[UR6][R6.64], R130 ;  /* 0x0000008206008985 */ /* 0x0001e2000c101b06 */
[----:B------:R-:W-:Y:S01]  /*fed0*/  ISETP.GE.AND P0, PT, R3, UR4, PT ;  /* 0x0000000403007c0c */ /* 0x000fe2000bf06270 */
[----:B------:R-:W-:Y:S01]  /*fee0*/  @!P2 IMAD.WIDE R10, R15, 0x4, R4 ;  /* 0x000000040f0aa825 */ /* 0x000fe200078e0204 */
[----:B------:R-:W-:-:S03]  /*fef0*/  @!P4 LOP3.LUT R19, R19, 0xfffffffe, RZ, 0xc0, !PT ;  /* 0xfffffffe1313c812 */ /* 0x000fc600078ec0ff */
[----:B-1----:R-:W-:-:S04]  /*ff00*/  @!P1 IMAD.WIDE R8, R13, 0x4, R4 ;  /* 0x000000040d089825 */ /* 0x002fc800078e0204 */
[--C-:B------:R-:W-:Y:S01]  /*ff10*/  @!P3 IMAD.WIDE R12, R17, 0x4, R4.reuse ;  /* 0x00000004110cb825 */ /* 0x100fe200078e0204 */
[----:B------:R0:W-:Y:S03]  /*ff20*/  @!P1 ST.E.64 desc[UR6][R8.64], R134 ;  /* 0x0000008608009985 */ /* 0x0001e6000c101b06 */
[----:B------:R-:W-:Y:S01]  /*ff30*/  @!P4 IMAD.WIDE R14, R19, 0x4, R4 ;  /* 0x00000004130ec825 */ /* 0x000fe200078e0204 */
[----:B------:R0:W-:Y:S04]  /*ff40*/  @!P2 ST.E.64 desc[UR6][R10.64], R138 ;  /* 0x0000008a0a00a985 */ /* 0x0001e8000c101b06 */
        /* <DEDUP_REMOVED lines=9> */
.L_x_1040:
        /* <DEDUP_REMOVED lines=12> */
[----:B------:R-:W2:Y:S01]  /*100a0*/  LDL R4, [R1] ;  /* 0x0000000001047983 */ /* 0x000ea20000100800 */
[----:B------:R-:W-:Y:S01]  /*100b0*/  ISETP.NE.AND P0, PT, R6, 0x1, PT ;  /* 0x000000010600780c */ /* 0x000fe20003f05270 */
[----:B------:R-:W-:Y:S01]  /*100c0*/  S2UR UR7, SR_CTAID.Z ;  /* 0x00000000000779c3 */ /* 0x000fe20000002700 */
[----:B------:R-:W-:Y:S01]  /*100d0*/  ULDC.64 UR8, c[0x0][0xbd0] ;  /* 0x0002f40000087ab9 */ /* 0x000fe20000000a00 */
[----:B------:R-:W-:Y:S01]  /*100e0*/  IMAD.MOV.U32 R5, RZ, RZ, R0 ;  /* 0x000000ffff057224 */ /* 0x000fe200078e0000 */
[----:B------:R-:W-:-:S05]  /*100f0*/  ULDC.64 UR12, c[0x0][0x208] ;  /* 0x00008200000c7ab9 */ /* 0x000fca0000000a00 */
[----:B------:R-:W0:Y:S08]  /*10100*/  LDC.64 R10, c[0x0][0xbd8] ;  /* 0x0002f600ff0a7b82 */ /* 0x000e300000000a00 */
[----:B------:R-:W1:Y:S08]  /*10110*/  @P0 LDC R7, c[0x0][0xbec] ;  /* 0x0002fb00ff070b82 */ /* 0x000e700000000800 */
[----:B------:R-:W3:Y:S08]  /*10120*/  @P0 LDC R9, c[0x0][0xbf0] ;  /* 0x0002fc00ff090b82 */ /* 0x000ef00000000800 */
[----:B------:R-:W4:Y:S08]  /*10130*/  S2UR UR10, SR_CTAID.Y ;  /* 0x00000000000a79c3 */ /* 0x000f300000002600 */
[----:B------:R-:W4:Y:S01]  /*10140*/  LDC R8, c[0x0][0xc50] ;  /* 0x00031400ff087b82 */ /* 0x000f220000000800 */
[----:B--2---:R-:W-:Y:S01]  /*10150*/  R2UR UR11, R4 ;  /* 0x00000000040b72ca */ /* 0x004fe200000e0000 */
[----:B-1----:R-:W-:-:S05]  /*10160*/  @P0 IMAD.HI.U32 R4, R0, R7, RZ ;  /* 0x0000000700040227 */ /* 0x002fca00078e00ff */
[----:B---3--:R-:W-:-:S07]  /*10170*/  @P0 SHF.R.U32.HI R5, RZ, R9, R4 ;  /* 0x00000009ff050219 */ /* 0x008fce0000011604 */
[----:B------:R-:W-:Y:S02]  /*10180*/  USHF.R.S32.HI UR6, URZ, 0x1f, UR11 ;  /* 0x0000001f3f067899 */ /* 0x000fe4000801140b */
[----:B------:R-:W-:Y:S01]  /*10190*/  IMAD R7, RZ, RZ, -UR11 ;  /* 0x8000000bff077e24 */ /* 0x000fe2000f8e02ff */
[----:B------:R-:W-:Y:S02]  /*101a0*/  UIMAD.WIDE.U32 UR4, UR11, UR8, URZ ;  /* 0x000000080b0472a5 */ /* 0x000fe4000f8e003f */
[----:B------:R-:W-:Y:S01]  /*101b0*/  UIMAD UR6, UR6, UR8, URZ ;  /* 0x00000008060672a4 */ /* 0x000fe2000f8e023f */
[----:B----4-:R-:W-:Y:S01]  /*101c0*/  IMAD R9, R8, R7, UR10 ;  /* 0x0000000a08097e24 */ /* 0x010fe2000f8e0207 */
[----:B------:R-:W-:Y:S01]  /*101d0*/  USHF.R.S32.HI UR8, URZ, 0x1f, UR7 ;  /* 0x0000001f3f087899 */ /* 0x000fe20008011407 */
[----:B------:R-:W-:Y:S01]  /*101e0*/  IADD3 R7, -R5, RZ, RZ ;  /* 0x000000ff05077210 */ /* 0x000fe20007ffe1ff */
[----:B------:R-:W-:Y:S01]  /*101f0*/  UIMAD UR6, UR11, UR9, UR6 ;  /* 0x000000090b0672a4 */ /* 0x000fe2000f8e0206 */
[----:B------:R-:W-:Y:S01]  /*10200*/  IMAD.U32 R3, RZ, RZ, UR5 ;  /* 0x00000005ff037e24 */ /* 0x000fe2000f8e00ff */
[----:B------:R-:W-:Y:S01]  /*10210*/  SHF.R.S32.HI R4, RZ, 0x1f, R9 ;  /* 0x0000001fff047819 */ /* 0x000fe20000011409 */
[----:B------:R-:W-:Y:S01]  /*10220*/  IMAD.U32 R2, RZ, RZ, UR4 ;  /* 0x00000004ff027e24 */ /* 0x000fe2000f8e00ff */
[----:B------:R-:W-:Y:S01]  /*10230*/  UIADD3 UR6, UR5, UR6, URZ ;  /* 0x0000000605067290 */ /* 0x000fe2000fffe03f */
[----:B0-----:R-:W-:-:S02]  /*10240*/  IMAD R12, R10, UR8, RZ ;  /* 0x000000080a0c7c24 */ /* 0x001fc4000f8e02ff */
[----:B------:R-:W-:Y:S01]  /*10250*/  ULDC.64 UR4, c[0x0][0xbe0] ;  /* 0x0002f80000047ab9 */ /* 0x000fe20000000a00 */
[----:B------:R-:W-:Y:S02]  /*10260*/  IMAD R7, R6, R7, R0 ;  /* 0x0000000706077224 */ /* 0x000fe400078e0200 */
[----:B------:R-:W-:Y:S02]  /*10270*/  IMAD.U32 R3, RZ, RZ, UR6 ;  /* 0x00000006ff037e24 */ /* 0x000fe4000f8e00ff */
[----:B------:R-:W-:Y:S01]  /*10280*/  IMAD R11, R11, UR7, R12 ;  /* 0x000000070b0b7c24 */ /* 0x000fe2000f8e020c */
[----:B------:R-:W-:Y:S01]  /*10290*/  SHF.R.S32.HI R0, RZ, 0x1f, R7 ;  /* 0x0000001fff007819 */ /* 0x000fe20000011407 */
[----:B------:R-:W-:-:S04]  /*102a0*/  IMAD.WIDE.U32 R2, R10, UR7, R2 ;  /* 0x000000070a027c25 */ /* 0x000fc8000f8e0002 */
[----:B------:R-:W-:Y:S02]  /*102b0*/  IMAD.IADD R3, R11, 0x1, R3 ;  /* 0x000000010b037824 */ /* 0x000fe400078e0203 */
[----:B------:R-:W-:Y:S02]  /*102c0*/  IMAD R4, R4, UR4, RZ ;  /* 0x0000000404047c24 */ /* 0x000fe4000f8e02ff */
[----:B------:R-:W-:-:S04]  /*102d0*/  IMAD.WIDE.U32 R2, R9, UR4, R2 ;  /* 0x0000000409027c25 */ /* 0x000fc8000f8e0002 */
[----:B------:R-:W-:Y:S01]  /*102e0*/  IMAD R4, R9, UR5, R4 ;  /* 0x0000000509047c24 */ /* 0x000fe2000f8e0204 */
[----:B------:R-:W-:Y:S01]  /*102f0*/  SHF.R.S32.HI R9, RZ, 0x1f, R5 ;  /* 0x0000001fff097819 */ /* 0x000fe20000011405 */
[----:B------:R-:W-:Y:S01]  /*10300*/  ULDC.64 UR4, c[0x0][0xbc8] ;  /* 0x0002f20000047ab9 */ /* 0x000fe20000000a00 */
[----:B------:R-:W-:Y:S01]  /*10310*/  IADD3 R2, P0, R5, R2, RZ ;  /* 0x0000000205027210 */ /* 0x000fe20007f1e0ff */
[----:B------:R-:W-:-:S03]  /*10320*/  IMAD R0, R0, UR4, RZ ;  /* 0x0000000400007c24 */ /* 0x000fc6000f8e02ff */
[----:B------:R-:W-:Y:S01]  /*10330*/  IADD3.X R3, R9, R3, R4, P0, !PT ;  /* 0x0000000309037210 */ /* 0x000fe200007fe404 */
[C---:B------:R-:W-:Y:S02]  /*10340*/  IMAD R5, R7.reuse, UR5, R0 ;  /* 0x0000000507057c24 */ /* 0x040fe4000f8e0200 */
[----:B------:R-:W-:Y:S01]  /*10350*/  IMAD.WIDE.U32 R2, R7, UR4, R2 ;  /* 0x0000000407027c25 */ /* 0x000fe2000f8e0002 */
[----:B------:R-:W-:-:S03]  /*10360*/  ULDC.64 UR4, c[0x0][0xba8] ;  /* 0x0002ea0000047ab9 */ /* 0x000fc60000000a00 */
[----:B------:R-:W-:Y:S01]  /*10370*/  IMAD.IADD R3, R3, 0x1, R5 ;  /* 0x0000000103037824 */ /* 0x000fe200078e0205 */
[----:B------:R-:W-:-:S04]  /*10380*/  LEA R4, P0, R2, UR4, 0x2 ;  /* 0x0000000402047c11 */ /* 0x000fc8000f8010ff */
[----:B------:R-:W-:Y:S01]  /*10390*/  LEA.HI.X R5, R2, UR5, R3, 0x2, P0 ;  /* 0x0000000502057c11 */ /* 0x000fe200080f1403 */
[----:B------:R-:W-:-:S05]  /*103a0*/  IMAD.MOV.U32 R3, RZ, RZ, -0x800000 ;  /* 0xff800000ff037424 */ /* 0x000fca00078e00ff */
[----:B------:R4:W-:Y:S01]  /*103b0*/  STG.E desc[UR12][R4.64], R3 ;  /* 0x0000000304007986 */ /* 0x0009e2000c10190c */
[----:B------:R-:W-:Y:S05]  /*103c0*/  BRA `(.L_x_961) ;  /* 0x0000004c002c7947 */ /* 0x000fea0003800000 */
.L_x_959:
        /* <DEDUP_REMOVED lines=18> */
.L_x_1043:
[----:B------:R-:W-:Y:S01]  /*104f0*/  ULDC UR7, c[0x0][0xc50] ;  /* 0x0003140000077ab9 */ /* 0x000fe20000000800 */
[----:B------:R-:W-:Y:S01]  /*10500*/  UMOV UR36, UR6 ;  /* 0x0000000600247c82 */ /* 0x000fe20008000000 */
[----:B------:R-:W-:-:S11]  /*10510*/  UISETP.NE.AND UP0, UPT, UR7, 0x1, UPT ;  /* 0x000000010700788c */ /* 0x000fd6000bf05270 */
[----:B------:R-:W-:Y:S01]  /*10520*/  @UP0 ULDC UR4, c[0x0][0xc54] ;  /* 0x0003150000040ab9 */ /* 0x000fe20000000800 */
[----:B------:R-:W-:Y:S01]  /*10530*/  @UP0 ULDC UR8, c[0x0][0xc58] ;  /* 0x0003160000080ab9 */ /* 0x000fe20000000800 */
[----:B------:R-:W-:-:S04]  /*10540*/  UIMAD.WIDE.U32 UR4, UR6, UR4, URZ ;  /* 0x00000004060472a5 */ /* 0x000fc8000f8e003f */
[----:B------:R-:W-:-:S12]  /*10550*/  @UP0 USHF.R.U32.HI UR36, URZ, UR8, UR5 ;  /* 0x000000083f240299 */ /* 0x000fd80008011605 */
.L_x_1044:
[----:B------:R-:W-:Y:S01]  /*10560*/  ISETP.GE.AND P0, PT, R18, RZ, PT ;  /* 0x000000ff1200720c */ /* 0x000fe20003f06270 */
[----:B------:R-:W-:Y:S01]  /*10570*/  UIADD3 UR44, -UR36, URZ, URZ ;  /* 0x0000003f242c7290 */ /* 0x000fe2000fffe13f */
[----:B------:R-:W-:Y:S01]  /*10580*/  IMAD.MOV.U32 R9, RZ, RZ, 0x1 ;  /* 0x00000001ff097424 */ /* 0x000fe200078e00ff */
[----:B------:R-:W-:Y:S01]  /*10590*/  MOV R3, 0x1 ;  /* 0x0000000100037802 */ /* 0x000fe20000000f00 */
[----:B------:R-:W-:Y:S01]  /*105a0*/  IMAD.MOV.U32 R0, RZ, RZ, RZ ;  /* 0x000000ffff007224 */ /* 0x000fe200078e00ff */
[----:B------:R-:W-:-:S08]  /*105b0*/  UIMAD UR44, UR7, UR44, UR6 ;  /* 0x0000002c072c72a4 */ /* 0x000fd0000f8e0206 */
[----:B------:R-:W-:Y:S05]  /*105c0*/  @!P0 BRA `(.L_x_1045) ;  /* 0x0000004400e48947 */ /* 0x000fea0003800000 */
[----:B------:R-:W0:Y:S01]  /*105d0*/  S2UR UR45, SR_CTAID.X ;  /* 0x00000000002d79c3 */ /* 0x000e220000002500 */
[----:B------:R-:W-:Y:S01]  /*105e0*/  ULDC.64 UR4, c[0x0][0x418] ;  /* 0x0001060000047ab9 */ /* 0x000fe20000000a00 */
[----:B------:R-:W-:Y:S01]  /*105f0*/  ULDC UR6, c[0x0][0x448] ;  /* 0x0001120000067ab9 */ /* 0x000fe20000000800 */
[----:B------:R-:W-:Y:S02]  /*10600*/  UISETP.NE.U32.AND UP0, UPT, UR4, URZ, UPT ;  /* 0x0000003f0400728c */ /* 0x000fe4000bf05070 */
[----:B------:R-:W-:Y:S02]  /*10610*/  UISETP.NE.AND UP1, UPT, UR6, 0x1, UPT ;  /* 0x000000010600788c */ /* 0x000fe4000bf25270 */
[----:B------:R-:W-:Y:S01]  /*10620*/  UISETP.NE.AND.EX UP0, UPT, UR5, URZ, UPT, UP0 ;  /* 0x0000003f0500728c */ /* 0x000fe2000bf05300 */
[----:B------:R-:W-:Y:S02]  /*10630*/  ULDC UR6, c[0x0][0x424] ;  /* 0x0001090000067ab9 */ /* 0x000fe40000000800 */
[----:B------:R-:W-:Y:S01]  /*10640*/  ULDC.64 UR4, c[0x0][0x9e0] ;  /* 0x0002780000047ab9 */ /* 0x000fe20000000a00 */
[----:B------:R-:W-:-:S02]  /*10650*/  USEL UR9, UR6, 0x1, UP0 ;  /* 0x0000000106097887 */ /* 0x000fc40008000000 */
[----:B------:R-:W-:Y:S01]  /*10660*/  UISETP.GE.AND UP0, UPT, UR5, 0x1, UPT ;  /* 0x000000010500788c */ /* 0x000fe2000bf06270 */
[----:B------:R-:W-:Y:S02]  /*10670*/  ULDC UR10, c[0x0][0x288] ;  /* 0x0000a200000a7ab9 */ /* 0x000fe40000000800 */
[----:B------:R-:W-:Y:S01]  /*10680*/  @UP1 ULDC UR7, c[0x0][0x44c] ;  /* 0x0001130000071ab9 */ /* 0x000fe20000000800 */
[----:B------:R-:W-:Y:S01]  /*10690*/  ULDC UR12, c[0x0][0x2f0] ;  /* 0x0000bc00000c7ab9 */ /* 0x000fe20000000800 */
[----:B------:R-:W-:Y:S01]  /*106a0*/  UIADD3 UR11, -UR10, 0x1, URZ ;  /* 0x000000010a0b7890 */ /* 0x000fe2000fffe13f */
[----:B------:R-:W-:Y:S01]  /*106b0*/  PLOP3.LUT P1, PT, PT, PT, UP0, 0x80, 0x0 ;  /* 0x000000000000781c */ /* 0x000fe20003f2f008 */
[----:B------:R-:W-:Y:S01]  /*106c0*/  UIMAD UR13, UR9, UR12, 0x3f ;  /* 0x0000003f090d74a4 */ /* 0x000fe2000f8e020c */
[----:B------:R-:W-:Y:S01]  /*106d0*/  @UP1 ULDC UR14, c[0x0][0x450] ;  /* 0x00011400000e1ab9 */ /* 0x000fe20000000800 */
[----:B------:R-:W-:Y:S02]  /*106e0*/  UIMAD UR11, UR9, UR12, UR11 ;  /* 0x0000000c090b72a4 */ /* 0x000fe4000f8e020b */
[----:B0-----:R-:W-:-:S04]  /*106f0*/  USHF.L.U32 UR45, UR45, 0x7, URZ ;  /* 0x000000072d2d7899 */ /* 0x001fc8000800063f */
[----:B------:R-:W-:-:S04]  /*10700*/  UIADD3 UR8, UR45, 0x7f, URZ ;  /* 0x0000007f2d087890 */ /* 0x000fc8000fffe03f */
[----:B------:R-:W-:-:S04]  /*10710*/  UIMAD.WIDE.U32 UR6, UR8, UR7, URZ ;  /* 0x00000007080672a5 */ /* 0x000fc8000f8e003f */
[----:B------:R-:W-:Y:S02]  /*10720*/  @UP1 USHF.R.U32.HI UR8, URZ, UR14, UR7 ;  /* 0x0000000e3f081299 */ /* 0x000fe40008011607 */
[----:B------:R-:W-:Y:S02]  /*10730*/  USHF.R.S32.HI UR7, URZ, 0x1f, UR13 ;  /* 0x0000001f3f077899 */ /* 0x000fe4000801140d */
[----:B------:R-:W-:Y:S02]  /*10740*/  UIADD3 UR6, UR11, UR8, URZ ;  /* 0x000000080b067290 */ /* 0x000fe4000fffe03f */
[----:B------:R-:W-:Y:S02]  /*10750*/  ULEA.HI UR7, UR7, UR13, URZ, 0x6 ;  /* 0x0000000d07077291 */ /* 0x000fe4000f8f303f */
[----:B------:R-:W-:Y:S02]  /*10760*/  UIADD3 UR4, UR6, UR4, URZ ;  /* 0x0000000406047290 */ /* 0x000fe4000fffe03f */
[----:B------:R-:W-:Y:S01]  /*10770*/  USHF.R.S32.HI UR43, URZ, 0x6, UR7 ;  /* 0x000000063f2b7899 */ /* 0x000fe20008011407 */
        /* <DEDUP_REMOVED lines=11> */
.L_x_1047:
[----:B------:R-:W-:-:S11]  /*10830*/  UISETP.NE.AND UP0, UPT, UR5, 0x1, UPT ;  /* 0x000000010500788c */ /* 0x000fd6000bf05270 */
[----:B------:R-:W-:Y:S02]  /*10840*/  @UP0 ULDC.64 UR14, c[0x0][0x9e8] ;  /* 0x00027a00000e0ab9 */ /* 0x000fe40000000a00 */
[----:B------:R-:W-:-:S04]  /*10850*/  UIMAD.WIDE.U32 UR6, UR8, UR14, URZ ;  /* 0x0000000e080672a5 */ /* 0x000fc8000f8e003f */
[----:B------:R-:W-:-:S12]  /*10860*/  @UP0 USHF.R.U32.HI UR8, URZ, UR15, UR7 ;  /* 0x0000000f3f080299 */ /* 0x000fd80008011607 */
.L_x_1048:
[----:B------:R-:W-:-:S04]  /*10870*/  UIMAD UR8, UR8, UR5, UR5 ;  /* 0x00000005080872a4 */ /* 0x000fc8000f8e0205 */
[----:B------:R-:W-:-:S04]  /*10880*/  UISETP.LT.AND UP0, UPT, UR4, UR8, UPT ;  /* 0x000000080400728c */ /* 0x000fc8000bf01270 */
[----:B------:R-:W-:-:S12]  /*10890*/  USEL UR4, UR4, UR8, UP0 ;  /* 0x0000000804047287 */ /* 0x000fd80008000000 */
.L_x_1046:
[----:B------:R-:W-:Y:S01]  /*108a0*/  UIADD3 UR4, UR4, 0x3f, URZ ;  /* 0x0000003f04047890 */ /* 0x000fe2000fffe03f */
[----:B------:R-:W-:Y:S01]  /*108b0*/  @UP1 ULDC UR6, c[0x0][0x44c] ;  /* 0x0001130000061ab9 */ /* 0x000fe20000000800 */
[----:B------:R-:W-:Y:S02]  /*108c0*/  @UP1 ULDC UR11, c[0x0][0x450] ;  /* 0x00011400000b1ab9 */ /* 0x000fe40000000800 */
[----:B------:R-:W-:Y:S02]  /*108d0*/  USHF.R.S32.HI UR8, URZ, 0x1f, UR4 ;  /* 0x0000001f3f087899 */ /* 0x000fe40008011404 */
[----:B------:R-:W-:Y:S02]  /*108e0*/  UIMAD.WIDE.U32 UR6, UR45, UR6, URZ ;  /* 0x000000062d0672a5 */ /* 0x000fe4000f8e003f */
[----:B------:R-:W-:Y:S02]  /*108f0*/  ULEA.HI UR8, UR8, UR4, URZ, 0x6 ;  /* 0x0000000408087291 */ /* 0x000fe4000f8f303f */
[----:B------:R-:W-:Y:S01]  /*10900*/  UIMAD UR9, UR9, UR12, -UR10 ;  /* 0x0000000c090972a4 */ /* 0x000fe2000f8e0a0a */
[----:B------:R-:W-:Y:S01]  /*10910*/  UMOV UR4, UR45 ;  /* 0x0000002d00047c82 */ /* 0x000fe20008000000 */
[----:B------:R-:W-:-:S02]  /*10920*/  USHF.R.S32.HI UR42, URZ, 0x6, UR8 ;  /* 0x000000063f2a7899 */ /* 0x000fc40008011408 */
[----:B------:R-:W-:Y:S02]  /*10930*/  @UP1 USHF.R.U32.HI UR4, URZ, UR11, UR7 ;  /* 0x0000000b3f041299 */ /* 0x000fe40008011607 */
[----:B------:R-:W-:Y:S02]  /*10940*/  UISETP.LT.AND UP0, UPT, UR43, UR42, UPT ;  /* 0x0000002a2b00728c */ /* 0x000fe4000bf01270 */
[----:B------:R-:W-:Y:S01]  /*10950*/  UIADD3 UR4, UR9, UR4, URZ ;  /* 0x0000000409047290 */ /* 0x000fe2000fffe03f */
[----:B------:R-:W-:Y:S01]  /*10960*/  ULDC UR8, c[0x0][0x9dc] ;  /* 0x0002770000087ab9 */ /* 0x000fe20000000800 */
        /* <DEDUP_REMOVED lines=13> */
.L_x_1050:
[----:B------:R-:W-:-:S11]  /*10a40*/  UISETP.NE.AND UP0, UPT, UR5, 0x1, UPT ;  /* 0x000000010500788c */ /* 0x000fd6000bf05270 */
[----:B------:R-:W-:Y:S02]  /*10a50*/  @UP0 ULDC.64 UR10, c[0x0][0x9e8] ;  /* 0x00027a00000a0ab9 */ /* 0x000fe40000000a00 */
[----:B------:R-:W-:-:S04]  /*10a60*/  UIMAD.WIDE.U32 UR6, UR4, UR10, URZ ;  /* 0x0000000a040672a5 */ /* 0x000fc8000f8e003f */
[----:B------:R-:W-:-:S12]  /*10a70*/  @UP0 USHF.R.U32.HI UR4, URZ, UR11, UR7 ;  /* 0x0000000b3f040299 */ /* 0x000fd80008011607 */
.L_x_1051:
[----:B------:R-:W-:-:S04]  /*10a80*/  UIMAD UR4, UR4, UR5, URZ ;  /* 0x00000005040472a4 */ /* 0x000fc8000f8e023f */
[----:B------:R-:W-:-:S04]  /*10a90*/  UISETP.LT.AND UP0, UPT, UR8, UR4, UPT ;  /* 0x000000040800728c */ /* 0x000fc8000bf01270 */
[----:B------:R-:W-:-:S12]  /*10aa0*/  USEL UR8, UR8, UR4, !UP0 ;  /* 0x0000000408087287 */ /* 0x000fd8000c000000 */
.L_x_1049:
        /* <DEDUP_REMOVED lines=13> */
[----:B------:R-:W-:Y:S01]  /*10b80*/  IMAD.U32 R3, RZ, RZ, UR10 ;  /* 0x0000000aff037e24 */ /* 0x000fe2000f8e00ff */
[----:B------:R-:W-:-:S04]  /*10b90*/  UIADD3 UR4, UR10, -0x1, UR12 ;  /* 0xffffffff0a047890 */ /* 0x000fc8000fffe00c */
[-C--:B------:R-:W-:Y:S01]  /*10ba0*/  IABS R0, R3.reuse ;  /* 0x0000000300007213 */ /* 0x080fe20000000000 */
[----:B------:R-:W-:Y:S01]  /*10bb0*/  UIADD3 UR6, -UR40, UR4, URZ ;  /* 0x0000000428067290 */ /* 0x000fe2000fffe13f */
[----:B------:R-:W-:Y:S02]  /*10bc0*/  IABS R3, R3 ;  /* 0x0000000300037213 */ /* 0x000fe40000000000 */
[----:B------:R-:W-:Y:S01]  /*10bd0*/  R2UR UR11, R0 ;  /* 0x00000000000b72ca */ /* 0x000fe200000e0000 */
[----:B------:R-:W-:Y:S02]  /*10be0*/  UMOV UR4, URZ ;  /* 0x0000003f00047c82 */ /* 0x000fe40008000000 */
[----:B------:R-:W-:-:S05]  /*10bf0*/  IMAD.MOV R3, RZ, RZ, -R3 ;  /* 0x000000ffff037224 */ /* 0x000fca00078e0a03 */
[----:B------:R-:W-:-:S05]  /*10c00*/  R2UR UR9, R3 ;  /* 0x00000000030972ca */ /* 0x000fca00000e0000 */
[----:B------:R-:W0:Y:S08]  /*10c10*/  I2F.RP R0, UR11 ;  /* 0x0000000b00007d06 */ /* 0x000e300008209400 */
[----:B0-----:R-:W0:Y:S02]  /*10c20*/  MUFU.RCP R0, R0 ;  /* 0x0000000000007308 */ /* 0x001e240000001000 */
[----:B0-----:R-:W-:Y:S01]  /*10c30*/  VIADD R2, R0, 0xffffffe ;  /* 0x0ffffffe00027836 */ /* 0x001fe20000000000 */
[----:B------:R-:W-:Y:S01]  /*10c40*/  IABS R0, UR6 ;  /* 0x0000000600007c13 */ /* 0x000fe20008000000 */
[----:B------:R-:W-:-:S03]  /*10c50*/  ULOP3.LUT UR6, UR6, UR10, URZ, 0x3c, !UPT ;  /* 0x0000000a06067292 */ /* 0x000fc6000f8e3c3f */
[----:B------:R-:W-:Y:S01]  /*10c60*/  R2UR UR8, R0 ;  /* 0x00000000000872ca */ /* 0x000fe200000e0000 */
[----:B------:R-:W0:Y:S02]  /*10c70*/  F2I.FTZ.U32.TRUNC.NTZ R2, R2 ;  /* 0x0000000200027305 */ /* 0x000e24000021f000 */
[----:B0-----:R-:W-:-:S13]  /*10c80*/  R2UR UR5, R2 ;  /* 0x00000000020572ca */ /* 0x001fda00000e0000 */
[----:B------:R-:W-:-:S04]  /*10c90*/  UIADD3 UR7, URZ, -UR5, URZ ;  /* 0x800000053f077290 */ /* 0x000fc8000fffe03f */
[----:B------:R-:W-:-:S04]  /*10ca0*/  UIMAD UR7, UR7, UR11, URZ ;  /* 0x0000000b070772a4 */ /* 0x000fc8000f8e023f */
[----:B------:R-:W-:-:S04]  /*10cb0*/  UIMAD.WIDE.U32 UR4, UR5, UR7, UR4 ;  /* 0x00000007050472a5 */ /* 0x000fc8000f8e0004 */
[----:B------:R-:W-:-:S04]  /*10cc0*/  UIMAD.WIDE.U32 UR4, UR5, UR8, URZ ;  /* 0x00000008050472a5 */ /* 0x000fc8000f8e003f */
[----:B------:R-:W-:-:S04]  /*10cd0*/  UIMAD UR4, UR5, UR9, UR8 ;  /* 0x00000009050472a4 */ /* 0x000fc8000f8e0208 */
[----:B------:R-:W-:-:S11]  /*10ce0*/  UISETP.GT.U32.AND UP1, UPT, UR11, UR4, UPT ;  /* 0x000000040b00728c */ /* 0x000fd6000bf24070 */
[----:B------:R-:W-:Y:S02]  /*10cf0*/  @!UP1 UIADD3 UR4, UR4, -UR11, URZ ;  /* 0x8000000b04049290 */ /* 0x000fe4000fffe03f */
[----:B------:R-:W-:Y:S02]  /*10d00*/  @!UP1 UIADD3 UR5, UR5, 0x1, URZ ;  /* 0x0000000105059890 */ /* 0x000fe4000fffe03f */
[----:B------:R-:W-:Y:S02]  /*10d10*/  UISETP.GE.U32.AND UP0, UPT, UR4, UR11, UPT ;  /* 0x0000000b0400728c */ /* 0x000fe4000bf06070 */
[----:B------:R-:W-:-:S09]  /*10d20*/  UISETP.GE.AND UP1, UPT, UR6, URZ, UPT ;  /* 0x0000003f0600728c */ /* 0x000fd2000bf26270 */
[----:B------:R-:W-:Y:S02]  /*10d30*/  @UP0 UIADD3 UR5, UR5, 0x1, URZ ;  /* 0x0000000105050890 */ /* 0x000fe4000fffe03f */
[----:B------:R-:W-:Y:S02]  /*10d40*/  UISETP.NE.AND UP0, UPT, UR10, URZ, UPT ;  /* 0x0000003f0a00728c */ /* 0x000fe4000bf05270 */
[----:B------:R-:W-:-:S09]  /*10d50*/  @!UP1 UIADD3 UR5, -UR5, URZ, URZ ;  /* 0x0000003f05059290 */ /* 0x000fd2000fffe13f */
[----:B------:R-:W-:-:S07]  /*10d60*/  @!UP0 ULOP3.LUT UR5, URZ, UR10, URZ, 0x33, !UPT ;  /* 0x0000000a3f058292 */ /* 0x000fce000f8e333f */
[----:B------:R-:W-:-:S05]  /*10d70*/  UMOV UR41, UR5 ;  /* 0x0000000500297c82 */ /* 0x000fca0008000000 */
.L_x_1052:
[----:B------:R-:W-:Y:S01]  /*10d80*/  UIMAD UR39, UR44, UR41, UR40 ;  /* 0x000000292c2772a4 */ /* 0x000fe2000f8e0228 */
[----:B------:R-:W-:Y:S02]  /*10d90*/  IMAD.U32 R0, RZ, RZ, UR12 ;  /* 0x0000000cff007e24 */ /* 0x000fe4000f8e00ff */
[----:B------:R-:W-:-:S03]  /*10da0*/  IMAD.MOV.U32 R9, RZ, RZ, 0x1 ;  /* 0x00000001ff097424 */ /* 0x000fc600078e00ff */
[----:B------:R-:W-:-:S05]  /*10db0*/  IMAD.U32 R3, RZ, RZ, UR39 ;  /* 0x00000027ff037e24 */ /* 0x000fca000f8e00ff */
[----:B------:R-:W-:Y:S01]  /*10dc0*/  VIADDMNMX R17, R3, UR41, R0, PT ;  /* 0x0000002903117c46 */ /* 0x000fe2000b800100 */
[----:B------:R-:W-:Y:S01]  /*10dd0*/  IMAD.MOV.U32 R3, RZ, RZ, 0x1 ;  /* 0x00000001ff037424 */ /* 0x000fe200078e00ff */
[----:B------:R-:W-:Y:S02]  /*10de0*/  MOV R0, RZ ;  /* 0x000000ff00007202 */ /* 0x000fe40000000f00 */
[----:B------:R-:W-:Y:S01]  /*10df0*/  ISETP.GT.AND P0, PT, R17, UR39, PT ;  /* 0x0000002711007c0c */ /* 0x000fe2000bf04270 */
[----:B------:R0:W-:-:S12]  /*10e00*/  STL [R1+0x8], R17 ;  /* 0x0000081101007387 */ /* 0x0001d80000100800 */
[----:B0-----:R-:W-:Y:S05]  /*10e10*/  @!P0 BRA `(.L_x_1045) ;  /* 0x0000003c00d08947 */ /* 0x001fea0003800000 */
        /* <DEDUP_REMOVED lines=14> */
[----:B------:R-:W-:Y:S02]  /*10f00*/  IMAD.U32 R5, RZ, RZ, UR7 ;  /* 0x00000007ff057e24 */ /* 0x000fe4000f8e00ff */
[----:B------:R-:W-:Y:S02]  /*10f10*/  IMAD.U32 R6, RZ, RZ, UR8 ;  /* 0x00000008ff067e24 */ /* 0x000fe4000f8e00ff */
[----:B------:R-:W-:-:S02]  /*10f20*/  IMAD.U32 R10, RZ, RZ, UR4 ;  /* 0x00000004ff0a7e24 */ /* 0x000fc4000f8e00ff */
[----:B------:R-:W-:Y:S02]  /*10f30*/  IMAD.U32 R11, RZ, RZ, UR5 ;  /* 0x00000005ff0b7e24 */ /* 0x000fe4000f8e00ff */
[----:B------:R-:W-:Y:S02]  /*10f40*/  IMAD.MOV.U32 R8, RZ, RZ, 0x70 ;  /* 0x00000070ff087424 */ /* 0x000fe400078e00ff */
[----:B------:R-:W-:Y:S02]  /*10f50*/  IMAD.MOV.U32 R12, RZ, RZ, 0x1 ;  /* 0x00000001ff0c7424 */ /* 0x000fe400078e00ff */
[----:B------:R-:W-:-:S07]  /*10f60*/  IMAD.MOV.U32 R13, RZ, RZ, RZ ;  /* 0x000000ffff0d7224 */ /* 0x000fce00078e00ff */
[----:B------:R-:W-:-:S07]  /*10f70*/  LEPC R20, `(.L_x_1053) ;  /* 0x000000001014794e */ /* 0x000fce0000000000 */
[----:B0-----:R-:W-:Y:S05]  /*10f80*/  CALL.ABS.NOINC R2 ;  /* 0x0000000002007343 */ /* 0x001fea0003c00000 */
.L_x_1053:
        /* <DEDUP_REMOVED lines=11> */
[----:B------:R-:W-:Y:S01]  /*11040*/  MOV R8, 0x70 ;  /* 0x0000007000087802 */ /* 0x000fe20000000f00 */
[----:B------:R-:W-:Y:S02]  /*11050*/  IMAD.U32 R6, RZ, RZ, UR8 ;  /* 0x00000008ff067e24 */ /* 0x000fe4000f8e00ff */
[----:B------:R-:W-:-:S02]  /*11060*/  IMAD.U32 R7, RZ, RZ, UR9 ;  /* 0x00000009ff077e24 */ /* 0x000fc4000f8e00ff */
[----:B------:R-:W-:Y:S02]  /*11070*/  IMAD.U32 R10, RZ, RZ, UR4 ;  /* 0x00000004ff0a7e24 */ /* 0x000fe4000f8e00ff */
[----:B------:R-:W-:Y:S02]  /*11080*/  IMAD.U32 R11, RZ, RZ, UR5 ;  /* 0x00000005ff0b7e24 */ /* 0x000fe4000f8e00ff */
[----:B------:R-:W-:Y:S02]  /*11090*/  IMAD.MOV.U32 R12, RZ, RZ, 0x1 ;  /* 0x00000001ff0c7424 */ /* 0x000fe400078e00ff */
[----:B0-----:R-:W-:-:S07]  /*110a0*/  IMAD.MOV.U32 R13, RZ, RZ, RZ ;  /* 0x000000ffff0d7224 */ /* 0x001fce00078e00ff */
[----:B------:R-:W-:-:S07]  /*110b0*/  LEPC R20, `(.L_x_1055) ;  /* 0x000000001014794e */ /* 0x000fce0000000000 */
[----:B-1----:R-:W-:Y:S05]  /*110c0*/  CALL.ABS.NOINC R2 ;  /* 0x0000000002007343 */ /* 0x002fea0003c00000 */
.L_x_1055:
[----:B------:R0:W1:Y:S01]  /*110d0*/  LDC.64 R2, c[0x4][R16] ;  /* 0x0100000010027b82 */ /* 0x0000620000000a00 */
[----:B------:R-:W-:Y:S01]  /*110e0*/  ULDC.64 UR6, c[0x4][0xa8] ;  /* 0x01002a0000067ab9 */ /* 0x000fe20000000a00 */
[----:B------:R-:W-:Y:S01]  /*110f0*/  ULDC.64 UR8, c[0x4][0xb0] ;  /* 0x01002c0000087ab9 */ /* 0x000fe20000000a00 */
[----:B------:R-:W-:Y:S01]  /*11100*/  ULDC.64 UR4, c[0x4][0x40] ;  /* 0x0100100000047ab9 */ /* 0x000fe20000000a00 */
[----:B------:R-:W-:Y:S01]  /*11110*/  IMAD.U32 R4, RZ, RZ, UR6 ;  /* 0x00000006ff047e24 */ /* 0x000fe2000f8e00ff */
[----:B------:R-:W-:Y:S01]  /*11120*/  MOV R7, UR9 ;  /* 0x0000000900077c02 */ /* 0x000fe20008000f00 */
        /* <DEDUP_REMOVED lines=9> */
.L_x_1054:
        /* <DEDUP_REMOVED lines=8> */
[----:B------:R-:W-:Y:S01]  /*11240*/  IADD3 R17, R17, -0x1, RZ ;  /* 0xffffffff11117810 */ /* 0x000fe20007ffe0ff */
        /* <DEDUP_REMOVED lines=12> */
.L_x_1147:
        /* <DEDUP_REMOVED lines=8> */
.L_x_1150:
[----:B------:R-:W-:Y:S05]  /*11390*/  @!P6 BRA `(.L_x_1057) ;  /* 0x000000040020e947 */ /* 0x000fea0003800000 */
[----:B------:R-:W-:Y:S01]  /*113a0*/  IMAD.MOV.U32 R16, RZ, RZ, R18 ;  /* 0x000000ffff107224 */ /* 0x000fe200078e0012 */
[----:B------:R-:W-:Y:S06]  /*113b0*/  @!P1 BRA `(.L_x_1059) ;  /* 0x00000000004c9947 */ /* 0x000fec0003800000 */
[----:B------:R-:W1:Y:S01]  /*113c0*/  LDC R6, c[0x0][0x43c] ;  /* 0x00010f00ff067b82 */ /* 0x000e620000000800 */
[----:B0-----:R-:W-:Y:S01]  /*113d0*/  IMAD.MOV.U32 R0, RZ, RZ, R17 ;  /* 0x000000ffff007224 */ /* 0x001fe200078e0011 */
[----:B------:R-:W-:Y:S01]  /*113e0*/  ULDC.64 UR4, c[0x0][0x428] ;  /* 0x00010a0000047ab9 */ /* 0x000fe20000000a00 */
[----:B------:R-:W-:Y:S01]  /*113f0*/  ULDC.64 UR6, c[0x0][0x208] ;  /* 0x0000820000067ab9 */ /* 0x000fe20000000a00 */
[----:B------:R-:W-:-:S04]  /*11400*/  IMAD R7, R19, UR4, RZ ;  /* 0x0000000413077c24 */ /* 0x000fc8000f8e02ff */
[----:B------:R-:W-:Y:S01]  /*11410*/  IMAD R7, R18, UR5, R7 ;  /* 0x0000000512077c24 */ /* 0x000fe2000f8e0207 */
[----:B-1----:R-:W-:-:S13]  /*11420*/  ISETP.NE.AND P0, PT, R6, 0x1, PT ;  /* 0x000000010600780c */ /* 0x002fda0003f05270 */
[----:B------:R-:W0:Y:S02]  /*11430*/  @P0 LDC.64 R4, c[0x0][0x440] ;  /* 0x00011000ff040b82 */ /* 0x000e240000000a00 */
[----:B0-----:R-:W-:-:S05]  /*11440*/  @P0 IMAD.HI.U32 R4, R17, R4, RZ ;  /* 0x0000000411040227 */ /* 0x001fca00078e00ff */
[----:B------:R-:W-:-:S04]  /*11450*/  @P0 SHF.R.U32.HI R0, RZ, R5, R4 ;  /* 0x00000005ff000219 */ /* 0x000fc80000011604 */
[--C-:B------:R-:W-:Y:S01]  /*11460*/  SHF.R.S32.HI R5, RZ, 0x1f, R0.reuse ;  /* 0x0000001fff057819 */ /* 0x100fe20000011400 */
[----:B------:R-:W-:-:S04]  /*11470*/  IMAD.MOV.U32 R4, RZ, RZ, R0 ;  /* 0x000000ffff047224 */ /* 0x000fc800078e0000 */
[----:B------:R-:W-:-:S04]  /*11480*/  IMAD.WIDE.U32 R4, R18, UR4, R4 ;  /* 0x0000000412047c25 */ /* 0x000fc8000f8e0004 */
[----:B------:R-:W-:Y:S01]  /*11490*/  IMAD.IADD R5, R5, 0x1, R7 ;  /* 0x0000000105057824 */ /* 0x000fe200078e0207 */
[----:B------:R-:W-:-:S04]  /*114a0*/  LEA R2, P0, R4, R2, 0x2 ;  /* 0x0000000204027211 */ /* 0x000fc800078010ff */
[----:B------:R-:W-:-:S05]  /*114b0*/  LEA.HI.X R3, R4, R3, R5, 0x2, P0 ;  /* 0x0000000304037211 */ /* 0x000fca00000f1405 */
[----:B------:R1:W5:Y:S01]  /*114c0*/  LDG.E R16, desc[UR6][R2.64] ;  /* 0x0000000602107981 */ /* 0x000362000c1e1900 */
[----:B------:R-:W-:-:S04]  /*114d0*/  IMAD.MOV R0, RZ, RZ, -R0 ;  /* 0x000000ffff007224 */ /* 0x000fc800078e0a00 */
[----:B------:R-:W-:-:S07]  /*114e0*/  IMAD R17, R6, R0, R17 ;  /* 0x0000000006117224 */ /* 0x000fce00078e0211 */
.L_x_1059:
[----:B0-----:R-:W-:Y:S01]  /*114f0*/  MOV R0, 0x1 ;  /* 0x0000000100007802 */ /* 0x001fe20000000f00 */
[----:B------:R-:W1:Y:S03]  /*11500*/  S2R R8, SR_TID.X ;  /* 0x0000000000087919 */ /* 0x000e660000002100 */
[----:B------:R-:W-:-:S04]  /*11510*/  SHF.L.U32 R0, R0, 0x1f, RZ ;  /* 0x0000001f00007819 */ /* 0x000fc800000006ff */
[----:B------:R-:W0:Y:S01]  /*11520*/  SYNCS.PHASECHK.TRANS64.TRYWAIT P0, [UR38+0x30840], R0 ;  /* 0x03084000ff0075a7 */ /* 0x000e220008000166 */
[----:B-1----:R-:W-:-:S04]  /*11530*/  LOP3.LUT R2, R8, 0x7f, RZ, 0xc0, !PT ;  /* 0x0000007f08027812 */ /* 0x002fc800078ec0ff */
[----:B------:R-:W-:Y:S01]  /*11540*/  ISETP.NE.AND P1, PT, R2, RZ, PT ;  /* 0x000000ff0200720c */ /* 0x000fe20003f25270 */
[----:B0-----:R-:W-:-:S12]  /*11550*/  @!P0 BRA `(.L_x_1060) ;  /* 0x0000003c00f08947 */ /* 0x001fd80003800000 */
.L_x_1151:
[----:B------:R-:W-:Y:S05]  /*11560*/  @P1 BRA `(.L_x_1061) ;  /* 0x0000000000181947 */ /* 0x000fea0003800000 */
[----:B------:R-:W1:Y:S01]  /*11570*/  S2R R2, SR_TID.X ;  /* 0x0000000000027919 */ /* 0x000e620000002100 */
[----:B0-----:R-:W-:-:S04]  /*11580*/  IMAD.MOV.U32 R0, RZ, RZ, 0x8000 ;  /* 0x00008000ff007424 */ /* 0x001fc800078e00ff */
[----:B------:R2:W-:Y:S01]  /*11590*/  SYNCS.ARRIVE.TRANS64 RZ, [UR38+0x30830], R0 ;  /* 0x03083000ffff79a7 */ /* 0x0005e20008000026 */
[----:B-1----:R-:W-:-:S13]  /*115a0*/  LOP3.LUT P0, RZ, R2, 0x1f, RZ, 0xc0, !PT ;  /* 0x0000001f02ff7812 */ /* 0x002fda000780c0ff */
[----:B--2---:R-:W-:Y:S05]  /*115b0*/  @!P0 BRA `(.L_x_1061) ;  /* 0x0000000000048947 */ /* 0x004fea0003800000 */
[----:B------:R-:W-:Y:S01]  /*115c0*/  BPT.TRAP 0x1 ;  /* 0x000000040000795c */ /* 0x000fe20000300000 */
.L_x_1061:
        /* <DEDUP_REMOVED lines=10> */
[----:B------:R-:W-:Y:S01]  /*11670*/  USHF.L.U32 UR11, UR11, 0x6, URZ ;  /* 0x000000060b0b7899 */ /* 0x000fe2000800063f */
        /* <DEDUP_REMOVED lines=26> */
.L_x_1057:
        /* <DEDUP_REMOVED lines=21> */
[----:B01----:R-:W-:Y:S05]  /*11970*/  CALL.ABS.NOINC R2 ;  /* 0x0000000002007343 */ /* 0x003fea0003c00000 */
.L_x_1062:
[----:B------:R-:W1:Y:S01]  /*11980*/  LDC R6, c[0x0][0x448] ;  /* 0x00011200ff067b82 */ /* 0x000e620000000800 */
[----:B------:R-:W2:Y:S01]  /*11990*/  S2R R11, SR_TID.X ;  /* 0x00000000000b7919 */ /* 0x000ea20000002100 */
[----:B------:R-:W-:Y:S01]  /*119a0*/  USHF.R.S32.HI UR4, URZ, 0x1f, UR36 ;  /* 0x0000001f3f047899 */ /* 0x000fe20008011424 */
[----:B------:R-:W-:Y:S01]  /*119b0*/  ULDC.64 UR8, c[0x0][0x2d8] ;  /* 0x0000b60000087ab9 */ /* 0x000fe20000000a00 */
[----:B------:R-:W3:Y:S02]  /*119c0*/  S2R R10, SR_CTAID.Z ;  /* 0x00000000000a7919 */ /* 0x000ee40000002700 */
[----:B------:R-:W-:Y:S02]  /*119d0*/  UIMAD UR6, UR4, UR8, URZ ;  /* 0x00000008040672a4 */ /* 0x000fe4000f8e023f */
[----:B------:R-:W-:Y:S02]  /*119e0*/  UIMAD.WIDE.U32 UR4, UR36, UR8, URZ ;  /* 0x00000008240472a5 */ /* 0x000fe4000f8e003f */
[----:B------:R-:W-:-:S04]  /*119f0*/  UIMAD UR6, UR36, UR9, UR6 ;  /* 0x00000009240672a4 */ /* 0x000fc8000f8e0206 */
[----:B------:R-:W-:Y:S01]  /*11a00*/  UIADD3 UR5, UR5, UR6, URZ ;  /* 0x0000000605057290 */ /* 0x000fe2000fffe03f */
[----:B-1----:R-:W-:Y:S02]  /*11a10*/  ISETP.NE.AND P0, PT, R6, 0x1, PT ;  /* 0x000000010600780c */ /* 0x002fe40003f05270 */
[C---:B--2---:R-:W-:Y:S02]  /*11a20*/  LOP3.LUT R9, R11.reuse, 0x7f, RZ, 0xc0, !PT ;  /* 0x0000007f0b097812 */ /* 0x044fe400078ec0ff */
[----:B------:R-:W-:-:S09]  /*11a30*/  SHF.L.U32 R3, R11, 0x4, RZ ;  /* 0x000000040b037819 */ /* 0x000fd200000006ff */
[----:B------:R-:W1:Y:S01]  /*11a40*/  @P0 LDC R5, c[0x0][0x44c] ;  /* 0x00011300ff050b82 */ /* 0x000e620000000800 */
[----:B0-----:R-:W-:Y:S01]  /*11a50*/  SHF.R.U32.HI R0, RZ, 0x3, R9 ;  /* 0x00000003ff007819 */ /* 0x001fe20000011609 */
[----:B------:R-:W-:-:S03]  /*11a60*/  IMAD.SHL.U32 R9, R9, 0x8, RZ ;  /* 0x0000000809097824 */ /* 0x000fc600078e00ff */
[----:B------:R-:W-:-:S03]  /*11a70*/  LOP3.LUT R3, R0, 0x70, R3, 0xf8, !PT ;  /* 0x0000007000037812 */ /* 0x000fc600078ef803 */
[----:B------:R-:W0:Y:S02]  /*11a80*/  @P0 LDC R7, c[0x0][0x450] ;  /* 0x00011400ff070b82 */ /* 0x000e240000000800 */
[----:B------:R-:W-:-:S06]  /*11a90*/  VIADD R4, R3, UR45 ;  /* 0x0000002d03047c36 */ /* 0x000fcc0008000000 */
[----:B------:R-:W2:Y:S01]  /*11aa0*/  LDC.64 R2, c[0x0][0x2e0] ;  /* 0x0000b800ff027b82 */ /* 0x000ea20000000a00 */
[----:B-1----:R-:W-:-:S04]  /*11ab0*/  @P0 IMAD.HI.U32 R8, R4, R5, RZ ;  /* 0x0000000504080227 */ /* 0x002fc800078e00ff */
[----:B------:R-:W-:Y:S01]  /*11ac0*/  IMAD.MOV.U32 R5, RZ, RZ, R4 ;  /* 0x000000ffff057224 */ /* 0x000fe200078e0004 */
[----:B0-----:R-:W-:Y:S02]  /*11ad0*/  @P0 SHF.R.U32.HI R5, RZ, R7, R8 ;  /* 0x00000007ff050219 */ /* 0x001fe40000011608 */
[----:B---3--:R-:W-:-:S05]  /*11ae0*/  SHF.R.S32.HI R7, RZ, 0x1f, R10 ;  /* 0x0000001fff077819 */ /* 0x008fca000001140a */
[----:B--2---:R-:W-:-:S04]  /*11af0*/  IMAD R8, R7, R2, RZ ;  /* 0x0000000207087224 */ /* 0x004fc800078e02ff */
[C---:B------:R-:W-:Y:S01]  /*11b00*/  IMAD R7, R10.reuse, R3, R8 ;  /* 0x000000030a077224 */ /* 0x040fe200078e0208 */
[----:B------:R-:W-:Y:S01]  /*11b10*/  SHF.R.S32.HI R8, RZ, 0x1f, R5 ;  /* 0x0000001fff087819 */ /* 0x000fe20000011405 */
[----:B------:R-:W-:Y:S01]  /*11b20*/  IMAD.WIDE.U32 R2, R10, R2, UR4 ;  /* 0x000000040a027e25 */ /* 0x000fe2000f8e0002 */
[----:B------:R-:W-:-:S03]  /*11b30*/  ULDC.64 UR4, c[0x0][0x2d0] ;  /* 0x0000b40000047ab9 */ /* 0x000fc60000000a00 */
[----:B------:R-:W-:Y:S02]  /*11b40*/  IMAD.IADD R3, R3, 0x1, R7 ;  /* 0x0000000103037824 */ /* 0x000fe400078e0207 */
[----:B------:R-:W-:Y:S02]  /*11b50*/  IMAD.MOV R7, RZ, RZ, -R5 ;  /* 0x000000ffff077224 */ /* 0x000fe400078e0a05 */
[----:B------:R-:W-:Y:S02]  /*11b60*/  IMAD R8, R8, UR4, RZ ;  /* 0x0000000408087c24 */ /* 0x000fe4000f8e02ff */
[----:B------:R-:W-:Y:S02]  /*11b70*/  IMAD R4, R6, R7, R4 ;  /* 0x0000000706047224 */ /* 0x000fe400078e0204 */
[C---:B------:R-:W-:Y:S02]  /*11b80*/  IMAD R7, R5.reuse, UR5, R8 ;  /* 0x0000000505077c24 */ /* 0x040fe4000f8e0208 */
[----:B------:R-:W-:Y:S01]  /*11b90*/  IMAD.WIDE.U32 R2, R5, UR4, R2 ;  /* 0x0000000405027c25 */ /* 0x000fe2000f8e0002 */
[----:B------:R-:W-:Y:S01]  /*11ba0*/  SHF.R.S32.HI R5, RZ, 0x1f, R4 ;  /* 0x0000001fff057819 */ /* 0x000fe20000011404 */
[----:B------:R-:W-:-:S03]  /*11bb0*/  ULDC.64 UR4, c[0x0][0x2c8] ;  /* 0x0000b20000047ab9 */ /* 0x000fc60000000a00 */
[----:B------:R-:W-:Y:S01]  /*11bc0*/  IADD3 R3, R3, R7, RZ ;  /* 0x0000000703037210 */ /* 0x000fe20007ffe0ff */
[----:B------:R-:W-:-:S04]  /*11bd0*/  IMAD R5, R5, UR4, RZ ;  /* 0x0000000405057c24 */ /* 0x000fc8000f8e02ff */
[C---:B------:R-:W-:Y:S02]  /*11be0*/  IMAD R5, R4.reuse, UR5, R5 ;  /* 0x0000000504057c24 */ /* 0x040fe4000f8e0205 */
[----:B------:R-:W-:Y:S01]  /*11bf0*/  IMAD.WIDE.U32 R2, R4, UR4, R2 ;  /* 0x0000000404027c25 */ /* 0x000fe2000f8e0002 */
[----:B------:R-:W-:-:S03]  /*11c00*/  ULDC.64 UR4, c[0x0][0x280] ;  /* 0x0000a00000047ab9 */ /* 0x000fc60000000a00 */
[----:B------:R-:W-:Y:S01]  /*11c10*/  IMAD.IADD R7, R3, 0x1, R5 ;  /* 0x0000000103077824 */ /* 0x000fe200078e0205 */
[----:B------:R-:W-:Y:S01]  /*11c20*/  LEA R8, P0, R2, UR4, 0x1 ;  /* 0x0000000402087c11 */ /* 0x000fe2000f8008ff */
[----:B------:R-:W-:-:S03]  /*11c30*/  ULDC UR4, c[0x0][0x2b8] ;  /* 0x0000ae0000047ab9 */ /* 0x000fc60000000800 */
[----:B------:R-:W-:Y:S01]  /*11c40*/  LEA.HI.X R7, R2, UR5, R7, 0x1, P0 ;  /* 0x0000000502077c11 */ /* 0x000fe200080f0c07 */
[----:B------:R-:W-:-:S05]  /*11c50*/  IMAD.SHL.U32 R2, R11, 0x8, RZ ;  /* 0x000000080b027824 */ /* 0x000fca00078e00ff */
[C---:B------:R-:W-:Y:S02]  /*11c60*/  LOP3.LUT R3, R2.reuse, 0x1c0, RZ, 0xc0, !PT ;  /* 0x000001c002037812 */ /* 0x040fe400078ec0ff */
[----:B------:R-:W-:Y:S02]  /*11c70*/  LOP3.LUT R10, R2, 0x38, RZ, 0xc0, !PT ;  /* 0x00000038020a7812 */ /* 0x000fe400078ec0ff */
[----:B------:R-:W-:Y:S02]  /*11c80*/  LOP3.LUT R3, R3, 0x38, R2, 0xf8, !PT ;  /* 0x0000003803037812 */ /* 0x000fe400078ef802 */
[C---:B------:R-:W-:Y:S02]  /*11c90*/  LOP3.LUT R2, R10.reuse, 0x40, RZ, 0xfc, !PT ;  /* 0x000000400a027812 */ /* 0x040fe400078efcff */
[----:B------:R-:W-:Y:S02]  /*11ca0*/  ISETP.GE.AND P4, PT, R10, UR4, PT ;  /* 0x000000040a007c0c */ /* 0x000fe4000bf86270 */
[----:B------:R-:W-:-:S02]  /*11cb0*/  ISETP.GE.AND P2, PT, R2, UR4, PT ;  /* 0x0000000402007c0c */ /* 0x000fc4000bf46270 */
[----:B------:R-:W-:-:S04]  /*11cc0*/  LOP3.LUT R2, R10, 0x80, RZ, 0xfc, !PT ;  /* 0x000000800a027812 */ /* 0x000fc800078efcff */
[----:B------:R-:W-:Y:S02]  /*11cd0*/  ISETP.GE.AND P1, PT, R2, UR4, PT ;  /* 0x0000000402007c0c */ /* 0x000fe4000bf26270 */
[----:B------:R-:W-:-:S04]  /*11ce0*/  LOP3.LUT R2, R10, 0xc0, RZ, 0xfc, !PT ;  /* 0x000000c00a027812 */ /* 0x000fc800078efcff */
[----:B------:R-:W-:Y:S01]  /*11cf0*/  ISETP.GE.AND P0, PT, R2, UR4, PT ;  /* 0x0000000402007c0c */ /* 0x000fe2000bf06270 */
[----:B------:R-:W-:Y:S01]  /*11d00*/  UMOV UR4, 0xffffffff ;  /* 0xffffffff00047882 */ /* 0x000fe20000000000 */
[----:B------:R-:W-:-:S04]  /*11d10*/  LOP3.LUT R2, R3, 0x38, R11, 0x78, !PT ;  /* 0x0000003803027812 */ /* 0x000fc800078e780b */
[----:B------:R-:W-:Y:S01]  /*11d20*/  LOP3.LUT R9, R2, 0x200, R9, 0xf8, !PT ;  /* 0x0000020002097812 */ /* 0x000fe200078ef809 */
[----:B------:R-:W-:Y:S06]  /*11d30*/  BRA.DIV UR4, `(.L_x_1063) ;  /* 0x0000003a04107947 */ /* 0x000fec000b800000 */
[----:B------:R-:W0:Y:S01]  /*11d40*/  SHFL.IDX PT, R2, R7, RZ, 0x181f ;  /* 0x00181fff07027589 */ /* 0x000e2200000e0000 */
[----:B------:R-:W-:Y:S01]  /*11d50*/  ULDC UR4, c[0x0][0x288] ;  /* 0x0000a20000047ab9 */ /* 0x000fe20000000800 */
[----:B------:R-:W-:Y:S01]  /*11d60*/  VIADD R0, R0, UR45 ;  /* 0x0000002d00007c36 */ /* 0x000fe20008000000 */
[----:B------:R-:W-:Y:S01]  /*11d70*/  ULDC.64 UR6, c[0x0][0x208] ;  /* 0x0000820000067ab9 */ /* 0x000fe20000000a00 */
[----:B------:R-:W1:Y:S01]  /*11d80*/  SHFL.IDX PT, R14, R8, RZ, 0x181f ;  /* 0x00181fff080e7589 */ /* 0x000e6200000e0000 */
[----:B------:R-:W-:Y:S02]  /*11d90*/  IMAD R6, R6, UR4, RZ ;  /* 0x0000000406067c24 */ /* 0x000fe4000f8e02ff */
[C---:B------:R-:W-:Y:S01]  /*11da0*/  VIADD R11, R0.reuse, 0x10 ;  /* 0x00000010000b7836 */ /* 0x040fe20000000000 */
[----:B------:R-:W-:Y:S02]  /*11db0*/  SHFL.IDX PT, R5, R7, 0x1, 0x181f ;  /* 0x00381f0007057f89 */ /* 0x000fe400000e0000 */
[----:B------:R-:W-:-:S02]  /*11dc0*/  ISETP.GE.AND P3, PT, R0, R6, PT ;  /* 0x000000060000720c */ /* 0x000fc40003f66270 */
[----:B------:R-:W2:Y:S11]  /*11dd0*/  SHFL.IDX PT, R4, R8, 0x1, 0x181f ;  /* 0x00381f0008047f89 */ /* 0x000eb600000e0000 */
[----:B------:R-:W-:-:S02]  /*11de0*/  @!P3 LEA R21, R9, UR38, 0x1 ;  /* 0x000000260915bc11 */ /* 0x000fc4000f8e08ff */
[----:B0-----:R-:W-:Y:S01]  /*11df0*/  MOV R3, R2 ;  /* 0x0000000200037202 */ /* 0x001fe20000000f00 */
[----:B-1----:R-:W-:Y:S02]  /*11e00*/  IMAD.MOV.U32 R2, RZ, RZ, R14 ;  /* 0x000000ffff027224 */ /* 0x002fe400078e000e */
[----:B------:R-:W-:Y:S02]  /*11e10*/  SHFL.IDX PT, R14, R8, 0x7, 0x181f ;  /* 0x00f81f00080e7f89 */ /* 0x000fe400000e0000 */
[----:B------:R-:W-:-:S05]  /*11e20*/  @!P3 IMAD.WIDE.U32 R2, R10, 0x2, R2 ;  /* 0x000000020a02b825 */ /* 0x000fca00078e0002 */
[----:B------:R-:W-:Y:S04]  /*11e30*/  @!P3 LDGSTS.E.BYPASS.LTC128B.128 [R21+0x10400], desc[UR6][R2.64], !P4 ;  /* 0x104000000215bfae */ /* 0x000fe8000e101d46 */
[----:B------:R-:W-:Y:S04]  /*11e40*/  @!P3 LDGSTS.E.BYPASS.LTC128B.128 [R21+0x14400], desc[UR6][R2.64+0x80], !P2 ;  /* 0x144000800215bfae */ /* 0x000fe8000d101d46 */
[----:B------:R-:W-:Y:S04]  /*11e50*/  @!P3 LDGSTS.E.BYPASS.LTC128B.128 [R21+0x18400], desc[UR6][R2.64+0x100], !P1 ;  /* 0x184001000215bfae */ /* 0x000fe8000c901d46 */
[----:B------:R0:W-:Y:S01]  /*11e60*/  @!P3 LDGSTS.E.BYPASS.LTC128B.128 [R21+0x1c400], desc[UR6][R2.64+0x180], !P0 ;  /* 0x1c4001800215bfae */ /* 0x0001e2000c101d46 */
[----:B------:R-:W-:Y:S01]  /*11e70*/  ISETP.GE.AND P3, PT, R11, R6, PT ;  /* 0x000000060b00720c */ /* 0x000fe20003f66270 */
[----:B------:R-:W-:-:S02]  /*11e80*/  VIADD R11, R0, 0x20 ;  /* 0x00000020000b7836 */ /* 0x000fc40000000000 */
[----:B0-----:R-:W-:Y:S10]  /*11e90*/  SHFL.IDX PT, R3, R7, 0x2, 0x181f ;  /* 0x00581f0007037f89 */ /* 0x001ff400000e0000 */
[----:B--2---:R-:W-:Y:S01]  /*11ea0*/  @!P3 IMAD.WIDE.U32 R4, R10, 0x2, R4 ;  /* 0x000000020a04b825 */ /* 0x004fe200078e0004 */
[----:B------:R-:W-:Y:S01]  /*11eb0*/  @!P3 LEA R20, R9, UR38, 0x1 ;  /* 0x000000260914bc11 */ /* 0x000fe2000f8e08ff */
[----:B------:R-:W0:Y:S04]  /*11ec0*/  SHFL.IDX PT, R2, R8, 0x2, 0x181f ;  /* 0x00581f0008027f89 */ /* 0x000e2800000e0000 */
[----:B------:R-:W-:Y:S04]  /*11ed0*/  @!P3 LDGSTS.E.BYPASS.LTC128B.128 [R20+0x10c00], desc[UR6][R4.64], !P4 ;  /* 0x10c000000414bfae */ /* 0x000fe8000e101d46 */
[----:B------:R-:W-:Y:S04]  /*11ee0*/  @!P3 LDGSTS.E.BYPASS.LTC128B.128 [R20+0x14c00], desc[UR6][R4.64+0x80], !P2 ;  /* 0x14c000800414bfae */ /* 0x000fe8000d101d46 */
[----:B------:R-:W-:Y:S04]  /*11ef0*/  @!P3 LDGSTS.E.BYPASS.LTC128B.128 [R20+0x18c00], desc[UR6][R4.64+0x100], !P1 ;  /* 0x18c001000414bfae */ /* 0x000fe8000c901d46 */
[----:B------:R1:W-:Y:S01]  /*11f00*/  @!P3 LDGSTS.E.BYPASS.LTC128B.128 [R20+0x1cc00], desc[UR6][R4.64+0x180], !P0 ;  /* 0x1cc001800414bfae */ /* 0x0003e2000c101d46 */
[----:B------:R-:W-:Y:S01]  /*11f10*/  ISETP.GE.AND P3, PT, R11, R6, PT ;  /* 0x000000060b00720c */ /* 0x000fe20003f66270 */
[----:B------:R-:W-:-:S02]  /*11f20*/  VIADD R11, R0, 0x30 ;  /* 0x00000030000b7836 */ /* 0x000fc40000000000 */
[----:B-1----:R-:W-:Y:S10]  /*11f30*/  SHFL.IDX PT, R5, R7, 0x3, 0x181f ;  /* 0x00781f0007057f89 */ /* 0x002ff400000e0000 */
[----:B0-----:R-:W-:Y:S01]  /*11f40*/  @!P3 IMAD.WIDE.U32 R2, R10, 0x2, R2 ;  /* 0x000000020a02b825 */ /* 0x001fe200078e0002 */
[----:B------:R-:W-:Y:S01]  /*11f50*/  @!P3 LEA R21, R9, UR38, 0x1 ;  /* 0x000000260915bc11 */ /* 0x000fe2000f8e08ff */
[----:B------:R-:W0:Y:S04]  /*11f60*/  SHFL.IDX PT, R4, R8, 0x3, 0x181f ;  /* 0x00781f0008047f89 */ /* 0x000e2800000e0000 */
[----:B------:R-:W-:Y:S04]  /*11f70*/  @!P3 LDGSTS.E.BYPASS.LTC128B.128 [R21+0x11400], desc[UR6][R2.64], !P4 ;  /* 0x114000000215bfae */ /* 0x000fe8000e101d46 */
[----:B------:R-:W-:Y:S04]  /*11f80*/  @!P3 LDGSTS.E.BYPASS.LTC128B.128 [R21+0x15400], desc[UR6][R2.64+0x80], !P2 ;  /* 0x154000800215bfae */ /* 0x000fe8000d101d46 */
[----:B------:R-:W-:Y:S04]  /*11f90*/  @!P3 LDGSTS.E.BYPASS.LTC128B.128 [R21+0x19400], desc[UR6][R2.64+0x100], !P1 ;  /* 0x194001000215bfae */ /* 0x000fe8000c901d46 */
[----:B------:R1:W-:Y:S01]  /*11fa0*/  @!P3 LDGSTS.E.BYPASS.LTC128B.128 [R21+0x1d400], desc[UR6][R2.64+0x180], !P0 ;  /* 0x1d4001800215bfae */ /* 0x0003e2000c101d46 */
[----:B------:R-:W-:-:S02]  /*11fb0*/  ISETP.GE.AND P3, PT, R11, R6, PT ;  /* 0x000000060b00720c */ /* 0x000fc40003f66270 */
[----:B------:R-:W-:Y:S01]  /*11fc0*/  IADD3 R11, R0, 0x40, RZ ;  /* 0x00000040000b7810 */ /* 0x000fe20007ffe0ff */
        /* <DEDUP_REMOVED lines=24> */
[----:B------:R1:W-:Y:S04]  /*12150*/  @!P3 LDGSTS.E.BYPASS.LTC128B.128 [R20+0x12c00], desc[UR6][R4.64], !P4 ;  /* 0x12c000000414bfae */ /* 0x0003e8000e101d46 */
[----:B------:R1:W-:Y:S04]  /*12160*/  @!P3 LDGSTS.E.BYPASS.LTC128B.128 [R20+0x16c00], desc[UR6][R4.64+0x80], !P2 ;  /* 0x16c000800414bfae */ /* 0x0003e8000d101d46 */
[----:B------:R1:W-:Y:S04]  /*12170*/  @!P3 LDGSTS.E.BYPASS.LTC128B.128 [R20+0x1ac00], desc[UR6][R4.64+0x100], !P1 ;  /* 0x1ac001000414bfae */ /* 0x0003e8000c901d46 */
[----:B------:R1:W-:Y:S01]  /*12180*/  @!P3 LDGSTS.E.BYPASS.LTC128B.128 [R20+0x1ec00], desc[UR6][R4.64+0x180], !P0 ;  /* 0x1ec001800414bfae */ /* 0x0003e2000c101d46 */
[----:B------:R-:W-:-:S03]  /*12190*/  ISETP.GE.AND P3, PT, R11, R6, PT ;  /* 0x000000060b00720c */ /* 0x000fc60003f66270 */
[----:B------:R-:W2:Y:S10]  /*121a0*/  SHFL.IDX PT, R7, R7, 0x7, 0x181f ;  /* 0x00f81f0007077f89 */ /* 0x000eb400000e0000 */
[----:B0-----:R-:W-:Y:S01]  /*121b0*/  @!P3 IMAD.WIDE.U32 R2, R10, 0x2, R2 ;  /* 0x000000020a02b825 */ /* 0x001fe200078e0002 */
[----:B------:R-:W-:-:S05]  /*121c0*/  @!P3 LEA R21, R9, UR38, 0x1 ;  /* 0x000000260915bc11 */ /* 0x000fca000f8e08ff */
[----:B------:R1:W-:Y:S04]  /*121d0*/  @!P3 LDGSTS.E.BYPASS.LTC128B.128 [R21+0x13400], desc[UR6][R2.64], !P4 ;  /* 0x134000000215bfae */ /* 0x0003e8000e101d46 */
[----:B------:R1:W-:Y:S04]  /*121e0*/  @!P3 LDGSTS.E.BYPASS.LTC128B.128 [R21+0x17400], desc[UR6][R2.64+0x80], !P2 ;  /* 0x174000800215bfae */ /* 0x0003e8000d101d46 */
[----:B------:R1:W-:Y:S04]  /*121f0*/  @!P3 LDGSTS.E.BYPASS.LTC128B.128 [R21+0x1b400], desc[UR6][R2.64+0x100], !P1 ;  /* 0x1b4001000215bfae */ /* 0x0003e8000c901d46 */
[----:B--2---:R1:W-:Y:S02]  /*12200*/  @!P3 LDGSTS.E.BYPASS.LTC128B.128 [R21+0x1f400], desc[UR6][R2.64+0x180], !P0 ;  /* 0x1f4001800215bfae */ /* 0x0043e4000c101d46 */
.L_x_1168:
[----:B-1----:R-:W-:Y:S01]  /*12210*/  VIADD R3, R0, 0x70 ;  /* 0x0000007000037836 */ /* 0x002fe20000000000 */
        /* <DEDUP_REMOVED lines=15> */
.L_x_1065:
[----:B------:R-:W-:Y:S05]  /*12310*/  BSYNC B0 ;  /* 0x0000000000007941 */ /* 0x000fea0003800000 */
.L_x_1064:
[----:B------:R-:W-:Y:S01]  /*12320*/  NOP ;  /* 0x0000000000007918 */ /* 0x000fe20000000000 */
[----:B------:R-:W-:Y:S01]  /*12330*/  SYNCS.ARRIVE.TRANS64.RED.A0T1 RZ, [UR38+0x30800], RZ ;  /* 0x030800ffffff79a7 */ /* 0x000fe20008200426 */
[----:B------:R-:W-:Y:S01]  /*12340*/  IMAD.MOV.U32 R2, RZ, RZ, 0x1 ;  /* 0x00000001ff027424 */ /* 0x000fe200078e00ff */
[----:B------:R-:W-:Y:S04]  /*12350*/  ARRIVES.LDGSTSBAR.64.TRANSCNT [UR38+0x30800] ;  /* 0x03080000ff0079b0 */ /* 0x000fe80008000aa6 */
[----:B------:R-:W-:Y:S01]  /*12360*/  SHF.L.U32 R2, R2, 0x1f, RZ ;  /* 0x0000001f02027819 */ /* 0x000fe200000006ff */
[----:B------:R-:W-:Y:S01]  /*12370*/  NOP ;  /* 0x0000000000007918 */ /* 0x000fe20000000000 */
[----:B------:R-:W2:Y:S01]  /*12380*/  LDL.LU R3, [R1+0x8] ;  /* 0x0000080001037983 */ /* 0x000ea20000300800 */
[----:B------:R-:W-:Y:S01]  /*12390*/  SYNCS.ARRIVE.TRANS64.A1T0 RZ, [UR38+0x30800], RZ ;  /* 0x030800ffffff79a7 */ /* 0x000fe20008100026 */
[----:B------:R-:W1:Y:S01]  /*123a0*/  SYNCS.PHASECHK.TRANS64.TRYWAIT P0, [UR38+0x30820], R2 ;  /* 0x03082002ff0075a7 */ /* 0x000e620008000166 */
[----:B--2---:R-:W-:-:S05]  /*123b0*/  VIADD R0, R3, 0xfffffffe ;  /* 0xfffffffe03007836 */ /* 0x004fca0000000000 */
[----:B------:R-:W-:Y:S01]  /*123c0*/  ISETP.GE.AND P1, PT, R0, UR39, PT ;  /* 0x0000002700007c0c */ /* 0x000fe2000bf26270 */
[----:B-1----:R-:W-:-:S12]  /*123d0*/  @!P0 BRA `(.L_x_1066) ;  /* 0x0000003c002c8947 */ /* 0x002fd80003800000 */
.L_x_1169:
[----:B0-----:R-:W-:Y:S02]  /*123e0*/  IMAD.MOV.U32 R9, RZ, RZ, 0x1 ;  /* 0x00000001ff097424 */ /* 0x001fe400078e00ff */
[----:B------:R-:W-:Y:S01]  /*123f0*/  IMAD.MOV.U32 R8, RZ, RZ, RZ ;  /* 0x000000ffff087224 */ /* 0x000fe200078e00ff */
[----:B------:R-:W-:Y:S06]  /*12400*/  @!P1 BRA `(.L_x_1067) ;  /* 0x0000002000f09947 */ /* 0x000fec0003800000 */
[----:B------:R-:W-:Y:S01]  /*12410*/  UIADD3 UR4, UR44, 0x1, URZ ;  /* 0x000000012c047890 */ /* 0x000fe2000fffe03f */
[----:B------:R-:W0:Y:S01]  /*12420*/  S2R R4, SR_TID.X ;  /* 0x0000000000047919 */ /* 0x000e220000002100 */
[----:B------:R-:W-:Y:S01]  /*12430*/  ULOP3.LUT UR5, URZ, UR42, URZ, 0x33, !UPT ;  /* 0x0000002a3f057292 */ /* 0x000fe2000f8e333f */
[----:B------:R-:W-:Y:S01]  /*12440*/  IMAD.MOV.U32 R9, RZ, RZ, 0x1 ;  /* 0x00000001ff097424 */ /* 0x000fe200078e00ff */
[----:B------:R-:W-:-:S04]  /*12450*/  UIMAD UR4, UR4, UR41, URZ ;  /* 0x00000029040472a4 */ /* 0x000fc8000f8e023f */
[----:B-1----:R-:W-:Y:S01]  /*12460*/  MOV R3, UR5 ;  /* 0x0000000500037c02 */ /* 0x002fe20008000f00 */
[----:B------:R-:W-:Y:S01]  /*12470*/  ULOP3.LUT UR5, URZ, UR39, URZ, 0x33, !UPT ;  /* 0x000000273f057292 */ /* 0x000fe2000f8e333f */
[----:B------:R-:W-:Y:S01]  /*12480*/  LOP3.LUT R2, RZ, UR4, RZ, 0x33, !PT ;  /* 0x00000004ff027c12 */ /* 0x000fe2000f8e33ff */
[----:B------:R-:W-:-:S03]  /*12490*/  ULOP3.LUT UR4, URZ, UR43, URZ, 0x33, !UPT ;  /* 0x0000002b3f047292 */ /* 0x000fc6000f8e333f */
[----:B------:R-:W-:Y:S01]  /*124a0*/  VIADDMNMX R2, R2, -UR40, R3, !PT ;  /* 0x8000002802027c46 */ /* 0x000fe2000f800103 */
[----:B------:R-:W-:-:S03]  /*124b0*/  IMAD.MOV.U32 R3, RZ, RZ, 0x2 ;  /* 0x00000002ff037424 */ /* 0x000fc600078e00ff */
[----:B------:R-:W-:-:S04]  /*124c0*/  VIMNMX R2, R2, UR4, !PT ;  /* 0x0000000402027c48 */ /* 0x000fc8000ffe0100 */
[----:B------:R-:W-:-:S05]  /*124d0*/  VIADDMNMX R3, R2, R3, UR5, !PT ;  /* 0x0000000502037e46 */ /* 0x000fca000f800103 */
[----:B------:R-:W-:-:S05]  /*124e0*/  VIADD R5, R3, 0xfffffffe ;  /* 0xfffffffe03057836 */ /* 0x000fca0000000000 */
[-C--:B------:R-:W-:Y:S02]  /*124f0*/  ISETP.NE.AND P0, PT, R5, R2.reuse, PT ;  /* 0x000000020500720c */ /* 0x080fe40003f05270 */
[----:B------:R-:W-:Y:S02]  /*12500*/  LOP3.LUT R2, RZ, R2, RZ, 0x33, !PT ;  /* 0x00000002ff027212 */ /* 0x000fe400078e33ff */
[----:B0-----:R-:W-:Y:S02]  /*12510*/  LOP3.LUT R10, R4, 0x1f, RZ, 0xc0, !PT ;  /* 0x0000001f040a7812 */ /* 0x001fe400078ec0ff */
[----:B------:R-:W-:Y:S01]  /*12520*/  MOV R4, R16 ;  /* 0x0000001000047202 */ /* 0x000fe20000000f00 */
[----:B------:R-:W-:-:S05]  /*12530*/  IMAD.IADD R3, R3, 0x1, R2 ;  /* 0x0000000103037824 */ /* 0x000fca00078e0202 */
[----:B------:R-:W-:Y:S01]  /*12540*/  LOP3.LUT R12, R3, 0x1, RZ, 0xc0, !PT ;  /* 0x00000001030c7812 */ /* 0x000fe200078ec0ff */
[----:B------:R-:W-:Y:S06]  /*12550*/  @!P0 BRA `(.L_x_1068) ;  /* 0x0000001400c88947 */ /* 0x000fec0003800000 */
[----:B------:R-:W-:Y:S01]  /*12560*/  BSSY B0, `(.L_x_1068) ;  /* 0x0000171000007945 */ /* 0x000fe20003800000 */
[----:B------:R-:W-:Y:S02]  /*12570*/  IMAD.IADD R6, R3, 0x1, -R12 ;  /* 0x0000000103067824 */ /* 0x000fe400078e0a0c */
[----:B------:R-:W-:Y:S02]  /*12580*/  IMAD.MOV.U32 R7, RZ, RZ, 0x1 ;  /* 0x00000001ff077424 */ /* 0x000fe400078e00ff */
[----:B------:R-:W-:-:S07]  /*12590*/  IMAD.MOV.U32 R4, RZ, RZ, R16 ;  /* 0x000000ffff047224 */ /* 0x000fce00078e0010 */
.L_x_1107:
[----:B------:R-:W2:Y:S01]  /*125a0*/  LDL R2, [R1] ;  /* 0x0000000001027983 */ /* 0x000ea20000100800 */
[----:B------:R-:W-:Y:S01]  /*125b0*/  VIADD R6, R6, 0xfffffffe ;  /* 0xfffffffe06067836 */ /* 0x000fe20000000000 */
[----:B------:R-:W-:Y:S04]  /*125c0*/  BSSY B1, `(.L_x_1069) ;  /* 0x00000b3000017945 */ /* 0x000fe80003800000 */
[----:B------:R-:W-:Y:S02]  /*125d0*/  ISETP.NE.AND P2, PT, R6, RZ, PT ;  /* 0x000000ff0600720c */ /* 0x000fe40003f45270 */
[----:B--2---:R-:W-:-:S13]  /*125e0*/  ISETP.NE.AND P0, PT, R2, RZ, PT ;  /* 0x000000ff0200720c */ /* 0x004fda0003f05270 */
[----:B------:R-:W-:Y:S05]  /*125f0*/  @!P0 BRA `(.L_x_1070) ;  /* 0x0000000800bc8947 */ /* 0x000fea0003800000 */
[----:B------:R-:W2:Y:S01]  /*12600*/  LDL R2, [R1+0x4] ;  /* 0x0000040001027983 */ /* 0x000ea20000100800 */
[----:B------:R-:W-:Y:S02]  /*12610*/  MOV R9, R0 ;  /* 0x0000000000097202 */ /* 0x000fe40000000f00 */
        /* <DEDUP_REMOVED lines=12> */
[--C-:B------:R-:W-:Y:S01]  /*126e0*/  SHF.R.S32.HI R3, RZ, 0x1f, R2.reuse ;  /* 0x0000001fff037819 */ /* 0x100fe20000011402 */
[--C-:B------:R-:W-:Y:S02]  /*126f0*/  IMAD.MOV R5, RZ, RZ, -R2.reuse ;  /* 0x000000ffff057224 */ /* 0x100fe400078e0a02 */
[----:B------:R-:W-:Y:S01]  /*12700*/  IMAD.WIDE.U32 R2, R18, UR4, R2 ;  /* 0x0000000412027c25 */ /* 0x000fe2000f8e0002 */
[----:B------:R-:W-:-:S03]  /*12710*/  ULDC.64 UR4, c[0x0][0x418] ;  /* 0x0001060000047ab9 */ /* 0x000fc60000000a00 */
[----:B------:R-:W-:Y:S01]  /*12720*/  IMAD.IADD R3, R4, 0x1, R3 ;  /* 0x0000000104037824 */ /* 0x000fe200078e0203 */
[----:B------:R-:W-:Y:S01]  /*12730*/  LEA R4, P0, R2, UR4, 0x2 ;  /* 0x0000000402047c11 */ /* 0x000fe2000f8010ff */
[----:B------:R-:W-:-:S03]  /*12740*/  IMAD R9, R9, R5, R0 ;  /* 0x0000000509097224 */ /* 0x000fc600078e0200 */
[----:B------:R-:W-:-:S05]  /*12750*/  LEA.HI.X R5, R2, UR5, R3, 0x2, P0 ;  /* 0x0000000502057c11 */ /* 0x000fca00080f1403 */
[----:B------:R0:W5:Y:S04]  /*12760*/  LDG.E R4, desc[UR6][R4.64] ;  /* 0x0000000604047981 */ /* 0x000168000c1e1900 */
.L_x_1071:
[----:B------:R-:W1:Y:S01]  /*12770*/  S2R R2, SR_TID.X ;  /* 0x0000000000027919 */ /* 0x000e620000002100 */
[----:B------:R-:W-:Y:S01]  /*12780*/  BSSY B2, `(.L_x_1072) ;  /* 0x0000006000027945 */ /* 0x000fe20003800000 */
[----:B-1----:R-:W-:Y:S02]  /*12790*/  LOP3.LUT R3, R2, 0x7f, RZ, 0xc0, !PT ;  /* 0x0000007f02037812 */ /* 0x002fe400078ec0ff */
[----:B------:R-:W-:Y:S02]  /*127a0*/  SHF.L.U32 R2, R7, 0x1f, RZ ;  /* 0x0000001f07027819 */ /* 0x000fe400000006ff */
[----:B------:R-:W-:Y:S02]  /*127b0*/  ISETP.NE.AND P1, PT, R3, RZ, PT ;  /* 0x000000ff0300720c */ /* 0x000fe40003f25270 */
[----:B------:R-:W1:Y:S02]  /*127c0*/  SYNCS.PHASECHK.TRANS64.TRYWAIT P0, [UR38+0x30848], R2 ;  /* 0x03084802ff0075a7 */ /* 0x000e640008000166 */
[----:B-1----:R-:W-:Y:S09]  /*127d0*/  @!P0 BRA `(.L_x_1073) ;  /* 0x0000003800448947 */ /* 0x002ff20003800000 */
.L_x_1170:
[----:B------:R-:W-:Y:S05]  /*127e0*/  BSYNC B2 ;  /* 0x0000000000027941 */ /* 0x000fea0003800000 */
.L_x_1072:
[----:B------:R-:W-:Y:S04]  /*127f0*/  BSSY B2, `(.L_x_1074) ;  /* 0x0000007000027945 */ /* 0x000fe80003800000 */
[----:B------:R-:W-:Y:S05]  /*12800*/  @P1 BRA `(.L_x_1075) ;  /* 0x0000000000141947 */ /* 0x000fea0003800000 */
[----:B------:R-:W-:Y:S01]  /*12810*/  ISETP.NE.AND P0, PT, R10, RZ, PT ;  /* 0x000000ff0a00720c */ /* 0x000fe20003f05270 */
[----:B-1----:R-:W-:-:S04]  /*12820*/  IMAD.MOV.U32 R3, RZ, RZ, 0x8000 ;  /* 0x00008000ff037424 */ /* 0x002fc800078e00ff */
[----:B------:R2:W-:Y:S08]  /*12830*/  SYNCS.ARRIVE.TRANS64 RZ, [UR38+0x30838], R3 ;  /* 0x03083803ffff79a7 */ /* 0x0005f00008000026 */
[----:B--2---:R-:W-:Y:S05]  /*12840*/  @!P0 BRA `(.L_x_1075) ;  /* 0x0000000000048947 */ /* 0x004fea0003800000 */
[----:B------:R-:W-:Y:S01]  /*12850*/  BPT.TRAP 0x1 ;  /* 0x000000040000795c */ /* 0x000fe20000300000 */
.L_x_1075:
[----:B------:R-:W-:Y:S05]  /*12860*/  BSYNC B2 ;  /* 0x0000000000027941 */ /* 0x000fea0003800000 */
.L_x_1074:
[----:B------:R-:W-:Y:S01]  /*12870*/  MOV R14, RZ ;  /* 0x000000ff000e7202 */ /* 0x000fe20000000f00 */
[----:B------:R-:W-:Y:S01]  /*12880*/  ULDC.64 UR4, c[0x0][0x198] ;  /* 0x0000660000047ab9 */ /* 0x000fe20000000a00 */
[----:B------:R-:W-:Y:S01]  /*12890*/  PLOP3.LUT P0, PT, PT, PT, PT, 0x80, 0x0 ;  /* 0x000000000000781c */ /* 0x000fe20003f0f070 */
[----:B------:R-:W-:Y:S01]  /*128a0*/  UIADD3 UR4, UP0, UR4, 0x370, URZ ;  /* 0x0000037004047890 */ /* 0x000fe2000ff1e03f */
[----:B------:R-:W-:Y:S01]  /*128b0*/  R2UR UR34, R14 ;  /* 0x000000000e2272ca */ /* 0x000fe200000e0000 */
[----:B-1----:R-:W-:Y:S01]  /*128c0*/  IMAD.SHL.U32 R3, R9, 0x40, RZ ;  /* 0x0000004009037824 */ /* 0x002fe200078e00ff */
[----:B------:R-:W-:Y:S02]  /*128d0*/  UIADD3 UR32, UR38, 0x28400, URZ ;  /* 0x0002840026207890 */ /* 0x000fe4000fffe03f */
[----:B------:R-:W-:Y:S02]  /*128e0*/  UIADD3 UR33, UR38, 0x30838, URZ ;  /* 0x0003083826217890 */ /* 0x000fe4000fffe03f */
[----:B------:R-:W-:Y:S01]  /*128f0*/  UIADD3.X UR5, URZ, UR5, URZ, UP0, !UPT ;  /* 0x000000053f057290 */ /* 0x000fe200087fe43f */
[----:B------:R-:W-:Y:S01]  /*12900*/  UMOV UR6, 0x0 ;  /* 0x0000000000067882 */ /* 0x000fe20000000000 */
[----:B------:R-:W-:-:S10]  /*12910*/  UMOV UR7, 0x14f00000 ;  /* 0x14f0000000077882 */ /* 0x000fd40000000000 */
.L_x_1076:
[----:B------:R-:W-:-:S13]  /*12920*/  @P0 ELECT P3, URZ, PT ;  /* 0x00000000003f082f */ /* 0x000fda0003860000 */
[----:B-----5:R-:W-:Y:S02]  /*12930*/  @P3 R2UR UR37, R4 ;  /* 0x00000000042532ca */ /* 0x020fe400000e0000 */
        /* <DEDUP_REMOVED lines=11> */
.L_x_1077:
        /* <DEDUP_REMOVED lines=15> */
.L_x_1078:
        /* <DEDUP_REMOVED lines=15> */
.L_x_1079:
        /* <DEDUP_REMOVED lines=12> */
.L_x_1171:
[----:B------:R-:W-:Y:S05]  /*12c90*/  BSYNC B2 ;  /* 0x0000000000027941 */ /* 0x000fea0003800000 */
.L_x_1080:
[----:B------:R-:W-:Y:S01]  /*12ca0*/  BSSY B2, `(.L_x_1082) ;  /* 0x0000009000027945 */ /* 0x000fe20003800000 */
[----:B0-----:R-:W-:Y:S01]  /*12cb0*/  MOV R2, 0x0 ;  /* 0x0000000000027802 */ /* 0x001fe20000000f00 */
[----:B------:R-:W-:Y:S02]  /*12cc0*/  IMAD.MOV.U32 R3, RZ, RZ, 0x14f00000 ;  /* 0x14f00000ff037424 */ /* 0x000fe400078e00ff */
[----:B------:R-:W-:Y:S05]  /*12cd0*/  @P1 BRA `(.L_x_1083) ;  /* 0x0000000000141947 */ /* 0x000fea0003800000 */
[----:B------:R-:W-:Y:S01]  /*12ce0*/  ISETP.NE.AND P0, PT, R10, RZ, PT ;  /* 0x000000ff0a00720c */ /* 0x000fe20003f05270 */
[----:B------:R-:W-:-:S04]  /*12cf0*/  IMAD.MOV.U32 R15, RZ, RZ, 0x8000 ;  /* 0x00008000ff0f7424 */ /* 0x000fc800078e00ff */
[----:B------:R0:W-:Y:S08]  /*12d00*/  SYNCS.ARRIVE.TRANS64 RZ, [UR38+0x30850], R15 ;  /* 0x0308500fffff79a7 */ /* 0x0001f00008000026 */
[----:B0-----:R-:W-:Y:S05]  /*12d10*/  @!P0 BRA `(.L_x_1083) ;  /* 0x0000000000048947 */ /* 0x001fea0003800000 */
[----:B------:R-:W-:Y:S01]  /*12d20*/  BPT.TRAP 0x1 ;  /* 0x000000040000795c */ /* 0x000fe20000300000 */
.L_x_1083:
[----:B------:R-:W-:Y:S05]  /*12d30*/  BSYNC B2 ;  /* 0x0000000000027941 */ /* 0x000fea0003800000 */
.L_x_1082:
[----:B------:R-:W-:Y:S01]  /*12d40*/  R2UR UR6, R2 ;  /* 0x00000000020672ca */ /* 0x000fe200000e0000 */
[----:B------:R-:W-:Y:S01]  /*12d50*/  ULDC.64 UR4, c[0x0][0x198] ;  /* 0x0000660000047ab9 */ /* 0x000fe20000000a00 */
[----:B------:R-:W-:Y:S01]  /*12d60*/  R2UR UR7, R3 ;  /* 0x00000000030772ca */ /* 0x000fe200000e0000 */
[----:B------:R-:W-:Y:S01]  /*12d70*/  UIADD3 UR4, UP0, UR4, 0x470, URZ ;  /* 0x0000047004047890 */ /* 0x000fe2000ff1e03f */
[----:B------:R-:W-:Y:S01]  /*12d80*/  R2UR UR10, R14 ;  /* 0x000000000e0a72ca */ /* 0x000fe200000e0000 */
[----:B------:R-:W-:Y:S01]  /*12d90*/  IMAD.SHL.U32 R14, R17, 0x40, RZ ;  /* 0x00000040110e7824 */ /* 0x000fe200078e00ff */
[----:B------:R-:W-:Y:S01]  /*12da0*/  PLOP3.LUT P0, PT, PT, PT, PT, 0x80, 0x0 ;  /* 0x000000000000781c */ /* 0x000fe20003f0f070 */
[----:B------:R-:W-:Y:S02]  /*12db0*/  UIADD3 UR8, UR38, 0x400, URZ ;  /* 0x0000040026087890 */ /* 0x000fe4000fffe03f */
[----:B------:R-:W-:Y:S02]  /*12dc0*/  UIADD3 UR9, UR38, 0x30850, URZ ;  /* 0x0003085026097890 */ /* 0x000fe4000fffe03f */
[----:B------:R-:W-:-:S12]  /*12dd0*/  UIADD3.X UR5, URZ, UR5, URZ, UP0, !UPT ;  /* 0x000000053f057290 */ /* 0x000fd800087fe43f */
.L_x_1084:
        /* <DEDUP_REMOVED lines=13> */
.L_x_1085:
        /* <DEDUP_REMOVED lines=13> */
.L_x_1086:
        /* <DEDUP_REMOVED lines=13> */
.L_x_1087:
        /* <DEDUP_REMOVED lines=8> */
[----:B------:R-:W-:Y:S01]  /*130d0*/  IMAD.MOV.U32 R17, RZ, RZ, R9 ;  /* 0x000000ffff117224 */ /* 0x000fe200078e0009 */
[----:B------:R-:W-:-:S07]  /*130e0*/  MOV R16, R4 ;  /* 0x0000000400107202 */ /* 0x000fce0000000f00 */
.L_x_1070:
[----:B------:R-:W-:Y:S05]  /*130f0*/  BSYNC B1 ;  /* 0x0000000000017941 */ /* 0x000fea0003800000 */
.L_x_1069:
[----:B------:R-:W2:Y:S01]  /*13100*/  LDL R2, [R1] ;  /* 0x0000000001027983 */ /* 0x000ea20000100800 */
[----:B------:R-:W-:Y:S01]  /*13110*/  BSSY B1, `(.L_x_1088) ;  /* 0x00000b2000017945 */ /* 0x000fe20003800000 */
[----:B------:R-:W-:Y:S02]  /*13120*/  LOP3.LUT R9, R7, 0x1, RZ, 0x3c, !PT ;  /* 0x0000000107097812 */ /* 0x000fe400078e3cff */
[----:B--2---:R-:W-:-:S13]  /*13130*/  ISETP.NE.AND P0, PT, R2, RZ, PT ;  /* 0x000000ff0200720c */ /* 0x004fda0003f05270 */
[----:B------:R-:W-:Y:S05]  /*13140*/  @!P0 BRA `(.L_x_1089) ;  /* 0x0000000800b88947 */ /* 0x000fea0003800000 */
[----:B------:R-:W2:Y:S01]  /*13150*/  LDL R2, [R1+0x4] ;  /* 0x0000040001027983 */ /* 0x000ea20000100800 */
[----:B------:R-:W-:Y:S01]  /*13160*/  VIADD R11, R0, 0xffffffff ;  /* 0xffffffff000b7836 */ /* 0x000fe20000000000 */
        /* <DEDUP_REMOVED lines=21> */
.L_x_1090:
[----:B------:R-:W1:Y:S01]  /*132c0*/  S2R R2, SR_TID.X ;  /* 0x0000000000027919 */ /* 0x000e620000002100 */
[----:B------:R-:W-:Y:S01]  /*132d0*/  BSSY B2, `(.L_x_1091) ;  /* 0x0000006000027945 */ /* 0x000fe20003800000 */
[----:B-1----:R-:W-:Y:S02]  /*132e0*/  LOP3.LUT R3, R2, 0x7f, RZ, 0xc0, !PT ;  /* 0x0000007f02037812 */ /* 0x002fe400078ec0ff */
[----:B------:R-:W-:Y:S02]  /*132f0*/  SHF.L.U32 R2, R9, 0x1f, RZ ;  /* 0x0000001f09027819 */ /* 0x000fe400000006ff */
[----:B------:R-:W-:Y:S02]  /*13300*/  ISETP.NE.AND P1, PT, R3, RZ, PT ;  /* 0x000000ff0300720c */ /* 0x000fe40003f25270 */
[----:B------:R-:W1:Y:S02]  /*13310*/  SYNCS.PHASECHK.TRANS64.TRYWAIT P0, [UR38+0x30840], R2 ;  /* 0x03084002ff0075a7 */ /* 0x000e640008000166 */
[----:B-1----:R-:W-:Y:S09]  /*13320*/  @!P0 BRA `(.L_x_1092) ;  /* 0x0000002c00a08947 */ /* 0x002ff20003800000 */
.L_x_1172:
[----:B------:R-:W-:Y:S05]  /*13330*/  BSYNC B2 ;  /* 0x0000000000027941 */ /* 0x000fea0003800000 */
.L_x_1091:
[----:B------:R-:W-:Y:S04]  /*13340*/  BSSY B2, `(.L_x_1093) ;  /* 0x0000007000027945 */ /* 0x000fe80003800000 */
[----:B------:R-:W-:Y:S05]  /*13350*/  @P1 BRA `(.L_x_1094) ;  /* 0x0000000000141947 */ /* 0x000fea0003800000 */
[----:B------:R-:W-:Y:S02]  /*13360*/  ISETP.NE.AND P0, PT, R10, RZ, PT ;  /* 0x000000ff0a00720c */ /* 0x000fe40003f05270 */
[----:B-1----:R-:W-:-:S04]  /*13370*/  MOV R2, 0x8000 ;  /* 0x0000800000027802 */ /* 0x002fc80000000f00 */
[----:B------:R2:W-:Y:S07]  /*13380*/  SYNCS.ARRIVE.TRANS64 RZ, [UR38+0x30830], R2 ;  /* 0x03083002ffff79a7 */ /* 0x0005ee0008000026 */
[----:B------:R-:W-:Y:S05]  /*13390*/  @!P0 BRA `(.L_x_1094) ;  /* 0x0000000000048947 */ /* 0x000fea0003800000 */
[----:B------:R-:W-:Y:S01]  /*133a0*/  BPT.TRAP 0x1 ;  /* 0x000000040000795c */ /* 0x000fe20000300000 */
.L_x_1094:
[----:B------:R-:W-:Y:S05]  /*133b0*/  BSYNC B2 ;  /* 0x0000000000027941 */ /* 0x000fea0003800000 */
.L_x_1093:
[----:B------:R-:W-:Y:S01]  /*133c0*/  IMAD.MOV.U32 R15, RZ, RZ, RZ ;  /* 0x000000ffff0f7224 */ /* 0x000fe200078e00ff */
[----:B------:R-:W-:Y:S01]  /*133d0*/  ULDC.64 UR4, c[0x0][0x198] ;  /* 0x0000660000047ab9 */ /* 0x000fe20000000a00 */
[----:B------:R-:W-:Y:S01]  /*133e0*/  PLOP3.LUT P0, PT, PT, PT, PT, 0x80, 0x0 ;  /* 0x000000000000781c */ /* 0x000fe20003f0f070 */
[----:B------:R-:W-:Y:S01]  /*133f0*/  UIADD3 UR4, UP0, UR4, 0x370, URZ ;  /* 0x0000037004047890 */ /* 0x000fe2000ff1e03f */
[----:B-12---:R-:W-:Y:S01]  /*13400*/  IMAD.SHL.U32 R2, R11, 0x40, RZ ;  /* 0x000000400b027824 */ /* 0x006fe200078e00ff */
[----:B------:R-:W-:Y:S01]  /*13410*/  R2UR UR10, R15 ;  /* 0x000000000f0a72ca */ /* 0x000fe200000e0000 */
[----:B------:R-:W-:Y:S02]  /*13420*/  UIADD3 UR8, UR38, 0x20400, URZ ;  /* 0x0002040026087890 */ /* 0x000fe4000fffe03f */
[----:B------:R-:W-:Y:S02]  /*13430*/  UIADD3 UR9, UR38, 0x30830, URZ ;  /* 0x0003083026097890 */ /* 0x000fe4000fffe03f */
[----:B------:R-:W-:Y:S01]  /*13440*/  UIADD3.X UR5, URZ, UR5, URZ, UP0, !UPT ;  /* 0x000000053f057290 */ /* 0x000fe200087fe43f */
[----:B------:R-:W-:Y:S01]  /*13450*/  UMOV UR6, 0x0 ;  /* 0x0000000000067882 */ /* 0x000fe20000000000 */
[----:B------:R-:W-:-:S10]  /*13460*/  UMOV UR7, 0x14f00000 ;  /* 0x14f0000000077882 */ /* 0x000fd40000000000 */
.L_x_1095:
        /* <DEDUP_REMOVED lines=14> */
.L_x_1096:
        /* <DEDUP_REMOVED lines=14> */
.L_x_1097:
        /* <DEDUP_REMOVED lines=14> */
.L_x_1098:
        /* <DEDUP_REMOVED lines=12> */
.L_x_1173:
[----:B------:R-:W-:Y:S05]  /*137d0*/  BSYNC B2 ;  /* 0x0000000000027941 */ /* 0x000fea0003800000 */
.L_x_1099:
        /* <DEDUP_REMOVED lines=9> */
.L_x_1102:
[----:B------:R-:W-:Y:S05]  /*13870*/  BSYNC B2 ;  /* 0x0000000000027941 */ /* 0x000fea0003800000 */
.L_x_1101:
        /* <DEDUP_REMOVED lines=10> */
.L_x_1103:
        /* <DEDUP_REMOVED lines=13> */
.L_x_1104:
        /* <DEDUP_REMOVED lines=13> */
.L_x_1105:
        /* <DEDUP_REMOVED lines=13> */
.L_x_1106:
        /* <DEDUP_REMOVED lines=10> */
.L_x_1089:
[----:B------:R-:W-:Y:S05]  /*13c30*/  BSYNC B1 ;  /* 0x0000000000017941 */ /* 0x000fea0003800000 */
.L_x_1088:
[----:B------:R-:W-:Y:S02]  /*13c40*/  VIADD R0, R0, 0xfffffffe ;  /* 0xfffffffe00007836 */ /* 0x000fe40000000000 */
[----:B------:R-:W-:Y:S01]  /*13c50*/  IMAD.MOV.U32 R7, RZ, RZ, R9 ;  /* 0x000000ffff077224 */ /* 0x000fe200078e0009 */
[----:B------:R-:W-:Y:S06]  /*13c60*/  @P2 BRA `(.L_x_1107) ;  /* 0xffffffe8004c2947 */ /* 0x000fec000383ffff */
[----:B------:R-:W-:Y:S05]  /*13c70*/  BSYNC B0 ;  /* 0x0000000000007941 */ /* 0x000fea0003800000 */
.L_x_1068:
[----:B------:R-:W-:Y:S01]  /*13c80*/  ISETP.NE.AND P0, PT, R12, RZ, PT ;  /* 0x000000ff0c00720c */ /* 0x000fe20003f05270 */
[----:B------:R-:W-:-:S12]  /*13c90*/  BSSY B0, `(.L_x_1067) ;  /* 0x00000b3000007945 */ /* 0x000fd80003800000 */
[----:B------:R-:W-:Y:S05]  /*13ca0*/  @!P0 BRA `(.L_x_1108) ;  /* 0x0000000800c48947 */ /* 0x000fea0003800000 */
[----:B------:R-:W2:Y:S01]  /*13cb0*/  LDL R2, [R1] ;  /* 0x0000000001027983 */ /* 0x000ea20000100800 */
[----:B------:R-:W-:Y:S01]  /*13cc0*/  IMAD.MOV.U32 R8, RZ, RZ, 0x1 ;  /* 0x00000001ff087424 */ /* 0x000fe200078e00ff */
[----:B--2---:R-:W-:-:S13]  /*13cd0*/  ISETP.NE.AND P1, PT, R2, RZ, PT ;  /* 0x000000ff0200720c */ /* 0x004fda0003f25270 */
[----:B------:R-:W-:Y:S05]  /*13ce0*/  @!P1 BRA `(.L_x_1108) ;  /* 0x0000000800b49947 */ /* 0x000fea0003800000 */
[----:B------:R-:W2:Y:S02]  /*13cf0*/  LDL.LU R2, [R1+0x4] ;  /* 0x0000040001027983 */ /* 0x000ea40000300800 */
[----:B--2---:R-:W-:-:S13]  /*13d00*/  ISETP.NE.AND P1, PT, R2, RZ, PT ;  /* 0x000000ff0200720c */ /* 0x004fda0003f25270 */
[----:B------:R-:W-:Y:S05]  /*13d10*/  @!P1 BRA `(.L_x_1109) ;  /* 0x0000000000509947 */ /* 0x000fea0003800000 */
[----:B------:R-:W0:Y:S01]  /*13d20*/  LDC R7, c[0x0][0x43c] ;  /* 0x00010f00ff077b82 */ /* 0x000e220000000800 */
[----:B------:R-:W-:Y:S01]  /*13d30*/  MOV R6, R0 ;  /* 0x0000000000067202 */ /* 0x000fe20000000f00 */
        /* <DEDUP_REMOVED lines=16> */
[----:B------:R-:W-:-:S04]  /*13e40*/  IMAD.MOV R2, RZ, RZ, -R6 ;  /* 0x000000ffff027224 */ /* 0x000fc800078e0a06 */
[----:B------:R-:W-:-:S07]  /*13e50*/  IMAD R0, R7, R2, R0 ;  /* 0x0000000207007224 */ /* 0x000fce00078e0200 */
.L_x_1109:
[----:B------:R-:W1:Y:S01]  /*13e60*/  S2R R2, SR_TID.X ;  /* 0x0000000000027919 */ /* 0x000e620000002100 */
[----:B------:R-:W-:Y:S01]  /*13e70*/  BSSY B1, `(.L_x_1110) ;  /* 0x0000006000017945 */ /* 0x000fe20003800000 */
[----:B-1----:R-:W-:Y:S02]  /*13e80*/  LOP3.LUT R3, R2, 0x7f, RZ, 0xc0, !PT ;  /* 0x0000007f02037812 */ /* 0x002fe400078ec0ff */
[----:B------:R-:W-:Y:S02]  /*13e90*/  SHF.L.U32 R2, R9, 0x1f, RZ ;  /* 0x0000001f09027819 */ /* 0x000fe400000006ff */
[----:B------:R-:W-:Y:S02]  /*13ea0*/  ISETP.NE.AND P1, PT, R3, RZ, PT ;  /* 0x000000ff0300720c */ /* 0x000fe40003f25270 */
[----:B------:R-:W1:Y:S02]  /*13eb0*/  SYNCS.PHASECHK.TRANS64.TRYWAIT P0, [UR38+0x30848], R2 ;  /* 0x03084802ff0075a7 */ /* 0x000e640008000166 */
[----:B-1----:R-:W-:Y:S09]  /*13ec0*/  @!P0 BRA `(.L_x_1111) ;  /* 0x0000002000e88947 */ /* 0x002ff20003800000 */
.L_x_1174:
[----:B------:R-:W-:Y:S05]  /*13ed0*/  BSYNC B1 ;  /* 0x0000000000017941 */ /* 0x000fea0003800000 */
.L_x_1110:
[----:B------:R-:W-:Y:S04]  /*13ee0*/  BSSY B1, `(.L_x_1112) ;  /* 0x0000007000017945 */ /* 0x000fe80003800000 */
[----:B------:R-:W-:Y:S05]  /*13ef0*/  @P1 BRA `(.L_x_1113) ;  /* 0x0000000000141947 */ /* 0x000fea0003800000 */
[----:B------:R-:W-:Y:S01]  /*13f00*/  ISETP.NE.AND P0, PT, R10, RZ, PT ;  /* 0x000000ff0a00720c */ /* 0x000fe20003f05270 */
[----:B-1----:R-:W-:-:S04]  /*13f10*/  IMAD.MOV.U32 R3, RZ, RZ, 0x8000 ;  /* 0x00008000ff037424 */ /* 0x002fc800078e00ff */
[----:B------:R2:W-:Y:S08]  /*13f20*/  SYNCS.ARRIVE.TRANS64 RZ, [UR38+0x30838], R3 ;  /* 0x03083803ffff79a7 */ /* 0x0005f00008000026 */
[----:B--2---:R-:W-:Y:S05]  /*13f30*/  @!P0 BRA `(.L_x_1113) ;  /* 0x0000000000048947 */ /* 0x004fea0003800000 */
[----:B------:R-:W-:Y:S01]  /*13f40*/  BPT.TRAP 0x1 ;  /* 0x000000040000795c */ /* 0x000fe20000300000 */
.L_x_1113:
[----:B------:R-:W-:Y:S05]  /*13f50*/  BSYNC B1 ;  /* 0x0000000000017941 */ /* 0x000fea0003800000 */
.L_x_1112:
[----:B0-----:R-:W-:Y:S01]  /*13f60*/  MOV R5, RZ ;  /* 0x000000ff00057202 */ /* 0x001fe20000000f00 */
        /* <DEDUP_REMOVED lines=10> */
.L_x_1114:
        /* <DEDUP_REMOVED lines=14> */
.L_x_1115:
        /* <DEDUP_REMOVED lines=14> */
.L_x_1116:
        /* <DEDUP_REMOVED lines=14> */
.L_x_1117:
        /* <DEDUP_REMOVED lines=11> */
.L_x_1175:
[----:B------:R-:W-:Y:S05]  /*14360*/  BSYNC B1 ;  /* 0x0000000000017941 */ /* 0x000fea0003800000 */
.L_x_1118:
        /* <DEDUP_REMOVED lines=9> */
.L_x_1121:
[----:B------:R-:W-:Y:S05]  /*14400*/  BSYNC B1 ;  /* 0x0000000000017941 */ /* 0x000fea0003800000 */
.L_x_1120:
        /* <DEDUP_REMOVED lines=10> */
.L_x_1122:
        /* <DEDUP_REMOVED lines=13> */
.L_x_1123:
        /* <DEDUP_REMOVED lines=13> */
.L_x_1124:
        /* <DEDUP_REMOVED lines=13> */
.L_x_1125:
        /* <DEDUP_REMOVED lines=10> */
.L_x_1108:
[----:B------:R-:W-:Y:S05]  /*147c0*/  BSYNC B0 ;  /* 0x0000000000007941 */ /* 0x000fea0003800000 */
.L_x_1067:
[----:B------:R-:W2:Y:S01]  /*147d0*/  LDL.LU R0, [R1] ;  /* 0x0000000001007983 */ /* 0x000ea20000300800 */
[----:B------:R-:W-:Y:S01]  /*147e0*/  BSSY B0, `(.L_x_1126) ;  /* 0x0000051000007945 */ /* 0x000fe20003800000 */
[----:B--2---:R-:W-:-:S13]  /*147f0*/  ISETP.NE.AND P0, PT, R0, RZ, PT ;  /* 0x000000ff0000720c */ /* 0x004fda0003f05270 */
[----:B------:R-:W-:Y:S05]  /*14800*/  @!P0 BRA `(.L_x_1127) ;  /* 0x0000000400388947 */ /* 0x000fea0003800000 */
[----:B------:R-:W0:Y:S01]  /*14810*/  S2R R0, SR_TID.X ;  /* 0x0000000000007919 */ /* 0x000e220000002100 */
[----:B-1----:R-:W-:Y:S01]  /*14820*/  LEA R3, R8, UR38, 0x3 ;  /* 0x0000002608037c11 */ /* 0x002fe2000f8e18ff */
[----:B------:R-:W-:Y:S01]  /*14830*/  BSSY B1, `(.L_x_1128) ;  /* 0x0000006000017945 */ /* 0x000fe20003800000 */
[----:B0-----:R-:W-:Y:S02]  /*14840*/  LOP3.LUT R2, R0, 0x7f, RZ, 0xc0, !PT ;  /* 0x0000007f00027812 */ /* 0x001fe400078ec0ff */
[----:B------:R-:W-:Y:S02]  /*14850*/  SHF.L.U32 R0, R9, 0x1f, RZ ;  /* 0x0000001f09007819 */ /* 0x000fe400000006ff */
[----:B------:R-:W-:Y:S02]  /*14860*/  ISETP.NE.AND P1, PT, R2, RZ, PT ;  /* 0x000000ff0200720c */ /* 0x000fe40003f25270 */
[----:B------:R-:W0:Y:S02]  /*14870*/  SYNCS.PHASECHK.TRANS64.TRYWAIT P0, [R3+URZ+0x30860], R0 ;  /* 0x03086000030075a7 */ /* 0x000e24000800017f */
[----:B0-----:R-:W-:Y:S09]  /*14880*/  @!P0 BRA `(.L_x_1129) ;  /* 0x0000001800a88947 */ /* 0x001ff20003800000 */
.L_x_1176:
[----:B------:R-:W-:Y:S05]  /*14890*/  BSYNC B1 ;  /* 0x0000000000017941 */ /* 0x000fea0003800000 */
.L_x_1128:
[----:B------:R-:W-:Y:S04]  /*148a0*/  BSSY B1, `(.L_x_1130) ;  /* 0x0000008000017945 */ /* 0x000fe80003800000 */
[----:B------:R-:W-:Y:S05]  /*148b0*/  @P1 BRA `(.L_x_1131) ;  /* 0x0000000000181947 */ /* 0x000fea0003800000 */
[----:B------:R-:W1:Y:S01]  /*148c0*/  S2R R2, SR_TID.X ;  /* 0x0000000000027919 */ /* 0x000e620000002100 */
[----:B0-----:R-:W-:-:S04]  /*148d0*/  IMAD.MOV.U32 R0, RZ, RZ, 0x8000 ;  /* 0x00008000ff007424 */ /* 0x001fc800078e00ff */
[----:B------:R2:W-:Y:S01]  /*148e0*/  SYNCS.ARRIVE.TRANS64 RZ, [R3+URZ+0x30850], R0 ;  /* 0x0308500003ff79a7 */ /* 0x0005e2000800003f */
[----:B-1----:R-:W-:-:S13]  /*148f0*/  LOP3.LUT P0, RZ, R2, 0x1f, RZ, 0xc0, !PT ;  /* 0x0000001f02ff7812 */ /* 0x002fda000780c0ff */
[----:B--2---:R-:W-:Y:S05]  /*14900*/  @!P0 BRA `(.L_x_1131) ;  /* 0x0000000000048947 */ /* 0x004fea0003800000 */
[----:B------:R-:W-:Y:S01]  /*14910*/  BPT.TRAP 0x1 ;  /* 0x000000040000795c */ /* 0x000fe20000300000 */
.L_x_1131:
[----:B------:R-:W-:Y:S05]  /*14920*/  BSYNC B1 ;  /* 0x0000000000017941 */ /* 0x000fea0003800000 */
.L_x_1130:
[----:B------:R-:W-:Y:S01]  /*14930*/  R2UR UR4, R8 ;  /* 0x00000000080472ca */ /* 0x000fe200000e0000 */
[----:B------:R-:W-:Y:S01]  /*14940*/  ULDC.64 UR6, c[0x0][0x198] ;  /* 0x0000660000067ab9 */ /* 0x000fe20000000a00 */
[----:B------:R-:W-:Y:S01]  /*14950*/  R2UR UR9, R3 ;  /* 0x00000000030972ca */ /* 0x000fe200000e0000 */
[----:B------:R-:W-:Y:S01]  /*14960*/  UIADD3 UR6, UP0, UR6, 0x470, URZ ;  /* 0x0000047006067890 */ /* 0x000fe2000ff1e03f */
[----:B------:R-:W-:Y:S01]  /*14970*/  PLOP3.LUT P0, PT, PT, PT, PT, 0x80, 0x0 ;  /* 0x000000000000781c */ /* 0x000fe20003f0f070 */
[----:B------:R-:W-:Y:S01]  /*14980*/  IMAD.SHL.U32 R17, R17, 0x40, RZ ;  /* 0x0000004011117824 */ /* 0x000fe200078e00ff */
[----:B------:R-:W-:Y:S01]  /*14990*/  UMOV UR14, 0x0 ;  /* 0x00000000000e7882 */ /* 0x000fe20000000000 */
[----:B------:R-:W-:Y:S01]  /*149a0*/  UIADD3.X UR7, URZ, UR7, URZ, UP0, !UPT ;  /* 0x000000073f077290 */ /* 0x000fe200087fe43f */
[----:B------:R-:W-:Y:S01]  /*149b0*/  UMOV UR15, 0x14f00000 ;  /* 0x14f00000000f7882 */ /* 0x000fe20000000000 */
[----:B------:R-:W-:-:S04]  /*149c0*/  UMOV UR10, URZ ;  /* 0x0000003f000a7c82 */ /* 0x000fc80008000000 */
[----:B------:R-:W-:Y:S02]  /*149d0*/  ULEA UR4, UR4, UR38, 0xf ;  /* 0x0000002604047291 */ /* 0x000fe4000f8e783f */
[----:B------:R-:W-:Y:S02]  /*149e0*/  UIADD3 UR9, UR9, 0x30850, URZ ;  /* 0x0003085009097890 */ /* 0x000fe4000fffe03f */
[----:B------:R-:W-:-:S12]  /*149f0*/  UIADD3 UR8, UR4, 0x400, URZ ;  /* 0x0000040004087890 */ /* 0x000fd8000fffe03f */
.L_x_1132:
        /* <DEDUP_REMOVED lines=8> */
[----:B------:R-:W-:Y:S01]  /*14a80*/  PLOP3.LUT P0, PT, PT, PT, PT, 0x80, 0x0 ;  /* 0x000000000000781c */ /* 0x000fe20003f0f070 */
[----:B------:R-:W-:Y:S01]  /*14a90*/  UIADD3 UR8, UR4, 0x2400, URZ ;  /* 0x0000240004087890 */ /* 0x000fe2000fffe03f */
[----:B------:R-:W-:Y:S01]  /*14aa0*/  UMOV UR14, 0x0 ;  /* 0x00000000000e7882 */ /* 0x000fe20000000000 */
[----:B------:R-:W-:Y:S01]  /*14ab0*/  UMOV UR15, 0x14f00000 ;  /* 0x14f00000000f7882 */ /* 0x000fe20000000000 */
[----:B------:R-:W-:-:S09]  /*14ac0*/  UMOV UR10, 0x40 ;  /* 0x00000040000a7882 */ /* 0x000fd20000000000 */
.L_x_1133:
        /* <DEDUP_REMOVED lines=13> */
.L_x_1134:
        /* <DEDUP_REMOVED lines=10> */
[----:B------:R-:W-:Y:S02]  /*14c40*/  UMOV UR5, 0x14f00000 ;  /* 0x14f0000000057882 */ /* 0x000fe40000000000 */
[----:B------:R-:W-:Y:S01]  /*14c50*/  UMOV UR4, 0x0 ;  /* 0x0000000000047882 */ /* 0x000fe20000000000 */
[----:B------:R-:W-:-:S08]  /*14c60*/  UMOV UR10, 0xc0 ;  /* 0x000000c0000a7882 */ /* 0x000fd00000000000 */
.L_x_1135:
        /* <DEDUP_REMOVED lines=8> */
.L_x_1127:
[----:B------:R-:W-:Y:S05]  /*14cf0*/  BSYNC B0 ;  /* 0x0000000000007941 */ /* 0x000fea0003800000 */
.L_x_1126:
[----:B0-----:R-:W-:Y:S02]  /*14d00*/  VIADD R0, R8, 0x1 ;  /* 0x0000000108007836 */ /* 0x001fe40000000000 */
[----:B-1----:R-:W-:-:S03]  /*14d10*/  IMAD.MOV.U32 R3, RZ, RZ, RZ ;  /* 0x000000ffff037224 */ /* 0x002fc600078e00ff */
[----:B------:R-:W-:-:S04]  /*14d20*/  ISETP.NE.AND P0, PT, R0, 0x2, PT ;  /* 0x000000020000780c */ /* 0x000fc80003f05270 */
[----:B------:R-:W-:Y:S02]  /*14d30*/  SEL R2, RZ, 0x1, P0 ;  /* 0x00000001ff027807 */ /* 0x000fe40000000000 */
[----:B------:R-:W-:Y:S02]  /*14d40*/  SEL R0, R0, RZ, P0 ;  /* 0x000000ff00007207 */ /* 0x000fe40000000000 */
[----:B------:R-:W-:-:S07]  /*14d50*/  LOP3.LUT R9, R9, R2, RZ, 0x3c, !PT ;  /* 0x0000000209097212 */ /* 0x000fce00078e3cff */
.L_x_1045:
[----:B------:R-:W0:Y:S01]  /*14d60*/  S2R R5, SR_CgaCtaId ;  /* 0x0000000000057919 */ /* 0x000e220000008800 */
[----:B------:R-:W-:Y:S02]  /*14d70*/  MOV R2, 0x400 ;  /* 0x0000040000027802 */ /* 0x000fe40000000f00 */
[----:B------:R-:W-:Y:S02]  /*14d80*/  SHF.L.U32 R3, R3, 0x1f, RZ ;  /* 0x0000001f03037819 */ /* 0x000fe400000006ff */
[----:B0-----:R-:W-:-:S04]  /*14d90*/  LEA R2, R5, R2, 0x18 ;  /* 0x0000000205027211 */ /* 0x001fc800078ec0ff */
[----:B------:R-:W0:Y:S02]  /*14da0*/  SYNCS.PHASECHK.TRANS64.TRYWAIT P0, [R2+URZ+0x30820], R3 ;  /* 0x03082003020075a7 */ /* 0x000e24000800017f */
[----:B0-----:R-:W-:Y:S05]  /*14db0*/  @!P0 BRA `(.L_x_1136) ;  /* 0x0000001400708947 */ /* 0x001fea0003800000 */
.L_x_1177:
[----:B------:R-:W-:-:S03]  /*14dc0*/  UMOV UR4, 0xffffffff ;  /* 0xffffffff00047882 */ /* 0x000fc60000000000 */
[----:B------:R-:W-:Y:S05]  /*14dd0*/  BRA.DIV UR4, `(.L_x_1137) ;  /* 0x00000016047c7947 */ /* 0x000fea000b800000 */
[----:B0-----:R-:W0:Y:S02]  /*14de0*/  S2R R3, SR_TID.X ;  /* 0x0000000000037919 */ /* 0x001e240000002100 */
[----:B0-----:R-:W-:-:S04]  /*14df0*/  SHF.R.U32.HI R3, RZ, 0x5, R3 ;  /* 0x00000005ff037819 */ /* 0x001fc80000011603 */
[----:B------:R-:W-:-:S05]  /*14e00*/  LOP3.LUT R3, R3, 0x3, RZ, 0xc0, !PT ;  /* 0x0000000303037812 */ /* 0x000fca00078ec0ff */
[----:B------:R0:W1:Y:S02]  /*14e10*/  SHFL.IDX PT, R14, R3, RZ, 0x1f ;  /* 0x00001fff030e7589 */ /* 0x00006400000e0000 */
.L_x_1180:
[----:B-1----:R-:W-:-:S13]  /*14e20*/  ISETP.NE.AND P0, PT, R14, RZ, PT ;  /* 0x000000ff0e00720c */ /* 0x002fda0003f05270 */
[----:B------:R-:W-:Y:S05]  /*14e30*/  @P0 BRA `(.L_x_961) ;  /* 0x0000000000900947 */ /* 0x000fea0003800000 */
[----:B------:R-:W-:-:S03]  /*14e40*/  UMOV UR4, 0xffffffff ;  /* 0xffffffff00047882 */ /* 0x000fc60000000000 */
[----:B------:R-:W-:Y:S05]  /*14e50*/  BRA.DIV UR4, `(.L_x_1138) ;  /* 0x0000001604907947 */ /* 0x000fea000b800000 */
[----:B------:R-:W-:-:S13]  /*14e60*/  ELECT P6, URZ, PT ;  /* 0x00000000003f782f */ /* 0x000fda00038c0000 */
.L_x_1183:
[----:B------:R-:W-:Y:S05]  /*14e70*/  @!P6 BRA `(.L_x_961) ;  /* 0x000000000080e947 */ /* 0x000fea0003800000 */
[----:B0-----:R-:W2:Y:S02]  /*14e80*/  LDL R3, [R1+0xc] ;  /* 0x00000c0001037983 */ /* 0x001ea40000100800 */
[----:B--2---:R-:W-:-:S13]  /*14e90*/  R2UR UR4, R3 ;  /* 0x00000000030472ca */ /* 0x004fda00000e0000 */
[----:B------:R-:W-:-:S06]  /*14ea0*/  ULOP3.LUT UR4, UR4, 0x2, URZ, 0xfc, !UPT ;  /* 0x0000000204047892 */ /* 0x000fcc000f8efc3f */
[----:B------:R-:W-:-:S04]  /*14eb0*/  MOV R3, UR4 ;  /* 0x0000000400037c02 */ /* 0x000fc80008000f00 */
[----:B------:R-:W-:-:S13]  /*14ec0*/  ISETP.NE.AND P2, PT, R3, 0x3, PT ;  /* 0x000000030300780c */ /* 0x000fda0003f45270 */
[----:B------:R-:W-:Y:S05]  /*14ed0*/  @!P2 BRA `(.L_x_1139) ;  /* 0x000000000004a947 */ /* 0x000fea0003800000 */
[----:B------:R-:W-:Y:S01]  /*14ee0*/  BPT.TRAP 0x1 ;  /* 0x000000040000795c */ /* 0x000fe20000300000 */
.L_x_1139:
[----:B------:R-:W-:Y:S01]  /*14ef0*/  VIADD R7, R2, 0x30840 ;  /* 0x0003084002077836 */ /* 0x000fe20000000000 */
[----:B------:R-:W-:Y:S01]  /*14f00*/  SHF.L.U32 R5, R9, 0x1f, RZ ;  /* 0x0000001f09057819 */ /* 0x000fe200000006ff */
[C---:B------:R-:W-:Y:S02]  /*14f10*/  VIADD R3, R0.reuse, 0x1 ;  /* 0x0000000100037836 */ /* 0x040fe40000000000 */
[----:B------:R-:W-:-:S03]  /*14f20*/  IMAD R6, R0, 0x8, R7 ;  /* 0x0000000800067824 */ /* 0x000fc600078e0207 */
[C---:B------:R-:W-:Y:S01]  /*14f30*/  ISETP.NE.AND P1, PT, R3.reuse, 0x2, PT ;  /* 0x000000020300780c */ /* 0x040fe20003f25270 */
[----:B------:R-:W0:Y:S03]  /*14f40*/  SYNCS.PHASECHK.TRANS64.TRYWAIT P0, [R6+URZ], R5 ;  /* 0x00000005060075a7 */ /* 0x000e26000800017f */
[----:B------:R-:W-:Y:S02]  /*14f50*/  SEL R4, RZ, 0x1, P1 ;  /* 0x00000001ff047807 */ /* 0x000fe40000800000 */
[----:B------:R-:W-:Y:S02]  /*14f60*/  SEL R8, R3, RZ, P1 ;  /* 0x000000ff03087207 */ /* 0x000fe40000800000 */
[----:B------:R-:W-:-:S03]  /*14f70*/  LOP3.LUT R4, R9, R4, RZ, 0x3c, !PT ;  /* 0x0000000409047212 */ /* 0x000fc600078e3cff */
[----:B------:R-:W-:Y:S01]  /*14f80*/  IMAD R3, R8, 0x8, R7 ;  /* 0x0000000808037824 */ /* 0x000fe200078e0207 */
[----:B------:R-:W-:Y:S01]  /*14f90*/  SHF.L.U32 R4, R4, 0x1f, RZ ;  /* 0x0000001f04047819 */ /* 0x000fe200000006ff */
[----:B0-----:R-:W-:Y:S06]  /*14fa0*/  @!P0 BRA `(.L_x_1140) ;  /* 0x00000014005c8947 */ /* 0x001fec0003800000 */
.L_x_1184:
[----:B------:R-:W1:Y:S02]  /*14fb0*/  SYNCS.PHASECHK.TRANS64.TRYWAIT P0, [R3+URZ], R4 ;  /* 0x00000004030075a7 */ /* 0x000e64000800017f */
[----:B-1----:R-:W-:Y:S05]  /*14fc0*/  @!P0 BRA `(.L_x_1141) ;  /* 0x0000001400688947 */ /* 0x002fea0003800000 */
.L_x_1185:
[----:B------:R-:W-:Y:S05]  /*14fd0*/  @!P2 BRA `(.L_x_1142) ;  /* 0x000000000004a947 */ /* 0x000fea0003800000 */
[----:B------:R-:W-:Y:S01]  /*14fe0*/  BPT.TRAP 0x1 ;  /* 0x000000040000795c */ /* 0x000fe20000300000 */
.L_x_1142:
[----:B-1----:R-:W-:-:S05]  /*14ff0*/  IADD3 R3, R2, 0x30860, RZ ;  /* 0x0003086002037810 */ /* 0x002fca0007ffe0ff */
[----:B------:R-:W-:-:S04]  /*15000*/  IMAD R0, R0, 0x8, R3 ;  /* 0x0000000800007824 */ /* 0x000fc800078e0203 */
[----:B------:R-:W1:Y:S02]  /*15010*/  SYNCS.PHASECHK.TRANS64.TRYWAIT P0, [R0+URZ], R5 ;  /* 0x00000005000075a7 */ /* 0x000e64000800017f */
[----:B-1----:R-:W-:Y:S05]  /*15020*/  @!P0 BRA `(.L_x_1143) ;  /* 0x0000001400648947 */ /* 0x002fea0003800000 */
.L_x_1186:
[----:B------:R-:W-:-:S07]  /*15030*/  IMAD R3, R8, 0x8, R3 ;  /* 0x0000000808037824 */ /* 0x000fce00078e0203 */
.L_x_1144:
[----:B--2---:R2:W3:Y:S02]  /*15040*/  SYNCS.PHASECHK.TRANS64.TRYWAIT P0, [R3+URZ], R4 ;  /* 0x00000004030075a7 */ /* 0x0044e4000800017f */
[----:B---3--:R-:W-:Y:S05]  /*15050*/  @!P0 NANOSLEEP.SYNCS 0x989680 ;  /* 0x009896800000895d */ /* 0x008fea0003900000 */
[----:B------:R-:W3:Y:S02]  /*15060*/  @!P0 SYNCS.PHASECHK.TRANS64 P0, [R3+URZ], R4 ;  /* 0x00000004030085a7 */ /* 0x000ee4000800007f */
[----:B---3--:R-:W-:Y:S05]  /*15070*/  @!P0 BRA `(.L_x_1144) ;  /* 0xfffffffc00f08947 */ /* 0x008fea000383ffff */
.L_x_961:
[----:B------:R-:W-:Y:S05]  /*15080*/  BSYNC B6 ;  /* 0x0000000000067941 */ /* 0x000fea0003800000 */
.L_x_958:
[----:B------:R-:W-:Y:S05]  /*15090*/  EXIT ;  /* 0x000000000000794d */ /* 0x000fea0003800000 */
.L_x_971:
[----:B------:R-:W-:-:S13]  /*150a0*/  R2UR UR4, R16 ;  /* 0x00000000100472ca */ /* 0x000fda00000e0000 */
[----:B0-----:R-:W-:-:S04]  /*150b0*/  IMAD.U32 R3, RZ, RZ, UR4 ;  /* 0x00000004ff037e24 */ /* 0x001fc8000f8e00ff */
[----:B------:R0:W1:Y:S03]  /*150c0*/  SYNCS.PHASECHK.TRANS64.TRYWAIT P0, [R3+URZ+0x30800], R0 ;  /* 0x03080000030075a7 */ /* 0x000066000800017f */
[----:B-1----:R-:W-:Y:S05]  /*150d0*/  @!P0 NANOSLEEP.SYNCS 0x989680 ;  /* 0x009896800000895d */ /* 0x002fea0003900000 */
[----:B------:R-:W1:Y:S02]  /*150e0*/  @!P0 SYNCS.PHASECHK.TRANS64 P0, [R3+URZ+0x30800], R0 ;  /* 0x03080000030085a7 */ /* 0x000e64000800007f */
[----:B-1----:R-:W-:Y:S05]  /*150f0*/  @!P0 BRA `(.L_x_971) ;  /* 0xfffffffc00e88947 */ /* 0x002fea000383ffff */
[----:B------:R-:W-:Y:S05]  /*15100*/  BRA `(.L_x_1145) ;  /* 0xfffffec800447947 */ /* 0x000fea000383ffff */
.L_x_975:
[----:B------:R-:W-:-:S13]  /*15110*/  R2UR UR4, R16 ;  /* 0x00000000100472ca */ /* 0x000fda00000e0000 */
[----:B0-----:R-:W-:-:S04]  /*15120*/  IMAD.U32 R3, RZ, RZ, UR4 ;  /* 0x00000004ff037e24 */ /* 0x001fc8000f8e00ff */
[----:B------:R0:W2:Y:S03]  /*15130*/  SYNCS.PHASECHK.TRANS64.TRYWAIT P0, [R3+URZ+0x30830], R0 ;  /* 0x03083000030075a7 */ /* 0x0000a6000800017f */
[----:B--2---:R-:W-:Y:S05]  /*15140*/  @!P0 NANOSLEEP.SYNCS 0x989680 ;  /* 0x009896800000895d */ /* 0x004fea0003900000 */
[----:B------:R-:W2:Y:S02]  /*15150*/  @!P0 SYNCS.PHASECHK.TRANS64 P0, [R3+URZ+0x30830], R0 ;  /* 0x03083000030085a7 */ /* 0x000ea4000800007f */
[----:B--2---:R-:W-:Y:S05]  /*15160*/  @!P0 BRA `(.L_x_975) ;  /* 0xfffffffc00e88947 */ /* 0x004fea000383ffff */
[----:B------:R-:W-:Y:S05]  /*15170*/  BRA `(.L_x_974) ;  /* 0xfffffec800787947 */ /* 0x000fea000383ffff */
.L_x_991:
[----:B-1----:R-:W-:-:S04]  /*15180*/  MOV R153, UR61 ;  /* 0x0000003d00997c02 */ /* 0x002fc80008000f00 */
[----:B------:R1:W2:Y:S03]  /*15190*/  SYNCS.PHASECHK.TRANS64.TRYWAIT P0, [R153+URZ+0x30830], R152 ;  /* 0x03083098990075a7 */ /* 0x0002a6000800017f */
[----:B--2---:R-:W-:Y:S05]  /*151a0*/  @!P0 NANOSLEEP.SYNCS 0x989680 ;  /* 0x009896800000895d */ /* 0x004fea0003900000 */
[----:B------:R-:W2:Y:S02]  /*151b0*/  @!P0 SYNCS.PHASECHK.TRANS64 P0, [R153+URZ+0x30830], R152 ;  /* 0x03083098990085a7 */ /* 0x000ea4000800007f */
[----:B--2---:R-:W-:Y:S05]  /*151c0*/  @!P0 BRA `(.L_x_991) ;  /* 0xfffffffc00ec8947 */ /* 0x004fea000383ffff */
[----:B------:R-:W-:Y:S05]  /*151d0*/  BRA `(.L_x_990) ;  /* 0xfffffef800c87947 */ /* 0x000fea000383ffff */
.L_x_995:
[----:B-1----:R-:W-:-:S04]  /*151e0*/  IMAD.U32 R201, RZ, RZ, UR14 ;  /* 0x0000000effc97e24 */ /* 0x002fc8000f8e00ff */
[----:B------:R1:W2:Y:S03]  /*151f0*/  SYNCS.PHASECHK.TRANS64.TRYWAIT P0, [R201+URZ+0x30850], R0 ;  /* 0x03085000c90075a7 */ /* 0x0002a6000800017f */
[----:B--2---:R-:W-:Y:S05]  /*15200*/  @!P0 NANOSLEEP.SYNCS 0x989680 ;  /* 0x009896800000895d */ /* 0x004fea0003900000 */
[----:B------:R-:W2:Y:S02]  /*15210*/  @!P0 SYNCS.PHASECHK.TRANS64 P0, [R201+URZ+0x30850], R0 ;  /* 0x03085000c90085a7 */ /* 0x000ea4000800007f */
[----:B--2---:R-:W-:Y:S05]  /*15220*/  @!P0 BRA `(.L_x_995) ;  /* 0xfffffffc00ec8947 */ /* 0x004fea000383ffff */
[----:B------:R-:W-:Y:S05]  /*15230*/  BRA `(.L_x_994) ;  /* 0xffffff0800687947 */ /* 0x000fea000383ffff */
.L_x_1012:
[----:B-1----:R-:W-:-:S04]  /*15240*/  IMAD.U32 R4, RZ, RZ, UR60 ;  /* 0x0000003cff047e24 */ /* 0x002fc8000f8e00ff */
[----:B------:R1:W2:Y:S03]  /*15250*/  SYNCS.PHASECHK.TRANS64.TRYWAIT P0, [R4+URZ+0x30830], R3 ;  /* 0x03083003040075a7 */ /* 0x0002a6000800017f */
[----:B--2---:R-:W-:Y:S05]  /*15260*/  @!P0 NANOSLEEP.SYNCS 0x989680 ;  /* 0x009896800000895d */ /* 0x004fea0003900000 */
[----:B------:R-:W2:Y:S02]  /*15270*/  @!P0 SYNCS.PHASECHK.TRANS64 P0, [R4+URZ+0x30830], R3 ;  /* 0x03083003040085a7 */ /* 0x000ea4000800007f */
[----:B--2---:R-:W-:Y:S05]  /*15280*/  @!P0 BRA `(.L_x_1012) ;  /* 0xfffffffc00ec8947 */ /* 0x004fea000383ffff */
[----:B------:R-:W-:Y:S05]  /*15290*/  BRA `(.L_x_1011) ;  /* 0xffffff2800a47947 */ /* 0x000fea000383ffff */
.L_x_1016:
[----:B01----:R-:W-:-:S04]  /*152a0*/  IMAD.U32 R3, RZ, RZ, UR14 ;  /* 0x0000000eff037e24 */ /* 0x003fc8000f8e00ff */
[----:B------:R0:W1:Y:S03]  /*152b0*/  SYNCS.PHASECHK.TRANS64.TRYWAIT P0, [R3+URZ+0x30850], R0 ;  /* 0x03085000030075a7 */ /* 0x000066000800017f */
[----:B-1----:R-:W-:Y:S05]  /*152c0*/  @!P0 NANOSLEEP.SYNCS 0x989680 ;  /* 0x009896800000895d */ /* 0x002fea0003900000 */
[----:B------:R-:W1:Y:S02]  /*152d0*/  @!P0 SYNCS.PHASECHK.TRANS64 P0, [R3+URZ+0x30850], R0 ;  /* 0x03085000030085a7 */ /* 0x000e64000800007f */
[----:B-1----:R-:W-:Y:S05]  /*152e0*/  @!P0 BRA `(.L_x_1016) ;  /* 0xfffffffc00ec8947 */ /* 0x002fea000383ffff */
[----:B------:R-:W-:Y:S05]  /*152f0*/  BRA `(.L_x_1015) ;  /* 0xffffff3800247947 */ /* 0x000fea000383ffff */
.L_x_1022:
[----:B-1----:R-:W-:-:S04]  /*15300*/  IMAD.U32 R4, RZ, RZ, UR61 ;  /* 0x0000003dff047e24 */ /* 0x002fc8000f8e00ff */
[----:B------:R1:W2:Y:S03]  /*15310*/  SYNCS.PHASECHK.TRANS64.TRYWAIT P0, [R4+URZ+0x30830], R3 ;  /* 0x03083003040075a7 */ /* 0x0002a6000800017f */
[----:B--2---:R-:W-:Y:S05]  /*15320*/  @!P0 NANOSLEEP.SYNCS 0x989680 ;  /* 0x009896800000895d */ /* 0x004fea0003900000 */
[----:B------:R-:W2:Y:S02]  /*15330*/  @!P0 SYNCS.PHASECHK.TRANS64 P0, [R4+URZ+0x30830], R3 ;  /* 0x03083003040085a7 */ /* 0x000ea4000800007f */
[----:B--2---:R-:W-:Y:S05]  /*15340*/  @!P0 BRA `(.L_x_1022) ;  /* 0xfffffffc00ec8947 */ /* 0x004fea000383ffff */
[----:B------:R-:W-:Y:S05]  /*15350*/  BRA `(.L_x_1021) ;  /* 0xffffff4800cc7947 */ /* 0x000fea000383ffff */
.L_x_1026:
[----:B01----:R-:W-:-:S04]  /*15360*/  MOV R3, UR14 ;  /* 0x0000000e00037c02 */ /* 0x003fc80008000f00 */
[----:B------:R0:W1:Y:S03]  /*15370*/  SYNCS.PHASECHK.TRANS64.TRYWAIT P0, [R3+URZ+0x30850], R0 ;  /* 0x03085000030075a7 */ /* 0x000066000800017f */
[----:B-1----:R-:W-:Y:S05]  /*15380*/  @!P0 NANOSLEEP.SYNCS 0x989680 ;  /* 0x009896800000895d */ /* 0x002fea0003900000 */
[----:B------:R-:W1:Y:S02]  /*15390*/  @!P0 SYNCS.PHASECHK.TRANS64 P0, [R3+URZ+0x30850], R0 ;  /* 0x03085000030085a7 */ /* 0x000e64000800007f */
[----:B-1----:R-:W-:Y:S05]  /*153a0*/  @!P0 BRA `(.L_x_1026) ;  /* 0xfffffffc00ec8947 */ /* 0x002fea000383ffff */
[----:B------:R-:W-:Y:S05]  /*153b0*/  BRA `(.L_x_1025) ;  /* 0xffffff5800507947 */ /* 0x000fea000383ffff */
.L_x_1039:
[----:B-1----:R-:W-:-:S04]  /*153c0*/  IMAD.U32 R5, RZ, RZ, UR7 ;  /* 0x00000007ff057e24 */ /* 0x002fc8000f8e00ff */
[----:B------:R1:W2:Y:S03]  /*153d0*/  SYNCS.PHASECHK.TRANS64.TRYWAIT P0, [R5+URZ+0x30850], R0 ;  /* 0x03085000050075a7 */ /* 0x0002a6000800017f */
[----:B--2---:R-:W-:Y:S05]  /*153e0*/  @!P0 NANOSLEEP.SYNCS 0x989680 ;  /* 0x009896800000895d */ /* 0x004fea0003900000 */
[----:B------:R-:W2:Y:S02]  /*153f0*/  @!P0 SYNCS.PHASECHK.TRANS64 P0, [R5+URZ+0x30850], R0 ;  /* 0x03085000050085a7 */ /* 0x000ea4000800007f */
[----:B--2---:R-:W-:Y:S05]  /*15400*/  @!P0 BRA `(.L_x_1039) ;  /* 0xfffffffc00ec8947 */ /* 0x004fea000383ffff */
[----:B------:R-:W-:Y:S05]  /*15410*/  BRA `(.L_x_1038) ;  /* 0xffffff7c00907947 */ /* 0x000fea000383ffff */
.L_x_1056:
[----:B------:R-:W-:Y:S01]  /*15420*/  IMAD.MOV.U32 R13, RZ, RZ, R0 ;  /* 0x000000ffff0d7224 */ /* 0x000fe200078e0000 */
[----:B------:R-:W-:Y:S01]  /*15430*/  MOV R15, 0xffffffff ;  /* 0xffffffff000f7802 */ /* 0x000fe20000000f00 */
[----:B------:R-:W-:Y:S02]  /*15440*/  IMAD.MOV.U32 R12, RZ, RZ, RZ ;  /* 0x000000ffff0c7224 */ /* 0x000fe400078e00ff */
[----:B------:R-:W-:-:S07]  /*15450*/  IMAD.MOV.U32 R11, RZ, RZ, 0x1f ;  /* 0x0000001fff0b7424 */ /* 0x000fce00078e00ff */
[----:B------:R-:W-:Y:S05]  /*15460*/  WARPSYNC.COLLECTIVE R15, `(.L_x_1146) ;  /* 0x000000000f087348 */ /* 0x000fea0003c00000 */
[----:B------:R0:W1:Y:S02]  /*15470*/  SHFL.IDX P6, R14, R13, R12, R11 ;  /* 0x0000000c0d0e7389 */ /* 0x00006400000c000b */
[----:B01----:R-:W-:Y:S01]  /*15480*/  ENDCOLLECTIVE ;  /* 0x000000000000791b */ /* 0x003fe20003800000 */
.L_x_1146:
[----:B------:R-:W-:Y:S05]  /*15490*/  BRA `(.L_x_1147) ;  /* 0xffffffbc009c7947 */ /* 0x000fea000383ffff */
.L_x_1058:
[----:B------:R-:W-:Y:S01]  /*154a0*/  BSSY B0, `(.L_x_1148) ;  /* 0x0000006000007945 */ /* 0x000fe20003800000 */
[----:B------:R-:W-:-:S07]  /*154b0*/  IMAD.MOV.U32 R15, RZ, RZ, -0x1 ;  /* 0xffffffffff0f7424 */ /* 0x000fce00078e00ff */
[----:B0-----:R-:W-:Y:S05]  /*154c0*/  WARPSYNC.COLLECTIVE R15, `(.L_x_1149) ;  /* 0x000000000f0c7348 */ /* 0x001fea0003c00000 */
[----:B------:R-:W-:Y:S02]  /*154d0*/  ELECT P6, UR62, PT ;  /* 0x00000000003e782f */ /* 0x000fe400038c0000 */
[----:B------:R-:W-:Y:S01]  /*154e0*/  MOV R14, UR62 ;  /* 0x0000003e000e7c02 */ /* 0x000fe20008000f00 */
[----:B0-----:R-:W-:Y:S10]  /*154f0*/  ENDCOLLECTIVE ;  /* 0x000000000000791b */ /* 0x001ff40003800000 */
.L_x_1149:
[----:B------:R-:W-:Y:S05]  /*15500*/  BSYNC B0 ;  /* 0x0000000000007941 */ /* 0x000fea0003800000 */
.L_x_1148:
[----:B------:R-:W-:Y:S05]  /*15510*/  BRA `(.L_x_1150) ;  /* 0xffffffbc009c7947 */ /* 0x000fea000383ffff */
.L_x_1060:
[----:B0-----:R-:W-:-:S04]  /*15520*/  IMAD.U32 R3, RZ, RZ, UR38 ;  /* 0x00000026ff037e24 */ /* 0x001fc8000f8e00ff */
[----:B------:R0:W1:Y:S03]  /*15530*/  SYNCS.PHASECHK.TRANS64.TRYWAIT P0, [R3+URZ+0x30840], R0 ;  /* 0x03084000030075a7 */ /* 0x000066000800017f */
[----:B-1----:R-:W-:Y:S05]  /*15540*/  @!P0 NANOSLEEP.SYNCS 0x989680 ;  /* 0x009896800000895d */ /* 0x002fea0003900000 */
[----:B------:R-:W1:Y:S02]  /*15550*/  @!P0 SYNCS.PHASECHK.TRANS64 P0, [R3+URZ+0x30840], R0 ;  /* 0x03084000030085a7 */ /* 0x000e64000800007f */
[----:B-1----:R-:W-:Y:S05]  /*15560*/  @!P0 BRA `(.L_x_1060) ;  /* 0xfffffffc00ec8947 */ /* 0x002fea000383ffff */
[----:B------:R-:W-:Y:S05]  /*15570*/  BRA `(.L_x_1151) ;  /* 0xffffffbc00f87947 */ /* 0x000fea000383ffff */
.L_x_1063:
[----:B------:R-:W-:Y:S01]  /*15580*/  IMAD.MOV.U32 R13, RZ, RZ, R7 ;  /* 0x000000ffff0d7224 */ /* 0x000fe200078e0007 */
[----:B------:R-:W-:Y:S01]  /*15590*/  MOV R11, 0x181f ;  /* 0x0000181f000b7802 */ /* 0x000fe20000000f00 */
[----:B------:R-:W-:Y:S02]  /*155a0*/  IMAD.MOV.U32 R12, RZ, RZ, RZ ;  /* 0x000000ffff0c7224 */ /* 0x000fe400078e00ff */
[----:B------:R-:W-:Y:S02]  /*155b0*/  IMAD.MOV.U32 R15, RZ, RZ, -0x1 ;  /* 0xffffffffff0f7424 */ /* 0x000fe400078e00ff */
[----:B------:R-:W-:-:S07]  /*155c0*/  VIADD R0, R0, UR45 ;  /* 0x0000002d00007c36 */ /* 0x000fce0008000000 */
[----:B------:R-:W-:Y:S05]  /*155d0*/  WARPSYNC.COLLECTIVE R15, `(.L_x_1152) ;  /* 0x000000000f087348 */ /* 0x000fea0003c00000 */
[----:B------:R0:W1:Y:S02]  /*155e0*/  SHFL.IDX P6, R14, R13, R12, R11 ;  /* 0x0000000c0d0e7389 */ /* 0x00006400000c000b */
[----:B01----:R-:W-:Y:S01]  /*155f0*/  ENDCOLLECTIVE ;  /* 0x000000000000791b */ /* 0x003fe20003800000 */
.L_x_1152:
[----:B------:R-:W-:Y:S02]  /*15600*/  VIADD R5, R0, 0x10 ;  /* 0x0000001000057836 */ /* 0x000fe40000000000 */
[----:B------:R-:W-:Y:S02]  /*15610*/  IMAD.MOV.U32 R13, RZ, RZ, R8 ;  /* 0x000000ffff0d7224 */ /* 0x000fe400078e0008 */
[----:B------:R-:W-:-:S07]  /*15620*/  IMAD.MOV.U32 R2, RZ, RZ, R14 ;  /* 0x000000ffff027224 */ /* 0x000fce00078e000e */
[----:B------:R-:W-:Y:S05]  /*15630*/  WARPSYNC.COLLECTIVE R15, `(.L_x_1153) ;  /* 0x000000000f087348 */ /* 0x000fea0003c00000 */
[----:B------:R0:W1:Y:S02]  /*15640*/  SHFL.IDX P6, R14, R13, R12, R11 ;  /* 0x0000000c0d0e7389 */ /* 0x00006400000c000b */
[----:B01----:R-:W-:Y:S01]  /*15650*/  ENDCOLLECTIVE ;  /* 0x000000000000791b */ /* 0x003fe20003800000 */
.L_x_1153:
[----:B------:R-:W-:Y:S01]  /*15660*/  ULDC UR4, c[0x0][0x288] ;  /* 0x0000a20000047ab9 */ /* 0x000fe20000000800 */
[----:B------:R-:W-:Y:S01]  /*15670*/  ULDC.64 UR6, c[0x0][0x208] ;  /* 0x0000820000067ab9 */ /* 0x000fe20000000a00 */
[----:B------:R-:W-:Y:S01]  /*15680*/  IMAD R6, R6, UR4, RZ ;  /* 0x0000000406067c24 */ /* 0x000fe2000f8e02ff */
[----:B------:R-:W-:-:S04]  /*15690*/  MOV R3, R2 ;  /* 0x0000000200037202 */ /* 0x000fc80000000f00 */
[----:B------:R-:W-:Y:S01]  /*156a0*/  ISETP.GE.AND P3, PT, R0, R6, PT ;  /* 0x000000060000720c */ /* 0x000fe20003f66270 */
[----:B------:R-:W-:Y:S02]  /*156b0*/  IMAD.MOV.U32 R13, RZ, RZ, R7 ;  /* 0x000000ffff0d7224 */ /* 0x000fe400078e0007 */
[----:B------:R-:W-:-:S10]  /*156c0*/  IMAD.MOV.U32 R12, RZ, RZ, 0x1 ;  /* 0x00000001ff0c7424 */ /* 0x000fd400078e00ff */
[----:B------:R-:W-:Y:S01]  /*156d0*/  @!P3 LEA R21, R9, UR38, 0x1 ;  /* 0x000000260915bc11 */ /* 0x000fe2000f8e08ff */
        /* <DEDUP_REMOVED lines=13> */
.L_x_1154:
[----:B------:R-:W-:Y:S01]  /*157b0*/  VIADD R3, R0, 0x20 ;  /* 0x0000002000037836 */ /* 0x000fe20000000000 */
[----:B------:R-:W-:Y:S01]  /*157c0*/  @!P3 LEA R20, R9, UR38, 0x1 ;  /* 0x000000260914bc11 */ /* 0x000fe2000f8e08ff */
[----:B------:R-:W-:Y:S01]  /*157d0*/  IMAD.MOV.U32 R13, RZ, RZ, R8 ;  /* 0x000000ffff0d7224 */ /* 0x000fe200078e0008 */
[----:B------:R-:W-:-:S07]  /*157e0*/  MOV R5, R14 ;  /* 0x0000000e00057202 */ /* 0x000fce0000000f00 */
[----:B------:R-:W-:Y:S05]  /*157f0*/  WARPSYNC.COLLECTIVE R15, `(.L_x_1155) ;  /* 0x000000000f087348 */ /* 0x000fea0003c00000 */
[----:B------:R0:W1:Y:S02]  /*15800*/  SHFL.IDX P6, R14, R13, R12, R11 ;  /* 0x0000000c0d0e7389 */ /* 0x00006400000c000b */
[----:B01----:R-:W-:Y:S01]  /*15810*/  ENDCOLLECTIVE ;  /* 0x000000000000791b */ /* 0x003fe20003800000 */
.L_x_1155:
        /* <DEDUP_REMOVED lines=16> */
.L_x_1156:
[----:B------:R-:W-:Y:S01]  /*15920*/  VIADD R5, R0, 0x30 ;  /* 0x0000003000057836 */ /* 0x000fe20000000000 */
[----:B------:R-:W-:Y:S01]  /*15930*/  @!P3 LEA R21, R9, UR38, 0x1 ;  /* 0x000000260915bc11 */ /* 0x000fe2000f8e08ff */
[----:B------:R-:W-:Y:S02]  /*15940*/  IMAD.MOV.U32 R13, RZ, RZ, R8 ;  /* 0x000000ffff0d7224 */ /* 0x000fe400078e0008 */
[----:B------:R-:W-:-:S07]  /*15950*/  IMAD.MOV.U32 R3, RZ, RZ, R14 ;  /* 0x000000ffff037224 */ /* 0x000fce00078e000e */
[----:B------:R-:W-:Y:S05]  /*15960*/  WARPSYNC.COLLECTIVE R15, `(.L_x_1157) ;  /* 0x000000000f087348 */ /* 0x000fea0003c00000 */
[----:B------:R0:W1:Y:S02]  /*15970*/  SHFL.IDX P6, R14, R13, R12, R11 ;  /* 0x0000000c0d0e7389 */ /* 0x00006400000c000b */
[----:B01----:R-:W-:Y:S01]  /*15980*/  ENDCOLLECTIVE ;  /* 0x000000000000791b */ /* 0x003fe20003800000 */
.L_x_1157:
        /* <DEDUP_REMOVED lines=16> */
.L_x_1158:
[----:B------:R-:W-:Y:S02]  /*15a90*/  IADD3 R3, R0, 0x40, RZ ;  /* 0x0000004000037810 */ /* 0x000fe40007ffe0ff */
[----:B------:R-:W-:Y:S01]  /*15aa0*/  @!P3 LEA R20, R9, UR38, 0x1 ;  /* 0x000000260914bc11 */ /* 0x000fe2000f8e08ff */
[----:B------:R-:W-:Y:S02]  /*15ab0*/  IMAD.MOV.U32 R13, RZ, RZ, R8 ;  /* 0x000000ffff0d7224 */ /* 0x000fe400078e0008 */
[----:B------:R-:W-:-:S07]  /*15ac0*/  IMAD.MOV.U32 R5, RZ, RZ, R14 ;  /* 0x000000ffff057224 */ /* 0x000fce00078e000e */
[----:B------:R-:W-:Y:S05]  /*15ad0*/  WARPSYNC.COLLECTIVE R15, `(.L_x_1159) ;  /* 0x000000000f087348 */ /* 0x000fea0003c00000 */
[----:B------:R0:W1:Y:S02]  /*15ae0*/  SHFL.IDX P6, R14, R13, R12, R11 ;  /* 0x0000000c0d0e7389 */ /* 0x00006400000c000b */
[----:B01----:R-:W-:Y:S01]  /*15af0*/  ENDCOLLECTIVE ;  /* 0x000000000000791b */ /* 0x003fe20003800000 */
.L_x_1159:
[----:B------:R-:W-:Y:S01]  /*15b00*/  ULDC.64 UR4, c[0x0][0x208] ;  /* 0x0000820000047ab9 */ /* 0x000fe20000000a00 */
[----:B------:R-:W-:Y:S02]  /*15b10*/  IMAD.MOV.U32 R13, RZ, RZ, R7 ;  /* 0x000000ffff0d7224 */ /* 0x000fe400078e0007 */
        /* <DEDUP_REMOVED lines=14> */
.L_x_1160:
[----:B------:R-:W-:Y:S01]  /*15c00*/  VIADD R5, R0, 0x50 ;  /* 0x0000005000057836 */ /* 0x000fe20000000000 */
[----:B------:R-:W-:Y:S01]  /*15c10*/  @!P3 LEA R21, R9, UR38, 0x1 ;  /* 0x000000260915bc11 */ /* 0x000fe2000f8e08ff */
[----:B------:R-:W-:Y:S02]  /*15c20*/  IMAD.MOV.U32 R13, RZ, RZ, R8 ;  /* 0x000000ffff0d7224 */ /* 0x000fe400078e0008 */
[----:B------:R-:W-:-:S07]  /*15c30*/  IMAD.MOV.U32 R3, RZ, RZ, R14 ;  /* 0x000000ffff037224 */ /* 0x000fce00078e000e */
[----:B------:R-:W-:Y:S05]  /*15c40*/  WARPSYNC.COLLECTIVE R15, `(.L_x_1161) ;  /* 0x000000000f087348 */ /* 0x000fea0003c00000 */
[----:B------:R0:W1:Y:S02]  /*15c50*/  SHFL.IDX P6, R14, R13, R12, R11 ;  /* 0x0000000c0d0e7389 */ /* 0x00006400000c000b */
[----:B01----:R-:W-:Y:S01]  /*15c60*/  ENDCOLLECTIVE ;  /* 0x000000000000791b */ /* 0x003fe20003800000 */
.L_x_1161:
        /* <DEDUP_REMOVED lines=16> */
.L_x_1162:
[----:B------:R-:W-:Y:S01]  /*15d70*/  VIADD R3, R0, 0x60 ;  /* 0x0000006000037836 */ /* 0x000fe20000000000 */
[----:B------:R-:W-:Y:S02]  /*15d80*/  @!P3 LEA R20, R9, UR38, 0x1 ;  /* 0x000000260914bc11 */ /* 0x000fe4000f8e08ff */
[----:B------:R-:W-:Y:S01]  /*15d90*/  MOV R13, R8 ;  /* 0x00000008000d7202 */ /* 0x000fe20000000f00 */
[----:B------:R-:W-:-:S07]  /*15da0*/  IMAD.MOV.U32 R5, RZ, RZ, R14 ;  /* 0x000000ffff057224 */ /* 0x000fce00078e000e */
[----:B------:R-:W-:Y:S05]  /*15db0*/  WARPSYNC.COLLECTIVE R15, `(.L_x_1163) ;  /* 0x000000000f087348 */ /* 0x000fea0003c00000 */
[----:B------:R0:W1:Y:S02]  /*15dc0*/  SHFL.IDX P6, R14, R13, R12, R11 ;  /* 0x0000000c0d0e7389 */ /* 0x00006400000c000b */
[----:B01----:R-:W-:Y:S01]  /*15dd0*/  ENDCOLLECTIVE ;  /* 0x000000000000791b */ /* 0x003fe20003800000 */
.L_x_1163:
        /* <DEDUP_REMOVED lines=16> */
.L_x_1164:
[----:B------:R-:W-:Y:S01]  /*15ee0*/  @!P3 LEA R21, R9, UR38, 0x1 ;  /* 0x000000260915bc11 */ /* 0x000fe2000f8e08ff */
[----:B------:R-:W-:Y:S01]  /*15ef0*/  IMAD.MOV.U32 R13, RZ, RZ, R8 ;  /* 0x000000ffff0d7224 */ /* 0x000fe200078e0008 */
[----:B------:R-:W-:-:S07]  /*15f00*/  MOV R3, R14 ;  /* 0x0000000e00037202 */ /* 0x000fce0000000f00 */
[----:B------:R-:W-:Y:S05]  /*15f10*/  WARPSYNC.COLLECTIVE R15, `(.L_x_1165) ;  /* 0x000000000f087348 */ /* 0x000fea0003c00000 */
[----:B------:R0:W1:Y:S02]  /*15f20*/  SHFL.IDX P6, R14, R13, R12, R11 ;  /* 0x0000000c0d0e7389 */ /* 0x00006400000c000b */
[----:B01----:R-:W-:Y:S01]  /*15f30*/  ENDCOLLECTIVE ;  /* 0x000000000000791b */ /* 0x003fe20003800000 */
.L_x_1165:
        /* <DEDUP_REMOVED lines=15> */
.L_x_1166:
[----:B------:R-:W-:Y:S01]  /*16030*/  IMAD.MOV.U32 R13, RZ, RZ, R8 ;  /* 0x000000ffff0d7224 */ /* 0x000fe200078e0008 */
[----:B------:R-:W-:-:S07]  /*16040*/  MOV R7, R14 ;  /* 0x0000000e00077202 */ /* 0x000fce0000000f00 */
[----:B------:R-:W-:Y:S05]  /*16050*/  WARPSYNC.COLLECTIVE R15, `(.L_x_1167) ;  /* 0x000000000f087348 */ /* 0x000fea0003c00000 */
[----:B------:R0:W1:Y:S02]  /*16060*/  SHFL.IDX P6, R14, R13, R12, R11 ;  /* 0x0000000c0d0e7389 */ /* 0x00006400000c000b */
[----:B01----:R-:W-:Y:S01]  /*16070*/  ENDCOLLECTIVE ;  /* 0x000000000000791b */ /* 0x003fe20003800000 */
.L_x_1167:
[----:B------:R-:W-:Y:S05]  /*16080*/  BRA `(.L_x_1168) ;  /* 0xffffffc000607947 */ /* 0x000fea000383ffff */
.L_x_1066:
[----:B-1----:R-:W-:-:S04]  /*16090*/  IMAD.U32 R3, RZ, RZ, UR38 ;  /* 0x00000026ff037e24 */ /* 0x002fc8000f8e00ff */
[----:B------:R1:W2:Y:S03]  /*160a0*/  SYNCS.PHASECHK.TRANS64.TRYWAIT P0, [R3+URZ+0x30820], R2 ;  /* 0x03082002030075a7 */ /* 0x0002a6000800017f */
[----:B--2---:R-:W-:Y:S05]  /*160b0*/  @!P0 NANOSLEEP.SYNCS 0x989680 ;  /* 0x009896800000895d */ /* 0x004fea0003900000 */
[----:B------:R-:W2:Y:S02]  /*160c0*/  @!P0 SYNCS.PHASECHK.TRANS64 P0, [R3+URZ+0x30820], R2 ;  /* 0x03082002030085a7 */ /* 0x000ea4000800007f */
[----:B--2---:R-:W-:Y:S05]  /*160d0*/  @!P0 BRA `(.L_x_1066) ;  /* 0xfffffffc00ec8947 */ /* 0x004fea000383ffff */
[----:B------:R-:W-:Y:S05]  /*160e0*/  BRA `(.L_x_1169) ;  /* 0xffffffc000bc7947 */ /* 0x000fea000383ffff */
.L_x_1073:
[----:B-1----:R-:W-:-:S04]  /*160f0*/  IMAD.U32 R3, RZ, RZ, UR38 ;  /* 0x00000026ff037e24 */ /* 0x002fc8000f8e00ff */
[----:B------:R1:W2:Y:S03]  /*16100*/  SYNCS.PHASECHK.TRANS64.TRYWAIT P0, [R3+URZ+0x30848], R2 ;  /* 0x03084802030075a7 */ /* 0x0002a6000800017f */
[----:B--2---:R-:W-:Y:S05]  /*16110*/  @!P0 NANOSLEEP.SYNCS 0x989680 ;  /* 0x009896800000895d */ /* 0x004fea0003900000 */
[----:B------:R-:W2:Y:S02]  /*16120*/  @!P0 SYNCS.PHASECHK.TRANS64 P0, [R3+URZ+0x30848], R2 ;  /* 0x03084802030085a7 */ /* 0x000ea4000800007f */
[----:B--2---:R-:W-:Y:S05]  /*16130*/  @!P0 BRA `(.L_x_1073) ;  /* 0xfffffffc00ec8947 */ /* 0x004fea000383ffff */
[----:B------:R-:W-:Y:S05]  /*16140*/  BRA `(.L_x_1170) ;  /* 0xffffffc400a47947 */ /* 0x000fea000383ffff */
.L_x_1081:
[----:B0-----:R-:W-:-:S04]  /*16150*/  IMAD.U32 R3, RZ, RZ, UR38 ;  /* 0x00000026ff037e24 */ /* 0x001fc8000f8e00ff */
[----:B------:R0:W1:Y:S03]  /*16160*/  SYNCS.PHASECHK.TRANS64.TRYWAIT P0, [R3+URZ+0x30860], R2 ;  /* 0x03086002030075a7 */ /* 0x000066000800017f */
[----:B-1----:R-:W-:Y:S05]  /*16170*/  @!P0 NANOSLEEP.SYNCS 0x989680 ;  /* 0x009896800000895d */ /* 0x002fea0003900000 */
[----:B------:R-:W1:Y:S02]  /*16180*/  @!P0 SYNCS.PHASECHK.TRANS64 P0, [R3+URZ+0x30860], R2 ;  /* 0x03086002030085a7 */ /* 0x000e64000800007f */
[----:B-1----:R-:W-:Y:S05]  /*16190*/  @!P0 BRA `(.L_x_1081) ;  /* 0xfffffffc00ec8947 */ /* 0x002fea000383ffff */
[----:B------:R-:W-:Y:S05]  /*161a0*/  BRA `(.L_x_1171) ;  /* 0xffffffc800b87947 */ /* 0x000fea000383ffff */
.L_x_1092:
[----:B-1----:R-:W-:-:S04]  /*161b0*/  MOV R3, UR38 ;  /* 0x0000002600037c02 */ /* 0x002fc80008000f00 */
[----:B------:R1:W2:Y:S03]  /*161c0*/  SYNCS.PHASECHK.TRANS64.TRYWAIT P0, [R3+URZ+0x30840], R2 ;  /* 0x03084002030075a7 */ /* 0x0002a6000800017f */
[----:B--2---:R-:W-:Y:S05]  /*161d0*/  @!P0 NANOSLEEP.SYNCS 0x989680 ;  /* 0x009896800000895d */ /* 0x004fea0003900000 */
[----:B------:R-:W2:Y:S02]  /*161e0*/  @!P0 SYNCS.PHASECHK.TRANS64 P0, [R3+URZ+0x30840], R2 ;  /* 0x03084002030085a7 */ /* 0x000ea4000800007f */
[----:B--2---:R-:W-:Y:S05]  /*161f0*/  @!P0 BRA `(.L_x_1092) ;  /* 0xfffffffc00ec8947 */ /* 0x004fea000383ffff */
[----:B------:R-:W-:Y:S05]  /*16200*/  BRA `(.L_x_1172) ;  /* 0xffffffd000487947 */ /* 0x000fea000383ffff */
.L_x_1100:
[----:B0-----:R-:W-:-:S04]  /*16210*/  IMAD.U32 R3, RZ, RZ, UR38 ;  /* 0x00000026ff037e24 */ /* 0x001fc8000f8e00ff */
[----:B------:R0:W1:Y:S03]  /*16220*/  SYNCS.PHASECHK.TRANS64.TRYWAIT P0, [R3+URZ+0x30868], R2 ;  /* 0x03086802030075a7 */ /* 0x000066000800017f */
[----:B-1----:R-:W-:Y:S05]  /*16230*/  @!P0 NANOSLEEP.SYNCS 0x989680 ;  /* 0x009896800000895d */ /* 0x002fea0003900000 */
[----:B------:R-:W1:Y:S02]  /*16240*/  @!P0 SYNCS.PHASECHK.TRANS64 P0, [R3+URZ+0x30868], R2 ;  /* 0x03086802030085a7 */ /* 0x000e64000800007f */
[----:B-1----:R-:W-:Y:S05]  /*16250*/  @!P0 BRA `(.L_x_1100) ;  /* 0xfffffffc00ec8947 */ /* 0x002fea000383ffff */
[----:B------:R-:W-:Y:S05]  /*16260*/  BRA `(.L_x_1173) ;  /* 0xffffffd400587947 */ /* 0x000fea000383ffff */
.L_x_1111:
[----:B-1----:R-:W-:-:S04]  /*16270*/  IMAD.U32 R3, RZ, RZ, UR38 ;  /* 0x00000026ff037e24 */ /* 0x002fc8000f8e00ff */
[----:B------:R1:W2:Y:S03]  /*16280*/  SYNCS.PHASECHK.TRANS64.TRYWAIT P0, [R3+URZ+0x30848], R2 ;  /* 0x03084802030075a7 */ /* 0x0002a6000800017f */
[----:B--2---:R-:W-:Y:S05]  /*16290*/  @!P0 NANOSLEEP.SYNCS 0x989680 ;  /* 0x009896800000895d */ /* 0x004fea0003900000 */
[----:B------:R-:W2:Y:S02]  /*162a0*/  @!P0 SYNCS.PHASECHK.TRANS64 P0, [R3+URZ+0x30848], R2 ;  /* 0x03084802030085a7 */ /* 0x000ea4000800007f */
[----:B--2---:R-:W-:Y:S05]  /*162b0*/  @!P0 BRA `(.L_x_1111) ;  /* 0xfffffffc00ec8947 */ /* 0x004fea000383ffff */
[----:B------:R-:W-:Y:S05]  /*162c0*/  BRA `(.L_x_1174) ;  /* 0xffffffdc00007947 */ /* 0x000fea000383ffff */
.L_x_1119:
[----:B0-----:R-:W-:-:S04]  /*162d0*/  IMAD.U32 R3, RZ, RZ, UR38 ;  /* 0x00000026ff037e24 */ /* 0x001fc8000f8e00ff */
[----:B------:R0:W1:Y:S03]  /*162e0*/  SYNCS.PHASECHK.TRANS64.TRYWAIT P0, [R3+URZ+0x30860], R2 ;  /* 0x03086002030075a7 */ /* 0x000066000800017f */
[----:B-1----:R-:W-:Y:S05]  /*162f0*/  @!P0 NANOSLEEP.SYNCS 0x989680 ;  /* 0x009896800000895d */ /* 0x002fea0003900000 */
[----:B------:R-:W1:Y:S02]  /*16300*/  @!P0 SYNCS.PHASECHK.TRANS64 P0, [R3+URZ+0x30860], R2 ;  /* 0x03086002030085a7 */ /* 0x000e64000800007f */
[----:B-1----:R-:W-:Y:S05]  /*16310*/  @!P0 BRA `(.L_x_1119) ;  /* 0xfffffffc00ec8947 */ /* 0x002fea000383ffff */
[----:B------:R-:W-:Y:S05]  /*16320*/  BRA `(.L_x_1175) ;  /* 0xffffffe0000c7947 */ /* 0x000fea000383ffff */
.L_x_1129:
[----:B0-----:R0:W1:Y:S02]  /*16330*/  SYNCS.PHASECHK.TRANS64.TRYWAIT P0, [R3+URZ+0x30860], R0 ;  /* 0x03086000030075a7 */ /* 0x001064000800017f */
[----:B-1----:R-:W-:Y:S05]  /*16340*/  @!P0 NANOSLEEP.SYNCS 0x989680 ;  /* 0x009896800000895d */ /* 0x002fea0003900000 */
[----:B------:R-:W1:Y:S02]  /*16350*/  @!P0 SYNCS.PHASECHK.TRANS64 P0, [R3+URZ+0x30860], R0 ;  /* 0x03086000030085a7 */ /* 0x000e64000800007f */
[----:B-1----:R-:W-:Y:S05]  /*16360*/  @!P0 BRA `(.L_x_1129) ;  /* 0xfffffffc00f08947 */ /* 0x002fea000383ffff */
[----:B------:R-:W-:Y:S05]  /*16370*/  BRA `(.L_x_1176) ;  /* 0xffffffe400447947 */ /* 0x000fea000383ffff */
.L_x_1136:
[----:B0-----:R0:W1:Y:S02]  /*16380*/  SYNCS.PHASECHK.TRANS64.TRYWAIT P0, [R2+URZ+0x30820], R3 ;  /* 0x03082003020075a7 */ /* 0x001064000800017f */
[----:B-1----:R-:W-:Y:S05]  /*16390*/  @!P0 NANOSLEEP.SYNCS 0x989680 ;  /* 0x009896800000895d */ /* 0x002fea0003900000 */
[----:B------:R-:W1:Y:S02]  /*163a0*/  @!P0 SYNCS.PHASECHK.TRANS64 P0, [R2+URZ+0x30820], R3 ;  /* 0x03082003020085a7 */ /* 0x000e64000800007f */
[----:B-1----:R-:W-:Y:S05]  /*163b0*/  @!P0 BRA `(.L_x_1136) ;  /* 0xfffffffc00f08947 */ /* 0x002fea000383ffff */
[----:B------:R-:W-:Y:S05]  /*163c0*/  BRA `(.L_x_1177) ;  /* 0xffffffe8007c7947 */ /* 0x000fea000383ffff */
.L_x_1137:
[----:B------:R-:W1:Y:S01]  /*163d0*/  S2R R4, SR_TID.X ;  /* 0x0000000000047919 */ /* 0x000e620000002100 */
[----:B------:R-:W-:Y:S01]  /*163e0*/  BSSY B0, `(.L_x_1178) ;  /* 0x000000a000007945 */ /* 0x000fe20003800000 */
[----:B------:R-:W-:Y:S01]  /*163f0*/  MOV R12, RZ ;  /* 0x000000ff000c7202 */ /* 0x000fe20000000f00 */
        /* <DEDUP_REMOVED lines=8> */
.L_x_1179:
[----:B------:R-:W-:Y:S05]  /*16480*/  BSYNC B0 ;  /* 0x0000000000007941 */ /* 0x000fea0003800000 */
.L_x_1178:
[----:B------:R-:W-:Y:S05]  /*16490*/  BRA `(.L_x_1180) ;  /* 0xffffffe800607947 */ /* 0x000fea000383ffff */
.L_x_1138:
[----:B------:R-:W-:Y:S01]  /*164a0*/  BSSY B0, `(.L_x_1181) ;  /* 0x0000006000007945 */ /* 0x000fe20003800000 */
[----:B------:R-:W-:-:S07]  /*164b0*/  IMAD.MOV.U32 R15, RZ, RZ, -0x1 ;  /* 0xffffffffff0f7424 */ /* 0x000fce00078e00ff */
[----:B0-----:R-:W-:Y:S05]  /*164c0*/  WARPSYNC.COLLECTIVE R15, `(.L_x_1182) ;  /* 0x000000000f0c7348 */ /* 0x001fea0003c00000 */
[----:B------:R-:W-:Y:S02]  /*164d0*/  ELECT P6, UR62, PT ;  /* 0x00000000003e782f */ /* 0x000fe400038c0000 */
[----:B------:R-:W-:Y:S01]  /*164e0*/  MOV R14, UR62 ;  /* 0x0000003e000e7c02 */ /* 0x000fe20008000f00 */
[----:B0-----:R-:W-:Y:S10]  /*164f0*/  ENDCOLLECTIVE ;  /* 0x000000000000791b */ /* 0x001ff40003800000 */
.L_x_1182:
[----:B------:R-:W-:Y:S05]  /*16500*/  BSYNC B0 ;  /* 0x0000000000007941 */ /* 0x000fea0003800000 */
.L_x_1181:
[----:B------:R-:W-:Y:S05]  /*16510*/  BRA `(.L_x_1183) ;  /* 0xffffffe800547947 */ /* 0x000fea000383ffff */
.L_x_1140:
[----:B0-----:R0:W1:Y:S02]  /*16520*/  SYNCS.PHASECHK.TRANS64.TRYWAIT P0, [R6+URZ], R5 ;  /* 0x00000005060075a7 */ /* 0x001064000800017f */
[----:B-1----:R-:W-:Y:S05]  /*16530*/  @!P0 NANOSLEEP.SYNCS 0x989680 ;  /* 0x009896800000895d */ /* 0x002fea0003900000 */
[----:B------:R-:W1:Y:S02]  /*16540*/  @!P0 SYNCS.PHASECHK.TRANS64 P0, [R6+URZ], R5 ;  /* 0x00000005060085a7 */ /* 0x000e64000800007f */
[----:B-1----:R-:W-:Y:S05]  /*16550*/  @!P0 BRA `(.L_x_1140) ;  /* 0xfffffffc00f08947 */ /* 0x002fea000383ffff */
[----:B------:R-:W-:Y:S05]  /*16560*/  BRA `(.L_x_1184) ;  /* 0xffffffe800907947 */ /* 0x000fea000383ffff */
.L_x_1141:
[----:B-1----:R1:W2:Y:S02]  /*16570*/  SYNCS.PHASECHK.TRANS64.TRYWAIT P0, [R3+URZ], R4 ;  /* 0x00000004030075a7 */ /* 0x0022a4000800017f */
[----:B--2---:R-:W-:Y:S05]  /*16580*/  @!P0 NANOSLEEP.SYNCS 0x989680 ;  /* 0x009896800000895d */ /* 0x004fea0003900000 */
[----:B------:R-:W2:Y:S02]  /*16590*/  @!P0 SYNCS.PHASECHK.TRANS64 P0, [R3+URZ], R4 ;  /* 0x00000004030085a7 */ /* 0x000ea4000800007f */
[----:B--2---:R-:W-:Y:S05]  /*165a0*/  @!P0 BRA `(.L_x_1141) ;  /* 0xfffffffc00f08947 */ /* 0x004fea000383ffff */
[----:B------:R-:W-:Y:S05]  /*165b0*/  BRA `(.L_x_1185) ;  /* 0xffffffe800847947 */ /* 0x000fea000383ffff */
.L_x_1143:
[----:B-1----:R1:W2:Y:S02]  /*165c0*/  SYNCS.PHASECHK.TRANS64.TRYWAIT P0, [R0+URZ], R5 ;  /* 0x00000005000075a7 */ /* 0x0022a4000800017f */
[----:B--2---:R-:W-:Y:S05]  /*165d0*/  @!P0 NANOSLEEP.SYNCS 0x989680 ;  /* 0x009896800000895d */ /* 0x004fea0003900000 */
[----:B------:R-:W2:Y:S02]  /*165e0*/  @!P0 SYNCS.PHASECHK.TRANS64 P0, [R0+URZ], R5 ;  /* 0x00000005000085a7 */ /* 0x000ea4000800007f */
[----:B--2---:R-:W-:Y:S05]  /*165f0*/  @!P0 BRA `(.L_x_1143) ;  /* 0xfffffffc00f08947 */ /* 0x004fea000383ffff */
[----:B------:R-:W-:Y:S05]  /*16600*/  BRA `(.L_x_1186) ;  /* 0xffffffe800887947 */ /* 0x000fea000383ffff */
.L_x_1187:
        /* <DEDUP_REMOVED lines=15> */
.L_x_3203:


//--------------------- .text._ZN7cutlass13device_kernelIN5flash11enable_sm90INS1_16FlashAttnFwdSm90INS1_25CollectiveMainloopFwdSm90ILi2EN4cute5tupleIJNS5_1CILi1EEES8_S8_EEENS6_IJNS7_ILi128EEENS7_ILi64EEENS7_ILi256EEEEEELi256ENS_6half_tEfNS_4arch4Sm90ELb0ELb1ELb1ELb1ELb0ELb0ELb0ELb1ELb1ELb1ELb1ELb0EEENS1_21CollectiveEpilogueFwdINS6_IJSA_SC_SB_EEES9_SE_SG_Li256ELb1ELb1ELb1ELb0EEENS1_36VarlenDynamicPersistentTileSchedulerILi128ELi64ELi256ELi128ELb1ELb1ELb1ELb1ELb0ELb1EEEEEEEEEvNT_6ParamsE --------------------------
	.section	.text._ZN7cutlass13device_kernelIN5flash11enable_sm90INS1_16FlashAttnFwdSm90INS1_25CollectiveMainloopFwdSm90ILi2EN4cute5tupleIJNS5_1CILi1EEES8_S8_EEENS6_IJNS7_ILi128EEENS7_ILi64EEENS7_ILi256EEEEEELi256ENS_6half_tEfNS_4arch4Sm90ELb0ELb1ELb1ELb1ELb0ELb0ELb0ELb1ELb1ELb1ELb1ELb0EEENS1_21CollectiveEpilogueFwdINS6_IJSA_SC_SB_EEES9_SE_SG_Li256ELb1ELb1ELb1ELb0EEENS1_36VarlenDynamicPersistentTileSchedulerILi128ELi64ELi256ELi128ELb1ELb1ELb1ELb1ELb0ELb1EEEEEEEEEvNT_6ParamsE,"ax",@progbits
	.align	128
.text._ZN7cutlass13device_kernelIN5flash11enable_sm90INS1_16FlashAttnFwdSm90INS1_25CollectiveMainloopFwdSm90ILi2EN4cute5tupleIJNS5_1CILi1EEES8_S8_EEENS6_IJNS7_ILi128EEENS7_ILi64EEENS7_ILi256EEEEEELi256ENS_6half_tEfNS_4arch4Sm90ELb0ELb1ELb1ELb1ELb0ELb0ELb0ELb1ELb1ELb1ELb1ELb0EEENS1_21CollectiveEpilogueFwdINS6_IJSA_SC_SB_EEES9_SE_SG_Li256ELb1ELb1ELb1ELb0EEENS1_36VarlenDynamicPersistentTileSchedulerILi128ELi64ELi256ELi128ELb1ELb1ELb1ELb1ELb0ELb1EEEEEEEEEvNT_6ParamsE:
        .type           _ZN7cutlass13device_kernelIN5flash11enable_sm90INS1_16FlashAttnFwdSm90INS1_25CollectiveMainloopFwdSm90ILi2EN4cute5tupleIJNS5_1CILi1EEES8_S8_EEENS6_IJNS7_ILi128EEENS7_ILi64EEENS7_ILi256EEEEEELi256ENS_6half_tEfNS_4arch4Sm90ELb0ELb1ELb1ELb1ELb0ELb0ELb0ELb1ELb1ELb1ELb1ELb0EEENS1_21CollectiveEpilogueFwdINS6_IJSA_SC_SB_EEES9_SE_SG_Li256ELb1ELb1ELb1ELb0EEENS1_36VarlenDynamicPersistentTileSchedulerILi128ELi64ELi256ELi128ELb1ELb1ELb1ELb1ELb0ELb1EEEEEEEEEvNT_6ParamsE,@function
        .size           _ZN7cutlass13device_kernelIN5flash11enable_sm90INS1_16FlashAttnFwdSm90INS1_25CollectiveMainloopFwdSm90ILi2EN4cute5tupleIJNS5_1CILi1EEES8_S8_EEENS6_IJNS7_ILi128EEENS7_ILi64EEENS7_ILi256EEEEEELi256ENS_6half_tEfNS_4arch4Sm90ELb0ELb1ELb1ELb1ELb0ELb0ELb0ELb1ELb1ELb1ELb1ELb0EEENS1_21CollectiveEpilogueFwdINS6_IJSA_SC_SB_EEES9_SE_SG_Li256ELb1ELb1ELb1ELb0EEENS1_36VarlenDynamicPersistentTileSchedulerILi128ELi64ELi256ELi128ELb1ELb1ELb1ELb1ELb0ELb1EEEEEEEEEvNT_6ParamsE,(.L_x_3204 - _ZN7cutlass13device_kernelIN5flash11enable_sm90INS1_16FlashAttnFwdSm90INS1_25CollectiveMainloopFwdSm90ILi2EN4cute5tupleIJNS5_1CILi1EEES8_S8_EEENS6_IJNS7_ILi128EEENS7_ILi64EEENS7_ILi256EEEEEELi256ENS_6half_tEfNS_4arch4Sm90ELb0ELb1ELb1ELb1ELb0ELb0ELb0ELb1ELb1ELb1ELb1ELb0EEENS1_21CollectiveEpilogueFwdINS6_IJSA_SC_SB_EEES9_SE_SG_Li256ELb1ELb1ELb1ELb0EEENS1_36VarlenDynamicPersistentTileSchedulerILi128ELi64ELi256ELi128ELb1ELb1ELb1ELb1ELb0ELb1EEEEEEEEEvNT_6ParamsE)
        .other          _ZN7cutlass13device_kernelIN5flash11enable_sm90INS1_16FlashAttnFwdSm90INS1_25CollectiveMainloopFwdSm90ILi2EN4cute5tupleIJNS5_1CILi1EEES8_S8_EEENS6_IJNS7_ILi128EEENS7_ILi64EEENS7_ILi256EEEEEELi256ENS_6half_tEfNS_4arch4Sm90ELb0ELb1ELb1ELb1ELb0ELb0ELb0ELb1ELb1ELb1ELb1ELb0EEENS1_21CollectiveEpilogueFwdINS6_IJSA_SC_SB_EEES9_SE_SG_Li256ELb1ELb1ELb1ELb0EEENS1_36VarlenDynamicPersistentTileSchedulerILi128ELi64ELi256ELi128ELb1ELb1ELb1ELb1ELb0ELb1EEEEEEEEEvNT_6ParamsE,@"STO_CUDA_ENTRY STV_DEFAULT"
_ZN7cutlass13device_kernelIN5flash11enable_sm90INS1_16FlashAttnFwdSm90INS1_25CollectiveMainloopFwdSm90ILi2EN4cute5tupleIJNS5_1CILi1EEES8_S8_EEENS6_IJNS7_ILi128EEENS7_ILi64EEENS7_ILi256EEEEEELi256ENS_6half_tEfNS_4arch4Sm90ELb0ELb1ELb1ELb1ELb0ELb0ELb0ELb1ELb1ELb1ELb1ELb0EEENS1_21CollectiveEpilogueFwdINS6_IJSA_SC_SB_EEES9_SE_SG_Li256ELb1ELb1ELb1ELb0EEENS1_36VarlenDynamicPersistentTileSchedulerILi128ELi64ELi256ELi128ELb1ELb1ELb1ELb1ELb0ELb1EEEEEEEEEvNT_6ParamsE:
        /* <DEDUP_REMOVED lines=18> */
.L_x_1189:
[----:B------:R-:W-:Y:S05]  /*0120*/  BSYNC B0 ;  /* 0x0000000000007941 */ /* 0x000fea0003800000 */
.L_x_1188:
        /* <DEDUP_REMOVED lines=41> */
.L_x_1190:
        /* <DEDUP_REMOVED lines=22> */
.L_x_1191:
        /* <DEDUP_REMOVED lines=18> */
.L_x_1192:
        /* <DEDUP_REMOVED lines=22> */
.L_x_1193:
        /* <DEDUP_REMOVED lines=22> */
.L_x_1194:
        /* <DEDUP_REMOVED lines=8> */
.L_x_1196:
        /* <DEDUP_REMOVED lines=16> */
[----:B------:R-:W-:Y:S01]  /*0a80*/  R2UR UR5, R9 ;  /* 0x00000000090572ca */ /* 0x000fe200000e0000 */
[----:B------:R-:W-:Y:S01]  /*0a90*/  UMOV UR38, URZ ;  /* 0x0000003f00267c82 */ /* 0x000fe20008000000 */
[----:B------:R-:W-:Y:S01]  /*0aa0*/  R2UR UR7, R10 ;  /* 0x000000000a0772ca */ /* 0x000fe200000e0000 */
[----:B------:R-:W-:Y:S01]  /*0ab0*/  UMOV UR36, URZ ;  /* 0x0000003f00247c82 */ /* 0x000fe20008000000 */
[----:B------:R-:W-:Y:S02]  /*0ac0*/  SHF.R.S32.HI R3, RZ, 0x1f, R6 ;  /* 0x0000001fff037819 */ /* 0x000fe40000011406 */
[----:B------:R-:W-:Y:S02]  /*0ad0*/  R2UR UR6, R11 ;  /* 0x000000000b0672ca */ /* 0x000fe400000e0000 */
[----:B0-----:R-:W-:-:S02]  /*0ae0*/  LEA.HI R2, R3, R6, RZ, 0x5 ;  /* 0x0000000603027211 */ /* 0x001fc400078f28ff */
[----:B------:R-:W-:-:S03]  /*0af0*/  LEA.HI R4, R3, R6, RZ, 0x2 ;  /* 0x0000000603047211 */ /* 0x000fc600078f10ff */
[----:B------:R-:W-:Y:S01]  /*0b00*/  IMAD.SHL.U32 R7, R2, 0x20, RZ ;  /* 0x0000002002077824 */ /* 0x000fe200078e00ff */
[----:B------:R-:W-:-:S05]  /*0b10*/  LOP3.LUT R13, R4, 0xfffffffc, RZ, 0xc0, !PT ;  /* 0xfffffffc040d7812 */ /* 0x000fca00078ec0ff */
[----:B------:R-:W-:Y:S01]  /*0b20*/  IMAD.IADD R13, R6, 0x1, -R13 ;  /* 0x00000001060d7824 */ /* 0x000fe200078e0a0d */
[----:B--2---:R-:W-:Y:S02]  /*0b30*/  R2UR UR4, R0 ;  /* 0x00000000000472ca */ /* 0x004fe400000e0000 */
[CC--:B------:R-:W-:Y:S02]  /*0b40*/  LEA.HI R0, R3.reuse, R6.reuse, RZ, 0x7 ;  /* 0x0000000603007211 */ /* 0x0c0fe400078f38ff */
[----:B------:R-:W-:Y:S02]  /*0b50*/  LEA.HI R3, R3, R6, RZ, 0x4 ;  /* 0x0000000603037211 */ /* 0x000fe400078f20ff */
[----:B------:R-:W-:Y:S02]  /*0b60*/  LOP3.LUT R231, R0, 0xffffff80, RZ, 0xc0, !PT ;  /* 0xffffff8000e77812 */ /* 0x000fe400078ec0ff */
[----:B------:R-:W-:Y:S02]  /*0b70*/  SHF.R.S32.HI R2, RZ, 0x4, R3 ;  /* 0x00000004ff027819 */ /* 0x000fe40000011403 */
[C---:B------:R-:W-:Y:S01]  /*0b80*/  LOP3.LUT R5, R3.reuse, 0x3fffff0, RZ, 0xc0, !PT ;  /* 0x03fffff003057812 */ /* 0x040fe200078ec0ff */
[C---:B------:R-:W-:Y:S01]  /*0b90*/  IMAD.IADD R231, R6.reuse, 0x1, -R231 ;  /* 0x0000000106e77824 */ /* 0x040fe200078e0ae7 */
[----:B------:R-:W-:Y:S01]  /*0ba0*/  LEA.HI R4, R3, R2, RZ, 0x1 ;  /* 0x0000000203047211 */ /* 0x000fe200078f08ff */
[----:B------:R-:W-:Y:S01]  /*0bb0*/  ULOP3.LUT UR8, UR4, 0x1, URZ, 0xfc, !UPT ;  /* 0x0000000104087892 */ /* 0x000fe2000f8efc3f */
[----:B------:R-:W-:Y:S01]  /*0bc0*/  SHF.R.S32.HI R3, RZ, 0x7, R0 ;  /* 0x00000007ff037819 */ /* 0x000fe20000011400 */
[----:B------:R-:W-:Y:S01]  /*0bd0*/  IMAD.IADD R5, R6, 0x1, -R5 ;  /* 0x0000000106057824 */ /* 0x000fe200078e0a05 */
[----:B------:R-:W-:Y:S01]  /*0be0*/  SHF.R.S32.HI R8, RZ, 0x1f, R231 ;  /* 0x0000001fff087819 */ /* 0x000fe200000114e7 */
[----:B------:R-:W-:Y:S01]  /*0bf0*/  UMOV UR4, URZ ;  /* 0x0000003f00047c82 */ /* 0x000fe20008000000 */
[----:B------:R-:W-:Y:S01]  /*0c00*/  LOP3.LUT R6, R7, 0xfffffc00, RZ, 0xc0, !PT ;  /* 0xfffffc0007067812 */ /* 0x000fe200078ec0ff */
[----:B------:R-:W-:Y:S01]  /*0c10*/  IMAD.U32 R230, RZ, RZ, UR4 ;  /* 0x00000004ffe67e24 */ /* 0x000fe2000f8e00ff */
[----:B------:R-:W-:-:S02]  /*0c20*/  LEA.HI R9, R8, R231, RZ, 0x2 ;  /* 0x000000e708097211 */ /* 0x000fc400078f10ff */
[----:B------:R-:W-:Y:S01]  /*0c30*/  LEA.HI R0, R0, R3, RZ, 0x1 ;  /* 0x0000000300007211 */ /* 0x000fe200078f08ff */
[----:B------:R-:W-:Y:S01]  /*0c40*/  IMAD R6, R5, 0x40, R6 ;  /* 0x0000004005067824 */ /* 0x000fe200078e0206 */
[--C-:B------:R-:W-:Y:S02]  /*0c50*/  SHF.R.S32.HI R10, RZ, 0x2, R9.reuse ;  /* 0x00000002ff0a7819 */ /* 0x100fe40000011409 */
[----:B------:R-:W-:Y:S02]  /*0c60*/  SHF.R.S32.HI R11, RZ, 0x1f, R9 ;  /* 0x0000001fff0b7819 */ /* 0x000fe40000011409 */
[----:B------:R-:W-:Y:S02]  /*0c70*/  LOP3.LUT R7, R4, 0x1ffffffe, RZ, 0xc0, !PT ;  /* 0x1ffffffe04077812 */ /* 0x000fe400078ec0ff */
[----:B------:R-:W-:Y:S02]  /*0c80*/  LEA.HI R11, R11, R10, RZ, 0x3 ;  /* 0x0000000a0b0b7211 */ /* 0x000fe400078f18ff */
[----:B------:R-:W-:Y:S01]  /*0c90*/  LEA.HI R8, R8, R231, RZ, 0x5 ;  /* 0x000000e708087211 */ /* 0x000fe200078f28ff */
[----:B------:R-:W-:Y:S01]  /*0ca0*/  IMAD.IADD R7, R2, 0x1, -R7 ;  /* 0x0000000102077824 */ /* 0x000fe200078e0a07 */
[----:B------:R-:W-:-:S02]  /*0cb0*/  LOP3.LUT R11, R11, 0xfffffff8, RZ, 0xc0, !PT ;  /* 0xfffffff80b0b7812 */ /* 0x000fc400078ec0ff */
[----:B------:R-:W-:Y:S02]  /*0cc0*/  LOP3.LUT R0, R0, 0x3fffffe, RZ, 0xc0, !PT ;  /* 0x03fffffe00007812 */ /* 0x000fe400078ec0ff */
[----:B------:R-:W-:Y:S01]  /*0cd0*/  LOP3.LUT R4, R9, 0x7ffffffc, RZ, 0xc0, !PT ;  /* 0x7ffffffc09047812 */ /* 0x000fe200078ec0ff */
[----:B------:R-:W-:Y:S01]  /*0ce0*/  IMAD.IADD R11, R10, 0x1, -R11 ;  /* 0x000000010a0b7824 */ /* 0x000fe200078e0a0b */
[----:B------:R-:W-:Y:S01]  /*0cf0*/  SHF.R.S32.HI R8, RZ, 0x5, R8 ;  /* 0x00000005ff087819 */ /* 0x000fe20000011408 */
[----:B------:R-:W-:Y:S01]  /*0d00*/  IMAD.IADD R0, R3, 0x1, -R0 ;  /* 0x0000000103007824 */ /* 0x000fe200078e0a00 */
[----:B------:R-:W-:Y:S01]  /*0d10*/  LEA.HI R2, R13, R13, RZ, 0x1 ;  /* 0x0000000d0d027211 */ /* 0x000fe200078f08ff */
[----:B------:R-:W-:Y:S02]  /*0d20*/  IMAD.IADD R4, R231, 0x1, -R4 ;  /* 0x00000001e7047824 */ /* 0x000fe400078e0a04 */
[----:B------:R-:W-:Y:S01]  /*0d30*/  IMAD R3, R7, 0x8, R6 ;  /* 0x0000000807037824 */ /* 0x000fe200078e0206 */
[----:B------:R-:W-:Y:S01]  /*0d40*/  LOP3.LUT R2, R2, 0x1ffffffe, RZ, 0xc0, !PT ;  /* 0x1ffffffe02027812 */ /* 0x000fe200078ec0ff */
[----:B------:R-:W-:-:S02]  /*0d50*/  IMAD R11, R8, 0x10, R11 ;  /* 0x00000010080b7824 */ /* 0x000fc400078e020b */
[----:B------:R-:W-:Y:S01]  /*0d60*/  IMAD.SHL.U32 R16, R4, 0x2, RZ ;  /* 0x0000000204107824 */ /* 0x000fe200078e00ff */
[----:B------:R0:W-:Y:S01]  /*0d70*/  STL [R1+0x60], R3 ;  /* 0x0000600301007387 */ /* 0x0001e20000100800 */
[----:B------:R-:W-:Y:S02]  /*0d80*/  IMAD R0, R0, 0x40, R11 ;  /* 0x0000004000007824 */ /* 0x000fe400078e020b */
[C---:B------:R-:W-:Y:S01]  /*0d90*/  VIADD R228, R16.reuse, 0x8 ;  /* 0x0000000810e47836 */ /* 0x040fe20000000000 */
[----:B------:R-:W-:Y:S01]  /*0da0*/  SHF.R.S32.HI R4, RZ, 0x1f, R16 ;  /* 0x0000001fff047819 */ /* 0x000fe20000011410 */
[C---:B------:R-:W-:Y:S01]  /*0db0*/  VIADD R227, R16.reuse, 0x10 ;  /* 0x0000001010e37836 */ /* 0x040fe20000000000 */
[----:B------:R-:W-:Y:S01]  /*0dc0*/  STL [R1+0x5c], R0 ;  /* 0x00005c0001007387 */ /* 0x000fe20000100800 */
[C---:B------:R-:W-:Y:S02]  /*0dd0*/  VIADD R226, R16.reuse, 0x18 ;  /* 0x0000001810e27836 */ /* 0x040fe40000000000 */
[C---:B------:R-:W-:Y:S01]  /*0de0*/  VIADD R225, R16.reuse, 0x20 ;  /* 0x0000002010e17836 */ /* 0x040fe20000000000 */
[----:B------:R-:W-:Y:S01]  /*0df0*/  SHF.R.S32.HI R5, RZ, 0x1f, R227 ;  /* 0x0000001fff057819 */ /* 0x000fe200000114e3 */
[----:B0-----:R-:W-:Y:S01]  /*0e00*/  IMAD.U32 R3, RZ, RZ, UR8 ;  /* 0x00000008ff037e24 */ /* 0x001fe2000f8e00ff */
[----:B------:R-:W-:Y:S01]  /*0e10*/  SHF.R.S32.HI R4, RZ, 0x1f, R226 ;  /* 0x0000001fff047819 */ /* 0x000fe200000114e2 */
[----:B------:R-:W-:-:S02]  /*0e20*/  VIADD R224, R16, 0x28 ;  /* 0x0000002810e07836 */ /* 0x000fc40000000000 */
[C---:B------:R-:W-:Y:S01]  /*0e30*/  VIADD R223, R16.reuse, 0x30 ;  /* 0x0000003010df7836 */ /* 0x040fe20000000000 */
[----:B------:R0:W-:Y:S01]  /*0e40*/  STL [R1+0x64], R3 ;  /* 0x0000640301007387 */ /* 0x0001e20000100800 */
[C---:B------:R-:W-:Y:S01]  /*0e50*/  VIADD R222, R16.reuse, 0x38 ;  /* 0x0000003810de7836 */ /* 0x040fe20000000000 */
[----:B------:R-:W-:Y:S01]  /*0e60*/  SHF.R.S32.HI R5, RZ, 0x1f, R224 ;  /* 0x0000001fff057819 */ /* 0x000fe200000114e0 */
[C---:B------:R-:W-:Y:S01]  /*0e70*/  VIADD R221, R16.reuse, 0x40 ;  /* 0x0000004010dd7836 */ /* 0x040fe20000000000 */
[----:B------:R-:W-:Y:S01]  /*0e80*/  SHF.R.S32.HI R4, RZ, 0x1f, R223 ;  /* 0x0000001fff047819 */ /* 0x000fe200000114df */
[C---:B------:R-:W-:Y:S02]  /*0e90*/  VIADD R220, R16.reuse, 0x48 ;  /* 0x0000004810dc7836 */ /* 0x040fe40000000000 */
[C---:B------:R-:W-:Y:S01]  /*0ea0*/  VIADD R219, R16.reuse, 0x50 ;  /* 0x0000005010db7836 */ /* 0x040fe20000000000 */
[----:B------:R-:W-:Y:S01]  /*0eb0*/  SHF.R.S32.HI R5, RZ, 0x1f, R221 ;  /* 0x0000001fff057819 */ /* 0x000fe200000114dd */
[C---:B------:R-:W-:Y:S01]  /*0ec0*/  VIADD R218, R16.reuse, 0x58 ;  /* 0x0000005810da7836 */ /* 0x040fe20000000000 */
[----:B0-----:R-:W-:Y:S01]  /*0ed0*/  SHF.R.S32.HI R3, RZ, 0x1f, R228 ;  /* 0x0000001fff037819 */ /* 0x001fe200000114e4 */
        /* <DEDUP_REMOVED lines=32> */
[----:B------:R-:W-:Y:S01]  /*10e0*/  IMAD.IADD R2, R13, 0x1, -R2 ;  /* 0x000000010d027824 */ /* 0x000fe200078e0a02 */
[----:B------:R-:W-:Y:S01]  /*10f0*/  SHF.R.S32.HI R237, RZ, 0x1f, R206 ;  /* 0x0000001fffed7819 */ /* 0x000fe200000114ce */
[----:B------:R-:W-:Y:S01]  /*1100*/  VIADD R23, R16, 0xe0 ;  /* 0x000000e010177836 */ /* 0x000fe20000000000 */
[----:B------:R-:W-:Y:S01]  /*1110*/  SHF.R.S32.HI R235, RZ, 0x1f, R205 ;  /* 0x0000001fffeb7819 */ /* 0x000fe200000114cd */
[----:B------:R-:W-:Y:S01]  /*1120*/  IMAD R18, R2, 0x8, R0 ;  /* 0x0000000802127824 */ /* 0x000fe200078e0200 */
[----:B------:R-:W-:-:S02]  /*1130*/  SHF.R.S32.HI R234, RZ, 0x1f, R204 ;  /* 0x0000001fffea7819 */ /* 0x000fc400000114cc */
[----:B------:R-:W-:Y:S02]  /*1140*/  SHF.R.S32.HI R233, RZ, 0x1f, R203 ;  /* 0x0000001fffe97819 */ /* 0x000fe400000114cb */
[----:B------:R-:W-:-:S07]  /*1150*/  SHF.R.S32.HI R232, RZ, 0x1f, R202 ;  /* 0x0000001fffe87819 */ /* 0x000fce00000114ca */
.L_x_1300:
[----:B------:R-:W-:Y:S01]  /*1160*/  ULDC.64 UR8, c[0x0][0xa28] ;  /* 0x00028a0000087ab9 */ /* 0x000fe20000000a00 */
[----:B------:R-:W-:Y:S01]  /*1170*/  ULDC.64 UR12, c[0x0][0x208] ;  /* 0x00008200000c7ab9 */ /* 0x000fe20000000a00 */
[----:B------:R-:W-:-:S04]  /*1180*/  UISETP.NE.U32.AND UP0, UPT, UR8, URZ, UPT ;  /* 0x0000003f0800728c */ /* 0x000fc8000bf05070 */
[----:B------:R-:W-:-:S03]  /*1190*/  UISETP.NE.AND.EX UP0, UPT, UR9, URZ, UPT, UP0 ;  /* 0x0000003f0900728c */ /* 0x000fc6000bf05300 */
[----:B------:R-:W-:Y:S02]  /*11a0*/  ULDC.64 UR8, c[0x0][0xa18] ;  /* 0x0002860000087ab9 */ /* 0x000fe40000000a00 */
[----:B------:R-:W-:Y:S01]  /*11b0*/  UISETP.NE.U32.AND UP1, UPT, UR8, URZ, UPT ;  /* 0x0000003f0800728c */ /* 0x000fe2000bf25070 */
[----:B------:R-:W-:-:S03]  /*11c0*/  PLOP3.LUT P0, PT, PT, PT, UP0, 0x80, 0x0 ;  /* 0x000000000000781c */ /* 0x000fc60003f0f008 */
[----:B------:R-:W-:-:S03]  /*11d0*/  UISETP.NE.AND.EX UP1, UPT, UR9, URZ, UPT, UP1 ;  /* 0x0000003f0900728c */ /* 0x000fc6000bf25310 */
[----:B------:R-:W-:Y:S02]  /*11e0*/  @UP0 ULDC.64 UR8, c[0x0][0xa28] ;  /* 0x00028a0000080ab9 */ /* 0x000fe40000000a00 */
[----:B------:R-:W-:Y:S01]  /*11f0*/  @UP0 UIMAD.WIDE UR8, UR6, 0x4, UR8 ;  /* 0x00000004060808a5 */ /* 0x000fe2000f8e0208 */
[----:B------:R-:W-:-:S05]  /*1200*/  PLOP3.LUT P2, PT, PT, PT, UP1, 0x80, 0x0 ;  /* 0x000000000000781c */ /* 0x000fca0003f4f018 */
[----:B------:R-:W-:Y:S01]  /*1210*/  @UP1 ULDC.64 UR10, c[0x0][0xa18] ;  /* 0x00028600000a1ab9 */ /* 0x000fe20000000a00 */
[----:B01-3--:R-:W-:Y:S02]  /*1220*/  IMAD.U32 R2, RZ, RZ, UR8 ;  /* 0x00000008ff027e24 */ /* 0x00bfe4000f8e00ff */
[----:B------:R-:W-:Y:S01]  /*1230*/  IMAD.U32 R3, RZ, RZ, UR9 ;  /* 0x00000009ff037e24 */ /* 0x000fe2000f8e00ff */
[----:B------:R-:W-:Y:S02]  /*1240*/  @UP1 UIMAD.WIDE UR8, UR6, 0x4, UR10 ;  /* 0x00000004060818a5 */ /* 0x000fe4000f8e020a */
[----:B------:R-:W-:Y:S02]  /*1250*/  ULOP3.LUT UR4, UR7, 0xff0000, URZ, 0xc0, !UPT ;  /* 0x00ff000007047892 */ /* 0x000fe4000f8ec03f */
[----:B--2---:R-:W2:Y:S01]  /*1260*/  @P0 LDG.E R2, desc[UR12][R2.64] ;  /* 0x0000000c02020981 */ /* 0x004ea2000c1e1900 */
[----:B------:R-:W-:Y:S01]  /*1270*/  ULDC UR10, c[0x0][0x2f0] ;  /* 0x0000bc00000a7ab9 */ /* 0x000fe20000000800 */
[----:B------:R-:W-:-:S02]  /*1280*/  IMAD.U32 R4, RZ, RZ, UR8 ;  /* 0x00000008ff047e24 */ /* 0x000fc4000f8e00ff */
[----:B------:R-:W-:Y:S01]  /*1290*/  IMAD.U32 R5, RZ, RZ, UR9 ;  /* 0x00000009ff057e24 */ /* 0x000fe2000f8e00ff */
[----:B------:R-:W-:-:S04]  /*12a0*/  ULDC.64 UR8, c[0x0][0x418] ;  /* 0x0001060000087ab9 */ /* 0x000fc80000000a00 */
[----:B------:R-:W3:Y:S01]  /*12b0*/  @P2 LDG.E R4, desc[UR12][R4.64] ;  /* 0x0000000c04042981 */ /* 0x000ee2000c1e1900 */
[----:B------:R-:W-:Y:S02]  /*12c0*/  UISETP.NE.U32.AND UP0, UPT, UR8, URZ, UPT ;  /* 0x0000003f0800728c */ /* 0x000fe4000bf05070 */
[----:B------:R-:W-:Y:S02]  /*12d0*/  ULOP3.LUT UR8, UR7, 0xff000000, URZ, 0xc0, !UPT ;  /* 0xff00000007087892 */ /* 0x000fe4000f8ec03f */
[----:B------:R-:W-:Y:S01]  /*12e0*/  UISETP.NE.AND.EX UP0, UPT, UR9, URZ, UPT, UP0 ;  /* 0x0000003f0900728c */ /* 0x000fe2000bf05300 */
[----:B------:R-:W-:Y:S02]  /*12f0*/  ULDC.64 UR12, c[0x0][0xa20] ;  /* 0x00028800000c7ab9 */ /* 0x000fe40000000a00 */
[----:B------:R-:W-:Y:S01]  /*1300*/  ULDC UR9, c[0x0][0x424] ;  /* 0x0001090000097ab9 */ /* 0x000fe20000000800 */
[----:B------:R-:W-:Y:S01]  /*1310*/  ULOP3.LUT UR7, UR7, 0xffff, URZ, 0xc0, !UPT ;  /* 0x0000ffff07077892 */ /* 0x000fe2000f8ec03f */
[----:B------:R-:W-:Y:S01]  /*1320*/  ISETP.NE.U32.AND P1, PT, RZ, UR12, PT ;  /* 0x0000000cff007c0c */ /* 0x000fe2000bf25070 */
[----:B------:R-:W-:-:S02]  /*1330*/  USHF.R.U32.HI UR8, URZ, 0x8, UR8 ;  /* 0x000000083f087899 */ /* 0x000fc40008011608 */
[----:B------:R-:W-:Y:S01]  /*1340*/  USEL UR9, UR9, 0x1, UP0 ;  /* 0x0000000109097887 */ /* 0x000fe20008000000 */
[----:B------:R-:W-:Y:S01]  /*1350*/  ISETP.NE.AND.EX P1, PT, RZ, UR13, PT, P1 ;  /* 0x0000000dff007c0c */ /* 0x000fe2000bf25310 */
[----:B------:R-:W-:Y:S01]  /*1360*/  UMOV UR60, URZ ;  /* 0x0000003f003c7c82 */ /* 0x000fe20008000000 */
[----:B------:R-:W-:Y:S01]  /*1370*/  ULDC UR39, c[0x0][0x288] ;  /* 0x0000a20000277ab9 */ /* 0x000fe20000000800 */
[----:B------:R-:W-:Y:S01]  /*1380*/  ULEA.HI UR4, UR4, UR8, URZ, 0x10 ;  /* 0x0000000804047291 */ /* 0x000fe2000f8f803f */
[----:B------:R-:W-:Y:S01]  /*1390*/  IMAD.U32 R201, RZ, RZ, UR7 ;  /* 0x00000007ffc97e24 */ /* 0x000fe2000f8e00ff */
[----:B------:R-:W-:Y:S01]  /*13a0*/  UIMAD UR10, UR9, UR10, URZ ;  /* 0x0000000a090a72a4 */ /* 0x000fe2000f8e023f */
[----:B--2---:R-:W-:Y:S02]  /*13b0*/  @P0 R2UR UR60, R2 ;  /* 0x00000000023c02ca */ /* 0x004fe400000e0000 */
[----:B---3--:R-:W-:Y:S01]  /*13c0*/  @P2 R2UR UR39, R4 ;  /* 0x00000000042722ca */ /* 0x008fe200000e0000 */
[----:B----45:R-:W-:-:S14]  /*13d0*/  @P2 BRA `(.L_x_1197) ;  /* 0x0000000000382947 */ /* 0x030fdc0003800000 */
[----:B------:R-:W-:Y:S02]  /*13e0*/  ULDC.64 UR8, c[0x0][0xa00] ;  /* 0x0002800000087ab9 */ /* 0x000fe40000000a00 */
[----:B------:R-:W-:-:S04]  /*13f0*/  ISETP.NE.U32.AND P0, PT, RZ, UR8, PT ;  /* 0x00000008ff007c0c */ /* 0x000fc8000bf05070 */
[----:B------:R-:W-:-:S13]  /*1400*/  ISETP.NE.AND.EX P0, PT, RZ, UR9, PT, P0 ;  /* 0x00000009ff007c0c */ /* 0x000fda000bf05300 */
[----:B------:R-:W-:Y:S05]  /*1410*/  @!P0 BRA `(.L_x_1197) ;  /* 0x0000000000288947 */ /* 0x000fea0003800000 */
[----:B------:R-:W-:Y:S01]  /*1420*/  ULDC.64 UR8, c[0x0][0xa00] ;  /* 0x0002800000087ab9 */ /* 0x000fe20000000a00 */
[----:B------:R-:W-:Y:S01]  /*1430*/  ULDC.64 UR12, c[0x0][0x208] ;  /* 0x00008200000c7ab9 */ /* 0x000fe20000000a00 */
        /* <DEDUP_REMOVED lines=8> */
.L_x_1197:
[----:B------:R-:W-:Y:S01]  /*14c0*/  IMAD.U32 R229, RZ, RZ, UR6 ;  /* 0x00000006ffe57e24 */ /* 0x000fe2000f8e00ff */
[----:B------:R-:W-:Y:S06]  /*14d0*/  @!P1 BRA `(.L_x_1198) ;  /* 0x0000000000209947 */ /* 0x000fec0003800000 */
[----:B------:R-:W-:Y:S01]  /*14e0*/  ULDC.64 UR8, c[0x0][0xa20] ;  /* 0x0002880000087ab9 */ /* 0x000fe20000000a00 */
[----:B------:R-:W-:Y:S01]  /*14f0*/  ULDC.64 UR10, c[0x0][0x208] ;  /* 0x00008200000a7ab9 */ /* 0x000fe20000000a00 */
[----:B------:R-:W-:-:S06]  /*1500*/  UIMAD.WIDE UR6, UR6, 0x4, UR8 ;  /* 0x00000004060678a5 */ /* 0x000fcc000f8e0208 */
[----:B------:R-:W-:Y:S02]  /*1510*/  IMAD.U32 R2, RZ, RZ, UR6 ;  /* 0x00000006ff027e24 */ /* 0x000fe4000f8e00ff */
[----:B------:R-:W-:-:S05]  /*1520*/  IMAD.U32 R3, RZ, RZ, UR7 ;  /* 0x00000007ff037e24 */ /* 0x000fca000f8e00ff */
[----:B------:R-:W2:Y:S02]  /*1530*/  LDG.E R2, desc[UR10][R2.64] ;  /* 0x0000000a02027981 */ /* 0x000ea4000c1e1900 */
[----:B--2---:R-:W-:Y:S01]  /*1540*/  R2UR UR10, R2 ;  /* 0x00000000020a72ca */ /* 0x004fe200000e0000 */
[----:B------:R-:W-:-:S14]  /*1550*/  BRA `(.L_x_1199) ;  /* 0x0000000000387947 */ /* 0x000fdc0003800000 */
.L_x_1198:
        /* <DEDUP_REMOVED lines=14> */
.L_x_1199:
[----:B------:R-:W-:Y:S01]  /*1640*/  ULDC UR6, c[0x0][0x448] ;  /* 0x0001120000067ab9 */ /* 0x000fe20000000800 */
[----:B------:R-:W-:Y:S02]  /*1650*/  USHF.L.U32 UR61, UR5, 0x7, URZ ;  /* 0x00000007053d7899 */ /* 0x000fe4000800063f */
[----:B------:R-:W-:Y:S02]  /*1660*/  UISETP.NE.AND UP0, UPT, UR6, 0x1, UPT ;  /* 0x000000010600788c */ /* 0x000fe4000bf05270 */
[----:B------:R-:W-:Y:S01]  /*1670*/  UIADD3 UR5, UR61, 0x7f, URZ ;  /* 0x0000007f3d057890 */ /* 0x000fe2000fffe03f */
[----:B------:R-:W-:Y:S01]  /*1680*/  ULDC.64 UR6, c[0x0][0x9e0] ;  /* 0x0002780000067ab9 */ /* 0x000fe20000000a00 */
[----:B------:R-:W-:Y:S02]  /*1690*/  UIADD3 UR60, -UR60, UR10, URZ ;  /* 0x0000000a3c3c7290 */ /* 0x000fe4000fffe13f */
[----:B------:R-:W-:Y:S02]  /*16a0*/  UISETP.GE.AND UP1, UPT, UR7, 0x1, UPT ;  /* 0x000000010700788c */ /* 0x000fe4000bf26270 */
[----:B------:R-:W-:-:S03]  /*16b0*/  UIADD3 UR10, UR60, 0x1, -UR39 ;  /* 0x000000013c0a7890 */ /* 0x000fc6000fffe827 */
[----:B------:R-:W-:Y:S01]  /*16c0*/  @UP0 ULDC UR8, c[0x0][0x44c] ;  /* 0x0001130000080ab9 */ /* 0x000fe20000000800 */
[----:B------:R-:W-:Y:S01]  /*16d0*/  @UP0 ULDC UR11, c[0x0][0x450] ;  /* 0x00011400000b0ab9 */ /* 0x000fe20000000800 */
[----:B------:R-:W-:Y:S01]  /*16e0*/  UIMAD.WIDE.U32 UR8, UR5, UR8, URZ ;  /* 0x00000008050872a5 */ /* 0x000fe2000f8e003f */
[----:B------:R-:W-:-:S03]  /*16f0*/  PLOP3.LUT P1, PT, PT, PT, UP1, 0x80, 0x0 ;  /* 0x000000000000781c */ /* 0x000fc60003f2f018 */
[----:B------:R-:W-:-:S04]  /*1700*/  @UP0 USHF.R.U32.HI UR5, URZ, UR11, UR9 ;  /* 0x0000000b3f050299 */ /* 0x000fc80008011609 */
[----:B------:R-:W-:-:S04]  /*1710*/  UIADD3 UR10, UR10, UR5, URZ ;  /* 0x000000050a0a7290 */ /* 0x000fc8000fffe03f */
[----:B------:R-:W-:Y:S02]  /*1720*/  UIADD3 UR6, UR10, UR6, URZ ;  /* 0x000000060a067290 */ /* 0x000fe4000fffe03f */
[----:B------:R-:W-:Y:S10]  /*1730*/  @!P1 BRA `(.L_x_1200) ;  /* 0x0000000000449947 */ /* 0x000ff40003800000 */
        /* <DEDUP_REMOVED lines=10> */
.L_x_1201:
[----:B------:R-:W-:-:S11]  /*17e0*/  UISETP.NE.AND UP1, UPT, UR7, 0x1, UPT ;  /* 0x000000010700788c */ /* 0x000fd6000bf25270 */
[----:B------:R-:W-:Y:S02]  /*17f0*/  @UP1 ULDC.64 UR10, c[0x0][0x9e8] ;  /* 0x00027a00000a1ab9 */ /* 0x000fe40000000a00 */
[----:B------:R-:W-:-:S04]  /*1800*/  UIMAD.WIDE.U32 UR8, UR5, UR10, URZ ;  /* 0x0000000a050872a5 */ /* 0x000fc8000f8e003f */
[----:B------:R-:W-:-:S12]  /*1810*/  @UP1 USHF.R.U32.HI UR5, URZ, UR11, UR9 ;  /* 0x0000000b3f051299 */ /* 0x000fd80008011609 */
.L_x_1202:
[----:B------:R-:W-:-:S04]  /*1820*/  UIMAD UR5, UR5, UR7, UR7 ;  /* 0x00000007050572a4 */ /* 0x000fc8000f8e0207 */
[----:B------:R-:W-:-:S04]  /*1830*/  UISETP.LT.AND UP1, UPT, UR6, UR5, UPT ;  /* 0x000000050600728c */ /* 0x000fc8000bf21270 */
[----:B------:R-:W-:-:S12]  /*1840*/  USEL UR6, UR6, UR5, UP1 ;  /* 0x0000000506067287 */ /* 0x000fd80008800000 */
.L_x_1200:
[----:B------:R-:W-:Y:S02]  /*1850*/  UIADD3 UR5, UR60, 0x3f, URZ ;  /* 0x0000003f3c057890 */ /* 0x000fe4000fffe03f */
[----:B------:R-:W-:Y:S02]  /*1860*/  UIADD3 UR10, UR6, 0x3f, URZ ;  /* 0x0000003f060a7890 */ /* 0x000fe4000fffe03f */
[----:B------:R-:W-:Y:S02]  /*1870*/  USHF.R.S32.HI UR6, URZ, 0x1f, UR5 ;  /* 0x0000001f3f067899 */ /* 0x000fe40008011405 */
[----:B------:R-:W-:Y:S01]  /*1880*/  USHF.R.S32.HI UR11, URZ, 0x1f, UR10 ;  /* 0x0000001f3f0b7899 */ /* 0x000fe2000801140a */
[----:B------:R-:W-:Y:S01]  /*1890*/  @UP0 ULDC UR8, c[0x0][0x44c] ;  /* 0x0001130000080ab9 */ /* 0x000fe20000000800 */
[----:B------:R-:W-:Y:S02]  /*18a0*/  ULEA.HI UR6, UR6, UR5, URZ, 0x6 ;  /* 0x0000000506067291 */ /* 0x000fe4000f8f303f */
[----:B------:R-:W-:-:S02]  /*18b0*/  UIMAD.WIDE.U32 UR8, UR61, UR8, URZ ;  /* 0x000000083d0872a5 */ /* 0x000fc4000f8e003f */
[----:B------:R-:W-:Y:S01]  /*18c0*/  ULEA.HI UR11, UR11, UR10, URZ, 0x6 ;  /* 0x0000000a0b0b7291 */ /* 0x000fe2000f8f303f */
[----:B------:R-:W-:Y:S01]  /*18d0*/  @UP0 ULDC UR13, c[0x0][0x450] ;  /* 0x00011400000d0ab9 */ /* 0x000fe20000000800 */
[----:B------:R-:W-:Y:S01]  /*18e0*/  UMOV UR12, UR61 ;  /* 0x0000003d000c7c82 */ /* 0x000fe20008000000 */
[----:B------:R-:W-:Y:S02]  /*18f0*/  UIADD3 UR48, UR60, -UR39, URZ ;  /* 0x800000273c307290 */ /* 0x000fe4000fffe03f */
[----:B------:R-:W-:Y:S02]  /*1900*/  USHF.R.S32.HI UR6, URZ, 0x6, UR6 ;  /* 0x000000063f067899 */ /* 0x000fe40008011406 */
[----:B------:R-:W-:Y:S02]  /*1910*/  USHF.R.S32.HI UR11, URZ, 0x6, UR11 ;  /* 0x000000063f0b7899 */ /* 0x000fe4000801140b */
[----:B------:R-:W-:Y:S02]  /*1920*/  @UP0 USHF.R.U32.HI UR12, URZ, UR13, UR9 ;  /* 0x0000000d3f0c0299 */ /* 0x000fe40008011609 */
[----:B------:R-:W-:-:S02]  /*1930*/  UISETP.LT.AND UP0, UPT, UR6, UR11, UPT ;  /* 0x0000000b0600728c */ /* 0x000fc4000bf01270 */
        /* <DEDUP_REMOVED lines=15> */
.L_x_1204:
[----:B------:R-:W-:-:S11]  /*1a30*/  UISETP.NE.AND UP0, UPT, UR7, 0x1, UPT ;  /* 0x000000010700788c */ /* 0x000fd6000bf05270 */
[----:B------:R-:W-:Y:S02]  /*1a40*/  @UP0 ULDC.64 UR12, c[0x0][0x9e8] ;  /* 0x00027a00000c0ab9 */ /* 0x000fe40000000a00 */
[----:B------:R-:W-:-:S04]  /*1a50*/  UIMAD.WIDE.U32 UR8, UR5, UR12, URZ ;  /* 0x0000000c050872a5 */ /* 0x000fc8000f8e003f */
[----:B------:R-:W-:-:S12]  /*1a60*/  @UP0 USHF.R.U32.HI UR5, URZ, UR13, UR9 ;  /* 0x0000000d3f050299 */ /* 0x000fd80008011609 */
.L_x_1205:
[----:B------:R-:W-:-:S04]  /*1a70*/  UIMAD UR5, UR5, UR7, URZ ;  /* 0x00000007050572a4 */ /* 0x000fc8000f8e023f */
[----:B------:R-:W-:-:S04]  /*1a80*/  UISETP.LT.AND UP0, UPT, UR10, UR5, UPT ;  /* 0x000000050a00728c */ /* 0x000fc8000bf01270 */
[----:B------:R-:W-:-:S12]  /*1a90*/  USEL UR10, UR10, UR5, !UP0 ;  /* 0x000000050a0a7287 */ /* 0x000fd8000c000000 */
.L_x_1203:
[----:B------:R-:W-:Y:S02]  /*1aa0*/  USHF.R.S32.HI UR5, URZ, 0x1f, UR10 ;  /* 0x0000001f3f057899 */ /* 0x000fe4000801140a */
[----:B------:R-:W-:Y:S02]  /*1ab0*/  ULOP3.LUT UR7, UR4, 0xff, URZ, 0xc0, !UPT ;  /* 0x000000ff04077892 */ /* 0x000fe4000f8ec03f */
[----:B------:R-:W-:-:S04]  /*1ac0*/  ULEA.HI UR5, UR5, UR10, URZ, 0x6 ;  /* 0x0000000a05057291 */ /* 0x000fc8000f8f303f */
[----:B------:R-:W-:Y:S01]  /*1ad0*/  USHF.R.S32.HI UR5, URZ, 0x6, UR5 ;  /* 0x000000063f057899 */ /* 0x000fe20008011405 */
[----:B------:R-:W-:-:S03]  /*1ae0*/  IMAD.U32 R200, RZ, RZ, UR7 ;  /* 0x00000007ffc87e24 */ /* 0x000fc6000f8e00ff */
[----:B------:R-:W-:-:S04]  /*1af0*/  UISETP.LT.AND UP0, UPT, URZ, UR5, UPT ;  /* 0x000000053f00728c */ /* 0x000fc8000bf01270 */
[----:B------:R-:W-:Y:S02]  /*1b00*/  USEL UR10, URZ, UR5, !UP0 ;  /* 0x000000053f0a7287 */ /* 0x000fe4000c000000 */
[----:B------:R-:W-:Y:S02]  /*1b10*/  USHF.R.U32.HI UR5, URZ, 0x10, UR4 ;  /* 0x000000103f057899 */ /* 0x000fe40008011604 */
[----:B------:R-:W-:Y:S01]  /*1b20*/  UISETP.GT.AND UP0, UPT, UR6, UR10, UPT ;  /* 0x0000000a0600728c */ /* 0x000fe2000bf04270 */
[----:B------:R-:W-:-:S03]  /*1b30*/  UMOV UR4, URZ ;  /* 0x0000003f00047c82 */ /* 0x000fc60008000000 */
[----:B------:R-:W-:Y:S02]  /*1b40*/  IMAD.U32 R22, RZ, RZ, UR5 ;  /* 0x00000005ff167e24 */ /* 0x000fe4000f8e00ff */
[----:B------:R-:W-:-:S13]  /*1b50*/  PLOP3.LUT P0, PT, PT, PT, UP0, 0x80, 0x0 ;  /* 0x000000000000781c */ /* 0x000fda0003f0f008 */
[----:B------:R-:W-:Y:S05]  /*1b60*/  @!P0 BRA `(.L_x_1206) ;  /* 0x0000000000988947 */ /* 0x000fea0003800000 */
[----:B------:R-:W-:Y:S01]  /*1b70*/  R2UR UR5, R22 ;  /* 0x00000000160572ca */ /* 0x000fe200000e0000 */
[----:B------:R-:W-:-:S12]  /*1b80*/  ULDC UR4, c[0x0][0x9f0] ;  /* 0x00027c0000047ab9 */ /* 0x000fd80000000800 */
[----:B------:R-:W-:-:S04]  /*1b90*/  UISETP.NE.AND UP0, UPT, UR5, URZ, UPT ;  /* 0x0000003f0500728c */ /* 0x000fc8000bf05270 */
[----:B------:R-:W-:-:S04]  /*1ba0*/  USEL UR11, UR5, UR4, UP0 ;  /* 0x00000004050b7287 */ /* 0x000fc80008000000 */
[----:B------:R-:W-:Y:S02]  /*1bb0*/  UIADD3 UR4, UR11, -0x1, UR6 ;  /* 0xffffffff0b047890 */ /* 0x000fe4000fffe006 */
[----:B------:R-:W-:Y:S02]  /*1bc0*/  IMAD.U32 R3, RZ, RZ, UR11 ;  /* 0x0000000bff037e24 */ /* 0x000fe4000f8e00ff */
[----:B------:R-:W-:-:S03]  /*1bd0*/  UIADD3 UR7, -UR10, UR4, URZ ;  /* 0x000000040a077290 */ /* 0x000fc6000fffe13f */
[-C--:B------:R-:W-:Y:S01]  /*1be0*/  IABS R0, R3.reuse ;  /* 0x0000000300007213 */ /* 0x080fe20000000000 */
[----:B------:R-:W-:Y:S01]  /*1bf0*/  UMOV UR4, URZ ;  /* 0x0000003f00047c82 */ /* 0x000fe20008000000 */
[----:B------:R-:W-:Y:S01]  /*1c00*/  IABS R5, R3 ;  /* 0x0000000300057213 */ /* 0x000fe20000000000 */
[----:B------:R-:W-:Y:S01]  /*1c10*/  IMAD.U32 R4, RZ, RZ, UR7 ;  /* 0x00000007ff047e24 */ /* 0x000fe2000f8e00ff */
[----:B------:R-:W-:Y:S01]  /*1c20*/  R2UR UR12, R0 ;  /* 0x00000000000c72ca */ /* 0x000fe200000e0000 */
[----:B------:R-:W-:-:S03]  /*1c30*/  ULOP3.LUT UR7, UR7, UR11, URZ, 0x3c, !UPT ;  /* 0x0000000b07077292 */ /* 0x000fc6000f8e3c3f */
[----:B------:R-:W-:-:S05]  /*1c40*/  IABS R4, R4 ;  /* 0x0000000400047213 */ /* 0x000fca0000000000 */
[----:B------:R-:W-:-:S04]  /*1c50*/  IMAD.MOV.U32 R3, RZ, RZ, R4 ;  /* 0x000000ffff037224 */ /* 0x000fc800078e0004 */
[----:B------:R-:W0:Y:S01]  /*1c60*/  I2F.RP R0, UR12 ;  /* 0x0000000c00007d06 */ /* 0x000e220008209400 */
[----:B------:R-:W-:-:S07]  /*1c70*/  R2UR UR9, R3 ;  /* 0x00000000030972ca */ /* 0x000fce00000e0000 */
[----:B0-----:R-:W0:Y:S02]  /*1c80*/  MUFU.RCP R0, R0 ;  /* 0x0000000000007308 */ /* 0x001e240000001000 */
        /* <DEDUP_REMOVED lines=20> */
.L_x_1206:
[----:B------:R-:W-:Y:S01]  /*1dd0*/  R2UR UR5, R200 ;  /* 0x00000000c80572ca */ /* 0x000fe200000e0000 */
[----:B------:R-:W-:Y:S01]  /*1de0*/  IMAD.U32 R152, RZ, RZ, UR6 ;  /* 0x00000006ff987e24 */ /* 0x000fe2000f8e00ff */
[----:B------:R-:W-:Y:S01]  /*1df0*/  PLOP3.LUT P0, PT, PT, PT, PT, 0x80, 0x0 ;  /* 0x000000000000781c */ /* 0x000fe20003f0f070 */
[----:B------:R-:W-:Y:S01]  /*1e00*/  IMAD.U32 R3, RZ, RZ, UR4 ;  /* 0x00000004ff037e24 */ /* 0x000fe2000f8e00ff */
[----:B------:R-:W-:Y:S01]  /*1e10*/  CS2R R150, SRZ ;  /* 0x0000000000967805 */ /* 0x000fe2000001ff00 */
[----:B------:R-:W-:Y:S01]  /*1e20*/  IMAD.MOV.U32 R0, RZ, RZ, RZ ;  /* 0x000000ffff007224 */ /* 0x000fe200078e00ff */
[----:B------:R-:W-:Y:S01]  /*1e30*/  CS2R R148, SRZ ;  /* 0x0000000000947805 */ /* 0x000fe2000001ff00 */
[----:B------:R-:W-:Y:S01]  /*1e40*/  IMAD.MOV.U32 R4, RZ, RZ, RZ ;  /* 0x000000ffff047224 */ /* 0x000fe200078e00ff */
[----:B------:R-:W-:Y:S02]  /*1e50*/  CS2R R146, SRZ ;  /* 0x0000000000927805 */ /* 0x000fe4000001ff00 */
[----:B------:R-:W-:-:S02]  /*1e60*/  CS2R R144, SRZ ;  /* 0x0000000000907805 */ /* 0x000fc4000001ff00 */
[----:B------:R-:W-:Y:S02]  /*1e70*/  CS2R R142, SRZ ;  /* 0x00000000008e7805 */ /* 0x000fe4000001ff00 */
[----:B------:R-:W-:Y:S02]  /*1e80*/  CS2R R140, SRZ ;  /* 0x00000000008c7805 */ /* 0x000fe4000001ff00 */
[----:B------:R-:W-:Y:S01]  /*1e90*/  CS2R R138, SRZ ;  /* 0x00000000008a7805 */ /* 0x000fe2000001ff00 */
[----:B------:R-:W-:Y:S01]  /*1ea0*/  UIMAD UR5, UR5, UR4, UR10 ;  /* 0x00000004050572a4 */ /* 0x000fe2000f8e020a */
[----:B------:R-:W-:Y:S02]  /*1eb0*/  CS2R R136, SRZ ;  /* 0x0000000000887805 */ /* 0x000fe4000001ff00 */
[----:B------:R-:W-:Y:S02]  /*1ec0*/  CS2R R134, SRZ ;  /* 0x0000000000867805 */ /* 0x000fe4000001ff00 */
[----:B------:R-:W-:-:S02]  /*1ed0*/  CS2R R132, SRZ ;  /* 0x0000000000847805 */ /* 0x000fc4000001ff00 */
[----:B------:R-:W-:Y:S02]  /*1ee0*/  CS2R R130, SRZ ;  /* 0x0000000000827805 */ /* 0x000fe4000001ff00 */
[----:B------:R-:W-:Y:S02]  /*1ef0*/  CS2R R128, SRZ ;  /* 0x0000000000807805 */ /* 0x000fe4000001ff00 */
[----:B------:R-:W-:Y:S01]  /*1f00*/  VIADDMNMX R152, R3, UR5, R152, PT ;  /* 0x0000000503987c46 */ /* 0x000fe2000b800198 */
[----:B------:R-:W-:Y:S01]  /*1f10*/  IMAD.U32 R19, RZ, RZ, UR5 ;  /* 0x00000005ff137e24 */ /* 0x000fe2000f8e00ff */
[----:B------:R-:W-:Y:S02]  /*1f20*/  CS2R R126, SRZ ;  /* 0x00000000007e7805 */ /* 0x000fe4000001ff00 */
[----:B------:R-:W-:Y:S02]  /*1f30*/  CS2R R124, SRZ ;  /* 0x00000000007c7805 */ /* 0x000fe4000001ff00 */
[----:B------:R-:W-:-:S02]  /*1f40*/  ISETP.GT.AND P1, PT, R152, UR5, PT ;  /* 0x0000000598007c0c */ /* 0x000fc4000bf24270 */
        /* <DEDUP_REMOVED lines=87> */
.L_x_1208:
[----:B------:R-:W2:Y:S01]  /*24c0*/  LDL R2, [R1+0x64] ;  /* 0x0000640001027983 */ /* 0x000ea20000100800 */
[----:B------:R-:W-:-:S13]  /*24d0*/  R2UR UR6, R230 ;  /* 0x00000000e60672ca */ /* 0x000fda00000e0000 */
[----:B------:R-:W-:-:S04]  /*24e0*/  ULEA.HI UR4, UR6, UR6, URZ, 0x1 ;  /* 0x0000000606047291 */ /* 0x000fc8000f8f083f */
[----:B------:R-:W-:-:S04]  /*24f0*/  ULOP3.LUT UR4, UR4, 0xfffffffe, URZ, 0xc0, !UPT ;  /* 0xfffffffe04047892 */ /* 0x000fc8000f8ec03f */
[----:B------:R-:W-:-:S06]  /*2500*/  UIADD3 UR4, UR6, -UR4, URZ ;  /* 0x8000000406047290 */ /* 0x000fcc000fffe03f */
[----:B------:R-:W-:-:S05]  /*2510*/  IMAD.U32 R0, RZ, RZ, UR4 ;  /* 0x00000004ff007e24 */ /* 0x000fca000f8e00ff */
[----:B------:R-:W-:-:S04]  /*2520*/  SHF.L.U32 R0, R0, 0x1f, RZ ;  /* 0x0000001f00007819 */ /* 0x000fc800000006ff */
[----:B------:R-:W0:Y:S01]  /*2530*/  SYNCS.PHASECHK.TRANS64.TRYWAIT P1, [UR37+0x30800], R0 ;  /* 0x03080000ff0075a7 */ /* 0x000e220008020165 */
[----:B--2---:R-:W-:-:S13]  /*2540*/  R2UR UR5, R2 ;  /* 0x00000000020572ca */ /* 0x004fda00000e0000 */
[----:B------:R-:W-:-:S05]  /*2550*/  IMAD.U32 R2, RZ, RZ, UR5 ;  /* 0x00000005ff027e24 */ /* 0x000fca000f8e00ff */
[----:B------:R-:W-:Y:S01]  /*2560*/  ISETP.NE.AND P0, PT, R2, 0x3, PT ;  /* 0x000000030200780c */ /* 0x000fe20003f05270 */
[----:B0-----:R-:W-:-:S12]  /*2570*/  @!P1 BRA `(.L_x_1209) ;  /* 0x0000018400ac9947 */ /* 0x001fd80003800000 */
.L_x_1446:
[----:B------:R-:W-:Y:S05]  /*2580*/  @!P0 BRA `(.L_x_1210) ;  /* 0x0000000000048947 */ /* 0x000fea0003800000 */
[----:B------:R-:W-:Y:S01]  /*2590*/  BPT.TRAP 0x1 ;  /* 0x000000040000795c */ /* 0x000fe20000300000 */
.L_x_1210:
[----:B------:R-:W-:Y:S02]  /*25a0*/  IMAD.U32 R15, RZ, RZ, UR36 ;  /* 0x00000024ff0f7e24 */ /* 0x000fe4000f8e00ff */
[----:B0-----:R-:W-:-:S03]  /*25b0*/  IMAD.U32 R0, RZ, RZ, UR38 ;  /* 0x00000026ff007e24 */ /* 0x001fc6000f8e00ff */
[----:B------:R-:W-:Y:S02]  /*25c0*/  LEA R15, R15, UR37, 0x3 ;  /* 0x000000250f0f7c11 */ /* 0x000fe4000f8e18ff */
[----:B------:R-:W-:-:S04]  /*25d0*/  SHF.L.U32 R0, R0, 0x1f, RZ ;  /* 0x0000001f00007819 */ /* 0x000fc800000006ff */
[----:B------:R0:W1:Y:S01]  /*25e0*/  SYNCS.PHASECHK.TRANS64.TRYWAIT P2, [R15+URZ+0x30830], R0 ;  /* 0x030830000f0075a7 */ /* 0x000062000804017f */
[----:B------:R-:W-:Y:S05]  /*25f0*/  @!P0 BRA `(.L_x_1211) ;  /* 0x0000000000048947 */ /* 0x000fea0003800000 */
[----:B------:R-:W-:Y:S01]  /*2600*/  BPT.TRAP 0x1 ;  /* 0x000000040000795c */ /* 0x000fe20000300000 */
.L_x_1211:
[----:B------:R-:W2:Y:S02]  /*2610*/  S2R R2, SR_TID.X ;  /* 0x0000000000027919 */ /* 0x000ea40000002100 */
[----:B--2---:R-:W-:-:S04]  /*2620*/  LOP3.LUT R2, R2, 0x7f, RZ, 0xc0, !PT ;  /* 0x0000007f02027812 */ /* 0x004fc800078ec0ff */
[----:B------:R-:W-:Y:S01]  /*2630*/  ISETP.NE.AND P1, PT, R2, RZ, PT ;  /* 0x000000ff0200720c */ /* 0x000fe20003f25270 */
[----:B-1----:R-:W-:-:S12]  /*2640*/  @P2 BRA `(.L_x_1212) ;  /* 0x0000000000082947 */ /* 0x002fd80003800000 */
[----:B------:R-:W1:Y:S02]  /*2650*/  SYNCS.PHASECHK.TRANS64.TRYWAIT P2, [R15+URZ+0x30830], R0 ;  /* 0x030830000f0075a7 */ /* 0x000e64000804017f */
[----:B-1----:R-:W-:Y:S05]  /*2660*/  @!P2 BRA `(.L_x_1213) ;  /* 0x000001840088a947 */ /* 0x002fea0003800000 */
.L_x_1212:
[----:B------:R-:W-:Y:S05]  /*2670*/  WARPSYNC.ALL ;  /* 0x0000000000007948 */ /* 0x000fea0003800000 */
[----:B------:R-:W-:Y:S01]  /*2680*/  UIADD3 UR4, UR37, 0x20400, URZ ;  /* 0x0002040025047890 */ /* 0x000fe2000fffe03f */
[----:B------:R-:W-:Y:S01]  /*2690*/  WARPGROUP.ARRIVE ;  /* 0x00000000000079c5 */ /* 0x000fe20000000000 */
[----:B------:R-:W-:Y:S01]  /*26a0*/  UMOV UR9, 0x40000040 ;  /* 0x4000004000097882 */ /* 0x000fe20000000000 */
[----:B------:R-:W-:Y:S01]  /*26b0*/  UMOV UR11, 0x40000040 ;  /* 0x40000040000b7882 */ /* 0x000fe20000000000 */
[----:B------:R-:W-:Y:S01]  /*26c0*/  USHF.R.U32.HI UR4, URZ, 0x4, UR4 ;  /* 0x000000043f047899 */ /* 0x000fe20008011604 */
[----:B------:R-:W-:Y:S01]  /*26d0*/  IMAD.U32 R13, RZ, RZ, UR9 ;  /* 0x00000009ff0d7e24 */ /* 0x000fe2000f8e00ff */
[----:B------:R-:W-:Y:S01]  /*26e0*/  UMOV UR57, 0x40000040 ;  /* 0x4000004000397882 */ /* 0x000fe20000000000 */
[----:B------:R-:W-:Y:S01]  /*26f0*/  UMOV UR59, 0x40000040 ;  /* 0x40000040003b7882 */ /* 0x000fe20000000000 */
[----:B------:R-:W-:Y:S01]  /*2700*/  ULOP3.LUT UR4, UR4, 0x3fff, URZ, 0xc0, !UPT ;  /* 0x00003fff04047892 */ /* 0x000fe2000f8ec03f */
[----:B------:R-:W-:Y:S01]  /*2710*/  VIADD R2, R18, UR61 ;  /* 0x0000003d12027c36 */ /* 0x000fe20008000000 */
[----:B------:R-:W-:Y:S01]  /*2720*/  UMOV UR13, 0x40000040 ;  /* 0x40000040000d7882 */ /* 0x000fe20000000000 */
[----:B------:R-:W-:Y:S01]  /*2730*/  UMOV UR15, 0x40000040 ;  /* 0x40000040000f7882 */ /* 0x000fe20000000000 */
[----:B------:R-:W-:Y:S01]  /*2740*/  ULOP3.LUT UR5, UR4, 0x10000, URZ, 0xfc, !UPT ;  /* 0x0001000004057892 */ /* 0x000fe2000f8efc3f */
[----:B------:R-:W-:Y:S01]  /*2750*/  IMAD.MOV.U32 R3, RZ, RZ, R2 ;  /* 0x000000ffff037224 */ /* 0x000fe200078e0002 */
[----:B------:R-:W-:Y:S01]  /*2760*/  ULOP3.LUT UR4, UR40, 0x10000, URZ, 0xfc, !UPT ;  /* 0x0001000028047892 */ /* 0x000fe2000f8efc3f */
[----:B------:R-:W-:Y:S01]  /*2770*/  UMOV UR17, 0x40000040 ;  /* 0x4000004000117882 */ /* 0x000fe20000000000 */
[----:B------:R-:W-:-:S02]  /*2780*/  UMOV UR19, 0x40000040 ;  /* 0x4000004000137882 */ /* 0x000fc40000000000 */
[----:B------:R-:W-:Y:S01]  /*2790*/  IMAD.U32 R17, RZ, RZ, UR5 ;  /* 0x00000005ff117e24 */ /* 0x000fe2000f8e00ff */
[----:B------:R-:W-:Y:S02]  /*27a0*/  ULEA UR5, UR36, UR5, 0xb ;  /* 0x0000000524057291 */ /* 0x000fe4000f8e583f */
[----:B------:R-:W-:Y:S01]  /*27b0*/  UMOV UR8, UR4 ;  /* 0x0000000400087c82 */ /* 0x000fe20008000000 */
[----:B------:R-:W-:Y:S01]  /*27c0*/  UIADD3 UR6, UR4, 0x2, URZ ;  /* 0x0000000204067890 */ /* 0x000fe2000fffe03f */
[----:B------:R-:W-:Y:S01]  /*27d0*/  IMAD.U32 R12, RZ, RZ, UR8 ;  /* 0x00000008ff0c7e24 */ /* 0x000fe2000f8e00ff */
[----:B------:R-:W-:Y:S02]  /*27e0*/  UIADD3 UR7, UR5, 0x2, URZ ;  /* 0x0000000205077890 */ /* 0x000fe4000fffe03f */
[----:B------:R-:W-:Y:S01]  /*27f0*/  UMOV UR10, UR5 ;  /* 0x00000005000a7c82 */ /* 0x000fe20008000000 */
[----:B------:R-:W-:Y:S01]  /*2800*/  UIADD3 UR56, UR4, 0x402, URZ ;  /* 0x0000040204387890 */ /* 0x000fe2000fffe03f */
[----:B------:R-:W-:Y:S01]  /*2810*/  HGMMA.64x64x16.F32 R24, gdesc[UR8], RZ, !UPT, gsb0 ;  /* 0x00e00000081879f0 */ /* 0x000fe2000c0008ff */
[----:B------:R-:W-:Y:S01]  /*2820*/  UMOV UR8, UR6 ;  /* 0x0000000600087c82 */ /* 0x000fe20008000000 */
[----:B------:R-:W-:Y:S01]  /*2830*/  UMOV UR9, 0x40000040 ;  /* 0x4000004000097882 */ /* 0x000fe20000000000 */
[----:B------:R-:W-:Y:S01]  /*2840*/  UMOV UR10, UR7 ;  /* 0x00000007000a7c82 */ /* 0x000fe20008000000 */
[----:B------:R-:W-:Y:S01]  /*2850*/  UMOV UR11, 0x40000040 ;  /* 0x40000040000b7882 */ /* 0x000fe20000000000 */
[----:B------:R-:W-:Y:S01]  /*2860*/  UIADD3 UR6, UR4, 0x4, URZ ;  /* 0x0000000404067890 */ /* 0x000fe2000fffe03f */
[----:B------:R-:W-:Y:S01]  /*2870*/  IMAD.U32 R10, RZ, RZ, UR8 ;  /* 0x00000008ff0a7e24 */ /* 0x000fe2000f8e00ff */
[----:B------:R-:W-:Y:S01]  /*2880*/  UIADD3 UR7, UR5, 0x4, URZ ;  /* 0x0000000405077890 */ /* 0x000fe2000fffe03f */
[----:B------:R-:W-:Y:S01]  /*2890*/  IMAD.U32 R11, RZ, RZ, UR9 ;  /* 0x00000009ff0b7e24 */ /* 0x000fe2000f8e00ff */
[----:B------:R-:W-:-:S02]  /*28a0*/  UIADD3 UR58, UR5, 0x202, URZ ;  /* 0x00000202053a7890 */ /* 0x000fc4000fffe03f */
[----:B------:R-:W-:Y:S02]  /*28b0*/  UIADD3 UR12, UR4, 0x406, URZ ;  /* 0x00000406040c7890 */ /* 0x000fe4000fffe03f */
[----:B------:R-:W-:Y:S02]  /*28c0*/  UIADD3 UR14, UR5, 0x206, URZ ;  /* 0x00000206050e7890 */ /* 0x000fe4000fffe03f */
[----:B------:R-:W-:Y:S02]  /*28d0*/  UIADD3 UR16, UR4, 0x800, URZ ;  /* 0x0000080004107890 */ /* 0x000fe4000fffe03f */
[----:B------:R-:W-:Y:S02]  /*28e0*/  UIADD3 UR18, UR5, 0x400, URZ ;  /* 0x0000040005127890 */ /* 0x000fe4000fffe03f */
[----:B------:R-:W-:Y:S02]  /*28f0*/  UIADD3 UR20, UR4, 0x802, URZ ;  /* 0x0000080204147890 */ /* 0x000fe4000fffe03f */
[----:B------:R-:W-:Y:S01]  /*2900*/  UIADD3 UR22, UR5, 0x402, URZ ;  /* 0x0000040205167890 */ /* 0x000fe2000fffe03f */
[----:B------:R-:W-:Y:S01]  /*2910*/  UMOV UR21, 0x40000040 ;  /* 0x4000004000157882 */ /* 0x000fe20000000000 */
[----:B------:R-:W-:Y:S01]  /*2920*/  UMOV UR23, 0x40000040 ;  /* 0x4000004000177882 */ /* 0x000fe20000000000 */
[----:B------:R-:W-:-:S02]  /*2930*/  UIADD3 UR24, UR4, 0x804, URZ ;  /* 0x0000080404187890 */ /* 0x000fc4000fffe03f */
[----:B------:R-:W-:Y:S01]  /*2940*/  UIADD3 UR26, UR5, 0x404, URZ ;  /* 0x00000404051a7890 */ /* 0x000fe2000fffe03f */
[----:B------:R-:W-:Y:S01]  /*2950*/  UMOV UR25, 0x40000040 ;  /* 0x4000004000197882 */ /* 0x000fe20000000000 */
[----:B------:R-:W-:Y:S01]  /*2960*/  UMOV UR27, 0x40000040 ;  /* 0x40000040001b7882 */ /* 0x000fe20000000000 */
[----:B------:R-:W-:Y:S02]  /*2970*/  UIADD3 UR28, UR4, 0x806, URZ ;  /* 0x00000806041c7890 */ /* 0x000fe4000fffe03f */
[----:B------:R-:W-:Y:S01]  /*2980*/  UIADD3 UR30, UR5, 0x406, URZ ;  /* 0x00000406051e7890 */ /* 0x000fe2000fffe03f */
[----:B------:R-:W-:Y:S01]  /*2990*/  UMOV UR29, 0x40000040 ;  /* 0x40000040001d7882 */ /* 0x000fe20000000000 */
[----:B------:R-:W-:Y:S01]  /*29a0*/  UMOV UR31, 0x40000040 ;  /* 0x40000040001f7882 */ /* 0x000fe20000000000 */
        /* <DEDUP_REMOVED lines=16> */
[----:B------:R-:W-:-:S02]  /*2ab0*/  WARPGROUP.DEPBAR.LE gsb0, 0x0 ;  /* 0x00008000000079c5 */ /* 0x000fc40000010000 */
[----:B------:R-:W-:-:S06]  /*2ac0*/  WARPGROUP.ARRIVE ;  /* 0x00000000000079c5 */ /* 0x000fcc0000000000 */
[----:B------:R-:W-:Y:S01]  /*2ad0*/  HGMMA.64x64x16.F32 R24, gdesc[UR8], R24, gsb0 ;  /* 0x00e00000081879f0 */ /* 0x000fe20008000818 */
        /* <DEDUP_REMOVED lines=8> */
[----:B------:R-:W-:Y:S02]  /*2b60*/  WARPGROUP.DEPBAR.LE gsb0, 0x0 ;  /* 0x00008000000079c5 */ /* 0x000fe40000010000 */
        /* <DEDUP_REMOVED lines=17> */
[----:B------:R-:W-:Y:S02]  /*2c80*/  IMAD.U32 R4, RZ, RZ, UR8 ;  /* 0x00000008ff047e24 */ /* 0x000fe4000f8e00ff */
[----:B------:R-:W-:Y:S01]  /*2c90*/  IMAD.U32 R5, RZ, RZ, UR9 ;  /* 0x00000009ff057e24 */ /* 0x000fe2000f8e00ff */
[----:B------:R-:W-:Y:S02]  /*2ca0*/  WARPGROUP.DEPBAR.LE gsb0, 0x0 ;  /* 0x00008000000079c5 */ /* 0x000fe40000010000 */
[----:B------:R-:W-:-:S06]  /*2cb0*/  WARPGROUP.ARRIVE ;  /* 0x00000000000079c5 */ /* 0x000fcc0000000000 */
[----:B------:R-:W-:Y:S01]  /*2cc0*/  HGMMA.64x64x16.F32 R24, gdesc[UR8], R24, gsb0 ;  /* 0x00e00000081879f0 */ /* 0x000fe20008000818 */
[----:B------:R-:W-:Y:S02]  /*2cd0*/  UIADD3 UR8, UR4, 0x404, URZ ;  /* 0x0000040404087890 */ /* 0x000fe4000fffe03f */
[----:B------:R-:W-:Y:S01]  /*2ce0*/  UIADD3 UR10, UR5, 0x204, URZ ;  /* 0x00000204050a7890 */ /* 0x000fe2000fffe03f */
[----:B------:R-:W-:Y:S01]  /*2cf0*/  UMOV UR9, 0x40000040 ;  /* 0x4000004000097882 */ /* 0x000fe20000000000 */
[----:B------:R-:W-:Y:S01]  /*2d00*/  UMOV UR11, 0x40000040 ;  /* 0x40000040000b7882 */ /* 0x000fe20000000000 */
[----:B------:R-:W-:Y:S01]  /*2d10*/  ULDC UR5, c[0x0][0x448] ;  /* 0x0001120000057ab9 */ /* 0x000fe20000000800 */
[----:B------:R-:W-:Y:S01]  /*2d20*/  ULDC UR4, c[0x0][0x9d8] ;  /* 0x0002760000047ab9 */ /* 0x000fe20000000800 */
[----:B------:R-:W-:-:S06]  /*2d30*/  UISETP.NE.AND UP0, UPT, UR5, 0x1, UPT ;  /* 0x000000010500788c */ /* 0x000fcc000bf05270 */
[----:B------:R-:W-:Y:S02]  /*2d40*/  PLOP3.LUT P2, PT, PT, PT, UP0, 0x80, 0x0 ;  /* 0x000000000000781c */ /* 0x000fe40003f4f008 */
[----:B------:R-:W-:-:S03]  /*2d50*/  PLOP3.LUT P3, PT, PT, PT, UP0, 0x80, 0x0 ;  /* 0x000000000000781c */ /* 0x000fc60003f6f008 */
[----:B------:R-:W-:-:S08]  /*2d60*/  @UP0 ULDC UR5, c[0x0][0x44c] ;  /* 0x0001130000050ab9 */ /* 0x000fd00000000800 */
[----:B------:R-:W-:Y:S01]  /*2d70*/  @P2 IMAD.HI.U32 R14, R2, UR5, RZ ;  /* 0x00000005020e2c27 */ /* 0x000fe2000f8e00ff */
[----:B------:R-:W-:-:S03]  /*2d80*/  @UP0 ULDC UR5, c[0x0][0x450] ;  /* 0x0001140000050ab9 */ /* 0x000fc60000000800 */
[----:B------:R-:W-:Y:S01]  /*2d90*/  @!P1 VIADD R2, R15, 0x30840 ;  /* 0x000308400f029836 */ /* 0x000fe20000000000 */
[----:B------:R-:W-:Y:S01]  /*2da0*/  @P3 SHF.R.U32.HI R3, RZ, UR5, R14 ;  /* 0x00000005ff033c19 */ /* 0x000fe2000801160e */
[----:B01----:R-:W-:-:S03]  /*2db0*/  IMAD.MOV.U32 R15, RZ, RZ, -0x40 ;  /* 0xffffffc0ff0f7424 */ /* 0x003fc600078e00ff */
[----:B------:R-:W-:Y:S01]  /*2dc0*/  @!P1 PRMT R2, RZ, 0x654, R2 ;  /* 0x00000654ff029816 */ /* 0x000fe20000000002 */
[----:B------:R-:W0:Y:S01]  /*2dd0*/  SHFL.IDX PT, R59, R3, RZ, 0x1c1f ;  /* 0x001c1fff033b7589 */ /* 0x000e2200000e0000 */
[----:B------:R-:W-:Y:S02]  /*2de0*/  WARPGROUP.DEPBAR.LE gsb0, 0x0 ;  /* 0x00008000000079c5 */ /* 0x000fe40000010000 */
[----:B------:R-:W-:-:S06]  /*2df0*/  WARPGROUP.ARRIVE ;  /* 0x00000000000079c5 */ /* 0x000fcc0000000000 */
[----:B------:R-:W-:Y:S01]  /*2e00*/  HGMMA.64x64x16.F32 R24, gdesc[UR56], R24, gsb0 ;  /* 0x00e00000381879f0 */ /* 0x000fe20008000818 */
[----:B------:R-:W-:Y:S02]  /*2e10*/  ULDC UR58, c[0x0][0x9dc] ;  /* 0x00027700003a7ab9 */ /* 0x000fe40000000800 */
[----:B------:R-:W-:Y:S01]  /*2e20*/  ULOP3.LUT UR58, URZ, UR58, URZ, 0x33, !UPT ;  /* 0x0000003a3f3a7292 */ /* 0x000fe2000f8e333f */
        /* <DEDUP_REMOVED lines=63> */
[----:B------:R-:W-:Y:S01]  /*3220*/  ULDC.64 UR4, c[0x0][0x9e0] ;  /* 0x0002780000047ab9 */ /* 0x000fe20000000a00 */
[----:B------:R1:W2:Y:S01]  /*3230*/  MUFU.TANH R21, R31 ;  /* 0x0000001f00157308 */ /* 0x0002a20000002400 */
[----:B------:R-:W-:Y:S01]  /*3240*/  UISETP.GE.AND UP1, UPT, UR5, 0x1, UPT ;  /* 0x000000010500788c */ /* 0x000fe2000bf26270 */
[----:B------:R3:W-:Y:S05]  /*3250*/  @!P1 SYNCS.ARRIVE.TRANS64.RED.A1T0 RZ, [R2+URZ], RZ ;  /* 0x000000ff02ff99a7 */ /* 0x0007ea000810043f */
[----:B------:R-:W-:Y:S01]  /*3260*/  PLOP3.LUT P2, PT, PT, PT, UP1, 0x40, 0x0 ;  /* 0x000000000000781c */ /* 0x000fe20003f4e818 */
[----:B------:R-:W4:Y:S01]  /*3270*/  MUFU.TANH R24, R24 ;  /* 0x0000001800187308 */ /* 0x000f220000002400 */
[----:B-1----:R-:W-:-:S02]  /*3280*/  IMAD R31, R152, R15, 0x40 ;  /* 0x00000040981f7424 */ /* 0x002fc400078e020f */
[----:B------:R-:W-:-:S03]  /*3290*/  IMAD.U32 R15, RZ, RZ, UR39 ;  /* 0x00000027ff0f7e24 */ /* 0x000fc6000f8e00ff */
[----:B---3--:R-:W-:Y:S02]  /*32a0*/  IADD3 R2, -R16, 0x1, R31 ;  /* 0x0000000110027810 */ /* 0x008fe40007ffe11f */
[----:B------:R-:W1:Y:S02]  /*32b0*/  MUFU.TANH R25, R25 ;  /* 0x0000001900197308 */ /* 0x000e640000002400 */
[----:B------:R-:W-:-:S05]  /*32c0*/  IADD3 R2, -R15, UR60, R2 ;  /* 0x0000003c0f027c10 */ /* 0x000fca000fffe102 */
[C---:B------:R-:W-:Y:S01]  /*32d0*/  VIADD R57, R2.reuse, UR4 ;  /* 0x0000000402397c36 */ /* 0x040fe20008000000 */
[----:B------:R-:W3:Y:S01]  /*32e0*/  MUFU.TANH R0, R0 ;  /* 0x0000000000007308 */ /* 0x000ee20000002400 */
[----:B------:R-:W-:-:S04]  /*32f0*/  VIADD R56, R2, UR58 ;  /* 0x0000003a02387c36 */ /* 0x000fc80008000000 */
[----:B0-----:R-:W-:-:S03]  /*3300*/  IMAD.IADD R14, R56, 0x1, R59 ;  /* 0x00000001380e7824 */ /* 0x001fc600078e023b */
        /* <DEDUP_REMOVED lines=26> */
[----:B------:R5:W0:Y:S08]  /*34b0*/  MUFU.TANH R30, R46 ;  /* 0x0000002e001e7308 */ /* 0x000a300000002400 */
[----:B------:R2:W0:Y:S01]  /*34c0*/  MUFU.TANH R26, R38 ;  /* 0x00000026001a7308 */ /* 0x0004220000002400 */
[----:B-----5:R-:W-:-:S04]  /*34d0*/  IADD3 R46, -R16, UR60, R31 ;  /* 0x0000003c102e7c10 */ /* 0x020fc8000fffe11f */
[----:B------:R-:W-:Y:S02]  /*34e0*/  VIADDMNMX R2, R59, R57, R46, PT ;  /* 0x000000393b027246 */ /* 0x000fe4000380012e */
[----:B--2---:R-:W-:Y:S01]  /*34f0*/  LEA R38, R152, 0xffffffc0, 0x6 ;  /* 0xffffffc098267811 */ /* 0x004fe200078e30ff */
[----:B-1-34-:R-:W-:Y:S06]  /*3500*/  @P2 BRA `(.L_x_1214) ;  /* 0x00000000005c2947 */ /* 0x01afec0003800000 */
[----:B------:R-:W-:Y:S01]  /*3510*/  IMAD.U32 R58, RZ, RZ, UR39 ;  /* 0x00000027ff3a7e24 */ /* 0x000fe2000f8e00ff */
[----:B------:R-:W-:Y:S04]  /*3520*/  BSSY B0, `(.L_x_1215) ;  /* 0x0000011000007945 */ /* 0x000fe80003800000 */
[----:B------:R-:W-:-:S04]  /*3530*/  IADD3 R15, -R58, UR60, R59 ;  /* 0x0000003c3a0f7c10 */ /* 0x000fc8000fffe13b */
[----:B------:R-:W-:-:S13]  /*3540*/  ISETP.GT.AND P2, PT, R15, -0x1, PT ;  /* 0xffffffff0f00780c */ /* 0x000fda0003f44270 */
[----:B------:R-:W-:Y:S05]  /*3550*/  @P2 BRA `(.L_x_1216) ;  /* 0x0000000000202947 */ /* 0x000fea0003800000 */
[----:B------:R-:W-:Y:S01]  /*3560*/  UISETP.NE.AND UP2, UPT, UR5, 0x1, UPT ;  /* 0x000000010500788c */ /* 0x000fe2000bf45270 */
[----:B------:R-:W-:-:S05]  /*3570*/  LOP3.LUT R15, RZ, R15, RZ, 0x33, !PT ;  /* 0x0000000fff0f7212 */ /* 0x000fca00078e33ff */
[----:B------:R-:W-:-:S05]  /*3580*/  PLOP3.LUT P2, PT, PT, PT, UP2, 0x80, 0x0 ;  /* 0x000000000000781c */ /* 0x000fca0003f4f028 */
[----:B------:R-:W-:-:S08]  /*3590*/  @UP2 ULDC.64 UR6, c[0x0][0x9e8] ;  /* 0x00027a0000062ab9 */ /* 0x000fd00000000a00 */
[----:B------:R-:W-:-:S05]  /*35a0*/  @P2 IMAD.HI.U32 R58, R15, UR6, RZ ;  /* 0x000000060f3a2c27 */ /* 0x000fca000f8e00ff */
[----:B------:R-:W-:-:S04]  /*35b0*/  @P2 SHF.R.U32.HI R15, RZ, UR7, R58 ;  /* 0x00000007ff0f2c19 */ /* 0x000fc8000801163a */
[----:B------:R-:W-:Y:S01]  /*35c0*/  LOP3.LUT R15, RZ, R15, RZ, 0x33, !PT ;  /* 0x0000000fff0f7212 */ /* 0x000fe200078e33ff */
[----:B------:R-:W-:Y:S06]  /*35d0*/  BRA `(.L_x_1217) ;  /* 0x0000000000147947 */ /* 0x000fec0003800000 */
.L_x_1216:
[----:B------:R-:W-:-:S06]  /*35e0*/  UISETP.NE.AND UP2, UPT, UR5, 0x1, UPT ;  /* 0x000000010500788c */ /* 0x000fcc000bf45270 */
[----:B------:R-:W-:-:S05]  /*35f0*/  PLOP3.LUT P2, PT, PT, PT, UP2, 0x80, 0x0 ;  /* 0x000000000000781c */ /* 0x000fca0003f4f028 */
[----:B------:R-:W-:-:S08]  /*3600*/  @UP2 ULDC.64 UR6, c[0x0][0x9e8] ;  /* 0x00027a0000062ab9 */ /* 0x000fd00000000a00 */
[----:B------:R-:W-:-:S05]  /*3610*/  @P2 IMAD.HI.U32 R58, R15, UR6, RZ ;  /* 0x000000060f3a2c27 */ /* 0x000fca000f8e00ff */
[----:B------:R-:W-:-:S07]  /*3620*/  @P2 SHF.R.U32.HI R15, RZ, UR7, R58 ;  /* 0x00000007ff0f2c19 */ /* 0x000fce000801163a */
.L_x_1217:
[----:B------:R-:W-:Y:S05]  /*3630*/  BSYNC B0 ;  /* 0x0000000000007941 */ /* 0x000fea0003800000 */
.L_x_1215:
[----:B------:R-:W-:-:S04]  /*3640*/  IMAD R15, R15, UR5, -R38 ;  /* 0x000000050f0f7c24 */ /* 0x000fc8000f8e0a26 */
[----:B------:R-:W-:-:S05]  /*3650*/  IMAD.IADD R15, R15, 0x1, -R16 ;  /* 0x000000010f0f7824 */ /* 0x000fca00078e0a10 */
[----:B------:R-:W-:Y:S02]  /*3660*/  VIMNMX R14, R14, R15, !PT ;  /* 0x0000000f0e0e7248 */ /* 0x000fe40007fe0100 */
[----:B------:R-:W-:-:S07]  /*3670*/  VIADDMNMX R2, R15, UR5, R2, PT ;  /* 0x000000050f027c46 */ /* 0x000fce000b800102 */
.L_x_1214:
[C---:B------:R-:W-:Y:S01]  /*3680*/  ISETP.GE.AND P2, PT, R31.reuse, 0x2, PT ;  /* 0x000000021f00780c */ /* 0x040fe20003f46270 */
[----:B------:R-:W1:Y:S01]  /*3690*/  SHFL.IDX PT, R3, R3, 0x1, 0x1c1f ;  /* 0x003c1f0003037f89 */ /* 0x000e6200000e0000 */
[C---:B------:R-:W-:Y:S02]  /*36a0*/  ISETP.GE.AND P6, PT, R31.reuse, 0xa, PT ;  /* 0x0000000a1f00780c */ /* 0x040fe40003fc6270 */
[----:B------:R-:W-:Y:S02]  /*36b0*/  ISETP.GT.AND P4, PT, R14, 0x1, !P2 ;  /* 0x000000010e00780c */ /* 0x000fe40005784270 */
[----:B------:R-:W-:Y:S02]  /*36c0*/  ISETP.GE.AND P3, PT, R31, 0x9, PT ;  /* 0x000000091f00780c */ /* 0x000fe40003f66270 */
[----:B------:R-:W-:Y:S02]  /*36d0*/  ISETP.LT.OR P4, PT, R2, 0x2, P4 ;  /* 0x000000020200780c */ /* 0x000fe40002781670 */
[----:B------:R-:W-:-:S02]  /*36e0*/  ISETP.GT.AND P5, PT, R14, 0x8, !P3 ;  /* 0x000000080e00780c */ /* 0x000fc40005fa4270 */
[----:B------:R-:W-:Y:S02]  /*36f0*/  FSEL R58, R25, -INF , !P4 ;  /* 0xff800000193a7808 */ /* 0x000fe40006000000 */
[----:B------:R-:W-:Y:S02]  /*3700*/  ISETP.GT.AND P4, PT, R14, 0x9, !P6 ;  /* 0x000000090e00780c */ /* 0x000fe40007784270 */
[----:B------:R-:W-:Y:S02]  /*3710*/  P2R R25, PR, RZ, 0x40 ;  /* 0x00000040ff197803 */ /* 0x000fe40000000000 */
[----:B------:R-:W-:Y:S02]  /*3720*/  ISETP.LT.OR P4, PT, R2, 0xa, P4 ;  /* 0x0000000a0200780c */ /* 0x000fe40002781670 */
[----:B------:R-:W-:Y:S02]  /*3730*/  ISETP.GE.AND P6, PT, R31, 0x11, PT ;  /* 0x000000111f00780c */ /* 0x000fe40003fc6270 */
[----:B0-----:R-:W-:-:S02]  /*3740*/  FSEL R62, R29, -INF , !P4 ;  /* 0xff8000001d3e7808 */ /* 0x001fc40006000000 */
[----:B------:R-:W-:Y:S02]  /*3750*/  ISETP.LT.OR P5, PT, R2, 0x9, P5 ;  /* 0x000000090200780c */ /* 0x000fe40002fa1670 */
[----:B------:R-:W-:Y:S02]  /*3760*/  ISETP.GT.AND P4, PT, R14, 0x10, !P6 ;  /* 0x000000100e00780c */ /* 0x000fe40007784270 */
[----:B------:R-:W-:Y:S02]  /*3770*/  FSEL R60, R28, -INF , !P5 ;  /* 0xff8000001c3c7808 */ /* 0x000fe40006800000 */
[----:B------:R-:W-:Y:S02]  /*3780*/  ISETP.LT.OR P4, PT, R2, 0x11, P4 ;  /* 0x000000110200780c */ /* 0x000fe40002781670 */
[----:B------:R-:W-:Y:S02]  /*3790*/  ISETP.GE.AND P5, PT, R31, 0x12, PT ;  /* 0x000000121f00780c */ /* 0x000fe40003fa6270 */
[----:B------:R-:W-:-:S02]  /*37a0*/  FSEL R64, R32, -INF , !P4 ;  /* 0xff80000020407808 */ /* 0x000fc40006000000 */
[----:B------:R-:W-:Y:S02]  /*37b0*/  ISETP.GT.AND P4, PT, R14, 0x11, !P5 ;  /* 0x000000110e00780c */ /* 0x000fe40006f84270 */
[----:B------:R-:W-:Y:S02]  /*37c0*/  P2R R29, PR, RZ, 0x20 ;  /* 0x00000020ff1d7803 */ /* 0x000fe40000000000 */
[----:B------:R-:W-:Y:S02]  /*37d0*/  ISETP.LT.OR P4, PT, R2, 0x12, P4 ;  /* 0x000000120200780c */ /* 0x000fe40002781670 */
[----:B------:R-:W-:Y:S02]  /*37e0*/  ISETP.GE.AND P5, PT, R31, 0x19, PT ;  /* 0x000000191f00780c */ /* 0x000fe40003fa6270 */
[----:B------:R-:W-:Y:S02]  /*37f0*/  FSEL R66, R33, -INF , !P4 ;  /* 0xff80000021427808 */ /* 0x000fe40006000000 */
[----:B------:R-:W-:-:S02]  /*3800*/  ISETP.GT.AND P4, PT, R14, 0x18, !P5 ;  /* 0x000000180e00780c */ /* 0x000fc40006f84270 */
[----:B------:R-:W-:Y:S02]  /*3810*/  P2R R32, PR, RZ, 0x20 ;  /* 0x00000020ff207803 */ /* 0x000fe40000000000 */
[----:B------:R-:W-:Y:S02]  /*3820*/  ISETP.LT.OR P4, PT, R2, 0x19, P4 ;  /* 0x000000190200780c */ /* 0x000fe40002781670 */
[----:B------:R-:W-:Y:S02]  /*3830*/  ISETP.GE.AND P5, PT, R31, 0x1a, PT ;  /* 0x0000001a1f00780c */ /* 0x000fe40003fa6270 */
[----:B------:R-:W-:Y:S02]  /*3840*/  FSEL R68, R36, -INF , !P4 ;  /* 0xff80000024447808 */ /* 0x000fe40006000000 */
[----:B------:R-:W-:Y:S02]  /*3850*/  ISETP.GT.AND P4, PT, R14, 0x19, !P5 ;  /* 0x000000190e00780c */ /* 0x000fe40006f84270 */
[----:B------:R-:W-:-:S02]  /*3860*/  P2R R33, PR, RZ, 0x20 ;  /* 0x00000020ff217803 */ /* 0x000fc40000000000 */
[----:B------:R-:W-:Y:S02]  /*3870*/  ISETP.LT.OR P4, PT, R2, 0x1a, P4 ;  /* 0x0000001a0200780c */ /* 0x000fe40002781670 */
[----:B------:R-:W-:Y:S02]  /*3880*/  ISETP.GE.AND P5, PT, R31, 0x21, PT ;  /* 0x000000211f00780c */ /* 0x000fe40003fa6270 */
[----:B------:R-:W-:Y:S02]  /*3890*/  FSEL R70, R37, -INF , !P4 ;  /* 0xff80000025467808 */ /* 0x000fe40006000000 */
[----:B------:R-:W-:Y:S02]  /*38a0*/  ISETP.GT.AND P4, PT, R14, 0x20, !P5 ;  /* 0x000000200e00780c */ /* 0x000fe40006f84270 */
[----:B------:R-:W-:Y:S02]  /*38b0*/  P2R R37, PR, RZ, 0x20 ;  /* 0x00000020ff257803 */ /* 0x000fe40000000000 */
[----:B------:R-:W-:-:S02]  /*38c0*/  ISETP.LT.OR P4, PT, R2, 0x21, P4 ;  /* 0x000000210200780c */ /* 0x000fc40002781670 */
[C---:B------:R-:W-:Y:S02]  /*38d0*/  ISETP.GE.AND P5, PT, R31.reuse, 0x22, PT ;  /* 0x000000221f00780c */ /* 0x040fe40003fa6270 */
[----:B------:R-:W-:Y:S02]  /*38e0*/  FSEL R72, R40, -INF , !P4 ;  /* 0xff80000028487808 */ /* 0x000fe40006000000 */
[----:B------:R-:W-:Y:S02]  /*38f0*/  ISETP.GT.AND P4, PT, R14, 0x21, !P5 ;  /* 0x000000210e00780c */ /* 0x000fe40006f84270 */
[----:B------:R-:W-:Y:S02]  /*3900*/  P2R R40, PR, RZ, 0x20 ;  /* 0x00000020ff287803 */ /* 0x000fe40000000000 */
[----:B------:R-:W-:Y:S02]  /*3910*/  ISETP.LT.OR P4, PT, R2, 0x22, P4 ;  /* 0x000000220200780c */ /* 0x000fe40002781670 */
[----:B------:R-:W-:-:S02]  /*3920*/  ISETP.GE.AND P5, PT, R31, 0x29, PT ;  /* 0x000000291f00780c */ /* 0x000fc40003fa6270 */
[----:B------:R-:W-:Y:S02]  /*3930*/  FSEL R74, R41, -INF , !P4 ;  /* 0xff800000294a7808 */ /* 0x000fe40006000000 */
[----:B------:R-:W-:Y:S02]  /*3940*/  ISETP.GT.AND P4, PT, R14, 0x28, !P5 ;  /* 0x000000280e00780c */ /* 0x000fe40006f84270 */
[----:B------:R-:W-:Y:S02]  /*3950*/  P2R R41, PR, RZ, 0x20 ;  /* 0x00000020ff297803 */ /* 0x000fe40000000000 */
        /* <DEDUP_REMOVED lines=11> */
[----:B------:R-:W-:Y:S02]  /*3a10*/  P2R R28, PR, RZ, 0x40 ;  /* 0x00000040ff1c7803 */ /* 0x000fe40000000000 */
[----:B------:R-:W-:Y:S02]  /*3a20*/  FSEL R80, R48, -INF , !P4 ;  /* 0xff80000030507808 */ /* 0x000fe40006000000 */
[----:B------:R-:W-:-:S04]  /*3a30*/  ISETP.GE.AND P4, PT, R31, 0x32, PT ;  /* 0x000000321f00780c */ /* 0x000fc80003f86270 */
[----:B------:R-:W-:-:S04]  /*3a40*/  ISETP.GT.AND P5, PT, R14, 0x31, !P4 ;  /* 0x000000310e00780c */ /* 0x000fc800067a4270 */
[----:B------:R-:W-:-:S04]  /*3a50*/  ISETP.LT.OR P5, PT, R2, 0x32, P5 ;  /* 0x000000320200780c */ /* 0x000fc80002fa1670 */
[----:B------:R-:W-:Y:S02]  /*3a60*/  FSEL R82, R49, -INF , !P5 ;  /* 0xff80000031527808 */ /* 0x000fe40006800000 */
[----:B------:R-:W-:-:S04]  /*3a70*/  ISETP.GE.AND P5, PT, R31, 0x39, PT ;  /* 0x000000391f00780c */ /* 0x000fc80003fa6270 */
[----:B------:R-:W-:-:S04]  /*3a80*/  ISETP.GT.AND P6, PT, R14, 0x38, !P5 ;  /* 0x000000380e00780c */ /* 0x000fc80006fc4270 */
[----:B------:R-:W-:-:S04]  /*3a90*/  ISETP.LT.OR P6, PT, R2, 0x39, P6 ;  /* 0x000000390200780c */ /* 0x000fc800037c1670 */
[----:B------:R-:W-:Y:S02]  /*3aa0*/  FSEL R52, R52, -INF , !P6 ;  /* 0xff80000034347808 */ /* 0x000fe40007000000 */
[----:B------:R-:W-:-:S04]  /*3ab0*/  ISETP.GE.AND P6, PT, R31, 0x1, PT ;  /* 0x000000011f00780c */ /* 0x000fc80003fc6270 */
[----:B------:R-:W-:Y:S02]  /*3ac0*/  P2R R15, PR, RZ, 0x40 ;  /* 0x00000040ff0f7803 */ /* 0x000fe40000000000 */
[----:B------:R-:W-:-:S04]  /*3ad0*/  ISETP.GT.AND P6, PT, R14, RZ, !P6 ;  /* 0x000000ff0e00720c */ /* 0x000fc800077c4270 */
[----:B------:R-:W-:-:S04]  /*3ae0*/  ISETP.LT.OR P6, PT, R2, 0x1, P6 ;  /* 0x000000010200780c */ /* 0x000fc800037c1670 */
[----:B------:R-:W-:Y:S02]  /*3af0*/  FSEL R36, R24, -INF , !P6 ;  /* 0xff80000018247808 */ /* 0x000fe40007000000 */
[----:B------:R-:W-:-:S04]  /*3b00*/  ISETP.GE.AND P6, PT, R31, 0x3a, PT ;  /* 0x0000003a1f00780c */ /* 0x000fc80003fc6270 */
[----:B------:R-:W-:Y:S02]  /*3b10*/  P2R R31, PR, RZ, 0x40 ;  /* 0x00000040ff1f7803 */ /* 0x000fe40000000000 */
[----:B------:R-:W-:Y:S01]  /*3b20*/  ISETP.GT.AND P6, PT, R14, 0x39, !P6 ;  /* 0x000000390e00780c */ /* 0x000fe200077c4270 */
[----:B-1----:R-:W-:-:S03]  /*3b30*/  IMAD.IADD R14, R56, 0x1, R3 ;  /* 0x00000001380e7824 */ /* 0x002fc600078e0203 */
[----:B------:R-:W-:Y:S02]  /*3b40*/  ISETP.LT.OR P6, PT, R2, 0x3a, P6 ;  /* 0x0000003a0200780c */ /* 0x000fe400037c1670 */
[----:B------:R-:W-:Y:S02]  /*3b50*/  VIADDMNMX R2, R3, R57, R46, PT ;  /* 0x0000003903027246 */ /* 0x000fe4000380012e */
[----:B------:R-:W-:Y:S02]  /*3b60*/  FSEL R84, R53, -INF , !P6 ;  /* 0xff80000035547808 */ /* 0x000fe40007000000 */
[----:B------:R-:W-:-:S13]  /*3b70*/  PLOP3.LUT P6, PT, PT, PT, UP1, 0x40, 0x0 ;  /* 0x000000000000781c */ /* 0x000fda0003fce818 */
[----:B------:R-:W-:Y:S05]  /*3b80*/  @P6 BRA `(.L_x_1218) ;  /* 0x0000000000646947 */ /* 0x000fea0003800000 */
        /* <DEDUP_REMOVED lines=9> */
[----:B------:R-:W-:Y:S01]  /*3c20*/  @P6 IMAD.HI.U32 R24, R3, UR6, RZ ;  /* 0x0000000603186c27 */ /* 0x000fe2000f8e00ff */
[----:B------:R-:W-:-:S13]  /*3c30*/  PLOP3.LUT P6, PT, PT, PT, UP2, 0x80, 0x0 ;  /* 0x000000000000781c */ /* 0x000fda0003fcf028 */
[----:B------:R-:W-:-:S04]  /*3c40*/  @P6 SHF.R.U32.HI R3, RZ, UR7, R24 ;  /* 0x00000007ff036c19 */ /* 0x000fc80008011618 */
[----:B------:R-:W-:Y:S01]  /*3c50*/  LOP3.LUT R3, RZ, R3, RZ, 0x33, !PT ;  /* 0x00000003ff037212 */ /* 0x000fe200078e33ff */
[----:B------:R-:W-:Y:S06]  /*3c60*/  BRA `(.L_x_1221) ;  /* 0x0000000000187947 */ /* 0x000fec0003800000 */
.L_x_1220:
[----:B------:R-:W-:-:S06]  /*3c70*/  UISETP.NE.AND UP2, UPT, UR5, 0x1, UPT ;  /* 0x000000010500788c */ /* 0x000fcc000bf45270 */
[----:B------:R-:W-:-:S05]  /*3c80*/  PLOP3.LUT P6, PT, PT, PT, UP2, 0x80, 0x0 ;  /* 0x000000000000781c */ /* 0x000fca0003fcf028 */
[----:B------:R-:W-:-:S08]  /*3c90*/  @UP2 ULDC.64 UR6, c[0x0][0x9e8] ;  /* 0x00027a0000062ab9 */ /* 0x000fd00000000a00 */
[----:B------:R-:W-:Y:S01]  /*3ca0*/  @P6 IMAD.HI.U32 R24, R3, UR6, RZ ;  /* 0x0000000603186c27 */ /* 0x000fe2000f8e00ff */
[----:B------:R-:W-:-:S13]  /*3cb0*/  PLOP3.LUT P6, PT, PT, PT, UP2, 0x80, 0x0 ;  /* 0x000000000000781c */ /* 0x000fda0003fcf028 */
[----:B------:R-:W-:-:S07]  /*3cc0*/  @P6 SHF.R.U32.HI R3, RZ, UR7, R24 ;  /* 0x00000007ff036c19 */ /* 0x000fce0008011618 */
.L_x_1221:
[----:B------:R-:W-:Y:S05]  /*3cd0*/  BSYNC B0 ;  /* 0x0000000000007941 */ /* 0x000fea0003800000 */
.L_x_1219:
[----:B------:R-:W-:-:S04]  /*3ce0*/  IMAD R3, R3, UR5, -R38 ;  /* 0x0000000503037c24 */ /* 0x000fc8000f8e0a26 */
[----:B------:R-:W-:-:S05]  /*3cf0*/  IMAD.IADD R3, R3, 0x1, -R16 ;  /* 0x0000000103037824 */ /* 0x000fca00078e0a10 */
[----:B------:R-:W-:Y:S02]  /*3d00*/  VIMNMX R14, R14, R3, !PT ;  /* 0x000000030e0e7248 */ /* 0x000fe40007fe0100 */
[----:B------:R-:W-:-:S07]  /*3d10*/  VIADDMNMX R2, R3, UR5, R2, PT ;  /* 0x0000000503027c46 */ /* 0x000fce000b800102 */
.L_x_1218:
[----:B------:R-:W-:Y:S01]  /*3d20*/  ISETP.GT.AND P2, PT, R14, 0x1, !P2 ;  /* 0x000000010e00780c */ /* 0x000fe20005744270 */
[----:B------:R-:W-:Y:S01]  /*3d30*/  ULDC UR6, c[0x0][0x988] ;  /* 0x0002620000067ab9 */ /* 0x000fe20000000800 */
[----:B------:R-:W-:Y:S01]  /*3d40*/  ISETP.NE.AND P6, PT, R15, RZ, PT ;  /* 0x000000ff0f00720c */ /* 0x000fe20003fc5270 */
[----:B------:R-:W-:Y:S01]  /*3d50*/  @UP0 ULDC UR10, c[0x0][0x44c] ;  /* 0x00011300000a0ab9 */ /* 0x000fe20000000800 */
[----:B------:R-:W-:Y:S01]  /*3d60*/  ISETP.LT.OR P2, PT, R2, 0x2, P2 ;  /* 0x000000020200780c */ /* 0x000fe20001741670 */
[----:B------:R-:W-:Y:S01]  /*3d70*/  UIMAD.WIDE.U32 UR10, UR61, UR10, URZ ;  /* 0x0000000a3d0a72a5 */ /* 0x000fe2000f8e003f */
[----:B------:R-:W-:Y:S01]  /*3d80*/  FMNMX.FTZ R3, R36, R58, !PT ;  /* 0x0000003a24037209 */ /* 0x000fe20007810000 */
[----:B------:R-:W-:Y:S01]  /*3d90*/  @UP0 ULDC UR14, c[0x0][0x450] ;  /* 0x00011400000e0ab9 */ /* 0x000fe20000000800 */
[----:B------:R-:W-:Y:S01]  /*3da0*/  FSEL R15, R27, -INF , !P2 ;  /* 0xff8000001b0f7808 */ /* 0x000fe20005000000 */
[----:B------:R-:W-:Y:S01]  /*3db0*/  UMOV UR7, UR61 ;  /* 0x0000003d00077c82 */ /* 0x000fe20008000000 */
[----:B------:R-:W-:Y:S01]  /*3dc0*/  ISETP.NE.AND P2, PT, R25, RZ, PT ;  /* 0x000000ff1900720c */ /* 0x000fe20003f45270 */
[----:B------:R-:W-:Y:S01]  /*3dd0*/  @UP0 USHF.R.U32.HI UR7, URZ, UR14, UR11 ;  /* 0x0000000e3f070299 */ /* 0x000fe2000801160b */
[----:B------:R-:W-:-:S02]  /*3de0*/  FMNMX.FTZ R3, R60, R3, !PT ;  /* 0x000000033c037209 */ /* 0x000fc40007810000 */
[----:B------:R-:W-:Y:S01]  /*3df0*/  ISETP.GT.AND P2, PT, R14, 0x9, !P2 ;  /* 0x000000090e00780c */ /* 0x000fe20005744270 */
[----:B------:R-:W-:Y:S01]  /*3e00*/  UIADD3 UR48, UR48, UR7, URZ ;  /* 0x0000000730307290 */ /* 0x000fe2000fffe03f */
[----:B------:R-:W-:Y:S02]  /*3e10*/  FMNMX.FTZ R3, R62, R3, !PT ;  /* 0x000000033e037209 */ /* 0x000fe40007810000 */
[----:B------:R-:W-:Y:S01]  /*3e20*/  ISETP.LT.OR P2, PT, R2, 0xa, P2 ;  /* 0x0000000a0200780c */ /* 0x000fe20001741670 */
[----:B------:R-:W-:Y:S01]  /*3e30*/  UIADD3 UR4, UR48, UR4, URZ ;  /* 0x0000000430047290 */ /* 0x000fe2000fffe03f */
[----:B------:R-:W-:Y:S02]  /*3e40*/  FMNMX.FTZ R3, R64, R3, !PT ;  /* 0x0000000340037209 */ /* 0x000fe40007810000 */
[----:B------:R-:W-:Y:S02]  /*3e50*/  FSEL R21, R21, -INF , !P2 ;  /* 0xff80000015157808 */ /* 0x000fe40005000000 */
[----:B------:R-:W-:-:S02]  /*3e60*/  ISETP.NE.AND P2, PT, R28, RZ, PT ;  /* 0x000000ff1c00720c */ /* 0x000fc40003f45270 */
[----:B------:R-:W-:Y:S02]  /*3e70*/  FMNMX.FTZ R3, R66, R3, !PT ;  /* 0x0000000342037209 */ /* 0x000fe40007810000 */
[----:B------:R-:W-:Y:S02]  /*3e80*/  ISETP.GT.AND P2, PT, R14, 0x10, !P2 ;  /* 0x000000100e00780c */ /* 0x000fe40005744270 */
[----:B------:R-:W-:Y:S02]  /*3e90*/  FMNMX.FTZ R3, R68, R3, !PT ;  /* 0x0000000344037209 */ /* 0x000fe40007810000 */
[----:B------:R-:W-:Y:S02]  /*3ea0*/  ISETP.LT.OR P2, PT, R2, 0x11, P2 ;  /* 0x000000110200780c */ /* 0x000fe40001741670 */
[----:B------:R-:W-:Y:S02]  /*3eb0*/  FMNMX.FTZ R3, R70, R3, !PT ;  /* 0x0000000346037209 */ /* 0x000fe40007810000 */
[----:B------:R-:W-:-:S02]  /*3ec0*/  FSEL R24, R34, -INF , !P2 ;  /* 0xff80000022187808 */ /* 0x000fc40005000000 */
[----:B------:R-:W-:Y:S02]  /*3ed0*/  ISETP.NE.AND P2, PT, R29, RZ, PT ;  /* 0x000000ff1d00720c */ /* 0x000fe40003f45270 */
[----:B------:R-:W-:Y:S02]  /*3ee0*/  FMNMX.FTZ R3, R72, R3, !PT ;  /* 0x0000000348037209 */ /* 0x000fe40007810000 */
[----:B------:R-:W-:Y:S02]  /*3ef0*/  ISETP.GT.AND P2, PT, R14, 0x11, !P2 ;  /* 0x000000110e00780c */ /* 0x000fe40005744270 */
[----:B------:R-:W-:Y:S02]  /*3f00*/  FMNMX.FTZ R3, R74, R3, !PT ;  /* 0x000000034a037209 */ /* 0x000fe40007810000 */
[----:B------:R-:W-:Y:S02]  /*3f10*/  ISETP.LT.OR P2, PT, R2, 0x12, P2 ;  /* 0x000000120200780c */ /* 0x000fe40001741670 */
[----:B------:R-:W-:-:S02]  /*3f20*/  FMNMX.FTZ R3, R76, R3, !PT ;  /* 0x000000034c037209 */ /* 0x000fc40007810000 */
[----:B------:R-:W-:Y:S02]  /*3f30*/  FSEL R25, R35, -INF , !P2 ;  /* 0xff80000023197808 */ /* 0x000fe40005000000 */
[----:B------:R-:W-:Y:S02]  /*3f40*/  ISETP.NE.AND P2, PT, R32, RZ, PT ;  /* 0x000000ff2000720c */ /* 0x000fe40003f45270 */
[----:B------:R-:W-:Y:S02]  /*3f50*/  FMNMX.FTZ R3, R78, R3, !PT ;  /* 0x000000034e037209 */ /* 0x000fe40007810000 */
[----:B------:R-:W-:Y:S02]  /*3f60*/  ISETP.GT.AND P2, PT, R14, 0x18, !P2 ;  /* 0x000000180e00780c */ /* 0x000fe40005744270 */
[----:B------:R-:W-:Y:S02]  /*3f70*/  FMNMX.FTZ R3, R80, R3, !PT ;  /* 0x0000000350037209 */ /* 0x000fe40007810000 */
[----:B------:R-:W-:-:S02]  /*3f80*/  ISETP.LT.OR P2, PT, R2, 0x19, P2 ;  /* 0x000000190200780c */ /* 0x000fc40001741670 */
[----:B------:R-:W-:Y:S02]  /*3f90*/  FMNMX.FTZ R3, R82, R3, !PT ;  /* 0x0000000352037209 */ /* 0x000fe40007810000 */
[----:B------:R-:W-:Y:S02]  /*3fa0*/  FSEL R26, R26, -INF , !P2 ;  /* 0xff8000001a1a7808 */ /* 0x000fe40005000000 */
[----:B------:R-:W-:Y:S02]  /*3fb0*/  ISETP.NE.AND P2, PT, R33, RZ, PT ;  /* 0x000000ff2100720c */ /* 0x000fe40003f45270 */
[C---:B------:R-:W-:Y:S02]  /*3fc0*/  ISETP.GT.AND P3, PT, R14.reuse, 0x8, !P3 ;  /* 0x000000080e00780c */ /* 0x040fe40005f64270 */
[----:B------:R-:W-:Y:S02]  /*3fd0*/  ISETP.GT.AND P2, PT, R14, 0x19, !P2 ;  /* 0x000000190e00780c */ /* 0x000fe40005744270 */
[----:B------:R-:W-:-:S02]  /*3fe0*/  FMNMX.FTZ R3, R52, R3, !PT ;  /* 0x0000000334037209 */ /* 0x000fc40007810000 */
[C---:B------:R-:W-:Y:S02]  /*3ff0*/  ISETP.LT.OR P2, PT, R2.reuse, 0x1a, P2 ;  /* 0x0000001a0200780c */ /* 0x040fe40001741670 */
[----:B------:R-:W-:Y:S02]  /*4000*/  ISETP.LT.OR P3, PT, R2, 0x9, P3 ;  /* 0x000000090200780c */ /* 0x000fe40001f61670 */
[----:B------:R-:W-:Y:S02]  /*4010*/  FSEL R27, R39, -INF , !P2 ;  /* 0xff800000271b7808 */ /* 0x000fe40005000000 */
[----:B------:R-:W-:Y:S02]  /*4020*/  ISETP.NE.AND P2, PT, R37, RZ, PT ;  /* 0x000000ff2500720c */ /* 0x000fe40003f45270 */
[----:B------:R-:W-:Y:S02]  /*4030*/  FMNMX.FTZ R33, R84, R3, !PT ;  /* 0x0000000354217209 */ /* 0x000fe40007810000 */
[----:B------:R-:W-:-:S02]  /*4040*/  ISETP.GT.AND P2, PT, R14, 0x20, !P2 ;  /* 0x000000200e00780c */ /* 0x000fc40005744270 */
[----:B------:R-:W-:Y:S01]  /*4050*/  FSEL R20, R20, -INF , !P3 ;  /* 0xff80000014147808 */ /* 0x000fe20005800000 */
[----:B------:R-:W0:Y:S01]  /*4060*/  SHFL.BFLY PT, R32, R33, 0x2, 0x1f ;  /* 0x0c401f0021207f89 */ /* 0x000e2200000e0000 */
[----:B------:R-:W-:Y:S02]  /*4070*/  ISETP.LT.OR P2, PT, R2, 0x21, P2 ;  /* 0x000000210200780c */ /* 0x000fe40001741670 */
[----:B------:R-:W-:Y:S02]  /*4080*/  ISETP.NE.AND P3, PT, R41, RZ, PT ;  /* 0x000000ff2900720c */ /* 0x000fe40003f65270 */
[----:B------:R-:W-:Y:S02]  /*4090*/  FSEL R28, R42, -INF , !P2 ;  /* 0xff8000002a1c7808 */ /* 0x000fe40005000000 */
[----:B------:R-:W-:Y:S02]  /*40a0*/  ISETP.NE.AND P2, PT, R40, RZ, PT ;  /* 0x000000ff2800720c */ /* 0x000fe40003f45270 */
[----:B------:R-:W-:-:S02]  /*40b0*/  ISETP.GT.AND P4, PT, R14, 0x31, !P4 ;  /* 0x000000310e00780c */ /* 0x000fc40006784270 */
[C---:B------:R-:W-:Y:S02]  /*40c0*/  ISETP.GT.AND P2, PT, R14.reuse, 0x21, !P2 ;  /* 0x000000210e00780c */ /* 0x040fe40005744270 */
[----:B------:R-:W-:Y:S02]  /*40d0*/  ISETP.GT.AND P5, PT, R14, 0x38, !P5 ;  /* 0x000000380e00780c */ /* 0x000fe40006fa4270 */
[C---:B------:R-:W-:Y:S02]  /*40e0*/  ISETP.LT.OR P2, PT, R2.reuse, 0x22, P2 ;  /* 0x000000220200780c */ /* 0x040fe40001741670 */
[----:B------:R-:W-:Y:S02]  /*40f0*/  ISETP.LT.OR P4, PT, R2, 0x32, P4 ;  /* 0x000000320200780c */ /* 0x000fe40002781670 */
[----:B------:R-:W-:Y:S02]  /*4100*/  FSEL R29, R43, -INF , !P2 ;  /* 0xff8000002b1d7808 */ /* 0x000fe40005000000 */
[----:B------:R-:W-:-:S02]  /*4110*/  ISETP.GT.AND P2, PT, R14, 0x28, !P3 ;  /* 0x000000280e00780c */ /* 0x000fc40005f44270 */
[----:B------:R-:W-:Y:S02]  /*4120*/  ISETP.NE.AND P3, PT, R45, RZ, PT ;  /* 0x000000ff2d00720c */ /* 0x000fe40003f65270 */
[----:B------:R-:W-:Y:S02]  /*4130*/  ISETP.LT.OR P2, PT, R2, 0x29, P2 ;  /* 0x000000290200780c */ /* 0x000fe40001741670 */
[----:B0-----:R-:W-:Y:S02]  /*4140*/  FMNMX.FTZ R34, R33, R32, !PT ;  /* 0x0000002021227209 */ /* 0x001fe40007810000 */
[----:B------:R-:W-:Y:S02]  /*4150*/  FSEL R30, R30, -INF , !P2 ;  /* 0xff8000001e1e7808 */ /* 0x000fe40005000000 */
[----:B------:R-:W-:Y:S01]  /*4160*/  ISETP.GT.AND P2, PT, R14, RZ, !P6 ;  /* 0x000000ff0e00720c */ /* 0x000fe20007744270 */
[----:B------:R-:W0:Y:S01]  /*4170*/  SHFL.BFLY PT, R35, R34, 0x1, 0x1f ;  /* 0x0c201f0022237f89 */ /* 0x000e2200000e0000 */
[----:B------:R-:W-:-:S02]  /*4180*/  ISETP.NE.AND P6, PT, R31, RZ, PT ;  /* 0x000000ff1f00720c */ /* 0x000fc40003fc5270 */
[----:B------:R-:W-:Y:S02]  /*4190*/  ISETP.LT.OR P2, PT, R2, 0x1, P2 ;  /* 0x000000010200780c */ /* 0x000fe40001741670 */
[----:B------:R-:W-:Y:S02]  /*41a0*/  ISETP.GT.AND P3, PT, R14, 0x30, !P3 ;  /* 0x000000300e00780c */ /* 0x000fe40005f64270 */
[----:B------:R-:W-:Y:S02]  /*41b0*/  FSEL R0, R0, -INF , !P2 ;  /* 0xff80000000007808 */ /* 0x000fe40005000000 */
[----:B------:R-:W-:Y:S02]  /*41c0*/  ISETP.NE.AND P2, PT, R44, RZ, PT ;  /* 0x000000ff2c00720c */ /* 0x000fe40003f45270 */
[----:B------:R-:W-:Y:S02]  /*41d0*/  FMNMX.FTZ R3, R0, R15, !PT ;  /* 0x0000000f00037209 */ /* 0x000fe40007810000 */
[----:B------:R-:W-:-:S02]  /*41e0*/  ISETP.GT.AND P2, PT, R14, 0x29, !P2 ;  /* 0x000000290e00780c */ /* 0x000fc40005744270 */
[----:B------:R-:W-:Y:S02]  /*41f0*/  FMNMX.FTZ R32, R20, R3, !PT ;  /* 0x0000000314207209 */ /* 0x000fe40007810000 */
[C---:B------:R-:W-:Y:S02]  /*4200*/  ISETP.LT.OR P2, PT, R2.reuse, 0x2a, P2 ;  /* 0x0000002a0200780c */ /* 0x040fe40001741670 */
[----:B------:R-:W-:Y:S02]  /*4210*/  FMNMX.FTZ R3, R21, R32, !PT ;  /* 0x0000002015037209 */ /* 0x000fe40007810000 */
[----:B------:R-:W-:Y:S02]  /*4220*/  ISETP.LT.OR P3, PT, R2, 0x31, P3 ;  /* 0x000000310200780c */ /* 0x000fe40001f61670 */
[----:B------:R-:W-:Y:S02]  /*4230*/  FMNMX.FTZ R32, R24, R3, !PT ;  /* 0x0000000318207209 */ /* 0x000fe40007810000 */
[----:B0-----:R-:W-:-:S02]  /*4240*/  FMNMX.FTZ R3, R34, R35, !PT ;  /* 0x0000002322037209 */ /* 0x001fc40007810000 */
[----:B------:R-:W-:Y:S02]  /*4250*/  FMNMX.FTZ R31, R25, R32, !PT ;  /* 0x00000020191f7209 */ /* 0x000fe40007810000 */
[----:B------:R-:W-:Y:S01]  /*4260*/  ISETP.LT.OR P5, PT, R2, 0x39, P5 ;  /* 0x000000390200780c */ /* 0x000fe20002fa1670 */
[----:B------:R-:W-:Y:S01]  /*4270*/  FMUL.FTZ R34, R3, UR6 ;  /* 0x0000000603227c20 */ /* 0x000fe20008410000 */
[----:B------:R-:W-:Y:S02]  /*4280*/  FMNMX.FTZ R32, R26, R31, !PT ;  /* 0x0000001f1a207209 */ /* 0x000fe40007810000 */
[----:B------:R-:W-:Y:S02]  /*4290*/  FSEL R31, R47, -INF , !P2 ;  /* 0xff8000002f1f7808 */ /* 0x000fe40005000000 */
[----:B------:R-:W-:Y:S02]  /*42a0*/  FMNMX.FTZ R33, R27, R32, !PT ;  /* 0x000000201b217209 */ /* 0x000fe40007810000 */
[----:B------:R-:W-:-:S02]  /*42b0*/  FSETP.NEU.FTZ.AND P2, PT, R3, -INF , PT ;  /* 0xff8000000300780b */ /* 0x000fc40003f5d000 */
[----:B------:R-:W-:Y:S02]  /*42c0*/  FMNMX.FTZ R32, R28, R33, !PT ;  /* 0x000000211c207209 */ /* 0x000fe40007810000 */
[----:B------:R-:W-:Y:S02]  /*42d0*/  FSEL R37, R34, RZ, P2 ;  /* 0x000000ff22257208 */ /* 0x000fe40001000000 */
[----:B------:R-:W-:Y:S02]  /*42e0*/  FMNMX.FTZ R33, R29, R32, !PT ;  /* 0x000000201d217209 */ /* 0x000fe40007810000 */
[----:B------:R-:W-:Y:S01]  /*42f0*/  ISETP.GT.AND P2, PT, R14, 0x39, !P6 ;  /* 0x000000390e00780c */ /* 0x000fe20007744270 */
[--C-:B------:R-:W-:Y:S01]  /*4300*/  FFMA.FTZ R36, R36, UR6, -R37.reuse ;  /* 0x0000000624247c23 */ /* 0x100fe20008010825 */
[----:B------:R-:W-:Y:S01]  /*4310*/  FMNMX.FTZ R32, R30, R33, !PT ;  /* 0x000000211e207209 */ /* 0x000fe20007810000 */
[--C-:B------:R-:W-:Y:S01]  /*4320*/  FFMA.FTZ R38, R58, UR6, -R37.reuse ;  /* 0x000000063a267c23 */ /* 0x100fe20008010825 */
[----:B------:R-:W-:Y:S01]  /*4330*/  FSEL R14, R50, -INF , !P3 ;  /* 0xff800000320e7808 */ /* 0x000fe20005800000 */
[----:B------:R0:W-:Y:S01]  /*4340*/  MUFU.EX2 R196, R36 ;  /* 0x0000002400c47308 */ /* 0x0001e20000000800 */
[----:B------:R-:W-:Y:S01]  /*4350*/  FMNMX.FTZ R33, R31, R32, !PT ;  /* 0x000000201f217209 */ /* 0x000fe20007810000 */
[--C-:B------:R-:W-:Y:S01]  /*4360*/  FFMA.FTZ R40, R62, UR6, -R37.reuse ;  /* 0x000000063e287c23 */ /* 0x100fe20008010825 */
[----:B------:R-:W-:Y:S01]  /*4370*/  FSEL R32, R51, -INF , !P4 ;  /* 0xff80000033207808 */ /* 0x000fe20006000000 */
[--C-:B------:R-:W-:Y:S01]  /*4380*/  FFMA.FTZ R42, R64, UR6, -R37.reuse ;  /* 0x00000006402a7c23 */ /* 0x100fe20008010825 */
[----:B------:R-:W-:Y:S01]  /*4390*/  FMNMX.FTZ R35, R14, R33, !PT ;  /* 0x000000210e237209 */ /* 0x000fe20007810000 */
[--C-:B------:R-:W-:Y:S01]  /*43a0*/  FFMA.FTZ R44, R68, UR6, -R37.reuse ;  /* 0x00000006442c7c23 */ /* 0x100fe20008010825 */
[----:B------:R-:W-:Y:S01]  /*43b0*/  ISETP.LT.OR P2, PT, R2, 0x3a, P2 ;  /* 0x0000003a0200780c */ /* 0x000fe20001741670 */
[----:B------:R1:W-:Y:S01]  /*43c0*/  MUFU.EX2 R39, R38 ;  /* 0x0000002600277308 */ /* 0x0003e20000000800 */
[----:B------:R-:W-:Y:S01]  /*43d0*/  FSEL R33, R54, -INF , !P5 ;  /* 0xff80000036217808 */ /* 0x000fe20006800000 */
[--C-:B0-----:R-:W-:Y:S01]  /*43e0*/  FFMA.FTZ R36, R60, UR6, -R37.reuse ;  /* 0x000000063c247c23 */ /* 0x101fe20008010825 */
[----:B------:R-:W-:Y:S01]  /*43f0*/  FMNMX.FTZ R2, R32, R35, !PT ;  /* 0x0000002320027209 */ /* 0x000fe20007810000 */
[--C-:B------:R-:W-:Y:S01]  /*4400*/  FFMA.FTZ R45, R70, UR6, -R37.reuse ;  /* 0x00000006462d7c23 */ /* 0x100fe20008010825 */
[----:B------:R-:W-:Y:S01]  /*4410*/  FSEL R34, R55, -INF , !P2 ;  /* 0xff80000037227808 */ /* 0x000fe20005000000 */
[--C-:B------:R-:W-:Y:S01]  /*4420*/  FFMA.FTZ R46, R72, UR6, -R37.reuse ;  /* 0x00000006482e7c23 */ /* 0x100fe20008010825 */
[----:B------:R-:W-:Y:S01]  /*4430*/  FMNMX.FTZ R35, R33, R2, !PT ;  /* 0x0000000221237209 */ /* 0x000fe20007810000 */
[----:B------:R-:W-:Y:S01]  /*4440*/  MUFU.EX2 R198, R36 ;  /* 0x0000002400c67308 */ /* 0x000fe20000000800 */
[--C-:B-1----:R-:W-:Y:S01]  /*4450*/  FFMA.FTZ R38, R66, UR6, -R37.reuse ;  /* 0x0000000642267c23 */ /* 0x102fe20008010825 */
[--C-:B------:R-:W-:Y:S01]  /*4460*/  FFMA.FTZ R48, R78, UR6, -R37.reuse ;  /* 0x000000064e307c23 */ /* 0x100fe20008010825 */
[----:B------:R-:W-:Y:S01]  /*4470*/  FMNMX.FTZ R35, R34, R35, !PT ;  /* 0x0000002322237209 */ /* 0x000fe20007810000 */
[--C-:B------:R-:W-:Y:S01]  /*4480*/  FFMA.FTZ R50, R80, UR6, -R37.reuse ;  /* 0x0000000650327c23 */ /* 0x100fe20008010825 */
[----:B------:R-:W-:-:S03]  /*4490*/  FFMA.FTZ R51, R82, UR6, -R37 ;  /* 0x0000000652337c23 */ /* 0x000fc60008010825 */
[----:B------:R-:W0:Y:S01]  /*44a0*/  SHFL.BFLY PT, R2, R35, 0x2, 0x1f ;  /* 0x0c401f0023027f89 */ /* 0x000e2200000e0000 */
[----:B------:R1:W-:Y:S08]  /*44b0*/  MUFU.EX2 R41, R40 ;  /* 0x0000002800297308 */ /* 0x0003f00000000800 */
[----:B------:R-:W-:Y:S01]  /*44c0*/  MUFU.EX2 R42, R42 ;  /* 0x0000002a002a7308 */ /* 0x000fe20000000800 */
[----:B-1----:R-:W-:-:S07]  /*44d0*/  FFMA.FTZ R40, R74, UR6, -R37 ;  /* 0x000000064a287c23 */ /* 0x002fce0008010825 */
[----:B------:R1:W2:Y:S01]  /*44e0*/  MUFU.EX2 R43, R38 ;  /* 0x00000026002b7308 */ /* 0x0002a20000000800 */
[----:B0-----:R-:W-:-:S07]  /*44f0*/  FMNMX.FTZ R36, R35, R2, !PT ;  /* 0x0000000223247209 */ /* 0x001fce0007810000 */
[----:B------:R-:W-:Y:S01]  /*4500*/  MUFU.EX2 R44, R44 ;  /* 0x0000002c002c7308 */ /* 0x000fe20000000800 */
[----:B-1----:R-:W-:Y:S01]  /*4510*/  FFMA.FTZ R38, R76, UR6, -R37 ;  /* 0x000000064c267c23 */ /* 0x002fe20008010825 */
[----:B------:R-:W0:Y:S06]  /*4520*/  SHFL.BFLY PT, R35, R36, 0x1, 0x1f ;  /* 0x0c201f0024237f89 */ /* 0x000e2c00000e0000 */
[----:B------:R-:W1:Y:S01]  /*4530*/  MUFU.EX2 R45, R45 ;  /* 0x0000002d002d7308 */ /* 0x000e620000000800 */
[----:B--2---:R-:W-:-:S07]  /*4540*/  F2FP.F16.F32.PACK_AB R192, R43, R42 ;  /* 0x0000002a2bc0723e */ /* 0x004fce00000000ff */
[----:B------:R-:W-:Y:S08]  /*4550*/  MUFU.EX2 R46, R46 ;  /* 0x0000002e002e7308 */ /* 0x000ff00000000800 */
[----:B------:R-:W2:Y:S01]  /*4560*/  MUFU.EX2 R47, R40 ;  /* 0x00000028002f7308 */ /* 0x000ea20000000800 */
[----:B-1----:R-:W-:Y:S02]  /*4570*/  F2FP.F16.F32.PACK_AB R194, R45, R44 ;  /* 0x0000002c2dc2723e */ /* 0x002fe400000000ff */
[----:B0-----:R-:W-:Y:S01]  /*4580*/  FMNMX.FTZ R2, R36, R35, !PT ;  /* 0x0000002324027209 */ /* 0x001fe20007810000 */
[--C-:B------:R-:W-:Y:S01]  /*4590*/  FFMA.FTZ R35, R52, UR6, -R37.reuse ;  /* 0x0000000634237c23 */ /* 0x100fe20008010825 */
[----:B------:R-:W-:-:S02]  /*45a0*/  FFMA.FTZ R37, R84, UR6, -R37 ;  /* 0x0000000654257c23 */ /* 0x000fc40008010825 */
[C---:B------:R-:W-:Y:S01]  /*45b0*/  FSETP.NEU.FTZ.AND P2, PT, R2.reuse, -INF , PT ;  /* 0xff8000000200780b */ /* 0x040fe20003f5d000 */
[----:B------:R-:W-:Y:S01]  /*45c0*/  FMUL.FTZ R36, R2, UR6 ;  /* 0x0000000602247c20 */ /* 0x000fe20008410000 */
[----:B------:R-:W-:Y:S04]  /*45d0*/  MUFU.EX2 R186, R37 ;  /* 0x0000002500ba7308 */ /* 0x000fe80000000800 */
[----:B------:R-:W-:Y:S02]  /*45e0*/  FSEL R53, R36, RZ, P2 ;  /* 0x000000ff24357208 */ /* 0x000fe40001000000 */
[----:B------:R-:W-:Y:S02]  /*45f0*/  PLOP3.LUT P2, PT, PT, PT, UP1, 0x40, 0x0 ;  /* 0x000000000000781c */ /* 0x000fe40003f4e818 */
        /* <DEDUP_REMOVED lines=17> */
[----:B0-----:R-:W-:Y:S01]  /*4710*/  FADD.FTZ R15, R196, R39 ;  /* 0x00000027c40f7221 */ /* 0x001fe20000010000 */
[--C-:B------:R-:W-:Y:S01]  /*4720*/  FFMA.FTZ R33, R33, UR6, -R53.reuse ;  /* 0x0000000621217c23 */ /* 0x100fe20008010835 */
[----:B------:R-:W-:Y:S01]  /*4730*/  FFMA.FTZ R34, R34, UR6, -R53 ;  /* 0x0000000622227c23 */ /* 0x000fe20008010835 */
[----:B------:R-:W-:Y:S01]  /*4740*/  F2FP.F16.F32.PACK_AB R196, R39, R196 ;  /* 0x000000c427c4723e */ /* 0x000fe200000000ff */
[----:B------:R-:W-:Y:S01]  /*4750*/  FADD.FTZ R36, R198, R15 ;  /* 0x0000000fc6247221 */ /* 0x000fe20000010000 */
[----:B------:R-:W-:-:S02]  /*4760*/  F2FP.F16.F32.PACK_AB R198, R41, R198 ;  /* 0x000000c629c6723e */ /* 0x000fc400000000ff */
[----:B------:R-:W0:Y:S01]  /*4770*/  MUFU.EX2 R20, R20 ;  /* 0x0000001400147308 */ /* 0x000e220000000800 */
[----:B------:R-:W-:Y:S01]  /*4780*/  FADD.FTZ R15, R41, R36 ;  /* 0x00000024290f7221 */ /* 0x000fe20000010000 */
[----:B--2---:R-:W-:-:S03]  /*4790*/  F2FP.F16.F32.PACK_AB R188, R47, R46 ;  /* 0x0000002e2fbc723e */ /* 0x004fc600000000ff */
[----:B------:R-:W-:-:S03]  /*47a0*/  FADD.FTZ R36, R42, R15 ;  /* 0x0000000f2a247221 */ /* 0x000fc60000010000 */
[----:B------:R-:W2:Y:S01]  /*47b0*/  MUFU.EX2 R21, R21 ;  /* 0x0000001500157308 */ /* 0x000ea20000000800 */
[----:B------:R-:W-:-:S04]  /*47c0*/  FADD.FTZ R15, R43, R36 ;  /* 0x000000242b0f7221 */ /* 0x000fc80000010000 */
[----:B------:R-:W-:Y:S01]  /*47d0*/  FADD.FTZ R36, R44, R15 ;  /* 0x0000000f2c247221 */ /* 0x000fe20000010000 */
[----:B-1----:R-:W-:Y:S01]  /*47e0*/  FADD.FTZ R15, R0, R197 ;  /* 0x000000c5000f7221 */ /* 0x002fe20000010000 */
[----:B------:R-:W-:Y:S01]  /*47f0*/  F2FP.F16.F32.PACK_AB R197, R197, R0 ;  /* 0x00000000c5c5723e */ /* 0x000fe200000000ff */
[----:B------:R-:W1:Y:S01]  /*4800*/  MUFU.EX2 R24, R24 ;  /* 0x0000001800187308 */ /* 0x000e620000000800 */
[----:B------:R-:W-:Y:S01]  /*4810*/  FADD.FTZ R37, R45, R36 ;  /* 0x000000242d257221 */ /* 0x000fe20000010000 */
[----:B0-----:R-:W-:-:S03]  /*4820*/  FADD.FTZ R36, R20, R15 ;  /* 0x0000000f14247221 */ /* 0x001fc60000010000 */
[----:B------:R-:W-:-:S03]  /*4830*/  FADD.FTZ R40, R46, R37 ;  /* 0x000000252e287221 */ /* 0x000fc60000010000 */
[----:B------:R-:W0:Y:S01]  /*4840*/  MUFU.EX2 R25, R25 ;  /* 0x0000001900197308 */ /* 0x000e220000000800 */
[----:B--2---:R-:W-:Y:S01]  /*4850*/  FADD.FTZ R15, R21, R36 ;  /* 0x00000024150f7221 */ /* 0x004fe20000010000 */
[----:B------:R-:W-:Y:S01]  /*4860*/  FADD.FTZ R37, R47, R40 ;  /* 0x000000282f257221 */ /* 0x000fe20000010000 */
[----:B------:R-:W-:Y:S01]  /*4870*/  F2FP.F16.F32.PACK_AB R199, R21, R20 ;  /* 0x0000001415c7723e */ /* 0x000fe200000000ff */
[----:B------:R-:W-:Y:S02]  /*4880*/  VIADD R20, R152, 0xfffffffe ;  /* 0xfffffffe98147836 */ /* 0x000fe40000000000 */
[----:B------:R-:W-:Y:S02]  /*4890*/  FADD.FTZ R40, R38, R37 ;  /* 0x0000002526287221 */ /* 0x000fe40000010000 */
[----:B------:R-:W2:Y:S01]  /*48a0*/  MUFU.EX2 R26, R26 ;  /* 0x0000001a001a7308 */ /* 0x000ea20000000800 */
[----:B-1----:R-:W-:-:S07]  /*48b0*/  FADD.FTZ R36, R24, R15 ;  /* 0x0000000f18247221 */ /* 0x002fce0000010000 */
[----:B------:R-:W1:Y:S01]  /*48c0*/  MUFU.EX2 R27, R27 ;  /* 0x0000001b001b7308 */ /* 0x000e620000000800 */
[C---:B0-----:R-:W-:Y:S01]  /*48d0*/  FADD.FTZ R15, R25.reuse, R36 ;  /* 0x00000024190f7221 */ /* 0x041fe20000010000 */
[----:B------:R-:W-:-:S06]  /*48e0*/  F2FP.F16.F32.PACK_AB R193, R25, R24 ;  /* 0x0000001819c1723e */ /* 0x000fcc00000000ff */
[----:B------:R-:W0:Y:S01]  /*48f0*/  MUFU.EX2 R49, R48 ;  /* 0x0000003000317308 */ /* 0x000e220000000800 */
[----:B--2---:R-:W-:-:S07]  /*4900*/  FADD.FTZ R36, R26, R15 ;  /* 0x0000000f1a247221 */ /* 0x004fce0000010000 */
[----:B------:R-:W2:Y:S01]  /*4910*/  MUFU.EX2 R28, R28 ;  /* 0x0000001c001c7308 */ /* 0x000ea20000000800 */
[C---:B-1----:R-:W-:Y:S01]  /*4920*/  FADD.FTZ R15, R27.reuse, R36 ;  /* 0x000000241b0f7221 */ /* 0x042fe20000010000 */
[----:B------:R-:W-:-:S06]  /*4930*/  F2FP.F16.F32.PACK_AB R195, R27, R26 ;  /* 0x0000001a1bc3723e */ /* 0x000fcc00000000ff */
[----:B------:R-:W1:Y:S01]  /*4940*/  MUFU.EX2 R50, R50 ;  /* 0x0000003200327308 */ /* 0x000e620000000800 */
[C---:B0-----:R-:W-:Y:S01]  /*4950*/  FADD.FTZ R37, R49.reuse, R40 ;  /* 0x0000002831257221 */ /* 0x041fe20000010000 */
[----:B------:R-:W-:-:S06]  /*4960*/  F2FP.F16.F32.PACK_AB R190, R49, R38 ;  /* 0x0000002631be723e */ /* 0x000fcc00000000ff */
[----:B------:R-:W0:Y:S01]  /*4970*/  MUFU.EX2 R29, R29 ;  /* 0x0000001d001d7308 */ /* 0x000e220000000800 */
[----:B--2---:R-:W-:-:S07]  /*4980*/  FADD.FTZ R36, R28, R15 ;  /* 0x0000000f1c247221 */ /* 0x004fce0000010000 */
        /* <DEDUP_REMOVED lines=19> */
[----:B0-----:R-:W-:-:S04]  /*4ac0*/  FADD.FTZ R15, R35, R40 ;  /* 0x00000028230f7221 */ /* 0x001fc80000010000 */
[C---:B------:R-:W-:Y:S01]  /*4ad0*/  FADD.FTZ R15, R186.reuse, R15 ;  /* 0x0000000fba0f7221 */ /* 0x040fe20000010000 */
[----:B------:R-:W-:Y:S01]  /*4ae0*/  F2FP.F16.F32.PACK_AB R186, R186, R35 ;  /* 0x00000023baba723e */ /* 0x000fe200000000ff */
[----:B--2---:R-:W-:-:S04]  /*4af0*/  FADD.FTZ R21, R33, R0 ;  /* 0x0000000021157221 */ /* 0x004fc80000010000 */
[C---:B-1----:R-:W-:Y:S01]  /*4b00*/  FADD.FTZ R14, R34.reuse, R21 ;  /* 0x00000015220e7221 */ /* 0x042fe20000010000 */
[----:B------:R-:W-:Y:S01]  /*4b10*/  F2FP.F16.F32.PACK_AB R187, R34, R33 ;  /* 0x0000002122bb723e */ /* 0x000fe200000000ff */
[----:B------:R-:W-:Y:S06]  /*4b20*/  @P2 BRA `(.L_x_1222) ;  /* 0x0000000000442947 */ /* 0x000fec0003800000 */
        /* <DEDUP_REMOVED lines=10> */
.L_x_1223:
[----:B------:R-:W-:-:S11]  /*4bd0*/  UISETP.NE.AND UP2, UPT, UR5, 0x1, UPT ;  /* 0x000000010500788c */ /* 0x000fd6000bf45270 */
[----:B------:R-:W-:Y:S02]  /*4be0*/  @UP2 ULDC.64 UR10, c[0x0][0x9e8] ;  /* 0x00027a00000a2ab9 */ /* 0x000fe40000000a00 */
[----:B------:R-:W-:-:S04]  /*4bf0*/  UIMAD.WIDE.U32 UR14, UR7, UR10, URZ ;  /* 0x0000000a070e72a5 */ /* 0x000fc8000f8e003f */
[----:B------:R-:W-:-:S12]  /*4c00*/  @UP2 USHF.R.U32.HI UR7, URZ, UR11, UR15 ;  /* 0x0000000b3f072299 */ /* 0x000fd8000801160f */
.L_x_1224:
[----:B------:R-:W-:-:S04]  /*4c10*/  UIMAD UR5, UR7, UR5, UR5 ;  /* 0x00000005070572a4 */ /* 0x000fc8000f8e0205 */
[----:B------:R-:W-:-:S04]  /*4c20*/  UISETP.LT.AND UP2, UPT, UR4, UR5, UPT ;  /* 0x000000050400728c */ /* 0x000fc8000bf41270 */
[----:B------:R-:W-:-:S12]  /*4c30*/  USEL UR4, UR4, UR5, UP2 ;  /* 0x0000000504047287 */ /* 0x000fd80009000000 */
.L_x_1222:
[----:B------:R-:W-:Y:S01]  /*4c40*/  R2UR UR7, R19 ;  /* 0x00000000130772ca */ /* 0x000fe200000e0000 */
[----:B------:R-:W-:Y:S01]  /*4c50*/  USHF.R.S32.HI UR5, URZ, 0x1f, UR4 ;  /* 0x0000001f3f057899 */ /* 0x000fe20008011404 */
[----:B------:R-:W-:Y:S01]  /*4c60*/  IMAD.MOV.U32 R0, RZ, RZ, 0x3f800000 ;  /* 0x3f800000ff007424 */ /* 0x000fe200078e00ff */
[----:B------:R-:W-:Y:S01]  /*4c70*/  CS2R R150, SRZ ;  /* 0x0000000000967805 */ /* 0x000fe2000001ff00 */
[----:B------:R-:W-:Y:S01]  /*4c80*/  IMAD.MOV.U32 R152, RZ, RZ, 0x3f800000 ;  /* 0x3f800000ff987424 */ /* 0x000fe200078e00ff */
[----:B------:R-:W-:Y:S01]  /*4c90*/  ULEA.HI UR5, UR5, UR4, URZ, 0x6 ;  /* 0x0000000405057291 */ /* 0x000fe2000f8f303f */
[----:B------:R-:W-:Y:S02]  /*4ca0*/  CS2R R148, SRZ ;  /* 0x0000000000947805 */ /* 0x000fe4000001ff00 */
[----:B------:R-:W-:Y:S02]  /*4cb0*/  CS2R R146, SRZ ;  /* 0x0000000000927805 */ /* 0x000fe4000001ff00 */
[----:B------:R-:W-:Y:S01]  /*4cc0*/  CS2R R144, SRZ ;  /* 0x0000000000907805 */ /* 0x000fe2000001ff00 */
[----:B------:R-:W-:Y:S01]  /*4cd0*/  USHF.R.S32.HI UR5, URZ, 0x6, UR5 ;  /* 0x000000063f057899 */ /* 0x000fe20008011405 */
[----:B------:R-:W-:-:S02]  /*4ce0*/  CS2R R142, SRZ ;  /* 0x00000000008e7805 */ /* 0x000fc4000001ff00 */
[----:B------:R-:W-:Y:S02]  /*4cf0*/  CS2R R140, SRZ ;  /* 0x00000000008c7805 */ /* 0x000fe4000001ff00 */
[----:B------:R-:W-:Y:S01]  /*4d00*/  CS2R R138, SRZ ;  /* 0x00000000008a7805 */ /* 0x000fe2000001ff00 */
[----:B------:R-:W-:Y:S01]  /*4d10*/  UISETP.LT.AND UP2, UPT, UR7, UR5, UPT ;  /* 0x000000050700728c */ /* 0x000fe2000bf41270 */
[----:B------:R-:W-:Y:S02]  /*4d20*/  CS2R R136, SRZ ;  /* 0x0000000000887805 */ /* 0x000fe4000001ff00 */
[----:B------:R-:W-:Y:S02]  /*4d30*/  CS2R R134, SRZ ;  /* 0x0000000000867805 */ /* 0x000fe4000001ff00 */
[----:B------:R-:W-:Y:S01]  /*4d40*/  CS2R R132, SRZ ;  /* 0x0000000000847805 */ /* 0x000fe2000001ff00 */
[----:B------:R-:W-:Y:S01]  /*4d50*/  USEL UR54, UR7, UR5, !UP2 ;  /* 0x0000000507367287 */ /* 0x000fe2000d000000 */
[----:B------:R-:W-:-:S02]  /*4d60*/  CS2R R130, SRZ ;  /* 0x0000000000827805 */ /* 0x000fc4000001ff00 */
[----:B------:R-:W-:Y:S02]  /*4d70*/  CS2R R128, SRZ ;  /* 0x0000000000807805 */ /* 0x000fe4000001ff00 */
[----:B------:R-:W-:Y:S02]  /*4d80*/  CS2R R126, SRZ ;  /* 0x00000000007e7805 */ /* 0x000fe4000001ff00 */
[----:B------:R-:W-:Y:S02]  /*4d90*/  CS2R R124, SRZ ;  /* 0x00000000007c7805 */ /* 0x000fe4000001ff00 */
[----:B------:R-:W-:Y:S02]  /*4da0*/  CS2R R122, SRZ ;  /* 0x00000000007a7805 */ /* 0x000fe4000001ff00 */
[----:B------:R-:W-:Y:S02]  /*4db0*/  ISETP.GE.AND P2, PT, R20, UR54, PT ;  /* 0x0000003614007c0c */ /* 0x000fe4000bf46270 */
        /* <DEDUP_REMOVED lines=49> */
[----:B------:R-:W-:Y:S06]  /*50d0*/  @!P2 BRA `(.L_x_1225) ;  /* 0x0000002800eca947 */ /* 0x000fec0003800000 */
[----:B------:R-:W-:Y:S01]  /*50e0*/  IMAD.MOV.U32 R0, RZ, RZ, 0x3f800000 ;  /* 0x3f800000ff007424 */ /* 0x000fe200078e00ff */
[----:B------:R-:W-:Y:S01]  /*50f0*/  ULDC UR55, c[0x0][0x9e4] ;  /* 0x0002790000377ab9 */ /* 0x000fe20000000800 */
[----:B------:R-:W-:-:S07]  /*5100*/  IMAD.MOV.U32 R151, RZ, RZ, RZ ;  /* 0x000000ffff977224 */ /* 0x000fce00078e00ff */
.L_x_1242:
[----:B------:R-:W-:-:S04]  /*5110*/  UIADD3 UR4, UR36, 0x1, URZ ;  /* 0x0000000124047890 */ /* 0x000fc8000fffe03f */
[----:B------:R-:W-:-:S04]  /*5120*/  UISETP.NE.AND UP2, UPT, UR4, 0x2, UPT ;  /* 0x000000020400788c */ /* 0x000fc8000bf45270 */
[----:B------:R-:W-:Y:S02]  /*5130*/  USEL UR7, URZ, 0x1, UP2 ;  /* 0x000000013f077887 */ /* 0x000fe40009000000 */
[----:B------:R-:W-:Y:S02]  /*5140*/  USEL UR4, UR4, URZ, UP2 ;  /* 0x0000003f04047287 */ /* 0x000fe40009000000 */
[----:B------:R-:W-:Y:S01]  /*5150*/  ULOP3.LUT UR7, UR38, UR7, URZ, 0x3c, !UPT ;  /* 0x0000000726077292 */ /* 0x000fe2000f8e3c3f */
[----:B------:R-:W-:Y:S11]  /*5160*/  @!P0 BRA `(.L_x_1226) ;  /* 0x0000000000048947 */ /* 0x000ff60003800000 */
[----:B------:R-:W-:Y:S01]  /*5170*/  BPT.TRAP 0x1 ;  /* 0x000000040000795c */ /* 0x000fe20000300000 */
.L_x_1226:
[----:B------:R-:W-:Y:S01]  /*5180*/  ULEA UR5, UR4, UR37, 0x3 ;  /* 0x0000002504057291 */ /* 0x000fe2000f8e183f */
[----:B------:R-:W-:-:S05]  /*5190*/  IMAD.U32 R21, RZ, RZ, UR7 ;  /* 0x00000007ff157e24 */ /* 0x000fca000f8e00ff */
[----:B------:R-:W-:-:S04]  /*51a0*/  SHF.L.U32 R21, R21, 0x1f, RZ ;  /* 0x0000001f15157819 */ /* 0x000fc800000006ff */
[----:B------:R0:W1:Y:S01]  /*51b0*/  SYNCS.PHASECHK.TRANS64.TRYWAIT P2, [UR5+0x30830], R21 ;  /* 0x03083015ff0075a7 */ /* 0x0000620008040145 */
[----:B------:R-:W-:Y:S05]  /*51c0*/  @!P0 BRA `(.L_x_1227) ;  /* 0x0000000000048947 */ /* 0x000fea0003800000 */
[----:B------:R-:W-:Y:S01]  /*51d0*/  BPT.TRAP 0x1 ;  /* 0x000000040000795c */ /* 0x000fe20000300000 */
.L_x_1227:
[-C--:B------:R-:W-:Y:S01]  /*51e0*/  FMUL.FTZ R24, R24, R152.reuse ;  /* 0x0000009818187220 */ /* 0x080fe20000410000 */
[----:B------:R-:W-:Y:S01]  /*51f0*/  FMUL.FTZ R25, R25, R152 ;  /* 0x0000009819197220 */ /* 0x000fe20000410000 */
[----:B-1----:R-:W-:Y:S06]  /*5200*/  @P2 BRA `(.L_x_1228) ;  /* 0x0000000000082947 */ /* 0x002fec0003800000 */
[----:B------:R-:W1:Y:S02]  /*5210*/  SYNCS.PHASECHK.TRANS64.TRYWAIT P2, [UR5+0x30830], R21 ;  /* 0x03083015ff0075a7 */ /* 0x000e640008040145 */
[----:B-1----:R-:W-:Y:S05]  /*5220*/  @!P2 BRA `(.L_x_1229) ;  /* 0x0000015800aca947 */ /* 0x002fea0003800000 */
.L_x_1228:
[----:B------:R-:W-:Y:S01]  /*5230*/  R2UR UR6, R17 ;  /* 0x00000000110672ca */ /* 0x000fe200000e0000 */
[-C--:B------:R-:W-:Y:S01]  /*5240*/  FMUL.FTZ R28, R28, R152.reuse ;  /* 0x000000981c1c7220 */ /* 0x080fe20000410000 */
[----:B------:R-:W-:Y:S01]  /*5250*/  R2UR UR48, R12 ;  /* 0x000000000c3072ca */ /* 0x000fe200000e0000 */
[-C--:B------:R-:W-:Y:S01]  /*5260*/  FMUL.FTZ R29, R29, R152.reuse ;  /* 0x000000981d1d7220 */ /* 0x080fe20000410000 */
[----:B------:R-:W-:Y:S01]  /*5270*/  R2UR UR49, R13 ;  /* 0x000000000d3172ca */ /* 0x000fe200000e0000 */
        /* <DEDUP_REMOVED lines=8> */
[----:B------:R-:W-:Y:S01]  /*5300*/  ULEA UR6, UR4, UR6, 0xb ;  /* 0x0000000604067291 */ /* 0x000fe2000f8e583f */
        /* <DEDUP_REMOVED lines=52> */
[----:B------:R-:W-:Y:S01]  /*5650*/  UMOV UR50, UR6 ;  /* 0x0000000600327c82 */ /* 0x000fe20008000000 */
[----:B-1----:R-:W-:Y:S01]  /*5660*/  WARPGROUP.ARRIVE ;  /* 0x00000000000079c5 */ /* 0x002fe20000000000 */
[----:B------:R-:W-:Y:S01]  /*5670*/  UMOV UR51, 0x40000040 ;  /* 0x4000004000337882 */ /* 0x000fe20000000000 */
[----:B------:R-:W-:Y:S01]  /*5680*/  UIADD3 UR10, UR6, 0x204, URZ ;  /* 0x00000204060a7890 */ /* 0x000fe2000fffe03f */
[-C--:B------:R-:W-:Y:S01]  /*5690*/  FMUL.FTZ R26, R26, R0.reuse ;  /* 0x000000001a1a7220 */ /* 0x080fe20000410000 */
[----:B------:R-:W-:Y:S01]  /*56a0*/  UMOV UR11, 0x40000040 ;  /* 0x40000040000b7882 */ /* 0x000fe20000000000 */
[----:B------:R-:W-:Y:S01]  /*56b0*/  UIADD3 UR14, UR6, 0x206, URZ ;  /* 0x00000206060e7890 */ /* 0x000fe2000fffe03f */
[----:B------:R-:W-:Y:S01]  /*56c0*/  HGMMA.64x64x16.F32 R152, gdesc[UR48], RZ, !UPT, gsb0 ;  /* 0x00e00000309879f0 */ /* 0x000fe2000c0008ff */
[----:B------:R-:W-:Y:S01]  /*56d0*/  R2UR UR48, R10 ;  /* 0x000000000a3072ca */ /* 0x000fe200000e0000 */
[----:B------:R-:W-:Y:S01]  /*56e0*/  UIADD3 UR50, UR6, 0x2, URZ ;  /* 0x0000000206327890 */ /* 0x000fe2000fffe03f */
[----:B------:R-:W-:Y:S01]  /*56f0*/  R2UR UR49, R11 ;  /* 0x000000000b3172ca */ /* 0x000fe200000e0000 */
[----:B------:R-:W-:Y:S01]  /*5700*/  UMOV UR51, 0x40000040 ;  /* 0x4000004000337882 */ /* 0x000fe20000000000 */
        /* <DEDUP_REMOVED lines=84> */
[----:B------:R-:W-:Y:S01]  /*5c50*/  FMUL.FTZ R151, R151, R0 ;  /* 0x0000000097977220 */ /* 0x000fe20000410000 */
[----:B------:R-:W-:-:S02]  /*5c60*/  WARPGROUP.DEPBAR.LE gsb0, 0x0 ;  /* 0x00008000000079c5 */ /* 0x000fc40000010000 */
[----:B------:R-:W-:-:S07]  /*5c70*/  WARPGROUP.ARRIVE ;  /* 0x00000000000079c5 */ /* 0x000fce0000000000 */
[----:B------:R-:W-:Y:S01]  /*5c80*/  HGMMA.64x64x16.F32 R152, gdesc[UR48], R152, gsb0 ;  /* 0x00e00000309879f0 */ /* 0x000fe20008000898 */
[----:B------:R-:W-:Y:S01]  /*5c90*/  R2UR UR48, R6 ;  /* 0x00000000063072ca */ /* 0x000fe200000e0000 */
[----:B------:R-:W-:Y:S01]  /*5ca0*/  UIADD3 UR50, UR6, 0x6, URZ ;  /* 0x0000000606327890 */ /* 0x000fe2000fffe03f */
[----:B------:R-:W-:Y:S01]  /*5cb0*/  R2UR UR49, R7 ;  /* 0x00000000073172ca */ /* 0x000fe200000e0000 */
[----:B------:R-:W-:Y:S01]  /*5cc0*/  UMOV UR51, 0x40000040 ;  /* 0x4000004000337882 */ /* 0x000fe20000000000 */
[----:B------:R-:W-:Y:S02]  /*5cd0*/  WARPGROUP.DEPBAR.LE gsb0, 0x0 ;  /* 0x00008000000079c5 */ /* 0x000fe40000010000 */
[----:B------:R-:W-:-:S09]  /*5ce0*/  WARPGROUP.ARRIVE ;  /* 0x00000000000079c5 */ /* 0x000fd20000000000 */
        /* <DEDUP_REMOVED lines=8> */
[----:B------:R-:W-:Y:S01]  /*5d70*/  UIADD3 UR50, UR6, 0x202, URZ ;  /* 0x0000020206327890 */ /* 0x000fe2000fffe03f */
[----:B------:R-:W-:Y:S01]  /*5d80*/  UMOV UR51, 0x40000040 ;  /* 0x4000004000337882 */ /* 0x000fe20000000000 */
[----:B------:R-:W-:Y:S01]  /*5d90*/  UMOV UR48, UR56 ;  /* 0x0000003800307c82 */ /* 0x000fe20008000000 */
[----:B------:R-:W-:Y:S01]  /*5da0*/  UMOV UR49, UR57 ;  /* 0x0000003900317c82 */ /* 0x000fe20008000000 */
        /* <DEDUP_REMOVED lines=40> */
.L_x_1230:
[----:B------:R-:W-:Y:S01]  /*6030*/  ULEA UR14, UR36, UR37, 0x3 ;  /* 0x00000025240e7291 */ /* 0x000fe2000f8e183f */
[----:B------:R-:W-:-:S05]  /*6040*/  IMAD.U32 R0, RZ, RZ, UR38 ;  /* 0x00000026ff007e24 */ /* 0x000fca000f8e00ff */
[----:B------:R-:W-:-:S04]  /*6050*/  SHF.L.U32 R0, R0, 0x1f, RZ ;  /* 0x0000001f00007819 */ /* 0x000fc800000006ff */
[----:B------:R1:W2:Y:S01]  /*6060*/  SYNCS.PHASECHK.TRANS64.TRYWAIT P2, [UR14+0x30850], R0 ;  /* 0x03085000ff0075a7 */ /* 0x0002a2000804014e */
[----:B------:R-:W-:Y:S05]  /*6070*/  @!P0 BRA `(.L_x_1231) ;  /* 0x0000000000048947 */ /* 0x000fea0003800000 */
[----:B------:R-:W-:Y:S01]  /*6080*/  BPT.TRAP 0x1 ;  /* 0x000000040000795c */ /* 0x000fe20000300000 */
.L_x_1231:
[----:B--2---:R-:W-:Y:S05]  /*6090*/  @P2 BRA `(.L_x_1232) ;  /* 0x0000000000082947 */ /* 0x004fea0003800000 */
[----:B------:R-:W2:Y:S02]  /*60a0*/  SYNCS.PHASECHK.TRANS64.TRYWAIT P2, [UR14+0x30850], R0 ;  /* 0x03085000ff0075a7 */ /* 0x000ea4000804014e */
[----:B--2---:R-:W-:Y:S05]  /*60b0*/  @!P2 BRA `(.L_x_1233) ;  /* 0x0000014c0020a947 */ /* 0x004fea0003800000 */
.L_x_1232:
[----:B------:R-:W-:Y:S01]  /*60c0*/  UIADD3 UR6, UR37, 0x400, URZ ;  /* 0x0000040025067890 */ /* 0x000fe2000fffe03f */
[----:B------:R-:W-:Y:S01]  /*60d0*/  WARPGROUP.ARRIVE ;  /* 0x00000000000079c5 */ /* 0x000fe20000000000 */
[----:B------:R-:W-:Y:S01]  /*60e0*/  UMOV UR11, 0x40000040 ;  /* 0x40000040000b7882 */ /* 0x000fe20000000000 */
[----:B------:R-:W-:Y:S01]  /*60f0*/  PLOP3.LUT P2, PT, PT, PT, UP0, 0x80, 0x0 ;  /* 0x000000000000781c */ /* 0x000fe20003f4f008 */
[----:B------:R-:W-:Y:S01]  /*6100*/  USHF.R.U32.HI UR6, URZ, 0x4, UR6 ;  /* 0x000000043f067899 */ /* 0x000fe20008011606 */
[----:B------:R-:W-:-:S03]  /*6110*/  PLOP3.LUT P3, PT, PT, PT, UP0, 0x80, 0x0 ;  /* 0x000000000000781c */ /* 0x000fc60003f6f008 */
[----:B------:R-:W-:-:S04]  /*6120*/  ULOP3.LUT UR6, UR6, 0x3fff, URZ, 0xc0, !UPT ;  /* 0x00003fff06067892 */ /* 0x000fc8000f8ec03f */
[----:B------:R-:W-:-:S04]  /*6130*/  ULOP3.LUT UR6, UR6, 0x2000000, URZ, 0xfc, !UPT ;  /* 0x0200000006067892 */ /* 0x000fc8000f8efc3f */
[----:B------:R-:W-:-:S07]  /*6140*/  ULEA UR6, UR36, UR6, 0xb ;  /* 0x0000000624067291 */ /* 0x000fce000f8e583f */
[----:B------:R-:W-:Y:S02]  /*6150*/  UMOV UR10, UR6 ;  /* 0x00000006000a7c82 */ /* 0x000fe40008000000 */
        /* <DEDUP_REMOVED lines=15> */
[----:B------:R-:W-:Y:S02]  /*6250*/  ULDC UR6, c[0x0][0x9d8] ;  /* 0x0002760000067ab9 */ /* 0x000fe40000000800 */
[----:B01----:R-:W-:Y:S01]  /*6260*/  FMUL.FTZ R0, R154, UR6 ;  /* 0x000000069a007c20 */ /* 0x003fe20008410000 */
        /* <DEDUP_REMOVED lines=13> */
[----:B------:R-:W-:-:S02]  /*6340*/  IMAD.SHL.U32 R178, R20, 0x40, RZ ;  /* 0x0000004014b27824 */ /* 0x000fc400078e00ff */
        /* <DEDUP_REMOVED lines=14> */
[----:B------:R-:W0:Y:S08]  /*6430*/  MUFU.TANH R0, R0 ;  /* 0x0000000000007308 */ /* 0x000e300000002400 */
[----:B------:R-:W1:Y:S08]  /*6440*/  MUFU.TANH R21, R21 ;  /* 0x0000001500157308 */ /* 0x000e700000002400 */
        /* <DEDUP_REMOVED lines=27> */
[----:B------:R-:W-:Y:S01]  /*6600*/  WARPGROUP.ARRIVE ;  /* 0x00000000000079c5 */ /* 0x000fe20000000000 */
[----:B------:R-:W-:-:S05]  /*6610*/  IMAD.U32 R188, RZ, RZ, UR39 ;  /* 0x00000027ffbc7e24 */ /* 0x000fca000f8e00ff */
[----:B------:R-:W-:Y:S01]  /*6620*/  HGMMA.64x256x16.F32 R24, R184, gdesc[UR8].tnspB, R24, gsb0 ;  /* 0x43e00008b8187df0 */ /* 0x000fe20008000818 */
[----:B------:R-:W-:Y:S02]  /*6630*/  @UP0 ULDC UR10, c[0x0][0x44c] ;  /* 0x00011300000a0ab9 */ /* 0x000fe40000000800 */
[----:B------:R-:W-:Y:S02]  /*6640*/  WARPGROUP.DEPBAR.LE gsb0, 0x0 ;  /* 0x00008000000079c5 */ /* 0x000fe40000010000 */
[----:B------:R-:W-:Y:S02]  /*6650*/  VIADD R186, R18, UR61 ;  /* 0x0000003d12ba7c36 */ /* 0x000fe40008000000 */
[----:B------:R-:W-:Y:S01]  /*6660*/  FMUL.FTZ R184, R152, UR6 ;  /* 0x0000000698b87c20 */ /* 0x000fe20008410000 */
[----:B------:R-:W-:Y:S01]  /*6670*/  FMUL.FTZ R187, R180, UR6 ;  /* 0x00000006b4bb7c20 */ /* 0x000fe20008410000 */
[----:B------:R-:W-:Y:S01]  /*6680*/  FMUL.FTZ R185, R153, UR6 ;  /* 0x0000000699b97c20 */ /* 0x000fe20008410000 */
[----:B------:R-:W-:Y:S01]  /*6690*/  @P2 IMAD.HI.U32 R152, R186, UR10, RZ ;  /* 0x0000000aba982c27 */ /* 0x000fe2000f8e00ff */
[----:B------:R-:W-:-:S03]  /*66a0*/  @UP0 ULDC UR10, c[0x0][0x450] ;  /* 0x00011400000a0ab9 */ /* 0x000fc60000000800 */
[----:B------:R-:W-:Y:S01]  /*66b0*/  FMUL.FTZ R180, R183, UR6 ;  /* 0x00000006b7b47c20 */ /* 0x000fe20008410000 */
[----:B------:R-:W-:Y:S01]  /*66c0*/  PLOP3.LUT P2, PT, PT, PT, UP1, 0x40, 0x0 ;  /* 0x000000000000781c */ /* 0x000fe20003f4e818 */
[----:B------:R-:W0:Y:S01]  /*66d0*/  MUFU.TANH R184, R184 ;  /* 0x000000b800b87308 */ /* 0x000e220000002400 */
[----:B------:R-:W-:Y:S01]  /*66e0*/  @P3 SHF.R.U32.HI R186, RZ, UR10, R152 ;  /* 0x0000000affba3c19 */ /* 0x000fe20008011698 */
[----:B------:R-:W-:Y:S01]  /*66f0*/  IMAD.U32 R152, RZ, RZ, UR5 ;  /* 0x00000005ff987e24 */ /* 0x000fe2000f8e00ff */
[----:B------:R-:W-:-:S03]  /*6700*/  ULDC UR5, c[0x0][0x9e0] ;  /* 0x0002780000057ab9 */ /* 0x000fc60000000800 */
[----:B------:R-:W-:Y:S01]  /*6710*/  @!P1 VIADD R152, R152, 0x30840 ;  /* 0x0003084098989836 */ /* 0x000fe20000000000 */
[----:B------:R-:W5:Y:S01]  /*6720*/  SHFL.IDX PT, R190, R186, RZ, 0x1c1f ;  /* 0x001c1fffbabe7589 */ /* 0x000f6200000e0000 */
[----:B------:R-:W0:Y:S03]  /*6730*/  MUFU.TANH R185, R185 ;  /* 0x000000b900b97308 */ /* 0x000e260000002400 */
[----:B------:R-:W-:-:S04]  /*6740*/  @!P1 PRMT R152, RZ, 0x654, R152 ;  /* 0x00000654ff989816 */ /* 0x000fc80000000098 */
[----:B------:R1:W-:Y:S01]  /*6750*/  @!P1 SYNCS.ARRIVE.TRANS64.RED.A1T0 RZ, [R152+URZ], RZ ;  /* 0x000000ff98ff99a7 */ /* 0x0003e2000810043f */
[----:B------:R-:W0:Y:S01]  /*6760*/  MUFU.TANH R187, R187 ;  /* 0x000000bb00bb7308 */ /* 0x000e220000002400 */
[----:B-1----:R-:W-:-:S07]  /*6770*/  IADD3 R152, -R16, 0x1, -R178 ;  /* 0x0000000110987810 */ /* 0x002fce0007ffe9b2 */
[----:B------:R-:W1:Y:S01]  /*6780*/  MUFU.TANH R180, R180 ;  /* 0x000000b400b47308 */ /* 0x000e620000002400 */
[----:B------:R-:W-:-:S05]  /*6790*/  IADD3 R188, -R188, UR60, R152 ;  /* 0x0000003cbcbc7c10 */ /* 0x000fca000fffe198 */
[C---:B------:R-:W-:Y:S02]  /*67a0*/  VIADD R189, R188.reuse, UR5 ;  /* 0x00000005bcbd7c36 */ /* 0x040fe40008000000 */
[----:B------:R-:W-:Y:S02]  /*67b0*/  VIADD R188, R188, UR58 ;  /* 0x0000003abcbc7c36 */ /* 0x000fe40008000000 */
[--C-:B-----5:R-:W-:Y:S02]  /*67c0*/  IMAD.IADD R183, R189, 0x1, R190.reuse ;  /* 0x00000001bdb77824 */ /* 0x120fe400078e02be */
[----:B------:R-:W-:Y:S01]  /*67d0*/  IMAD.IADD R182, R188, 0x1, R190 ;  /* 0x00000001bcb67824 */ /* 0x000fe200078e02be */
[----:B0-234-:R-:W-:Y:S06]  /*67e0*/  @P2 BRA `(.L_x_1234) ;  /* 0x00000000005c2947 */ /* 0x01dfec0003800000 */
[----:B------:R-:W-:Y:S01]  /*67f0*/  IMAD.U32 R152, RZ, RZ, UR39 ;  /* 0x00000027ff987e24 */ /* 0x000fe2000f8e00ff */
[----:B------:R-:W-:Y:S04]  /*6800*/  BSSY B0, `(.L_x_1235) ;  /* 0x0000011000007945 */ /* 0x000fe80003800000 */
[----:B------:R-:W-:-:S04]  /*6810*/  IADD3 R190, -R152, UR60, R190 ;  /* 0x0000003c98be7c10 */ /* 0x000fc8000fffe1be */
[----:B------:R-:W-:-:S13]  /*6820*/  ISETP.GT.AND P2, PT, R190, -0x1, PT ;  /* 0xffffffffbe00780c */ /* 0x000fda0003f44270 */
[----:B------:R-:W-:Y:S05]  /*6830*/  @P2 BRA `(.L_x_1236) ;  /* 0x0000000000202947 */ /* 0x000fea0003800000 */
[----:B------:R-:W-:Y:S01]  /*6840*/  IMAD.U32 R191, RZ, RZ, UR55 ;  /* 0x00000037ffbf7e24 */ /* 0x000fe2000f8e00ff */
[----:B------:R-:W-:-:S04]  /*6850*/  LOP3.LUT R190, RZ, R190, RZ, 0x33, !PT ;  /* 0x000000beffbe7212 */ /* 0x000fc800078e33ff */
[----:B------:R-:W-:-:S13]  /*6860*/  ISETP.NE.AND P2, PT, R191, 0x1, PT ;  /* 0x00000001bf00780c */ /* 0x000fda0003f45270 */
[----:B------:R-:W0:Y:S02]  /*6870*/  @P2 LDC.64 R152, c[0x0][0x9e8] ;  /* 0x00027a00ff982b82 */ /* 0x000e240000000a00 */
[----:B0-----:R-:W-:-:S05]  /*6880*/  @P2 IMAD.HI.U32 R152, R190, R152, RZ ;  /* 0x00000098be982227 */ /* 0x001fca00078e00ff */
[----:B------:R-:W-:-:S04]  /*6890*/  @P2 SHF.R.U32.HI R190, RZ, R153, R152 ;  /* 0x00000099ffbe2219 */ /* 0x000fc80000011698 */
[----:B------:R-:W-:Y:S01]  /*68a0*/  LOP3.LUT R190, RZ, R190, RZ, 0x33, !PT ;  /* 0x000000beffbe7212 */ /* 0x000fe200078e33ff */
[----:B------:R-:W-:Y:S06]  /*68b0*/  BRA `(.L_x_1237) ;  /* 0x0000000000147947 */ /* 0x000fec0003800000 */
.L_x_1236:
[----:B------:R-:W-:-:S05]  /*68c0*/  IMAD.U32 R191, RZ, RZ, UR55 ;  /* 0x00000037ffbf7e24 */ /* 0x000fca000f8e00ff */
[----:B------:R-:W-:-:S13]  /*68d0*/  ISETP.NE.AND P2, PT, R191, 0x1, PT ;  /* 0x00000001bf00780c */ /* 0x000fda0003f45270 */
[----:B------:R-:W0:Y:S02]  /*68e0*/  @P2 LDC.64 R152, c[0x0][0x9e8] ;  /* 0x00027a00ff982b82 */ /* 0x000e240000000a00 */
[----:B0-----:R-:W-:-:S05]  /*68f0*/  @P2 IMAD.HI.U32 R152, R190, R152, RZ ;  /* 0x00000098be982227 */ /* 0x001fca00078e00ff */
[----:B------:R-:W-:-:S07]  /*6900*/  @P2 SHF.R.U32.HI R190, RZ, R153, R152 ;  /* 0x00000099ffbe2219 */ /* 0x000fce0000011698 */
.L_x_1237:
[----:B------:R-:W-:Y:S05]  /*6910*/  BSYNC B0 ;  /* 0x0000000000007941 */ /* 0x000fea0003800000 */
.L_x_1235:
[----:B------:R-:W-:-:S04]  /*6920*/  IMAD R190, R190, R191, -R178 ;  /* 0x000000bfbebe7224 */ /* 0x000fc800078e0ab2 */
[----:B------:R-:W-:-:S05]  /*6930*/  IMAD.IADD R190, R190, 0x1, -R16 ;  /* 0x00000001bebe7824 */ /* 0x000fca00078e0a10 */
[----:B------:R-:W-:Y:S02]  /*6940*/  VIADDMNMX R183, R190, R191, R183, PT ;  /* 0x000000bfbeb77246 */ /* 0x000fe400038001b7 */
[----:B------:R-:W-:-:S07]  /*6950*/  VIMNMX R182, R182, R190, !PT ;  /* 0x000000beb6b67248 */ /* 0x000fce0007fe0100 */
.L_x_1234:
[----:B------:R-:W-:Y:S01]  /*6960*/  ISETP.GT.AND P2, PT, R20, -0x1, PT ;  /* 0xffffffff1400780c */ /* 0x000fe20003f44270 */
[----:B------:R-:W0:Y:S03]  /*6970*/  SHFL.IDX PT, R186, R186, 0x1, 0x1c1f ;  /* 0x003c1f00baba7f89 */ /* 0x000e2600000e0000 */
[C---:B------:R-:W-:Y:S02]  /*6980*/  ISETP.GT.AND P5, PT, R182.reuse, RZ, P2 ;  /* 0x000000ffb600720c */ /* 0x040fe400017a4270 */
[C---:B------:R-:W-:Y:S02]  /*6990*/  ISETP.GT.AND P4, PT, R182.reuse, 0x1, P2 ;  /* 0x00000001b600780c */ /* 0x040fe40001784270 */
[----:B------:R-:W-:Y:S02]  /*69a0*/  ISETP.LT.OR P5, PT, R183, 0x1, P5 ;  /* 0x00000001b700780c */ /* 0x000fe40002fa1670 */
[----:B------:R-:W-:-:S02]  /*69b0*/  ISETP.GT.AND P6, PT, R182, 0x8, P2 ;  /* 0x00000008b600780c */ /* 0x000fc400017c4270 */
[----:B------:R-:W-:Y:S02]  /*69c0*/  FSEL R184, R184, -INF , !P5 ;  /* 0xff800000b8b87808 */ /* 0x000fe40006800000 */
[C---:B------:R-:W-:Y:S02]  /*69d0*/  ISETP.GT.AND P5, PT, R182.reuse, 0x10, P2 ;  /* 0x00000010b600780c */ /* 0x040fe400017a4270 */
[----:B------:R-:W-:Y:S02]  /*69e0*/  ISETP.GT.AND P3, PT, R182, 0x9, P2 ;  /* 0x00000009b600780c */ /* 0x000fe40001764270 */
[C---:B------:R-:W-:Y:S02]  /*69f0*/  ISETP.LT.OR P5, PT, R183.reuse, 0x11, P5 ;  /* 0x00000011b700780c */ /* 0x040fe40002fa1670 */
[----:B------:R-:W-:Y:S02]  /*6a00*/  ISETP.LT.OR P4, PT, R183, 0x2, P4 ;  /* 0x00000002b700780c */ /* 0x000fe40002781670 */
[----:B------:R-:W-:-:S02]  /*6a10*/  FSEL R160, R160, -INF , !P5 ;  /* 0xff800000a0a07808 */ /* 0x000fc40006800000 */
[----:B------:R-:W-:Y:S01]  /*6a20*/  ISETP.GT.AND P5, PT, R182, 0x20, P2 ;  /* 0x00000020b600780c */ /* 0x000fe200017a4270 */
[--C-:B0-----:R-:W-:Y:S01]  /*6a30*/  IMAD.IADD R189, R189, 0x1, R186.reuse ;  /* 0x00000001bdbd7824 */ /* 0x101fe200078e02ba */
[C---:B------:R-:W-:Y:S01]  /*6a40*/  ISETP.LT.OR P6, PT, R183.reuse, 0x9, P6 ;  /* 0x00000009b700780c */ /* 0x040fe200037c1670 */
[----:B------:R-:W-:Y:S01]  /*6a50*/  IMAD.IADD R188, R188, 0x1, R186 ;  /* 0x00000001bcbc7824 */ /* 0x000fe200078e02ba */
[C---:B------:R-:W-:Y:S02]  /*6a60*/  ISETP.LT.OR P3, PT, R183.reuse, 0xa, P3 ;  /* 0x0000000ab700780c */ /* 0x040fe40001f61670 */
[----:B------:R-:W-:Y:S02]  /*6a70*/  ISETP.LT.OR P5, PT, R183, 0x21, P5 ;  /* 0x00000021b700780c */ /* 0x000fe40002fa1670 */
[----:B------:R-:W-:Y:S02]  /*6a80*/  FSEL R185, R185, -INF , !P4 ;  /* 0xff800000b9b97808 */ /* 0x000fe40006000000 */
[----:B------:R-:W-:-:S02]  /*6a90*/  FSEL R156, R156, -INF , !P6 ;  /* 0xff8000009c9c7808 */ /* 0x000fc40007000000 */
[----:B------:R-:W-:Y:S02]  /*6aa0*/  FSEL R157, R157, -INF , !P3 ;  /* 0xff8000009d9d7808 */ /* 0x000fe40005800000 */
[C---:B------:R-:W-:Y:S02]  /*6ab0*/  ISETP.GT.AND P4, PT, R182.reuse, 0x11, P2 ;  /* 0x00000011b600780c */ /* 0x040fe40001784270 */
[C---:B------:R-:W-:Y:S02]  /*6ac0*/  ISETP.GT.AND P6, PT, R182.reuse, 0x18, P2 ;  /* 0x00000018b600780c */ /* 0x040fe400017c4270 */
[----:B------:R-:W-:Y:S02]  /*6ad0*/  ISETP.GT.AND P3, PT, R182, 0x19, P2 ;  /* 0x00000019b600780c */ /* 0x000fe40001764270 */
[----:B------:R-:W-:Y:S02]  /*6ae0*/  FSEL R168, R168, -INF , !P5 ;  /* 0xff800000a8a87808 */ /* 0x000fe40006800000 */
[----:B------:R-:W-:-:S02]  /*6af0*/  ISETP.GT.AND P5, PT, R182, 0x30, P2 ;  /* 0x00000030b600780c */ /* 0x000fc400017a4270 */
[C---:B------:R-:W-:Y:S02]  /*6b00*/  ISETP.LT.OR P4, PT, R183.reuse, 0x12, P4 ;  /* 0x00000012b700780c */ /* 0x040fe40002781670 */
[C---:B------:R-:W-:Y:S02]  /*6b10*/  ISETP.LT.OR P6, PT, R183.reuse, 0x19, P6 ;  /* 0x00000019b700780c */ /* 0x040fe400037c1670 */
        /* <DEDUP_REMOVED lines=9> */
[----:B------:R-:W-:-:S02]  /*6bb0*/  PLOP3.LUT P5, PT, PT, PT, UP1, 0x40, 0x0 ;  /* 0x000000000000781c */ /* 0x000fc40003fae818 */
[C---:B------:R-:W-:Y:S02]  /*6bc0*/  ISETP.LT.OR P4, PT, R183.reuse, 0x22, P4 ;  /* 0x00000022b700780c */ /* 0x040fe40002781670 */
[C---:B------:R-:W-:Y:S02]  /*6bd0*/  ISETP.LT.OR P6, PT, R183.reuse, 0x29, P6 ;  /* 0x00000029b700780c */ /* 0x040fe400037c1670 */
[----:B------:R-:W-:Y:S02]  /*6be0*/  ISETP.LT.OR P3, PT, R183, 0x2a, P3 ;  /* 0x0000002ab700780c */ /* 0x000fe40001f61670 */
[----:B------:R-:W-:Y:S02]  /*6bf0*/  FSEL R169, R169, -INF , !P4 ;  /* 0xff800000a9a97808 */ /* 0x000fe40006000000 */
[----:B------:R-:W-:Y:S02]  /*6c00*/  FSEL R172, R172, -INF , !P6 ;  /* 0xff800000acac7808 */ /* 0x000fe40007000000 */
[----:B------:R-:W-:-:S02]  /*6c10*/  FSEL R173, R173, -INF , !P3 ;  /* 0xff800000adad7808 */ /* 0x000fc40005800000 */
[C---:B------:R-:W-:Y:S02]  /*6c20*/  ISETP.GT.AND P4, PT, R182.reuse, 0x31, P2 ;  /* 0x00000031b600780c */ /* 0x040fe40001784270 */
[C---:B------:R-:W-:Y:S02]  /*6c30*/  ISETP.GT.AND P6, PT, R182.reuse, 0x38, P2 ;  /* 0x00000038b600780c */ /* 0x040fe400017c4270 */
[----:B------:R-:W-:Y:S02]  /*6c40*/  ISETP.GT.AND P3, PT, R182, 0x39, P2 ;  /* 0x00000039b600780c */ /* 0x000fe40001764270 */
[C---:B------:R-:W-:Y:S02]  /*6c50*/  ISETP.LT.OR P4, PT, R183.reuse, 0x32, P4 ;  /* 0x00000032b700780c */ /* 0x040fe40002781670 */
[C---:B------:R-:W-:Y:S02]  /*6c60*/  ISETP.LT.OR P6, PT, R183.reuse, 0x39, P6 ;  /* 0x00000039b700780c */ /* 0x040fe400037c1670 */
[----:B------:R-:W-:-:S02]  /*6c70*/  ISETP.LT.OR P3, PT, R183, 0x3a, P3 ;  /* 0x0000003ab700780c */ /* 0x000fc40001f61670 */
[----:B------:R-:W-:Y:S02]  /*6c80*/  FSEL R177, R177, -INF , !P4 ;  /* 0xff800000b1b17808 */ /* 0x000fe40006000000 */
[----:B------:R-:W-:Y:S02]  /*6c90*/  FSEL R187, R187, -INF , !P6 ;  /* 0xff800000bbbb7808 */ /* 0x000fe40007000000 */
[----:B------:R-:W-:Y:S01]  /*6ca0*/  FSEL R181, R181, -INF , !P3 ;  /* 0xff800000b5b57808 */ /* 0x000fe20005800000 */
[----:B------:R-:W-:Y:S06]  /*6cb0*/  @P5 BRA `(.L_x_1238) ;  /* 0x00000000005c5947 */ /* 0x000fec0003800000 */
        /* <DEDUP_REMOVED lines=13> */
.L_x_1240:
[----:B------:R-:W-:-:S05]  /*6d90*/  IMAD.U32 R182, RZ, RZ, UR55 ;  /* 0x00000037ffb67e24 */ /* 0x000fca000f8e00ff */
[----:B------:R-:W-:-:S13]  /*6da0*/  ISETP.NE.AND P3, PT, R182, 0x1, PT ;  /* 0x00000001b600780c */ /* 0x000fda0003f65270 */
[----:B------:R-:W0:Y:S02]  /*6db0*/  @P3 LDC.64 R152, c[0x0][0x9e8] ;  /* 0x00027a00ff983b82 */ /* 0x000e240000000a00 */
[----:B0-----:R-:W-:-:S05]  /*6dc0*/  @P3 IMAD.HI.U32 R152, R186, R152, RZ ;  /* 0x00000098ba983227 */ /* 0x001fca00078e00ff */
[----:B------:R-:W-:-:S07]  /*6dd0*/  @P3 SHF.R.U32.HI R186, RZ, R153, R152 ;  /* 0x00000099ffba3219 */ /* 0x000fce0000011698 */
.L_x_1241:
[----:B------:R-:W-:Y:S05]  /*6de0*/  BSYNC B0 ;  /* 0x0000000000007941 */ /* 0x000fea0003800000 */
.L_x_1239:
[----:B------:R-:W-:-:S04]  /*6df0*/  IMAD R178, R186, R182, -R178 ;  /* 0x000000b6bab27224 */ /* 0x000fc800078e0ab2 */
[----:B------:R-:W-:-:S05]  /*6e00*/  IMAD.IADD R178, R178, 0x1, -R16 ;  /* 0x00000001b2b27824 */ /* 0x000fca00078e0a10 */
[----:B------:R-:W-:Y:S02]  /*6e10*/  VIADDMNMX R189, R178, R182, R189, PT ;  /* 0x000000b6b2bd7246 */ /* 0x000fe400038001bd */
[----:B------:R-:W-:-:S07]  /*6e20*/  VIMNMX R188, R188, R178, !PT ;  /* 0x000000b2bcbc7248 */ /* 0x000fce0007fe0100 */
.L_x_1238:
[----:B------:R-:W-:Y:S01]  /*6e30*/  FMNMX.FTZ R152, R184, R3, !PT ;  /* 0x00000003b8987209 */ /* 0x000fe20007810000 */
[----:B------:R-:W-:Y:S01]  /*6e40*/  ULDC UR6, c[0x0][0x988] ;  /* 0x0002620000067ab9 */ /* 0x000fe20000000800 */
[----:B------:R-:W-:Y:S01]  /*6e50*/  ISETP.GT.AND P4, PT, R188, 0x9, P2 ;  /* 0x00000009bc00780c */ /* 0x000fe20001784270 */
[----:B------:R-:W-:Y:S01]  /*6e60*/  UMOV UR38, UR7 ;  /* 0x0000000700267c82 */ /* 0x000fe20008000000 */
[----:B------:R-:W-:Y:S01]  /*6e70*/  FMNMX.FTZ R152, R185, R152, !PT ;  /* 0x00000098b9987209 */ /* 0x000fe20007810000 */
[----:B------:R-:W-:Y:S01]  /*6e80*/  UMOV UR36, UR4 ;  /* 0x0000000400247c82 */ /* 0x000fe20008000000 */
[----:B------:R-:W-:Y:S02]  /*6e90*/  ISETP.LT.OR P4, PT, R189, 0xa, P4 ;  /* 0x0000000abd00780c */ /* 0x000fe40002781670 */
[----:B------:R-:W-:Y:S02]  /*6ea0*/  FMNMX.FTZ R152, R156, R152, !PT ;  /* 0x000000989c987209 */ /* 0x000fe40007810000 */
[----:B------:R-:W-:-:S02]  /*6eb0*/  FSEL R155, R155, -INF , !P4 ;  /* 0xff8000009b9b7808 */ /* 0x000fc40006000000 */
[----:B------:R-:W-:Y:S02]  /*6ec0*/  FMNMX.FTZ R152, R157, R152, !PT ;  /* 0x000000989d987209 */ /* 0x000fe40007810000 */
[----:B------:R-:W-:Y:S02]  /*6ed0*/  ISETP.GT.AND P4, PT, R188, 0x19, P2 ;  /* 0x00000019bc00780c */ /* 0x000fe40001784270 */
        /* <DEDUP_REMOVED lines=11> */
[----:B------:R-:W-:Y:S02]  /*6f90*/  ISETP.GT.AND P6, PT, R188, 0x8, P2 ;  /* 0x00000008bc00780c */ /* 0x000fe400017c4270 */
[----:B------:R-:W-:Y:S02]  /*6fa0*/  FMNMX.FTZ R152, R172, R152, !PT ;  /* 0x00000098ac987209 */ /* 0x000fe40007810000 */
[----:B------:R-:W-:Y:S02]  /*6fb0*/  ISETP.LT.OR P3, PT, R189, 0x2, P3 ;  /* 0x00000002bd00780c */ /* 0x000fe40001f61670 */
[----:B------:R-:W-:Y:S02]  /*6fc0*/  FMNMX.FTZ R152, R173, R152, !PT ;  /* 0x00000098ad987209 */ /* 0x000fe40007810000 */
[----:B------:R-:W-:-:S02]  /*6fd0*/  FSEL R0, R0, -INF , !P4 ;  /* 0xff80000000007808 */ /* 0x000fc40006000000 */
[----:B------:R-:W-:Y:S02]  /*6fe0*/  FMNMX.FTZ R152, R176, R152, !PT ;  /* 0x00000098b0987209 */ /* 0x000fe40007810000 */
[----:B------:R-:W-:Y:S02]  /*6ff0*/  ISETP.LT.OR P6, PT, R189, 0x9, P6 ;  /* 0x00000009bd00780c */ /* 0x000fe400037c1670 */
[----:B------:R-:W-:Y:S02]  /*7000*/  FMNMX.FTZ R152, R177, R152, !PT ;  /* 0x00000098b1987209 */ /* 0x000fe40007810000 */
[----:B------:R-:W-:Y:S02]  /*7010*/  FMNMX.FTZ R178, R0, R2, !PT ;  /* 0x0000000200b27209 */ /* 0x000fe40007810000 */
[----:B------:R-:W-:Y:S02]  /*7020*/  FMNMX.FTZ R152, R187, R152, !PT ;  /* 0x00000098bb987209 */ /* 0x000fe40007810000 */
[----:B------:R-:W-:-:S02]  /*7030*/  ISETP.GT.AND P5, PT, R188, 0x10, P2 ;  /* 0x00000010bc00780c */ /* 0x000fc400017a4270 */
[----:B------:R-:W-:Y:S02]  /*7040*/  FMNMX.FTZ R152, R181, R152, !PT ;  /* 0x00000098b5987209 */ /* 0x000fe40007810000 */
[----:B------:R-:W-:Y:S02]  /*7050*/  FSEL R154, R154, -INF , !P6 ;  /* 0xff8000009a9a7808 */ /* 0x000fe40007000000 */
[C---:B------:R-:W-:Y:S01]  /*7060*/  ISETP.LT.OR P5, PT, R189.reuse, 0x11, P5 ;  /* 0x00000011bd00780c */ /* 0x040fe20002fa1670 */
[----:B------:R-:W0:Y:S01]  /*7070*/  SHFL.BFLY PT, R153, R152, 0x2, 0x1f ;  /* 0x0c401f0098997f89 */ /* 0x000e2200000e0000 */
[----:B------:R-:W-:Y:S02]  /*7080*/  ISETP.GT.AND P6, PT, R188, 0x18, P2 ;  /* 0x00000018bc00780c */ /* 0x000fe400017c4270 */
[----:B------:R-:W-:Y:S02]  /*7090*/  FSEL R158, R158, -INF , !P5 ;  /* 0xff8000009e9e7808 */ /* 0x000fe40006800000 */
[----:B------:R-:W-:-:S02]  /*70a0*/  ISETP.LT.OR P6, PT, R189, 0x19, P6 ;  /* 0x00000019bd00780c */ /* 0x000fc400037c1670 */
[----:B------:R-:W-:Y:S02]  /*70b0*/  ISETP.GT.AND P5, PT, R188, 0x20, P2 ;  /* 0x00000020bc00780c */ /* 0x000fe400017a4270 */
[----:B------:R-:W-:Y:S02]  /*70c0*/  FSEL R162, R162, -INF , !P6 ;  /* 0xff800000a2a27808 */ /* 0x000fe40007000000 */
[----:B------:R-:W-:Y:S02]  /*70d0*/  ISETP.LT.OR P5, PT, R189, 0x21, P5 ;  /* 0x00000021bd00780c */ /* 0x000fe40002fa1670 */
[----:B------:R-:W-:Y:S02]  /*70e0*/  ISETP.GT.AND P6, PT, R188, 0x28, P2 ;  /* 0x00000028bc00780c */ /* 0x000fe400017c4270 */
[----:B------:R-:W-:Y:S02]  /*70f0*/  FSEL R166, R166, -INF , !P5 ;  /* 0xff800000a6a67808 */ /* 0x000fe40006800000 */
[----:B------:R-:W-:-:S02]  /*7100*/  ISETP.GT.AND P5, PT, R188, 0x29, P2 ;  /* 0x00000029bc00780c */ /* 0x000fc400017a4270 */
[C---:B------:R-:W-:Y:S02]  /*7110*/  ISETP.LT.OR P6, PT, R189.reuse, 0x29, P6 ;  /* 0x00000029bd00780c */ /* 0x040fe400037c1670 */
[----:B------:R-:W-:Y:S02]  /*7120*/  ISETP.LT.OR P5, PT, R189, 0x2a, P5 ;  /* 0x0000002abd00780c */ /* 0x000fe40002fa1670 */
[----:B------:R-:W-:Y:S02]  /*7130*/  FSEL R170, R170, -INF , !P6 ;  /* 0xff800000aaaa7808 */ /* 0x000fe40007000000 */
[----:B0-----:R-:W-:Y:S02]  /*7140*/  FMNMX.FTZ R152, R152, R153, !PT ;  /* 0x0000009998987209 */ /* 0x001fe40007810000 */
[----:B------:R-:W-:Y:S02]  /*7150*/  FSEL R153, R21, -INF , !P3 ;  /* 0xff80000015997808 */ /* 0x000fe40005800000 */
[----:B------:R-:W-:Y:S01]  /*7160*/  ISETP.GT.AND P3, PT, R188, 0x11, P2 ;  /* 0x00000011bc00780c */ /* 0x000fe20001764270 */
[----:B------:R-:W0:Y:S01]  /*7170*/  SHFL.BFLY PT, R21, R152, 0x1, 0x1f ;  /* 0x0c201f0098157f89 */ /* 0x000e2200000e0000 */
[----:B------:R-:W-:-:S02]  /*7180*/  FMNMX.FTZ R178, R153, R178, !PT ;  /* 0x000000b299b27209 */ /* 0x000fc40007810000 */
[----:B------:R-:W-:Y:S02]  /*7190*/  ISETP.LT.OR P3, PT, R189, 0x12, P3 ;  /* 0x00000012bd00780c */ /* 0x000fe40001f61670 */
[----:B------:R-:W-:Y:S02]  /*71a0*/  FMNMX.FTZ R178, R154, R178, !PT ;  /* 0x000000b29ab27209 */ /* 0x000fe40007810000 */
[----:B------:R-:W-:Y:S02]  /*71b0*/  FSEL R159, R159, -INF , !P3 ;  /* 0xff8000009f9f7808 */ /* 0x000fe40005800000 */
[----:B------:R-:W-:Y:S02]  /*71c0*/  FMNMX.FTZ R178, R155, R178, !PT ;  /* 0x000000b29bb27209 */ /* 0x000fe40007810000 */
[----:B------:R-:W-:Y:S02]  /*71d0*/  ISETP.GT.AND P3, PT, R188, 0x21, P2 ;  /* 0x00000021bc00780c */ /* 0x000fe40001764270 */
[----:B------:R-:W-:-:S02]  /*71e0*/  FMNMX.FTZ R178, R158, R178, !PT ;  /* 0x000000b29eb27209 */ /* 0x000fc40007810000 */
[----:B------:R-:W-:Y:S02]  /*71f0*/  ISETP.LT.OR P3, PT, R189, 0x22, P3 ;  /* 0x00000022bd00780c */ /* 0x000fe40001f61670 */
[----:B------:R-:W-:Y:S02]  /*7200*/  FMNMX.FTZ R178, R159, R178, !PT ;  /* 0x000000b29fb27209 */ /* 0x000fe40007810000 */
[----:B------:R-:W-:Y:S02]  /*7210*/  FSEL R167, R167, -INF , !P3 ;  /* 0xff800000a7a77808 */ /* 0x000fe40005800000 */
[----:B------:R-:W-:Y:S02]  /*7220*/  FMNMX.FTZ R178, R162, R178, !PT ;  /* 0x000000b2a2b27209 */ /* 0x000fe40007810000 */
[----:B------:R-:W-:Y:S02]  /*7230*/  ISETP.GT.AND P3, PT, R188, 0x30, P2 ;  /* 0x00000030bc00780c */ /* 0x000fe40001764270 */
[----:B------:R-:W-:-:S02]  /*7240*/  FMNMX.FTZ R178, R163, R178, !PT ;  /* 0x000000b2a3b27209 */ /* 0x000fc40007810000 */
[----:B------:R-:W-:Y:S02]  /*7250*/  ISETP.GT.AND P4, PT, R188, 0x31, P2 ;  /* 0x00000031bc00780c */ /* 0x000fe40001784270 */
[----:B------:R-:W-:Y:S02]  /*7260*/  FMNMX.FTZ R178, R166, R178, !PT ;  /* 0x000000b2a6b27209 */ /* 0x000fe40007810000 */
[----:B------:R-:W-:Y:S02]  /*7270*/  ISETP.LT.OR P3, PT, R189, 0x31, P3 ;  /* 0x00000031bd00780c */ /* 0x000fe40001f61670 */
[----:B------:R-:W-:Y:S02]  /*7280*/  FMNMX.FTZ R178, R167, R178, !PT ;  /* 0x000000b2a7b27209 */ /* 0x000fe40007810000 */
[----:B0-----:R-:W-:Y:S02]  /*7290*/  FMNMX.FTZ R21, R152, R21, !PT ;  /* 0x0000001598157209 */ /* 0x001fe40007810000 */
[----:B------:R-:W-:-:S02]  /*72a0*/  FSEL R171, R171, -INF , !P5 ;  /* 0xff800000abab7808 */ /* 0x000fc40006800000 */
[----:B------:R-:W-:Y:S01]  /*72b0*/  FMNMX.FTZ R182, R170, R178, !PT ;  /* 0x000000b2aab67209 */ /* 0x000fe20007810000 */
[----:B------:R-:W-:Y:S01]  /*72c0*/  FMUL.FTZ R152, R21, UR6 ;  /* 0x0000000615987c20 */ /* 0x000fe20008410000 */
[----:B------:R-:W-:Y:S02]  /*72d0*/  ISETP.GT.AND P6, PT, R188, 0x38, P2 ;  /* 0x00000038bc00780c */ /* 0x000fe400017c4270 */
[----:B------:R-:W-:Y:S02]  /*72e0*/  ISETP.LT.OR P4, PT, R189, 0x32, P4 ;  /* 0x00000032bd00780c */ /* 0x000fe40002781670 */
[----:B------:R-:W-:Y:S02]  /*72f0*/  FSEL R178, R174, -INF , !P3 ;  /* 0xff800000aeb27808 */ /* 0x000fe40005800000 */
        /* <DEDUP_REMOVED lines=12> */
[----:B-1----:R-:W-:Y:S01]  /*73c0*/  FSEL R180, R180, -INF , !P2 ;  /* 0xff800000b4b47808 */ /* 0x002fe20005000000 */
[--C-:B------:R-:W-:Y:S01]  /*73d0*/  FFMA.FTZ R164, R169, UR6, -R152.reuse ;  /* 0x00000006a9a47c23 */ /* 0x100fe20008010898 */
        /* <DEDUP_REMOVED lines=8> */
[--C-:B------:R-:W-:Y:S01]  /*7460*/  FFMA.FTZ R157, R157, UR6, -R152.reuse ;  /* 0x000000069d9d7c23 */ /* 0x100fe20008010898 */
[----:B------:R-:W0:Y:S01]  /*7470*/  SHFL.BFLY PT, R182, R156, 0x2, 0x1f ;  /* 0x0c401f009cb67f89 */ /* 0x000e2200000e0000 */
[--C-:B------:R-:W-:Y:S01]  /*7480*/  FFMA.FTZ R190, R172, UR6, -R152.reuse ;  /* 0x00000006acbe7c23 */ /* 0x100fe20008010898 */
[--C-:B------:R-:W-:Y:S01]  /*7490*/  FFMA.FTZ R165, R173, UR6, -R152.reuse ;  /* 0x00000006ada57c23 */ /* 0x100fe20008010898 */
[--C-:B------:R-:W-:Y:S01]  /*74a0*/  FFMA.FTZ R184, R176, UR6, -R152.reuse ;  /* 0x00000006b0b87c23 */ /* 0x100fe20008010898 */
[--C-:B------:R-:W-:Y:S01]  /*74b0*/  FFMA.FTZ R168, R177, UR6, -R152.reuse ;  /* 0x00000006b1a87c23 */ /* 0x100fe20008010898 */
[--C-:B------:R-:W-:Y:S01]  /*74c0*/  FFMA.FTZ R186, R187, UR6, -R152.reuse ;  /* 0x00000006bbba7c23 */ /* 0x100fe20008010898 */
[----:B------:R-:W-:Y:S01]  /*74d0*/  FFMA.FTZ R152, R181, UR6, -R152 ;  /* 0x00000006b5987c23 */ /* 0x000fe20008010898 */
        /* <DEDUP_REMOVED lines=8> */
[----:B0-----:R-:W-:-:S02]  /*7560*/  FMNMX.FTZ R156, R156, R169, !PT ;  /* 0x000000a99c9c7209 */ /* 0x001fc40007810000 */
[----:B------:R-:W-:-:S05]  /*7570*/  FSEL R169, R21, RZ, P5 ;  /* 0x000000ff15a97208 */ /* 0x000fca0002800000 */
[----:B------:R-:W-:Y:S01]  /*7580*/  MUFU.EX2 R194, R194 ;  /* 0x000000c200c27308 */ /* 0x000fe20000000800 */
[----:B------:R-:W-:Y:S01]  /*7590*/  FSETP.NEU.FTZ.AND P2, PT, R156, -INF , PT ;  /* 0xff8000009c00780b */ /* 0x000fe20003f5d000 */
[----:B------:R-:W-:-:S06]  /*75a0*/  FADD.FTZ R169, -R169, R3 ;  /* 0x00000003a9a97221 */ /* 0x000fcc0000010100 */
[----:B------:R0:W-:Y:S01]  /*75b0*/  MUFU.EX2 R3, R152 ;  /* 0x0000009800037308 */ /* 0x0001e20000000800 */
[----:B------:R-:W-:-:S07]  /*75c0*/  FMUL.FTZ R172, R169, UR6 ;  /* 0x00000006a9ac7c20 */ /* 0x000fce0008410000 */
[----:B------:R-:W-:Y:S01]  /*75d0*/  MUFU.EX2 R161, R161 ;  /* 0x000000a100a17308 */ /* 0x000fe20000000800 */
[----:B0-----:R-:W-:-:S05]  /*75e0*/  FMUL.FTZ R152, R156, UR6 ;  /* 0x000000069c987c20 */ /* 0x001fca0008410000 */
[----:B------:R-:W-:Y:S02]  /*75f0*/  FSEL R169, R152, RZ, P2 ;  /* 0x000000ff98a97208 */ /* 0x000fe40001000000 */
[----:B------:R-:W0:Y:S03]  /*7600*/  MUFU.EX2 R152, R172 ;  /* 0x000000ac00987308 */ /* 0x000e260000000800 */
[--C-:B------:R-:W-:Y:S01]  /*7610*/  FFMA.FTZ R197, R0, UR6, -R169.reuse ;  /* 0x0000000600c57c23 */ /* 0x100fe200080108a9 */
[----:B------:R-:W-:Y:S02]  /*7620*/  IMAD.U32 R0, RZ, RZ, UR14 ;  /* 0x0000000eff007e24 */ /* 0x000fe4000f8e00ff */
[--C-:B------:R-:W-:Y:S01]  /*7630*/  FFMA.FTZ R153, R153, UR6, -R169.reuse ;  /* 0x0000000699997c23 */ /* 0x100fe200080108a9 */
[--C-:B------:R-:W-:Y:S01]  /*7640*/  FFMA.FTZ R199, R154, UR6, -R169.reuse ;  /* 0x000000069ac77c23 */ /* 0x100fe200080108a9 */
[--C-:B------:R-:W-:Y:S01]  /*7650*/  FFMA.FTZ R154, R155, UR6, -R169.reuse ;  /* 0x000000069b9a7c23 */ /* 0x100fe200080108a9 */
[----:B------:R-:W-:Y:S01]  /*7660*/  @!P1 VIADD R0, R0, 0x30860 ;  /* 0x0003086000009836 */ /* 0x000fe20000000000 */
[----:B------:R-:W-:Y:S01]  /*7670*/  MUFU.EX2 R197, R197 ;  /* 0x000000c500c57308 */ /* 0x000fe20000000800 */
[--C-:B------:R-:W-:Y:S01]  /*7680*/  FFMA.FTZ R193, R158, UR6, -R169.reuse ;  /* 0x000000069ec17c23 */ /* 0x100fe200080108a9 */
[--C-:B------:R-:W-:Y:S01]  /*7690*/  FFMA.FTZ R155, R159, UR6, -R169.reuse ;  /* 0x000000069f9b7c23 */ /* 0x100fe200080108a9 */
[--C-:B------:R-:W-:Y:S01]  /*76a0*/  FFMA.FTZ R195, R162, UR6, -R169.reuse ;  /* 0x00000006a2c37c23 */ /* 0x100fe200080108a9 */
[----:B------:R-:W-:Y:S01]  /*76b0*/  @!P1 PRMT R0, RZ, 0x654, R0 ;  /* 0x00000654ff009816 */ /* 0x000fe20000000000 */
[--C-:B------:R-:W-:Y:S01]  /*76c0*/  FFMA.FTZ R166, R166, UR6, -R169.reuse ;  /* 0x00000006a6a67c23 */ /* 0x100fe200080108a9 */
[--C-:B------:R-:W-:Y:S01]  /*76d0*/  FFMA.FTZ R167, R167, UR6, -R169.reuse ;  /* 0x00000006a7a77c23 */ /* 0x100fe200080108a9 */
[--C-:B------:R-:W-:Y:S01]  /*76e0*/  FFMA.FTZ R170, R170, UR6, -R169.reuse ;  /* 0x00000006aaaa7c23 */ /* 0x100fe200080108a9 */
[----:B------:R1:W-:Y:S01]  /*76f0*/  @!P1 SYNCS.ARRIVE.TRANS64.RED.A1T0 RZ, [R0+URZ], RZ ;  /* 0x000000ff00ff99a7 */ /* 0x0003e2000810043f */
[----:B------:R-:W-:Y:S01]  /*7700*/  MUFU.EX2 R153, R153 ;  /* 0x0000009900997308 */ /* 0x000fe20000000800 */
[----:B0-----:R-:W-:Y:S01]  /*7710*/  FFMA.FTZ R15, R152, R15, R196 ;  /* 0x0000000f980f7223 */ /* 0x001fe200000100c4 */
[--C-:B------:R-:W-:Y:S01]  /*7720*/  FFMA.FTZ R171, R171, UR6, -R169.reuse ;  /* 0x00000006abab7c23 */ /* 0x100fe200080108a9 */
[--C-:B------:R-:W-:Y:S01]  /*7730*/  FFMA.FTZ R178, R178, UR6, -R169.reuse ;  /* 0x00000006b2b27c23 */ /* 0x100fe200080108a9 */
[----:B------:R-:W-:Y:S01]  /*7740*/  FFMA.FTZ R175, R175, UR6, -R169 ;  /* 0x00000006afaf7c23 */ /* 0x000fe200080108a9 */
[----:B------:R-:W-:Y:S01]  /*7750*/  FADD.FTZ R15, R174, R15 ;  /* 0x0000000fae0f7221 */ /* 0x000fe20000010000 */
[----:B------:R-:W-:Y:S01]  /*7760*/  FFMA.FTZ R179, R179, UR6, -R169 ;  /* 0x00000006b3b37c23 */ /* 0x000fe200080108a9 */
[----:B-1----:R-:W-:Y:S01]  /*7770*/  FSEL R0, R156, RZ, P2 ;  /* 0x000000ff9c007208 */ /* 0x002fe20001000000 */
[----:B------:R-:W-:Y:S01]  /*7780*/  MUFU.EX2 R199, R199 ;  /* 0x000000c700c77308 */ /* 0x000fe20000000800 */
[----:B------:R-:W-:Y:S01]  /*7790*/  FADD.FTZ R15, R198, R15 ;  /* 0x0000000fc60f7221 */ /* 0x000fe20000010000 */
[C---:B------:R-:W-:Y:S01]  /*77a0*/  ISETP.GT.AND P2, PT, R20.reuse, UR54, PT ;  /* 0x0000003614007c0c */ /* 0x040fe2000bf44270 */
[----:B------:R-:W-:-:S02]  /*77b0*/  VIADD R20, R20, 0xffffffff ;  /* 0xffffffff14147836 */ /* 0x000fc40000000000 */
[----:B------:R-:W-:Y:S01]  /*77c0*/  FADD.FTZ R0, -R0, R2 ;  /* 0x0000000200007221 */ /* 0x000fe20000010100 */
[----:B------:R-:W-:Y:S01]  /*77d0*/  FFMA.FTZ R2, R163, UR6, -R169 ;  /* 0x00000006a3027c23 */ /* 0x000fe200080108a9 */
[C---:B------:R-:W-:Y:S01]  /*77e0*/  FADD.FTZ R15, R157.reuse, R15 ;  /* 0x0000000f9d0f7221 */ /* 0x040fe20000010000 */
[----:B------:R-:W-:Y:S01]  /*77f0*/  FFMA.FTZ R169, R180, UR6, -R169 ;  /* 0x00000006b4a97c23 */ /* 0x000fe200080108a9 */
[----:B------:R-:W-:Y:S01]  /*7800*/  FMUL.FTZ R0, R0, UR6 ;  /* 0x0000000600007c20 */ /* 0x000fe20008410000 */
[----:B------:R-:W-:Y:S01]  /*7810*/  MUFU.EX2 R154, R154 ;  /* 0x0000009a009a7308 */ /* 0x000fe20000000800 */
[----:B------:R-:W-:Y:S01]  /*7820*/  FADD.FTZ R15, R192, R15 ;  /* 0x0000000fc00f7221 */ /* 0x000fe20000010000 */
[----:B------:R-:W-:Y:S02]  /*7830*/  F2FP.F16.F32.PACK_AB R196, R174, R196 ;  /* 0x000000c4aec4723e */ /* 0x000fe400000000ff */
[----:B------:R-:W-:Y:S01]  /*7840*/  F2FP.F16.F32.PACK_AB R198, R157, R198 ;  /* 0x000000c69dc6723e */ /* 0x000fe200000000ff */
[C---:B------:R-:W-:Y:S01]  /*7850*/  FADD.FTZ R15, R160.reuse, R15 ;  /* 0x0000000fa00f7221 */ /* 0x040fe20000010000 */
[----:B------:R-:W-:-:S02]  /*7860*/  F2FP.F16.F32.PACK_AB R192, R160, R192 ;  /* 0x000000c0a0c0723e */ /* 0x000fc400000000ff */
[----:B------:R-:W0:Y:S01]  /*7870*/  MUFU.EX2 R0, R0 ;  /* 0x0000000000007308 */ /* 0x000e220000000800 */
[----:B------:R-:W-:Y:S01]  /*7880*/  FADD.FTZ R15, R194, R15 ;  /* 0x0000000fc20f7221 */ /* 0x000fe20000010000 */
[----:B------:R-:W-:-:S03]  /*7890*/  F2FP.F16.F32.PACK_AB R194, R161, R194 ;  /* 0x000000c2a1c2723e */ /* 0x000fc600000000ff */
[----:B------:R-:W-:-:S03]  /*78a0*/  FADD.FTZ R15, R161, R15 ;  /* 0x0000000fa10f7221 */ /* 0x000fc60000010000 */
[----:B------:R-:W1:Y:S08]  /*78b0*/  MUFU.EX2 R193, R193 ;  /* 0x000000c100c17308 */ /* 0x000e700000000800 */
[----:B------:R-:W2:Y:S01]  /*78c0*/  MUFU.EX2 R155, R155 ;  /* 0x0000009b009b7308 */ /* 0x000ea20000000800 */
[----:B0-----:R-:W-:Y:S01]  /*78d0*/  FFMA.FTZ R14, R0, R14, R197 ;  /* 0x0000000e000e7223 */ /* 0x001fe200000100c5 */
[----:B------:R-:W-:-:S03]  /*78e0*/  F2FP.F16.F32.PACK_AB R197, R153, R197 ;  /* 0x000000c599c5723e */ /* 0x000fc600000000ff */
[----:B------:R-:W-:-:S03]  /*78f0*/  FADD.FTZ R14, R153, R14 ;  /* 0x0000000e990e7221 */ /* 0x000fc60000010000 */
[----:B------:R-:W0:Y:S01]  /*7900*/  MUFU.EX2 R195, R195 ;  /* 0x000000c300c37308 */ /* 0x000e220000000800 */
[----:B------:R-:W-:Y:S01]  /*7910*/  FADD.FTZ R14, R199, R14 ;  /* 0x0000000ec70e7221 */ /* 0x000fe20000010000 */
[----:B------:R-:W-:-:S03]  /*7920*/  F2FP.F16.F32.PACK_AB R199, R154, R199 ;  /* 0x000000c79ac7723e */ /* 0x000fc600000000ff */
[----:B------:R-:W-:-:S03]  /*7930*/  FADD.FTZ R14, R154, R14 ;  /* 0x0000000e9a0e7221 */ /* 0x000fc60000010000 */
[----:B------:R-:W3:Y:S01]  /*7940*/  MUFU.EX2 R2, R2 ;  /* 0x0000000200027308 */ /* 0x000ee20000000800 */
[----:B-1----:R-:W-:Y:S01]  /*7950*/  FADD.FTZ R14, R193, R14 ;  /* 0x0000000ec10e7221 */ /* 0x002fe20000010000 */
[----:B--2---:R-:W-:-:S03]  /*7960*/  F2FP.F16.F32.PACK_AB R193, R155, R193 ;  /* 0x000000c19bc1723e */ /* 0x004fc600000000ff */
[----:B------:R-:W-:-:S03]  /*7970*/  FADD.FTZ R14, R155, R14 ;  /* 0x0000000e9b0e7221 */ /* 0x000fc60000010000 */
[----:B------:R-:W1:Y:S01]  /*7980*/  MUFU.EX2 R188, R188 ;  /* 0x000000bc00bc7308 */ /* 0x000e620000000800 */
[----:B0-----:R-:W-:-:S07]  /*7990*/  FADD.FTZ R14, R195, R14 ;  /* 0x0000000ec30e7221 */ /* 0x001fce0000010000 */
[----:B------:R-:W0:Y:S01]  /*79a0*/  MUFU.EX2 R166, R166 ;  /* 0x000000a600a67308 */ /* 0x000e220000000800 */
[C---:B---3--:R-:W-:Y:S01]  /*79b0*/  FADD.FTZ R14, R2.reuse, R14 ;  /* 0x0000000e020e7221 */ /* 0x048fe20000010000 */
        /* <DEDUP_REMOVED lines=13> */
[----:B0-----:R-:W-:-:S07]  /*7a90*/  FADD.FTZ R15, R190, R15 ;  /* 0x0000000fbe0f7221 */ /* 0x001fce0000010000 */
        /* <DEDUP_REMOVED lines=16> */
[C---:B--2---:R-:W-:Y:S01]  /*7ba0*/  FADD.FTZ R14, R175.reuse, R14 ;  /* 0x0000000eaf0e7221 */ /* 0x044fe20000010000 */
[----:B------:R-:W-:-:S06]  /*7bb0*/  F2FP.F16.F32.PACK_AB R185, R175, R178 ;  /* 0x000000b2afb9723e */ /* 0x000fcc00000000ff */
[----:B------:R-:W2:Y:S01]  /*7bc0*/  MUFU.EX2 R169, R169 ;  /* 0x000000a900a97308 */ /* 0x000ea20000000800 */
[----:B-1----:R-:W-:Y:S01]  /*7bd0*/  FADD.FTZ R15, R186, R15 ;  /* 0x0000000fba0f7221 */ /* 0x002fe20000010000 */
[----:B------:R-:W-:-:S03]  /*7be0*/  F2FP.F16.F32.PACK_AB R186, R3, R186 ;  /* 0x000000ba03ba723e */ /* 0x000fc600000000ff */
[----:B------:R-:W-:Y:S01]  /*7bf0*/  FADD.FTZ R15, R3, R15 ;  /* 0x0000000f030f7221 */ /* 0x000fe20000010000 */
[----:B------:R-:W-:Y:S02]  /*7c00*/  IMAD.MOV.U32 R3, RZ, RZ, R21 ;  /* 0x000000ffff037224 */ /* 0x000fe400078e0015 */
[----:B0-----:R-:W-:-:S04]  /*7c10*/  FADD.FTZ R14, R179, R14 ;  /* 0x0000000eb30e7221 */ /* 0x001fc80000010000 */
[C---:B--2---:R-:W-:Y:S01]  /*7c20*/  FADD.FTZ R14, R169.reuse, R14 ;  /* 0x0000000ea90e7221 */ /* 0x044fe20000010000 */
[----:B------:R-:W-:Y:S01]  /*7c30*/  F2FP.F16.F32.PACK_AB R187, R169, R179 ;  /* 0x000000b3a9bb723e */ /* 0x000fe200000000ff */
[----:B------:R-:W-:Y:S06]  /*7c40*/  @P2 BRA `(.L_x_1242) ;  /* 0xffffffd400302947 */ /* 0x000fec000383ffff */
[----:B------:R-:W-:Y:S01]  /*7c50*/  IMAD.MOV.U32 R2, RZ, RZ, R156 ;  /* 0x000000ffff027224 */ /* 0x000fe200078e009c */
[----:B------:R-:W-:Y:S01]  /*7c60*/  UMOV UR36, UR4 ;  /* 0x0000000400247c82 */ /* 0x000fe20008000000 */
[----:B------:R-:W-:Y:S01]  /*7c70*/  IMAD.MOV.U32 R3, RZ, RZ, R21 ;  /* 0x000000ffff037224 */ /* 0x000fe200078e0015 */
[----:B------:R-:W-:-:S06]  /*7c80*/  UMOV UR38, UR7 ;  /* 0x0000000700267c82 */ /* 0x000fcc0008000000 */
.L_x_1225:
[----:B------:R-:W-:Y:S01]  /*7c90*/  ULDC UR4, c[0x0][0x448] ;  /* 0x0001120000047ab9 */ /* 0x000fe20000000800 */
[----:B------:R-:W-:Y:S01]  /*7ca0*/  ULDC UR7, c[0x0][0x9e4] ;  /* 0x0002790000077ab9 */ /* 0x000fe20000000800 */
[----:B------:R-:W-:Y:S02]  /*7cb0*/  UISETP.NE.AND UP0, UPT, UR4, 0x1, UPT ;  /* 0x000000010400788c */ /* 0x000fe4000bf05270 */
[----:B------:R-:W-:Y:S02]  /*7cc0*/  UISETP.GE.AND UP1, UPT, UR7, 0x1, UPT ;  /* 0x000000010700788c */ /* 0x000fe4000bf26270 */
[----:B------:R-:W-:Y:S02]  /*7cd0*/  UIADD3 UR11, UR61, 0x7f, URZ ;  /* 0x0000007f3d0b7890 */ /* 0x000fe4000fffe03f */
[----:B------:R-:W-:Y:S02]  /*7ce0*/  UIADD3 UR10, UR60, 0x1, -UR39 ;  /* 0x000000013c0a7890 */ /* 0x000fe4000fffe827 */
[----:B------:R-:W-:-:S03]  /*7cf0*/  PLOP3.LUT P5, PT, PT, PT, UP1, 0x80, 0x0 ;  /* 0x000000000000781c */ /* 0x000fc60003faf018 */
[----:B------:R-:W-:Y:S01]  /*7d00*/  @UP0 ULDC UR4, c[0x0][0x44c] ;  /* 0x0001130000040ab9 */ /* 0x000fe20000000800 */
[----:B------:R-:W-:Y:S01]  /*7d10*/  @UP0 ULDC UR14, c[0x0][0x450] ;  /* 0x00011400000e0ab9 */ /* 0x000fe20000000800 */
[----:B------:R-:W-:-:S04]  /*7d20*/  UIMAD.WIDE.U32 UR4, UR11, UR4, URZ ;  /* 0x000000040b0472a5 */ /* 0x000fc8000f8e003f */
[----:B------:R-:W-:-:S03]  /*7d30*/  @UP0 USHF.R.U32.HI UR11, URZ, UR14, UR5 ;  /* 0x0000000e3f0b0299 */ /* 0x000fc60008011605 */
[----:B------:R-:W-:Y:S01]  /*7d40*/  ULDC UR14, c[0x0][0x9dc] ;  /* 0x00027700000e7ab9 */ /* 0x000fe20000000800 */
[----:B------:R-:W-:-:S04]  /*7d50*/  UIADD3 UR15, UR10, UR11, URZ ;  /* 0x0000000b0a0f7290 */ /* 0x000fc8000fffe03f */
        /* <DEDUP_REMOVED lines=12> */
.L_x_1244:
[----:B------:R-:W-:-:S11]  /*7e20*/  UISETP.NE.AND UP1, UPT, UR7, 0x1, UPT ;  /* 0x000000010700788c */ /* 0x000fd6000bf25270 */
[----:B------:R-:W-:Y:S02]  /*7e30*/  @UP1 ULDC.64 UR4, c[0x0][0x9e8] ;  /* 0x00027a0000041ab9 */ /* 0x000fe40000000a00 */
[----:B------:R-:W-:-:S04]  /*7e40*/  UIMAD.WIDE.U32 UR10, UR15, UR4, URZ ;  /* 0x000000040f0a72a5 */ /* 0x000fc8000f8e003f */
[----:B------:R-:W-:-:S12]  /*7e50*/  @UP1 USHF.R.U32.HI UR15, URZ, UR5, UR11 ;  /* 0x000000053f0f1299 */ /* 0x000fd8000801160b */
.L_x_1245:
[----:B------:R-:W-:-:S04]  /*7e60*/  UIMAD UR7, UR15, UR7, URZ ;  /* 0x000000070f0772a4 */ /* 0x000fc8000f8e023f */
[----:B------:R-:W-:-:S04]  /*7e70*/  UISETP.LT.AND UP1, UPT, UR14, UR7, UPT ;  /* 0x000000070e00728c */ /* 0x000fc8000bf21270 */
[----:B------:R-:W-:-:S12]  /*7e80*/  USEL UR14, UR14, UR7, !UP1 ;  /* 0x000000070e0e7287 */ /* 0x000fd8000c800000 */
.L_x_1243:
[----:B------:R-:W-:Y:S01]  /*7e90*/  UIADD3 UR14, UR14, 0x3f, URZ ;  /* 0x0000003f0e0e7890 */ /* 0x000fe2000fffe03f */
[----:B------:R-:W-:-:S03]  /*7ea0*/  R2UR UR5, R19 ;  /* 0x00000000130572ca */ /* 0x000fc600000e0000 */
[----:B------:R-:W-:-:S04]  /*7eb0*/  USHF.R.S32.HI UR4, URZ, 0x1f, UR14 ;  /* 0x0000001f3f047899 */ /* 0x000fc8000801140e */
[----:B------:R-:W-:-:S04]  /*7ec0*/  ULEA.HI UR4, UR4, UR14, URZ, 0x6 ;  /* 0x0000000e04047291 */ /* 0x000fc8000f8f303f */
[----:B------:R-:W-:-:S04]  /*7ed0*/  USHF.R.S32.HI UR4, URZ, 0x6, UR4 ;  /* 0x000000063f047899 */ /* 0x000fc80008011404 */
[----:B------:R-:W-:-:S04]  /*7ee0*/  UISETP.LT.AND UP1, UPT, UR5, UR4, UPT ;  /* 0x000000040500728c */ /* 0x000fc8000bf21270 */
[----:B------:R-:W-:-:S06]  /*7ef0*/  USEL UR54, UR5, UR4, !UP1 ;  /* 0x0000000405367287 */ /* 0x000fcc000c800000 */
[----:B------:R-:W-:-:S13]  /*7f00*/  ISETP.GE.AND P2, PT, R20, UR54, PT ;  /* 0x0000003614007c0c */ /* 0x000fda000bf46270 */
[----:B------:R-:W-:Y:S05]  /*7f10*/  @!P2 BRA `(.L_x_1246) ;  /* 0x000000200030a947 */ /* 0x000fea0003800000 */
[----:B------:R-:W-:Y:S01]  /*7f20*/  IMAD.MOV.U32 R236, RZ, RZ, R2 ;  /* 0x000000ffffec7224 */ /* 0x000fe200078e0002 */
[----:B------:R-:W-:Y:S01]  /*7f30*/  UMOV UR7, UR38 ;  /* 0x0000002600077c82 */ /* 0x000fe20008000000 */
[----:B------:R-:W-:Y:S01]  /*7f40*/  IMAD.MOV.U32 R21, RZ, RZ, R3 ;  /* 0x000000ffff157224 */ /* 0x000fe200078e0003 */
[----:B------:R-:W-:Y:S01]  /*7f50*/  UMOV UR4, UR36 ;  /* 0x0000002400047c82 */ /* 0x000fe20008000000 */
[----:B------:R-:W-:-:S05]  /*7f60*/  ULDC UR5, c[0x0][0x9d8] ;  /* 0x0002760000057ab9 */ /* 0x000fca0000000800 */
.L_x_1255:
[----:B------:R-:W-:-:S04]  /*7f70*/  UIADD3 UR36, UR4, 0x1, URZ ;  /* 0x0000000104247890 */ /* 0x000fc8000fffe03f */
[----:B------:R-:W-:-:S04]  /*7f80*/  UISETP.NE.AND UP1, UPT, UR36, 0x2, UPT ;  /* 0x000000022400788c */ /* 0x000fc8000bf25270 */
[----:B------:R-:W-:Y:S02]  /*7f90*/  USEL UR38, URZ, 0x1, UP1 ;  /* 0x000000013f267887 */ /* 0x000fe40008800000 */
[----:B------:R-:W-:Y:S02]  /*7fa0*/  USEL UR36, UR36, URZ, UP1 ;  /* 0x0000003f24247287 */ /* 0x000fe40008800000 */
[----:B------:R-:W-:Y:S01]  /*7fb0*/  ULOP3.LUT UR38, UR7, UR38, URZ, 0x3c, !UPT ;  /* 0x0000002607267292 */ /* 0x000fe2000f8e3c3f */
[----:B------:R-:W-:Y:S11]  /*7fc0*/  @!P0 BRA `(.L_x_1247) ;  /* 0x0000000000048947 */ /* 0x000ff60003800000 */
[----:B------:R-:W-:Y:S01]  /*7fd0*/  BPT.TRAP 0x1 ;  /* 0x000000040000795c */ /* 0x000fe20000300000 */
.L_x_1247:
[----:B------:R-:W-:Y:S01]  /*7fe0*/  ULEA UR6, UR36, UR37, 0x3 ;  /* 0x0000002524067291 */ /* 0x000fe2000f8e183f */
[----:B------:R-:W-:-:S05]  /*7ff0*/  IMAD.U32 R2, RZ, RZ, UR38 ;  /* 0x00000026ff027e24 */ /* 0x000fca000f8e00ff */
[----:B------:R-:W-:-:S04]  /*8000*/  SHF.L.U32 R2, R2, 0x1f, RZ ;  /* 0x0000001f02027819 */ /* 0x000fc800000006ff */
[----:B------:R0:W1:Y:S01]  /*8010*/  SYNCS.PHASECHK.TRANS64.TRYWAIT P2, [UR6+0x30830], R2 ;  /* 0x03083002ff0075a7 */ /* 0x0000620008040146 */
[----:B------:R-:W-:Y:S05]  /*8020*/  @!P0 BRA `(.L_x_1248) ;  /* 0x0000000000048947 */ /* 0x000fea0003800000 */
[----:B------:R-:W-:Y:S01]  /*8030*/  BPT.TRAP 0x1 ;  /* 0x000000040000795c */ /* 0x000fe20000300000 */
.L_x_1248:
[-C--:B------:R-:W-:Y:S01]  /*8040*/  FMUL.FTZ R24, R24, R152.reuse ;  /* 0x0000009818187220 */ /* 0x080fe20000410000 */
[----:B------:R-:W-:Y:S01]  /*8050*/  FMUL.FTZ R25, R25, R152 ;  /* 0x0000009819197220 */ /* 0x000fe20000410000 */
[----:B-1----:R-:W-:Y:S06]  /*8060*/  @P2 BRA `(.L_x_1249) ;  /* 0x0000000000082947 */ /* 0x002fec0003800000 */
[----:B------:R-:W1:Y:S02]  /*8070*/  SYNCS.PHASECHK.TRANS64.TRYWAIT P2, [UR6+0x30830], R2 ;  /* 0x03083002ff0075a7 */ /* 0x000e640008040146 */
[----:B-1----:R-:W-:Y:S05]  /*8080*/  @!P2 BRA `(.L_x_1250) ;  /* 0x0000012c0044a947 */ /* 0x002fea0003800000 */
.L_x_1249:
        /* <DEDUP_REMOVED lines=67> */
[----:B------:R-:W-:Y:S01]  /*84c0*/  WARPGROUP.ARRIVE ;  /* 0x00000000000079c5 */ /* 0x000fe20000000000 */
        /* <DEDUP_REMOVED lines=156> */
.L_x_1251:
[----:B------:R-:W-:Y:S01]  /*8e90*/  ULEA UR10, UR4, UR37, 0x3 ;  /* 0x00000025040a7291 */ /* 0x000fe2000f8e183f */
[----:B------:R-:W-:-:S05]  /*8ea0*/  IMAD.U32 R0, RZ, RZ, UR7 ;  /* 0x00000007ff007e24 */ /* 0x000fca000f8e00ff */
[----:B------:R-:W-:-:S04]  /*8eb0*/  SHF.L.U32 R0, R0, 0x1f, RZ ;  /* 0x0000001f00007819 */ /* 0x000fc800000006ff */
[----:B------:R2:W3:Y:S01]  /*8ec0*/  SYNCS.PHASECHK.TRANS64.TRYWAIT P2, [UR10+0x30850], R0 ;  /* 0x03085000ff0075a7 */ /* 0x0004e2000804014a */
[----:B------:R-:W-:Y:S05]  /*8ed0*/  @!P0 BRA `(.L_x_1252) ;  /* 0x0000000000048947 */ /* 0x000fea0003800000 */
[----:B------:R-:W-:Y:S01]  /*8ee0*/  BPT.TRAP 0x1 ;  /* 0x000000040000795c */ /* 0x000fe20000300000 */
.L_x_1252:
[----:B---3--:R-:W-:Y:S05]  /*8ef0*/  @P2 BRA `(.L_x_1253) ;  /* 0x0000000000082947 */ /* 0x008fea0003800000 */
[----:B------:R-:W3:Y:S02]  /*8f00*/  SYNCS.PHASECHK.TRANS64.TRYWAIT P2, [UR10+0x30850], R0 ;  /* 0x03085000ff0075a7 */ /* 0x000ee4000804014a */
[----:B---3--:R-:W-:Y:S05]  /*8f10*/  @!P2 BRA `(.L_x_1254) ;  /* 0x0000011c00b8a947 */ /* 0x008fea0003800000 */
.L_x_1253:
[----:B------:R-:W-:Y:S01]  /*8f20*/  UIADD3 UR6, UR37, 0x400, URZ ;  /* 0x0000040025067890 */ /* 0x000fe2000fffe03f */
[----:B------:R-:W-:Y:S01]  /*8f30*/  WARPGROUP.ARRIVE ;  /* 0x00000000000079c5 */ /* 0x000fe20000000000 */
[----:B------:R-:W-:Y:S01]  /*8f40*/  UMOV UR7, 0x40000040 ;  /* 0x4000004000077882 */ /* 0x000fe20000000000 */
[----:B0-2---:R-:W-:Y:S01]  /*8f50*/  FMUL.FTZ R0, R152, UR5 ;  /* 0x0000000598007c20 */ /* 0x005fe20008410000 */
[----:B------:R-:W-:Y:S01]  /*8f60*/  USHF.R.U32.HI UR6, URZ, 0x4, UR6 ;  /* 0x000000043f067899 */ /* 0x000fe20008011606 */
[----:B-1----:R-:W-:Y:S01]  /*8f70*/  FMUL.FTZ R2, R153, UR5 ;  /* 0x0000000599027c20 */ /* 0x002fe20008410000 */
[----:B------:R-:W-:Y:S01]  /*8f80*/  FMUL.FTZ R156, R156, UR5 ;  /* 0x000000059c9c7c20 */ /* 0x000fe20008410000 */
[----:B------:R-:W-:Y:S01]  /*8f90*/  FMUL.FTZ R153, R154, UR5 ;  /* 0x000000059a997c20 */ /* 0x000fe20008410000 */
[----:B------:R-:W-:Y:S01]  /*8fa0*/  ULOP3.LUT UR6, UR6, 0x3fff, URZ, 0xc0, !UPT ;  /* 0x00003fff06067892 */ /* 0x000fe2000f8ec03f */
[----:B------:R-:W0:Y:S01]  /*8fb0*/  MUFU.TANH R0, R0 ;  /* 0x0000000000007308 */ /* 0x000e220000002400 */
[----:B------:R-:W-:Y:S01]  /*8fc0*/  FMUL.FTZ R157, R157, UR5 ;  /* 0x000000059d9d7c20 */ /* 0x000fe20008410000 */
[----:B------:R-:W-:Y:S01]  /*8fd0*/  FMUL.FTZ R154, R155, UR5 ;  /* 0x000000059b9a7c20 */ /* 0x000fe20008410000 */
[----:B------:R-:W-:Y:S01]  /*8fe0*/  ULOP3.LUT UR6, UR6, 0x2000000, URZ, 0xfc, !UPT ;  /* 0x0200000006067892 */ /* 0x000fe2000f8efc3f */
[----:B------:R-:W-:Y:S01]  /*8ff0*/  FMUL.FTZ R155, R158, UR5 ;  /* 0x000000059e9b7c20 */ /* 0x000fe20008410000 */
[----:B------:R-:W-:Y:S01]  /*9000*/  FMUL.FTZ R158, R159, UR5 ;  /* 0x000000059f9e7c20 */ /* 0x000fe20008410000 */
[----:B------:R-:W-:Y:S01]  /*9010*/  FMUL.FTZ R159, R160, UR5 ;  /* 0x00000005a09f7c20 */ /* 0x000fe20008410000 */
[----:B------:R-:W-:Y:S01]  /*9020*/  ULEA UR4, UR4, UR6, 0xb ;  /* 0x0000000604047291 */ /* 0x000fe2000f8e583f */
[----:B------:R-:W1:Y:S01]  /*9030*/  MUFU.TANH R2, R2 ;  /* 0x0000000200027308 */ /* 0x000e620000002400 */
[----:B------:R-:W-:Y:S01]  /*9040*/  FMUL.FTZ R160, R161, UR5 ;  /* 0x00000005a1a07c20 */ /* 0x000fe20008410000 */
[----:B------:R-:W-:Y:S01]  /*9050*/  FMUL.FTZ R161, R164, UR5 ;  /* 0x00000005a4a17c20 */ /* 0x000fe20008410000 */
[----:B------:R-:W-:Y:S01]  /*9060*/  FMUL.FTZ R164, R165, UR5 ;  /* 0x00000005a5a47c20 */ /* 0x000fe20008410000 */
[----:B------:R-:W-:Y:S01]  /*9070*/  FMUL.FTZ R165, R168, UR5 ;  /* 0x00000005a8a57c20 */ /* 0x000fe20008410000 */
[----:B------:R-:W-:Y:S01]  /*9080*/  FMUL.FTZ R168, R169, UR5 ;  /* 0x00000005a9a87c20 */ /* 0x000fe20008410000 */
[----:B------:R-:W-:Y:S01]  /*9090*/  UMOV UR6, UR4 ;  /* 0x0000000400067c82 */ /* 0x000fe20008000000 */
[----:B------:R-:W-:Y:S01]  /*90a0*/  FMUL.FTZ R169, R172, UR5 ;  /* 0x00000005aca97c20 */ /* 0x000fe20008410000 */
[----:B------:R-:W-:Y:S01]  /*90b0*/  HGMMA.64x256x16.F32 R24, R196, gdesc[UR4].tnspB, R24, gsb0 ;  /* 0x43e00004c4187df0 */ /* 0x000fe20008000818 */
[----:B------:R-:W-:Y:S01]  /*90c0*/  UIADD3 UR6, UR4, 0x80, URZ ;  /* 0x0000008004067890 */ /* 0x000fe2000fffe03f */
[----:B------:R-:W2:Y:S01]  /*90d0*/  MUFU.TANH R156, R156 ;  /* 0x0000009c009c7308 */ /* 0x000ea20000002400 */
[----:B------:R-:W-:Y:S01]  /*90e0*/  UMOV UR7, 0x40000040 ;  /* 0x4000004000077882 */ /* 0x000fe20000000000 */
[----:B0-----:R-:W-:Y:S01]  /*90f0*/  FMNMX.FTZ R3, R0, R21, !PT ;  /* 0x0000001500037209 */ /* 0x001fe20007810000 */
[----:B------:R-:W-:Y:S01]  /*9100*/  FMUL.FTZ R172, R173, UR5 ;  /* 0x00000005adac7c20 */ /* 0x000fe20008410000 */
[----:B------:R-:W-:Y:S01]  /*9110*/  FMUL.FTZ R173, R176, UR5 ;  /* 0x00000005b0ad7c20 */ /* 0x000fe20008410000 */
[----:B------:R-:W-:Y:S01]  /*9120*/  FMUL.FTZ R177, R177, UR5 ;  /* 0x00000005b1b17c20 */ /* 0x000fe20008410000 */
[----:B------:R-:W-:Y:S01]  /*9130*/  FMUL.FTZ R176, R180, UR5 ;  /* 0x00000005b4b07c20 */ /* 0x000fe20008410000 */
[----:B-1----:R-:W-:Y:S01]  /*9140*/  FMNMX.FTZ R3, R2, R3, !PT ;  /* 0x0000000302037209 */ /* 0x002fe20007810000 */
[----:B------:R-:W0:Y:S01]  /*9150*/  MUFU.TANH R157, R157 ;  /* 0x0000009d009d7308 */ /* 0x000e220000002400 */
[----:B------:R-:W-:Y:S01]  /*9160*/  FMUL.FTZ R180, R181, UR5 ;  /* 0x00000005b5b47c20 */ /* 0x000fe20008410000 */
[----:B------:R-:W-:Y:S01]  /*9170*/  FMUL.FTZ R162, R162, UR5 ;  /* 0x00000005a2a27c20 */ /* 0x000fe20008410000 */
[----:B------:R-:W-:Y:S01]  /*9180*/  FMUL.FTZ R163, R163, UR5 ;  /* 0x00000005a3a37c20 */ /* 0x000fe20008410000 */
[----:B------:R-:W-:Y:S01]  /*9190*/  FMUL.FTZ R166, R166, UR5 ;  /* 0x00000005a6a67c20 */ /* 0x000fe20008410000 */
[----:B------:R-:W-:Y:S01]  /*91a0*/  FMUL.FTZ R167, R167, UR5 ;  /* 0x00000005a7a77c20 */ /* 0x000fe20008410000 */
[----:B------:R-:W-:Y:S01]  /*91b0*/  FMUL.FTZ R170, R170, UR5 ;  /* 0x00000005aaaa7c20 */ /* 0x000fe20008410000 */
[----:B------:R-:W-:Y:S01]  /*91c0*/  FMUL.FTZ R171, R171, UR5 ;  /* 0x00000005abab7c20 */ /* 0x000fe20008410000 */
[----:B------:R-:W1:Y:S01]  /*91d0*/  MUFU.TANH R159, R159 ;  /* 0x0000009f009f7308 */ /* 0x000e620000002400 */
[----:B--2---:R-:W-:Y:S01]  /*91e0*/  FMNMX.FTZ R3, R156, R3, !PT ;  /* 0x000000039c037209 */ /* 0x004fe20007810000 */
[----:B------:R-:W-:Y:S01]  /*91f0*/  FMUL.FTZ R174, R174, UR5 ;  /* 0x00000005aeae7c20 */ /* 0x000fe20008410000 */
[----:B------:R-:W-:Y:S01]  /*9200*/  FMUL.FTZ R182, R182, UR5 ;  /* 0x00000005b6b67c20 */ /* 0x000fe20008410000 */
[----:B------:R-:W-:Y:S01]  /*9210*/  FMUL.FTZ R175, R175, UR5 ;  /* 0x00000005afaf7c20 */ /* 0x000fe20008410000 */
[----:B------:R-:W-:Y:S01]  /*9220*/  FMUL.FTZ R178, R178, UR5 ;  /* 0x00000005b2b27c20 */ /* 0x000fe20008410000 */
[----:B------:R-:W-:Y:S01]  /*9230*/  FMUL.FTZ R179, R179, UR5 ;  /* 0x00000005b3b37c20 */ /* 0x000fe20008410000 */
[C---:B------:R-:W-:Y:S01]  /*9240*/  ISETP.GT.AND P2, PT, R20.reuse, UR54, PT ;  /* 0x0000003614007c0c */ /* 0x040fe2000bf44270 */
[----:B------:R-:W2:Y:S01]  /*9250*/  MUFU.TANH R160, R160 ;  /* 0x000000a000a07308 */ /* 0x000ea20000002400 */
[----:B0-----:R-:W-:Y:S01]  /*9260*/  FMNMX.FTZ R3, R157, R3, !PT ;  /* 0x000000039d037209 */ /* 0x001fe20007810000 */
[----:B------:R-:W-:-:S06]  /*9270*/  VIADD R20, R20, 0xffffffff ;  /* 0xffffffff14147836 */ /* 0x000fcc0000000000 */
        /* <DEDUP_REMOVED lines=23> */
[----:B0-----:R-:W-:-:S05]  /*93f0*/  FMNMX.FTZ R3, R180, R3, !PT ;  /* 0x00000003b4037209 */ /* 0x001fca0007810000 */
[----:B------:R-:W0:Y:S02]  /*9400*/  SHFL.BFLY PT, R152, R3, 0x2, 0x1f ;  /* 0x0c401f0003987f89 */ /* 0x000e2400000e0000 */
[----:B------:R-:W-:Y:S01]  /*9410*/  MUFU.TANH R155, R155 ;  /* 0x0000009b009b7308 */ /* 0x000fe20000002400 */
[----:B-1----:R-:W-:-:S07]  /*9420*/  FMNMX.FTZ R181, R153, R236, !PT ;  /* 0x000000ec99b57209 */ /* 0x002fce0007810000 */
[----:B------:R-:W-:Y:S01]  /*9430*/  MUFU.TANH R158, R158 ;  /* 0x0000009e009e7308 */ /* 0x000fe20000002400 */
[----:B--2---:R-:W-:-:S07]  /*9440*/  FMNMX.FTZ R181, R154, R181, !PT ;  /* 0x000000b59ab57209 */ /* 0x004fce0007810000 */
[----:B------:R-:W-:Y:S01]  /*9450*/  MUFU.TANH R162, R162 ;  /* 0x000000a200a27308 */ /* 0x000fe20000002400 */
[----:B0-----:R-:W-:-:S07]  /*9460*/  FMNMX.FTZ R3, R3, R152, !PT ;  /* 0x0000009803037209 */ /* 0x001fce0007810000 */
[----:B------:R-:W-:Y:S01]  /*9470*/  MUFU.TANH R163, R163 ;  /* 0x000000a300a37308 */ /* 0x000fe20000002400 */
[----:B------:R-:W0:Y:S07]  /*9480*/  SHFL.BFLY PT, R152, R3, 0x1, 0x1f ;  /* 0x0c201f0003987f89 */ /* 0x000e2e00000e0000 */
[----:B------:R-:W-:Y:S08]  /*9490*/  MUFU.TANH R166, R166 ;  /* 0x000000a600a67308 */ /* 0x000ff00000002400 */
[----:B------:R-:W-:Y:S08]  /*94a0*/  MUFU.TANH R167, R167 ;  /* 0x000000a700a77308 */ /* 0x000ff00000002400 */
[----:B------:R-:W-:Y:S01]  /*94b0*/  MUFU.TANH R170, R170 ;  /* 0x000000aa00aa7308 */ /* 0x000fe20000002400 */
[----:B0-----:R-:W-:-:S07]  /*94c0*/  FMNMX.FTZ R3, R3, R152, !PT ;  /* 0x0000009803037209 */ /* 0x001fce0007810000 */
[----:B------:R-:W-:Y:S01]  /*94d0*/  MUFU.TANH R171, R171 ;  /* 0x000000ab00ab7308 */ /* 0x000fe20000002400 */
[----:B------:R-:W-:-:S07]  /*94e0*/  FADD.FTZ R21, -R3, R21 ;  /* 0x0000001503157221 */ /* 0x000fce0000010100 */
[----:B------:R-:W-:Y:S08]  /*94f0*/  MUFU.TANH R174, R174 ;  /* 0x000000ae00ae7308 */ /* 0x000ff00000002400 */
[----:B------:R-:W-:Y:S08]  /*9500*/  MUFU.TANH R175, R175 ;  /* 0x000000af00af7308 */ /* 0x000ff00000002400 */
[----:B------:R-:W-:Y:S08]  /*9510*/  MUFU.TANH R178, R178 ;  /* 0x000000b200b27308 */ /* 0x000ff00000002400 */
[----:B------:R-:W-:Y:S01]  /*9520*/  MUFU.TANH R179, R179 ;  /* 0x000000b300b37308 */ /* 0x000fe20000002400 */
        /* <DEDUP_REMOVED lines=13> */
[----:B------:R-:W-:-:S15]  /*9600*/  WARPGROUP.ARRIVE ;  /* 0x00000000000079c5 */ /* 0x000fde0000000000 */
[----:B------:R-:W-:-:S06]  /*9610*/  NOP ;  /* 0x0000000000007918 */ /* 0x000fcc0000000000 */
[----:B------:R-:W-:Y:S01]  /*9620*/  HGMMA.64x256x16.F32 R24, R184, gdesc[UR4].tnspB, R24, gsb0 ;  /* 0x43e00004b8187df0 */ /* 0x000fe20008000818 */
[----:B------:R-:W-:Y:S01]  /*9630*/  ULDC UR6, c[0x0][0x988] ;  /* 0x0002620000067ab9 */ /* 0x000fe20000000800 */
[----:B------:R-:W-:Y:S01]  /*9640*/  UMOV UR7, UR38 ;  /* 0x0000002600077c82 */ /* 0x000fe20008000000 */
[----:B------:R-:W-:-:S04]  /*9650*/  FMUL.FTZ R21, R21, UR6 ;  /* 0x0000000615157c20 */ /* 0x000fc80008410000 */
[----:B------:R0:W-:Y:S02]  /*9660*/  MUFU.EX2 R152, R21 ;  /* 0x0000001500987308 */ /* 0x0001e40000000800 */
[----:B0-----:R-:W-:-:S04]  /*9670*/  FMUL.FTZ R21, R3, UR6 ;  /* 0x0000000603157c20 */ /* 0x001fc80008410000 */
        /* <DEDUP_REMOVED lines=9> */
[--C-:B------:R-:W-:Y:S01]  /*9710*/  FFMA.FTZ R190, R169, UR6, -R21.reuse ;  /* 0x00000006a9be7c23 */ /* 0x100fe20008010815 */
[--C-:B------:R-:W-:Y:S01]  /*9720*/  FFMA.FTZ R160, R172, UR6, -R21.reuse ;  /* 0x00000006aca07c23 */ /* 0x100fe20008010815 */
[----:B------:R-:W-:-:S03]  /*9730*/  FFMA.FTZ R161, R177, UR6, -R21 ;  /* 0x00000006b1a17c23 */ /* 0x000fc60008010815 */
[----:B------:R-:W-:Y:S08]  /*9740*/  MUFU.EX2 R198, R198 ;  /* 0x000000c600c67308 */ /* 0x000ff00000000800 */
[----:B------:R-:W-:Y:S01]  /*9750*/  MUFU.EX2 R192, R192 ;  /* 0x000000c000c07308 */ /* 0x000fe20000000800 */
[----:B0-----:R-:W-:-:S07]  /*9760*/  FFMA.FTZ R15, R152, R15, R196 ;  /* 0x0000000f980f7223 */ /* 0x001fce00000100c4 */
        /* <DEDUP_REMOVED lines=8> */
[----:B------:R-:W-:Y:S01]  /*97f0*/  FMNMX.FTZ R184, R155, R181, !PT ;  /* 0x000000b59bb87209 */ /* 0x000fe20007810000 */
[----:B------:R-:W-:-:S04]  /*9800*/  FFMA.FTZ R185, R157, UR6, -R21 ;  /* 0x000000069db97c23 */ /* 0x000fc80008010815 */
[----:B------:R0:W1:Y:S01]  /*9810*/  MUFU.TANH R181, R182 ;  /* 0x000000b600b57308 */ /* 0x0000620000002400 */
[--C-:B------:R-:W-:Y:S01]  /*9820*/  FFMA.FTZ R157, R164, UR6, -R21.reuse ;  /* 0x00000006a49d7c23 */ /* 0x100fe20008010815 */
[----:B------:R-:W-:Y:S01]  /*9830*/  FMNMX.FTZ R184, R158, R184, !PT ;  /* 0x000000b89eb87209 */ /* 0x000fe20007810000 */
[----:B------:R-:W-:-:S03]  /*9840*/  FFMA.FTZ R186, R176, UR6, -R21 ;  /* 0x00000006b0ba7c23 */ /* 0x000fc60008010815 */
[----:B------:R-:W-:Y:S02]  /*9850*/  FMNMX.FTZ R184, R162, R184, !PT ;  /* 0x000000b8a2b87209 */ /* 0x000fe40007810000 */
[----:B------:R-:W-:Y:S01]  /*9860*/  MUFU.EX2 R185, R185 ;  /* 0x000000b900b97308 */ /* 0x000fe20000000800 */
[----:B0-----:R-:W-:Y:S01]  /*9870*/  FMUL.FTZ R182, R183, UR5 ;  /* 0x00000005b7b67c20 */ /* 0x001fe20008410000 */
[----:B------:R-:W-:-:S04]  /*9880*/  FMNMX.FTZ R184, R163, R184, !PT ;  /* 0x000000b8a3b87209 */ /* 0x000fc80007810000 */
[----:B------:R-:W-:Y:S01]  /*9890*/  FMNMX.FTZ R183, R166, R184, !PT ;  /* 0x000000b8a6b77209 */ /* 0x000fe20007810000 */
[--C-:B------:R-:W-:Y:S01]  /*98a0*/  FFMA.FTZ R184, R173, UR6, -R21.reuse ;  /* 0x00000006adb87c23 */ /* 0x100fe20008010815 */
[----:B------:R-:W-:Y:S01]  /*98b0*/  MUFU.TANH R182, R182 ;  /* 0x000000b600b67308 */ /* 0x000fe20000002400 */
[----:B------:R-:W-:Y:S01]  /*98c0*/  FFMA.FTZ R21, R180, UR6, -R21 ;  /* 0x00000006b4157c23 */ /* 0x000fe20008010815 */
[----:B------:R-:W-:-:S04]  /*98d0*/  FMNMX.FTZ R183, R167, R183, !PT ;  /* 0x000000b7a7b77209 */ /* 0x000fc80007810000 */
[----:B------:R-:W-:Y:S02]  /*98e0*/  FMNMX.FTZ R183, R170, R183, !PT ;  /* 0x000000b7aab77209 */ /* 0x000fe40007810000 */
[----:B------:R-:W-:Y:S02]  /*98f0*/  MUFU.EX2 R157, R157 ;  /* 0x0000009d009d7308 */ /* 0x000fe40000000800 */
[----:B------:R-:W-:-:S04]  /*9900*/  FMNMX.FTZ R183, R171, R183, !PT ;  /* 0x000000b7abb77209 */ /* 0x000fc80007810000 */
[----:B------:R-:W-:Y:S02]  /*9910*/  FMNMX.FTZ R0, R174, R183, !PT ;  /* 0x000000b7ae007209 */ /* 0x000fe40007810000 */
[----:B------:R-:W0:Y:S02]  /*9920*/  MUFU.EX2 R183, R2 ;  /* 0x0000000200b77308 */ /* 0x000e240000000800 */
[----:B------:R-:W-:-:S04]  /*9930*/  FMNMX.FTZ R0, R175, R0, !PT ;  /* 0x00000000af007209 */ /* 0x000fc80007810000 */
[----:B------:R-:W-:Y:S02]  /*9940*/  FMNMX.FTZ R0, R178, R0, !PT ;  /* 0x00000000b2007209 */ /* 0x000fe40007810000 */
[----:B------:R-:W-:Y:S02]  /*9950*/  MUFU.EX2 R184, R184 ;  /* 0x000000b800b87308 */ /* 0x000fe40000000800 */
[----:B------:R-:W-:-:S04]  /*9960*/  FMNMX.FTZ R0, R179, R0, !PT ;  /* 0x00000000b3007209 */ /* 0x000fc80007810000 */
[----:B-1----:R-:W-:Y:S02]  /*9970*/  FMNMX.FTZ R0, R181, R0, !PT ;  /* 0x00000000b5007209 */ /* 0x002fe40007810000 */
[----:B------:R-:W-:Y:S01]  /*9980*/  MUFU.EX2 R186, R186 ;  /* 0x000000ba00ba7308 */ /* 0x000fe20000000800 */
[C---:B0-----:R-:W-:Y:S01]  /*9990*/  FADD.FTZ R15, R183.reuse, R15 ;  /* 0x0000000fb70f7221 */ /* 0x041fe20000010000 */
[----:B------:R-:W-:Y:S02]  /*99a0*/  FMNMX.FTZ R0, R182, R0, !PT ;  /* 0x00000000b6007209 */ /* 0x000fe40007810000 */
[----:B------:R-:W-:Y:S01]  /*99b0*/  F2FP.F16.F32.PACK_AB R196, R183, R196 ;  /* 0x000000c4b7c4723e */ /* 0x000fe200000000ff */
[----:B------:R-:W-:Y:S01]  /*99c0*/  FADD.FTZ R15, R198, R15 ;  /* 0x0000000fc60f7221 */ /* 0x000fe20000010000 */
[----:B------:R-:W-:Y:S01]  /*99d0*/  F2FP.F16.F32.PACK_AB R198, R185, R198 ;  /* 0x000000c6b9c6723e */ /* 0x000fe200000000ff */
[----:B------:R-:W0:Y:S01]  /*99e0*/  SHFL.BFLY PT, R2, R0, 0x2, 0x1f ;  /* 0x0c401f0000027f89 */ /* 0x000e2200000e0000 */
[----:B------:R-:W-:Y:S01]  /*99f0*/  MUFU.EX2 R21, R21 ;  /* 0x0000001500157308 */ /* 0x000fe20000000800 */
[----:B0-----:R-:W-:-:S05]  /*9a00*/  FMNMX.FTZ R0, R0, R2, !PT ;  /* 0x0000000200007209 */ /* 0x001fca0007810000 */
[----:B------:R-:W0:Y:S02]  /*9a10*/  SHFL.BFLY PT, R2, R0, 0x1, 0x1f ;  /* 0x0c201f0000027f89 */ /* 0x000e2400000e0000 */
[----:B0-----:R-:W-:-:S05]  /*9a20*/  FMNMX.FTZ R2, R0, R2, !PT ;  /* 0x0000000200027209 */ /* 0x001fca0007810000 */
[C---:B------:R-:W-:Y:S01]  /*9a30*/  FMUL.FTZ R164, R2.reuse, UR6 ;  /* 0x0000000602a47c20 */ /* 0x040fe20008410000 */
[----:B------:R-:W-:Y:S01]  /*9a40*/  FADD.FTZ R0, -R2, R236 ;  /* 0x000000ec02007221 */ /* 0x000fe20000010100 */
[----:B------:R-:W-:Y:S02]  /*9a50*/  IMAD.MOV.U32 R236, RZ, RZ, R2 ;  /* 0x000000ffffec7224 */ /* 0x000fe400078e0002 */
[--C-:B------:R-:W-:Y:S01]  /*9a60*/  FFMA.FTZ R197, R153, UR6, -R164.reuse ;  /* 0x0000000699c57c23 */ /* 0x100fe200080108a4 */
[--C-:B------:R-:W-:Y:S01]  /*9a70*/  FFMA.FTZ R153, R154, UR6, -R164.reuse ;  /* 0x000000069a997c23 */ /* 0x100fe200080108a4 */
[----:B------:R-:W-:Y:S02]  /*9a80*/  IMAD.U32 R154, RZ, RZ, UR36 ;  /* 0x00000024ff9a7e24 */ /* 0x000fe4000f8e00ff */
[----:B------:R-:W-:Y:S01]  /*9a90*/  FMUL.FTZ R0, R0, UR6 ;  /* 0x0000000600007c20 */ /* 0x000fe20008410000 */
[--C-:B------:R-:W-:Y:S01]  /*9aa0*/  FFMA.FTZ R199, R155, UR6, -R164.reuse ;  /* 0x000000069bc77c23 */ /* 0x100fe200080108a4 */
[--C-:B------:R-:W-:Y:S01]  /*9ab0*/  FFMA.FTZ R155, R158, UR6, -R164.reuse ;  /* 0x000000069e9b7c23 */ /* 0x100fe200080108a4 */
[----:B------:R-:W-:Y:S01]  /*9ac0*/  MUFU.EX2 R197, R197 ;  /* 0x000000c500c57308 */ /* 0x000fe20000000800 */
[----:B------:R-:W-:Y:S01]  /*9ad0*/  @!P1 LEA R154, R154, UR37, 0x3 ;  /* 0x000000259a9a9c11 */ /* 0x000fe2000f8e18ff */
[--C-:B------:R-:W-:Y:S01]  /*9ae0*/  FFMA.FTZ R193, R162, UR6, -R164.reuse ;  /* 0x00000006a2c17c23 */ /* 0x100fe200080108a4 */
[--C-:B------:R-:W-:Y:S01]  /*9af0*/  FFMA.FTZ R163, R163, UR6, -R164.reuse ;  /* 0x00000006a3a37c23 */ /* 0x100fe200080108a4 */
[--C-:B------:R-:W-:Y:S01]  /*9b00*/  FFMA.FTZ R195, R166, UR6, -R164.reuse ;  /* 0x00000006a6c37c23 */ /* 0x100fe200080108a4 */
[----:B------:R-:W-:Y:S01]  /*9b10*/  FFMA.FTZ R170, R170, UR6, -R164 ;  /* 0x00000006aaaa7c23 */ /* 0x000fe200080108a4 */
[----:B------:R-:W-:-:S02]  /*9b20*/  @!P1 VIADD R154, R154, 0x30840 ;  /* 0x000308409a9a9836 */ /* 0x000fc40000000000 */
[--C-:B------:R-:W-:Y:S01]  /*9b30*/  FFMA.FTZ R171, R171, UR6, -R164.reuse ;  /* 0x00000006abab7c23 */ /* 0x100fe200080108a4 */
[----:B------:R-:W0:Y:S01]  /*9b40*/  MUFU.EX2 R0, R0 ;  /* 0x0000000000007308 */ /* 0x000e220000000800 */
[--C-:B------:R-:W-:Y:S01]  /*9b50*/  FFMA.FTZ R174, R174, UR6, -R164.reuse ;  /* 0x00000006aeae7c23 */ /* 0x100fe200080108a4 */
[----:B------:R-:W-:Y:S01]  /*9b60*/  FFMA.FTZ R175, R175, UR6, -R164 ;  /* 0x00000006afaf7c23 */ /* 0x000fe200080108a4 */
[----:B------:R-:W-:Y:S01]  /*9b70*/  @!P1 PRMT R154, RZ, 0x654, R154 ;  /* 0x00000654ff9a9816 */ /* 0x000fe2000000009a */
[--C-:B------:R-:W-:Y:S01]  /*9b80*/  FFMA.FTZ R178, R178, UR6, -R164.reuse ;  /* 0x00000006b2b27c23 */ /* 0x100fe200080108a4 */
[--C-:B------:R-:W-:Y:S01]  /*9b90*/  FFMA.FTZ R179, R179, UR6, -R164.reuse ;  /* 0x00000006b3b37c23 */ /* 0x100fe200080108a4 */
[----:B------:R-:W-:Y:S01]  /*9ba0*/  FFMA.FTZ R181, R181, UR6, -R164 ;  /* 0x00000006b5b57c23 */ /* 0x000fe200080108a4 */
[----:B------:R1:W-:Y:S01]  /*9bb0*/  @!P1 SYNCS.ARRIVE.TRANS64.RED.A1T0 RZ, [R154+URZ], RZ ;  /* 0x000000ff9aff99a7 */ /* 0x0003e2000810043f */
[----:B------:R-:W2:Y:S01]  /*9bc0*/  MUFU.EX2 R153, R153 ;  /* 0x0000009900997308 */ /* 0x000ea20000000800 */
[----:B-1----:R-:W-:-:S07]  /*9bd0*/  IMAD.U32 R154, RZ, RZ, UR10 ;  /* 0x0000000aff9a7e24 */ /* 0x002fce000f8e00ff */
[----:B------:R-:W1:Y:S01]  /*9be0*/  MUFU.EX2 R199, R199 ;  /* 0x000000c700c77308 */ /* 0x000e620000000800 */
[----:B0-----:R-:W-:Y:S01]  /*9bf0*/  FFMA.FTZ R162, R0, R14, R197 ;  /* 0x0000000e00a27223 */ /* 0x001fe200000100c5 */
[----:B------:R-:W-:Y:S01]  /*9c00*/  FADD.FTZ R14, R185, R15 ;  /* 0x0000000fb90e7221 */ /* 0x000fe20000010000 */
[----:B------:R-:W-:-:S03]  /*9c10*/  @!P1 VIADD R158, R154, 0x30860 ;  /* 0x000308609a9e9836 */ /* 0x000fc60000000000 */
[----:B------:R-:W-:Y:S01]  /*9c20*/  FADD.FTZ R14, R192, R14 ;  /* 0x0000000ec00e7221 */ /* 0x000fe20000010000 */
[C---:B------:R-:W-:Y:S01]  /*9c30*/  F2FP.F16.F32.PACK_AB R192, R156.reuse, R192 ;  /* 0x000000c09cc0723e */ /* 0x040fe200000000ff */
[----:B------:R-:W0:Y:S01]  /*9c40*/  MUFU.EX2 R155, R155 ;  /* 0x0000009b009b7308 */ /* 0x000e220000000800 */
[----:B------:R-:W-:Y:S01]  /*9c50*/  @!P1 PRMT R158, RZ, 0x654, R158 ;  /* 0x00000654ff9e9816 */ /* 0x000fe2000000009e */
[C---:B--2---:R-:W-:Y:S01]  /*9c60*/  FADD.FTZ R162, R153.reuse, R162 ;  /* 0x000000a299a27221 */ /* 0x044fe20000010000 */
[----:B------:R-:W-:Y:S01]  /*9c70*/  FADD.FTZ R14, R156, R14 ;  /* 0x0000000e9c0e7221 */ /* 0x000fe20000010000 */
[----:B------:R-:W-:Y:S01]  /*9c80*/  F2FP.F16.F32.PACK_AB R197, R153, R197 ;  /* 0x000000c599c5723e */ /* 0x000fe200000000ff */
[----:B------:R2:W-:Y:S02]  /*9c90*/  @!P1 SYNCS.ARRIVE.TRANS64.RED.A1T0 RZ, [R158+URZ], RZ ;  /* 0x000000ff9eff99a7 */ /* 0x0005e4000810043f */
[----:B------:R-:W-:Y:S01]  /*9ca0*/  FADD.FTZ R15, R194, R14 ;  /* 0x0000000ec20f7221 */ /* 0x000fe20000010000 */
[----:B------:R-:W3:Y:S01]  /*9cb0*/  MUFU.EX2 R193, R193 ;  /* 0x000000c100c17308 */ /* 0x000ee20000000800 */
[----:B-1----:R-:W-:Y:S01]  /*9cc0*/  FADD.FTZ R162, R199, R162 ;  /* 0x000000a2c7a27221 */ /* 0x002fe20000010000 */
[C---:B------:R-:W-:Y:S01]  /*9cd0*/  F2FP.F16.F32.PACK_AB R194, R157.reuse, R194 ;  /* 0x000000c29dc2723e */ /* 0x040fe200000000ff */
[----:B------:R-:W-:Y:S01]  /*9ce0*/  FADD.FTZ R15, R157, R15 ;  /* 0x0000000f9d0f7221 */ /* 0x000fe20000010000 */
[--C-:B--2---:R-:W-:Y:S01]  /*9cf0*/  FFMA.FTZ R158, R167, UR6, -R164.reuse ;  /* 0x00000006a79e7c23 */ /* 0x104fe200080108a4 */
[----:B------:R-:W-:-:S02]  /*9d00*/  FFMA.FTZ R164, R182, UR6, -R164 ;  /* 0x00000006b6a47c23 */ /* 0x000fc400080108a4 */
[----:B------:R-:W-:Y:S01]  /*9d10*/  FADD.FTZ R15, R188, R15 ;  /* 0x0000000fbc0f7221 */ /* 0x000fe20000010000 */
[----:B------:R-:W1:Y:S01]  /*9d20*/  MUFU.EX2 R154, R163 ;  /* 0x000000a3009a7308 */ /* 0x000e620000000800 */
[C---:B0-----:R-:W-:Y:S01]  /*9d30*/  FADD.FTZ R162, R155.reuse, R162 ;  /* 0x000000a29ba27221 */ /* 0x041fe20000010000 */
[----:B------:R-:W-:Y:S01]  /*9d40*/  F2FP.F16.F32.PACK_AB R199, R155, R199 ;  /* 0x000000c79bc7723e */ /* 0x000fe200000000ff */
[C---:B------:R-:W-:Y:S01]  /*9d50*/  FADD.FTZ R15, R159.reuse, R15 ;  /* 0x0000000f9f0f7221 */ /* 0x040fe20000010000 */
[----:B------:R-:W-:-:S03]  /*9d60*/  F2FP.F16.F32.PACK_AB R188, R159, R188 ;  /* 0x000000bc9fbc723e */ /* 0x000fc600000000ff */
[----:B------:R-:W-:Y:S01]  /*9d70*/  FADD.FTZ R15, R190, R15 ;  /* 0x0000000fbe0f7221 */ /* 0x000fe20000010000 */
[----:B------:R-:W0:Y:S01]  /*9d80*/  MUFU.EX2 R195, R195 ;  /* 0x000000c300c37308 */ /* 0x000e220000000800 */
[----:B---3--:R-:W-:Y:S01]  /*9d90*/  FADD.FTZ R162, R193, R162 ;  /* 0x000000a2c1a27221 */ /* 0x008fe20000010000 */
[C---:B------:R-:W-:Y:S01]  /*9da0*/  F2FP.F16.F32.PACK_AB R190, R160.reuse, R190 ;  /* 0x000000bea0be723e */ /* 0x040fe200000000ff */
[----:B------:R-:W-:-:S04]  /*9db0*/  FADD.FTZ R15, R160, R15 ;  /* 0x0000000fa00f7221 */ /* 0x000fc80000010000 */
[----:B------:R-:W-:Y:S01]  /*9dc0*/  FADD.FTZ R15, R184, R15 ;  /* 0x0000000fb80f7221 */ /* 0x000fe20000010000 */
[----:B------:R-:W2:Y:S01]  /*9dd0*/  MUFU.EX2 R158, R158 ;  /* 0x0000009e009e7308 */ /* 0x000ea20000000800 */
[C---:B-1----:R-:W-:Y:S01]  /*9de0*/  FADD.FTZ R162, R154.reuse, R162 ;  /* 0x000000a29aa27221 */ /* 0x042fe20000010000 */
[----:B------:R-:W-:Y:S01]  /*9df0*/  F2FP.F16.F32.PACK_AB R193, R154, R193 ;  /* 0x000000c19ac1723e */ /* 0x000fe200000000ff */
[C---:B------:R-:W-:Y:S01]  /*9e00*/  FADD.FTZ R15, R161.reuse, R15 ;  /* 0x0000000fa10f7221 */ /* 0x040fe20000010000 */
[----:B------:R-:W-:-:S03]  /*9e10*/  F2FP.F16.F32.PACK_AB R184, R161, R184 ;  /* 0x000000b8a1b8723e */ /* 0x000fc600000000ff */
[----:B------:R-:W-:Y:S01]  /*9e20*/  FADD.FTZ R154, R186, R15 ;  /* 0x0000000fba9a7221 */ /* 0x000fe20000010000 */
[----:B------:R-:W1:Y:S01]  /*9e30*/  MUFU.EX2 R170, R170 ;  /* 0x000000aa00aa7308 */ /* 0x000e620000000800 */
[----:B0-----:R-:W-:Y:S01]  /*9e40*/  FADD.FTZ R14, R195, R162 ;  /* 0x000000a2c30e7221 */ /* 0x001fe20000010000 */
[C---:B------:R-:W-:Y:S01]  /*9e50*/  F2FP.F16.F32.PACK_AB R186, R21.reuse, R186 ;  /* 0x000000ba15ba723e */ /* 0x040fe200000000ff */
[----:B------:R-:W-:Y:S01]  /*9e60*/  FADD.FTZ R15, R21, R154 ;  /* 0x0000009a150f7221 */ /* 0x000fe20000010000 */
[----:B------:R-:W-:-:S04]  /*9e70*/  IMAD.MOV.U32 R21, RZ, RZ, R3 ;  /* 0x000000ffff157224 */ /* 0x000fc800078e0003 */
[----:B------:R-:W0:Y:S01]  /*9e80*/  MUFU.EX2 R171, R171 ;  /* 0x000000ab00ab7308 */ /* 0x000e220000000800 */
[C---:B--2---:R-:W-:Y:S01]  /*9e90*/  FADD.FTZ R14, R158.reuse, R14 ;  /* 0x0000000e9e0e7221 */ /* 0x044fe20000010000 */
[----:B------:R-:W-:-:S06]  /*9ea0*/  F2FP.F16.F32.PACK_AB R195, R158, R195 ;  /* 0x000000c39ec3723e */ /* 0x000fcc00000000ff */
        /* <DEDUP_REMOVED lines=14> */
[----:B------:R-:W-:-:S03]  /*9f90*/  F2FP.F16.F32.PACK_AB R185, R179, R178 ;  /* 0x000000b2b3b9723e */ /* 0x000fc600000000ff */
[----:B-1----:R-:W-:-:S04]  /*9fa0*/  FADD.FTZ R153, R181, R14 ;  /* 0x0000000eb5997221 */ /* 0x002fc80000010000 */
[C---:B0-----:R-:W-:Y:S01]  /*9fb0*/  FADD.FTZ R14, R164.reuse, R153 ;  /* 0x00000099a40e7221 */ /* 0x041fe20000010000 */
[----:B------:R-:W-:Y:S01]  /*9fc0*/  F2FP.F16.F32.PACK_AB R187, R164, R181 ;  /* 0x000000b5a4bb723e */ /* 0x000fe200000000ff */
[----:B------:R-:W-:Y:S06]  /*9fd0*/  @P2 BRA `(.L_x_1255) ;  /* 0xffffffdc00e42947 */ /* 0x000fec000383ffff */
.L_x_1246:
[----:B------:R-:W-:-:S13]  /*9fe0*/  R2UR UR4, R19 ;  /* 0x00000000130472ca */ /* 0x000fda00000e0000 */
[----:B------:R-:W-:-:S13]  /*9ff0*/  ISETP.GE.AND P2, PT, R20, UR4, PT ;  /* 0x0000000414007c0c */ /* 0x000fda000bf46270 */
[----:B------:R-:W-:Y:S05]  /*a000*/  @!P2 BRA `(.L_x_1256) ;  /* 0x0000002800e0a947 */ /* 0x000fea0003800000 */
[----:B------:R-:W-:Y:S01]  /*a010*/  IMAD.MOV.U32 R21, RZ, RZ, R2 ;  /* 0x000000ffff157224 */ /* 0x000fe200078e0002 */
[----:B------:R-:W-:Y:S01]  /*a020*/  UMOV UR7, UR38 ;  /* 0x0000002600077c82 */ /* 0x000fe20008000000 */
[----:B------:R-:W-:Y:S01]  /*a030*/  IMAD.MOV.U32 R236, RZ, RZ, R3 ;  /* 0x000000ffffec7224 */ /* 0x000fe200078e0003 */
[----:B------:R-:W-:Y:S01]  /*a040*/  UMOV UR4, UR36 ;  /* 0x0000002400047c82 */ /* 0x000fe20008000000 */
[----:B------:R-:W-:Y:S01]  /*a050*/  ULDC UR54, c[0x0][0x9e4] ;  /* 0x0002790000367ab9 */ /* 0x000fe20000000800 */
[----:B------:R-:W-:-:S05]  /*a060*/  ULDC UR5, c[0x0][0x9d8] ;  /* 0x0002760000057ab9 */ /* 0x000fca0000000800 */
.L_x_1273:
[----:B------:R-:W-:-:S04]  /*a070*/  UIADD3 UR36, UR4, 0x1, URZ ;  /* 0x0000000104247890 */ /* 0x000fc8000fffe03f */
[----:B------:R-:W-:-:S04]  /*a080*/  UISETP.NE.AND UP1, UPT, UR36, 0x2, UPT ;  /* 0x000000022400788c */ /* 0x000fc8000bf25270 */
[----:B------:R-:W-:Y:S02]  /*a090*/  USEL UR38, URZ, 0x1, UP1 ;  /* 0x000000013f267887 */ /* 0x000fe40008800000 */
[----:B------:R-:W-:Y:S02]  /*a0a0*/  USEL UR36, UR36, URZ, UP1 ;  /* 0x0000003f24247287 */ /* 0x000fe40008800000 */
[----:B------:R-:W-:Y:S01]  /*a0b0*/  ULOP3.LUT UR38, UR7, UR38, URZ, 0x3c, !UPT ;  /* 0x0000002607267292 */ /* 0x000fe2000f8e3c3f */
[----:B------:R-:W-:Y:S11]  /*a0c0*/  @!P0 BRA `(.L_x_1257) ;  /* 0x0000000000048947 */ /* 0x000ff60003800000 */
[----:B------:R-:W-:Y:S01]  /*a0d0*/  BPT.TRAP 0x1 ;  /* 0x000000040000795c */ /* 0x000fe20000300000 */
.L_x_1257:
[----:B------:R-:W-:Y:S01]  /*a0e0*/  ULEA UR6, UR36, UR37, 0x3 ;  /* 0x0000002524067291 */ /* 0x000fe2000f8e183f */
[----:B------:R-:W-:-:S05]  /*a0f0*/  IMAD.U32 R2, RZ, RZ, UR38 ;  /* 0x00000026ff027e24 */ /* 0x000fca000f8e00ff */
[----:B------:R-:W-:-:S04]  /*a100*/  SHF.L.U32 R2, R2, 0x1f, RZ ;  /* 0x0000001f02027819 */ /* 0x000fc800000006ff */
[----:B------:R0:W1:Y:S01]  /*a110*/  SYNCS.PHASECHK.TRANS64.TRYWAIT P2, [UR6+0x30830], R2 ;  /* 0x03083002ff0075a7 */ /* 0x0000620008040146 */
[----:B------:R-:W-:Y:S05]  /*a120*/  @!P0 BRA `(.L_x_1258) ;  /* 0x0000000000048947 */ /* 0x000fea0003800000 */
[----:B------:R-:W-:Y:S01]  /*a130*/  BPT.TRAP 0x1 ;  /* 0x000000040000795c */ /* 0x000fe20000300000 */
.L_x_1258:
[-C--:B------:R-:W-:Y:S01]  /*a140*/  FMUL.FTZ R24, R24, R152.reuse ;  /* 0x0000009818187220 */ /* 0x080fe20000410000 */
[----:B------:R-:W-:Y:S01]  /*a150*/  FMUL.FTZ R25, R25, R152 ;  /* 0x0000009819197220 */ /* 0x000fe20000410000 */
[----:B-1----:R-:W-:Y:S06]  /*a160*/  @P2 BRA `(.L_x_1259) ;  /* 0x0000000000082947 */ /* 0x002fec0003800000 */
[----:B------:R-:W1:Y:S02]  /*a170*/  SYNCS.PHASECHK.TRANS64.TRYWAIT P2, [UR6+0x30830], R2 ;  /* 0x03083002ff0075a7 */ /* 0x000e640008040146 */
[----:B-1----:R-:W-:Y:S05]  /*a180*/  @!P2 BRA `(.L_x_1260) ;  /* 0x0000010c0034a947 */ /* 0x002fea0003800000 */
.L_x_1259:
        /* <DEDUP_REMOVED lines=224> */
.L_x_1261:
[----:B------:R-:W-:Y:S01]  /*af90*/  ULEA UR10, UR4, UR37, 0x3 ;  /* 0x00000025040a7291 */ /* 0x000fe2000f8e183f */
[----:B------:R-:W-:-:S05]  /*afa0*/  IMAD.U32 R0, RZ, RZ, UR7 ;  /* 0x00000007ff007e24 */ /* 0x000fca000f8e00ff */
[----:B------:R-:W-:-:S04]  /*afb0*/  SHF.L.U32 R0, R0, 0x1f, RZ ;  /* 0x0000001f00007819 */ /* 0x000fc800000006ff */
[----:B------:R2:W3:Y:S01]  /*afc0*/  SYNCS.PHASECHK.TRANS64.TRYWAIT P2, [UR10+0x30850], R0 ;  /* 0x03085000ff0075a7 */ /* 0x0004e2000804014a */
[----:B------:R-:W-:Y:S05]  /*afd0*/  @!P0 BRA `(.L_x_1262) ;  /* 0x0000000000048947 */ /* 0x000fea0003800000 */
[----:B------:R-:W-:Y:S01]  /*afe0*/  BPT.TRAP 0x1 ;  /* 0x000000040000795c */ /* 0x000fe20000300000 */
.L_x_1262:
[----:B---3--:R-:W-:Y:S05]  /*aff0*/  @P2 BRA `(.L_x_1263) ;  /* 0x0000000000082947 */ /* 0x008fea0003800000 */
[----:B------:R-:W3:Y:S02]  /*b000*/  SYNCS.PHASECHK.TRANS64.TRYWAIT P2, [UR10+0x30850], R0 ;  /* 0x03085000ff0075a7 */ /* 0x000ee4000804014a */
[----:B---3--:R-:W-:Y:S05]  /*b010*/  @!P2 BRA `(.L_x_1264) ;  /* 0x000000fc00a8a947 */ /* 0x008fea0003800000 */
.L_x_1263:
[----:B------:R-:W-:Y:S01]  /*b020*/  UIADD3 UR6, UR37, 0x400, URZ ;  /* 0x0000040025067890 */ /* 0x000fe2000fffe03f */
[----:B------:R-:W-:Y:S01]  /*b030*/  WARPGROUP.ARRIVE ;  /* 0x00000000000079c5 */ /* 0x000fe20000000000 */
[----:B------:R-:W-:Y:S01]  /*b040*/  UMOV UR7, 0x40000040 ;  /* 0x4000004000077882 */ /* 0x000fe20000000000 */
[----:B------:R-:W-:Y:S01]  /*b050*/  PLOP3.LUT P2, PT, PT, PT, UP0, 0x80, 0x0 ;  /* 0x000000000000781c */ /* 0x000fe20003f4f008 */
[----:B------:R-:W-:Y:S01]  /*b060*/  USHF.R.U32.HI UR6, URZ, 0x4, UR6 ;  /* 0x000000043f067899 */ /* 0x000fe20008011606 */
[----:B0-2---:R-:W-:Y:S01]  /*b070*/  FMUL.FTZ R0, R154, UR5 ;  /* 0x000000059a007c20 */ /* 0x005fe20008410000 */
[----:B------:R-:W-:Y:S01]  /*b080*/  FMUL.FTZ R154, R158, UR5 ;  /* 0x000000059e9a7c20 */ /* 0x000fe20008410000 */
        /* <DEDUP_REMOVED lines=20> */
[----:B------:R-:W-:Y:S01]  /*b1d0*/  FMUL.FTZ R172, R172, UR5 ;  /* 0x00000005acac7c20 */ /* 0x000fe20008410000 */
[----:B------:R-:W-:Y:S01]  /*b1e0*/  UMOV UR7, 0x40000040 ;  /* 0x4000004000077882 */ /* 0x000fe20000000000 */
[----:B------:R-:W-:Y:S01]  /*b1f0*/  FMUL.FTZ R173, R173, UR5 ;  /* 0x00000005adad7c20 */ /* 0x000fe20008410000 */
[----:B------:R-:W-:Y:S01]  /*b200*/  FMUL.FTZ R176, R176, UR5 ;  /* 0x00000005b0b07c20 */ /* 0x000fe20008410000 */
[----:B------:R-:W-:Y:S01]  /*b210*/  FMUL.FTZ R180, R180, UR5 ;  /* 0x00000005b4b47c20 */ /* 0x000fe20008410000 */
[----:B------:R-:W-:Y:S01]  /*b220*/  FMUL.FTZ R181, R181, UR5 ;  /* 0x00000005b5b57c20 */ /* 0x000fe20008410000 */
[----:B------:R-:W-:Y:S01]  /*b230*/  FMUL.FTZ R178, R183, UR5 ;  /* 0x00000005b7b27c20 */ /* 0x000fe20008410000 */
[----:B------:R-:W0:Y:S08]  /*b240*/  MUFU.TANH R153, R153 ;  /* 0x0000009900997308 */ /* 0x000e300000002400 */
        /* <DEDUP_REMOVED lines=34> */
[----:B------:R-:W-:-:S15]  /*b470*/  WARPGROUP.ARRIVE ;  /* 0x00000000000079c5 */ /* 0x000fde0000000000 */
[----:B------:R-:W-:-:S06]  /*b480*/  NOP ;  /* 0x0000000000007918 */ /* 0x000fcc0000000000 */
[----:B------:R-:W-:Y:S03]  /*b490*/  HGMMA.64x256x16.F32 R24, R184, gdesc[UR4].tnspB, R24, gsb0 ;  /* 0x43e00004b8187df0 */ /* 0x000fe60008000818 */
[----:B------:R-:W-:Y:S02]  /*b4a0*/  WARPGROUP.DEPBAR.LE gsb0, 0x0 ;  /* 0x00008000000079c5 */ /* 0x000fe40000010000 */
[----:B------:R-:W-:Y:S02]  /*b4b0*/  VIADD R186, R18, UR61 ;  /* 0x0000003d12ba7c36 */ /* 0x000fe40008000000 */
[----:B------:R-:W-:Y:S01]  /*b4c0*/  FMUL.FTZ R184, R152, UR5 ;  /* 0x0000000598b87c20 */ /* 0x000fe20008410000 */
[----:B------:R-:W-:Y:S01]  /*b4d0*/  FMUL.FTZ R152, R155, UR5 ;  /* 0x000000059b987c20 */ /* 0x000fe20008410000 */
[----:B------:R-:W-:Y:S01]  /*b4e0*/  FMUL.FTZ R155, R159, UR5 ;  /* 0x000000059f9b7c20 */ /* 0x000fe20008410000 */
[----:B-1----:R-:W-:Y:S01]  /*b4f0*/  @P2 IMAD.HI.U32 R2, R186, UR4, RZ ;  /* 0x00000004ba022c27 */ /* 0x002fe2000f8e00ff */
[----:B------:R-:W-:-:S03]  /*b500*/  @UP0 ULDC UR4, c[0x0][0x450] ;  /* 0x0001140000040ab9 */ /* 0x000fc60000000800 */
[----:B------:R-:W-:Y:S01]  /*b510*/  FMUL.FTZ R159, R163, UR5 ;  /* 0x00000005a39f7c20 */ /* 0x000fe20008410000 */
[----:B------:R-:W-:Y:S01]  /*b520*/  FMUL.FTZ R163, R167, UR5 ;  /* 0x00000005a7a37c20 */ /* 0x000fe20008410000 */
[----:B------:R-:W-:Y:S01]  /*b530*/  FMUL.FTZ R167, R171, UR5 ;  /* 0x00000005aba77c20 */ /* 0x000fe20008410000 */
[----:B------:R-:W-:Y:S01]  /*b540*/  @P2 SHF.R.U32.HI R186, RZ, UR4, R2 ;  /* 0x00000004ffba2c19 */ /* 0x000fe20008011602 */
[----:B------:R-:W-:Y:S02]  /*b550*/  IMAD.U32 R2, RZ, RZ, UR36 ;  /* 0x00000024ff027e24 */ /* 0x000fe4000f8e00ff */
[----:B------:R-:W-:Y:S01]  /*b560*/  FMUL.FTZ R171, R175, UR5 ;  /* 0x00000005afab7c20 */ /* 0x000fe20008410000 */
[----:B------:R-:W-:Y:S01]  /*b570*/  FMUL.FTZ R175, R179, UR5 ;  /* 0x00000005b3af7c20 */ /* 0x000fe20008410000 */
[----:B------:R-:W-:Y:S01]  /*b580*/  FMUL.FTZ R185, R177, UR5 ;  /* 0x00000005b1b97c20 */ /* 0x000fe20008410000 */
[----:B------:R-:W1:Y:S01]  /*b590*/  SHFL.IDX PT, R189, R186, RZ, 0x1c1f ;  /* 0x001c1fffbabd7589 */ /* 0x000e6200000e0000 */
[----:B------:R-:W-:Y:S01]  /*b5a0*/  @!P1 LEA R2, R2, UR37, 0x3 ;  /* 0x0000002502029c11 */ /* 0x000fe2000f8e18ff */
[----:B------:R-:W-:-:S02]  /*b5b0*/  IMAD.SHL.U32 R179, R20, 0x40, RZ ;  /* 0x0000004014b37824 */ /* 0x000fc400078e00ff */
[----:B------:R-:W-:Y:S01]  /*b5c0*/  FMUL.FTZ R177, R182, UR5 ;  /* 0x00000005b6b17c20 */ /* 0x000fe20008410000 */
[----:B------:R-:W-:Y:S01]  /*b5d0*/  IMAD.U32 R187, RZ, RZ, UR39 ;  /* 0x00000027ffbb7e24 */ /* 0x000fe2000f8e00ff */
[----:B------:R-:W0:Y:S01]  /*b5e0*/  MUFU.TANH R184, R184 ;  /* 0x000000b800b87308 */ /* 0x000e220000002400 */
[----:B------:R-:W-:Y:S01]  /*b5f0*/  @!P1 VIADD R2, R2, 0x30840 ;  /* 0x0003084002029836 */ /* 0x000fe20000000000 */
[----:B------:R-:W-:-:S04]  /*b600*/  ULDC UR4, c[0x0][0x9e0] ;  /* 0x0002780000047ab9 */ /* 0x000fc80000000800 */
[----:B------:R-:W-:Y:S02]  /*b610*/  @!P1 PRMT R2, RZ, 0x654, R2 ;  /* 0x00000654ff029816 */ /* 0x000fe40000000002 */
[----:B------:R-:W0:Y:S02]  /*b620*/  MUFU.TANH R152, R152 ;  /* 0x0000009800987308 */ /* 0x000e240000002400 */
[----:B------:R5:W-:Y:S06]  /*b630*/  @!P1 SYNCS.ARRIVE.TRANS64.RED.A1T0 RZ, [R2+URZ], RZ ;  /* 0x000000ff02ff99a7 */ /* 0x000bec000810043f */
[----:B------:R-:W0:Y:S01]  /*b640*/  MUFU.TANH R155, R155 ;  /* 0x0000009b009b7308 */ /* 0x000e220000002400 */
[----:B-----5:R-:W-:-:S04]  /*b650*/  IADD3 R2, -R16, 0x1, -R179 ;  /* 0x0000000110027810 */ /* 0x020fc80007ffe9b3 */
[----:B------:R-:W-:-:S03]  /*b660*/  IADD3 R187, -R187, UR60, R2 ;  /* 0x0000003cbbbb7c10 */ /* 0x000fc6000fffe102 */
[----:B------:R-:W0:Y:S02]  /*b670*/  MUFU.TANH R159, R159 ;  /* 0x0000009f009f7308 */ /* 0x000e240000002400 */
[C---:B------:R-:W-:Y:S02]  /*b680*/  VIADD R188, R187.reuse, UR4 ;  /* 0x00000004bbbc7c36 */ /* 0x040fe40008000000 */
[----:B------:R-:W-:Y:S02]  /*b690*/  VIADD R187, R187, UR58 ;  /* 0x0000003abbbb7c36 */ /* 0x000fe40008000000 */
[--C-:B-1----:R-:W-:Y:S02]  /*b6a0*/  IMAD.IADD R183, R188, 0x1, R189.reuse ;  /* 0x00000001bcb77824 */ /* 0x102fe400078e02bd */
[----:B------:R-:W1:Y:S01]  /*b6b0*/  MUFU.TANH R163, R163 ;  /* 0x000000a300a37308 */ /* 0x000e620000002400 */
[----:B------:R-:W-:-:S07]  /*b6c0*/  IMAD.IADD R182, R187, 0x1, R189 ;  /* 0x00000001bbb67824 */ /* 0x000fce00078e02bd */
[----:B------:R-:W0:Y:S08]  /*b6d0*/  MUFU.TANH R167, R167 ;  /* 0x000000a700a77308 */ /* 0x000e300000002400 */
[----:B------:R-:W0:Y:S08]  /*b6e0*/  MUFU.TANH R171, R171 ;  /* 0x000000ab00ab7308 */ /* 0x000e300000002400 */
[----:B------:R-:W0:Y:S08]  /*b6f0*/  MUFU.TANH R185, R185 ;  /* 0x000000b900b97308 */ /* 0x000e300000002400 */
[----:B------:R-:W0:Y:S08]  /*b700*/  MUFU.TANH R175, R175 ;  /* 0x000000af00af7308 */ /* 0x000e300000002400 */
[----:B------:R-:W0:Y:S01]  /*b710*/  MUFU.TANH R177, R177 ;  /* 0x000000b100b17308 */ /* 0x000e220000002400 */
[----:B-1234-:R-:W-:Y:S05]  /*b720*/  @!P5 BRA `(.L_x_1265) ;  /* 0x00000000005cd947 */ /* 0x01efea0003800000 */
        /* <DEDUP_REMOVED lines=8> */
[----:B------:R-:W1:Y:S02]  /*b7b0*/  @P2 LDC.64 R2, c[0x0][0x9e8] ;  /* 0x00027a00ff022b82 */ /* 0x000e640000000a00 */
[----:B-1----:R-:W-:-:S05]  /*b7c0*/  @P2 IMAD.HI.U32 R2, R189, R2, RZ ;  /* 0x00000002bd022227 */ /* 0x002fca00078e00ff */
[----:B------:R-:W-:-:S04]  /*b7d0*/  @P2 SHF.R.U32.HI R189, RZ, R3, R2 ;  /* 0x00000003ffbd2219 */ /* 0x000fc80000011602 */
[----:B------:R-:W-:Y:S01]  /*b7e0*/  LOP3.LUT R189, RZ, R189, RZ, 0x33, !PT ;  /* 0x000000bdffbd7212 */ /* 0x000fe200078e33ff */
[----:B------:R-:W-:Y:S06]  /*b7f0*/  BRA `(.L_x_1268) ;  /* 0x0000000000147947 */ /* 0x000fec0003800000 */
.L_x_1267:
[----:B------:R-:W-:-:S05]  /*b800*/  IMAD.U32 R190, RZ, RZ, UR54 ;  /* 0x00000036ffbe7e24 */ /* 0x000fca000f8e00ff */
[----:B------:R-:W-:-:S13]  /*b810*/  ISETP.NE.AND P2, PT, R190, 0x1, PT ;  /* 0x00000001be00780c */ /* 0x000fda0003f45270 */
[----:B------:R-:W1:Y:S02]  /*b820*/  @P2 LDC.64 R2, c[0x0][0x9e8] ;  /* 0x00027a00ff022b82 */ /* 0x000e640000000a00 */
[----:B-1----:R-:W-:-:S05]  /*b830*/  @P2 IMAD.HI.U32 R2, R189, R2, RZ ;  /* 0x00000002bd022227 */ /* 0x002fca00078e00ff */
[----:B------:R-:W-:-:S07]  /*b840*/  @P2 SHF.R.U32.HI R189, RZ, R3, R2 ;  /* 0x00000003ffbd2219 */ /* 0x000fce0000011602 */
.L_x_1268:
[----:B------:R-:W-:Y:S05]  /*b850*/  BSYNC B0 ;  /* 0x0000000000007941 */ /* 0x000fea0003800000 */
.L_x_1266:
[----:B------:R-:W-:-:S04]  /*b860*/  IMAD R189, R189, R190, -R179 ;  /* 0x000000bebdbd7224 */ /* 0x000fc800078e0ab3 */
[----:B------:R-:W-:-:S05]  /*b870*/  IMAD.IADD R189, R189, 0x1, -R16 ;  /* 0x00000001bdbd7824 */ /* 0x000fca00078e0a10 */
[----:B------:R-:W-:Y:S02]  /*b880*/  VIADDMNMX R183, R189, R190, R183, PT ;  /* 0x000000bebdb77246 */ /* 0x000fe400038001b7 */
[----:B------:R-:W-:-:S07]  /*b890*/  VIMNMX R182, R182, R189, !PT ;  /* 0x000000bdb6b67248 */ /* 0x000fce0007fe0100 */
.L_x_1265:
[----:B------:R-:W-:Y:S01]  /*b8a0*/  ISETP.GT.AND P2, PT, R20, -0x1, PT ;  /* 0xffffffff1400780c */ /* 0x000fe20003f44270 */
[----:B------:R-:W1:Y:S03]  /*b8b0*/  SHFL.IDX PT, R186, R186, 0x1, 0x1c1f ;  /* 0x003c1f00baba7f89 */ /* 0x000e6600000e0000 */
[C---:B------:R-:W-:Y:S02]  /*b8c0*/  ISETP.GT.AND P3, PT, R182.reuse, RZ, P2 ;  /* 0x000000ffb600720c */ /* 0x040fe40001764270 */
[C---:B------:R-:W-:Y:S02]  /*b8d0*/  ISETP.GT.AND P6, PT, R182.reuse, 0x1, P2 ;  /* 0x00000001b600780c */ /* 0x040fe400017c4270 */
[----:B------:R-:W-:Y:S02]  /*b8e0*/  ISETP.LT.OR P4, PT, R183, 0x1, P3 ;  /* 0x00000001b700780c */ /* 0x000fe40001f81670 */
[----:B------:R-:W-:-:S02]  /*b8f0*/  ISETP.GT.AND P3, PT, R182, 0x8, P2 ;  /* 0x00000008b600780c */ /* 0x000fc40001764270 */
[----:B0-----:R-:W-:Y:S02]  /*b900*/  FSEL R184, R184, -INF , !P4 ;  /* 0xff800000b8b87808 */ /* 0x001fe40006000000 */
[----:B------:R-:W-:Y:S02]  /*b910*/  ISETP.GT.AND P4, PT, R182, 0x9, P2 ;  /* 0x00000009b600780c */ /* 0x000fe40001784270 */
[C---:B------:R-:W-:Y:S02]  /*b920*/  ISETP.LT.OR P6, PT, R183.reuse, 0x2, P6 ;  /* 0x00000002b700780c */ /* 0x040fe400037c1670 */
[C---:B------:R-:W-:Y:S02]  /*b930*/  ISETP.LT.OR P3, PT, R183.reuse, 0x9, P3 ;  /* 0x00000009b700780c */ /* 0x040fe40001f61670 */
[----:B------:R-:W-:Y:S02]  /*b940*/  ISETP.LT.OR P4, PT, R183, 0xa, P4 ;  /* 0x0000000ab700780c */ /* 0x000fe40002781670 */
[----:B------:R-:W-:-:S02]  /*b950*/  FSEL R153, R153, -INF , !P6 ;  /* 0xff80000099997808 */ /* 0x000fc40007000000 */
[----:B------:R-:W-:Y:S01]  /*b960*/  FSEL R156, R156, -INF , !P3 ;  /* 0xff8000009c9c7808 */ /* 0x000fe20005800000 */
[--C-:B-1----:R-:W-:Y:S01]  /*b970*/  IMAD.IADD R188, R188, 0x1, R186.reuse ;  /* 0x00000001bcbc7824 */ /* 0x102fe200078e02ba */
[----:B------:R-:W-:Y:S01]  /*b980*/  FSEL R157, R157, -INF , !P4 ;  /* 0xff8000009d9d7808 */ /* 0x000fe20006000000 */
[----:B------:R-:W-:Y:S01]  /*b990*/  IMAD.IADD R187, R187, 0x1, R186 ;  /* 0x00000001bbbb7824 */ /* 0x000fe200078e02ba */
        /* <DEDUP_REMOVED lines=35> */
[----:B------:R-:W-:Y:S01]  /*bbd0*/  FSEL R181, R181, -INF , !P4 ;  /* 0xff800000b5b57808 */ /* 0x000fe20006000000 */
[----:B------:R-:W-:Y:S06]  /*bbe0*/  @!P5 BRA `(.L_x_1269) ;  /* 0x00000000005cd947 */ /* 0x000fec0003800000 */
        /* <DEDUP_REMOVED lines=13> */
.L_x_1271:
[----:B------:R-:W-:-:S05]  /*bcc0*/  IMAD.U32 R182, RZ, RZ, UR54 ;  /* 0x00000036ffb67e24 */ /* 0x000fca000f8e00ff */
[----:B------:R-:W-:-:S13]  /*bcd0*/  ISETP.NE.AND P3, PT, R182, 0x1, PT ;  /* 0x00000001b600780c */ /* 0x000fda0003f65270 */
[----:B------:R-:W0:Y:S02]  /*bce0*/  @P3 LDC.64 R2, c[0x0][0x9e8] ;  /* 0x00027a00ff023b82 */ /* 0x000e240000000a00 */
[----:B0-----:R-:W-:-:S05]  /*bcf0*/  @P3 IMAD.HI.U32 R2, R186, R2, RZ ;  /* 0x00000002ba023227 */ /* 0x001fca00078e00ff */
[----:B------:R-:W-:-:S07]  /*bd00*/  @P3 SHF.R.U32.HI R186, RZ, R3, R2 ;  /* 0x00000003ffba3219 */ /* 0x000fce0000011602 */
.L_x_1272:
[----:B------:R-:W-:Y:S05]  /*bd10*/  BSYNC B0 ;  /* 0x0000000000007941 */ /* 0x000fea0003800000 */
.L_x_1270:
[----:B------:R-:W-:-:S04]  /*bd20*/  IMAD R179, R186, R182, -R179 ;  /* 0x000000b6bab37224 */ /* 0x000fc800078e0ab3 */
[----:B------:R-:W-:-:S05]  /*bd30*/  IMAD.IADD R179, R179, 0x1, -R16 ;  /* 0x00000001b3b37824 */ /* 0x000fca00078e0a10 */
[----:B------:R-:W-:Y:S02]  /*bd40*/  VIADDMNMX R188, R179, R182, R188, PT ;  /* 0x000000b6b3bc7246 */ /* 0x000fe400038001bc */
[----:B------:R-:W-:-:S07]  /*bd50*/  VIMNMX R187, R187, R179, !PT ;  /* 0x000000b3bbbb7248 */ /* 0x000fce0007fe0100 */
.L_x_1269:
[----:B------:R-:W-:Y:S01]  /*bd60*/  ISETP.GT.AND P6, PT, R187, 0x9, P2 ;  /* 0x00000009bb00780c */ /* 0x000fe200017c4270 */
[----:B------:R-:W-:Y:S01]  /*bd70*/  ULDC UR6, c[0x0][0x988] ;  /* 0x0002620000067ab9 */ /* 0x000fe20000000800 */
[----:B------:R-:W-:Y:S01]  /*bd80*/  FMNMX.FTZ R2, R184, R236, !PT ;  /* 0x000000ecb8027209 */ /* 0x000fe20007810000 */
[----:B------:R-:W-:Y:S01]  /*bd90*/  UMOV UR7, UR38 ;  /* 0x0000002600077c82 */ /* 0x000fe20008000000 */
[----:B------:R-:W-:Y:S02]  /*bda0*/  ISETP.LT.OR P6, PT, R188, 0xa, P6 ;  /* 0x0000000abc00780c */ /* 0x000fe400037c1670 */
[----:B------:R-:W-:Y:S02]  /*bdb0*/  FMNMX.FTZ R2, R153, R2, !PT ;  /* 0x0000000299027209 */ /* 0x000fe40007810000 */
[----:B------:R-:W-:Y:S02]  /*bdc0*/  FSEL R155, R155, -INF , !P6 ;  /* 0xff8000009b9b7808 */ /* 0x000fe40007000000 */
[----:B------:R-:W-:-:S02]  /*bdd0*/  ISETP.GT.AND P6, PT, R187, 0x18, P2 ;  /* 0x00000018bb00780c */ /* 0x000fc400017c4270 */
[----:B------:R-:W-:Y:S02]  /*bde0*/  FMNMX.FTZ R2, R156, R2, !PT ;  /* 0x000000029c027209 */ /* 0x000fe40007810000 */
[----:B------:R-:W-:Y:S02]  /*bdf0*/  ISETP.LT.OR P6, PT, R188, 0x19, P6 ;  /* 0x00000019bc00780c */ /* 0x000fe400037c1670 */
[C---:B------:R-:W-:Y:S02]  /*be00*/  ISETP.GT.AND P4, PT, R187.reuse, 0x1, P2 ;  /* 0x00000001bb00780c */ /* 0x040fe40001784270 */
[----:B------:R-:W-:Y:S02]  /*be10*/  FSEL R162, R162, -INF , !P6 ;  /* 0xff800000a2a27808 */ /* 0x000fe40007000000 */
[----:B------:R-:W-:Y:S02]  /*be20*/  ISETP.GT.AND P6, PT, R187, 0x21, P2 ;  /* 0x00000021bb00780c */ /* 0x000fe400017c4270 */
[----:B------:R-:W-:-:S02]  /*be30*/  FMNMX.FTZ R2, R157, R2, !PT ;  /* 0x000000029d027209 */ /* 0x000fc40007810000 */
[C---:B------:R-:W-:Y:S02]  /*be40*/  ISETP.LT.OR P6, PT, R188.reuse, 0x22, P6 ;  /* 0x00000022bc00780c */ /* 0x040fe400037c1670 */
[C---:B------:R-:W-:Y:S02]  /*be50*/  ISETP.LT.OR P4, PT, R188.reuse, 0x2, P4 ;  /* 0x00000002bc00780c */ /* 0x040fe40002781670 */
[----:B------:R-:W-:Y:S02]  /*be60*/  FSEL R167, R167, -INF , !P6 ;  /* 0xff800000a7a77808 */ /* 0x000fe40007000000 */
[C---:B------:R-:W-:Y:S02]  /*be70*/  ISETP.GT.AND P6, PT, R187.reuse, RZ, P2 ;  /* 0x000000ffbb00720c */ /* 0x040fe400017c4270 */
[----:B------:R-:W-:Y:S02]  /*be80*/  ISETP.GT.AND P3, PT, R187, 0x8, P2 ;  /* 0x00000008bb00780c */ /* 0x000fe40001764270 */
[----:B------:R-:W-:-:S02]  /*be90*/  ISETP.LT.OR P6, PT, R188, 0x1, P6 ;  /* 0x00000001bc00780c */ /* 0x000fc400037c1670 */
[----:B------:R-:W-:Y:S02]  /*bea0*/  FMNMX.FTZ R2, R160, R2, !PT ;  /* 0x00000002a0027209 */ /* 0x000fe40007810000 */
[----:B------:R-:W-:Y:S02]  /*beb0*/  FSEL R0, R0, -INF , !P6 ;  /* 0xff80000000007808 */ /* 0x000fe40007000000 */
[----:B------:R-:W-:Y:S02]  /*bec0*/  FSEL R179, R152, -INF , !P4 ;  /* 0xff80000098b37808 */ /* 0x000fe40006000000 */
[----:B------:R-:W-:Y:S02]  /*bed0*/  ISETP.LT.OR P3, PT, R188, 0x9, P3 ;  /* 0x00000009bc00780c */ /* 0x000fe40001f61670 */
[----:B------:R-:W-:Y:S02]  /*bee0*/  FMNMX.FTZ R152, R0, R21, !PT ;  /* 0x0000001500987209 */ /* 0x000fe40007810000 */
[----:B------:R-:W-:-:S02]  /*bef0*/  FMNMX.FTZ R2, R161, R2, !PT ;  /* 0x00000002a1027209 */ /* 0x000fc40007810000 */
[----:B------:R-:W-:Y:S02]  /*bf00*/  ISETP.GT.AND P4, PT, R187, 0x10, P2 ;  /* 0x00000010bb00780c */ /* 0x000fe40001784270 */
[----:B------:R-:W-:Y:S02]  /*bf10*/  FSEL R154, R154, -INF , !P3 ;  /* 0xff8000009a9a7808 */ /* 0x000fe40005800000 */
[----:B------:R-:W-:Y:S02]  /*bf20*/  FMNMX.FTZ R152, R179, R152, !PT ;  /* 0x00000098b3987209 */ /* 0x000fe40007810000 */
[----:B------:R-:W-:Y:S02]  /*bf30*/  FMNMX.FTZ R2, R164, R2, !PT ;  /* 0x00000002a4027209 */ /* 0x000fe40007810000 */
[----:B------:R-:W-:Y:S02]  /*bf40*/  ISETP.GT.AND P3, PT, R187, 0x11, P2 ;  /* 0x00000011bb00780c */ /* 0x000fe40001764270 */
[----:B------:R-:W-:-:S02]  /*bf50*/  ISETP.LT.OR P4, PT, R188, 0x11, P4 ;  /* 0x00000011bc00780c */ /* 0x000fc40002781670 */
[----:B------:R-:W-:Y:S02]  /*bf60*/  FMNMX.FTZ R152, R154, R152, !PT ;  /* 0x000000989a987209 */ /* 0x000fe40007810000 */
[----:B------:R-:W-:Y:S02]  /*bf70*/  FMNMX.FTZ R2, R165, R2, !PT ;  /* 0x00000002a5027209 */ /* 0x000fe40007810000 */
[----:B------:R-:W-:Y:S02]  /*bf80*/  ISETP.LT.OR P3, PT, R188, 0x12, P3 ;  /* 0x00000012bc00780c */ /* 0x000fe40001f61670 */
[----:B------:R-:W-:Y:S02]  /*bf90*/  FSEL R158, R158, -INF , !P4 ;  /* 0xff8000009e9e7808 */ /* 0x000fe40006000000 */
        /* <DEDUP_REMOVED lines=18> */
[----:B------:R-:W-:Y:S02]  /*c0c0*/  ISETP.LT.OR P4, PT, R188, 0x29, P4 ;  /* 0x00000029bc00780c */ /* 0x000fe40002781670 */
[----:B------:R-:W-:-:S02]  /*c0d0*/  ISETP.GT.AND P3, PT, R187, 0x29, P2 ;  /* 0x00000029bb00780c */ /* 0x000fc40001764270 */
[----:B------:R-:W-:Y:S02]  /*c0e0*/  FMNMX.FTZ R152, R166, R152, !PT ;  /* 0x00000098a6987209 */ /* 0x000fe40007810000 */
[----:B------:R-:W-:Y:S02]  /*c0f0*/  FMNMX.FTZ R2, R185, R2, !PT ;  /* 0x00000002b9027209 */ /* 0x000fe40007810000 */
[----:B------:R-:W-:Y:S02]  /*c100*/  FSEL R170, R170, -INF , !P4 ;  /* 0xff800000aaaa7808 */ /* 0x000fe40006000000 */
[----:B------:R-:W-:Y:S02]  /*c110*/  ISETP.LT.OR P3, PT, R188, 0x2a, P3 ;  /* 0x0000002abc00780c */ /* 0x000fe40001f61670 */
[----:B------:R-:W-:Y:S02]  /*c120*/  ISETP.GT.AND P4, PT, R187, 0x30, P2 ;  /* 0x00000030bb00780c */ /* 0x000fe40001784270 */
[----:B------:R-:W-:-:S02]  /*c130*/  FMNMX.FTZ R152, R167, R152, !PT ;  /* 0x00000098a7987209 */ /* 0x000fc40007810000 */
[----:B------:R-:W-:Y:S02]  /*c140*/  FMNMX.FTZ R2, R180, R2, !PT ;  /* 0x00000002b4027209 */ /* 0x000fe40007810000 */
[----:B------:R-:W-:Y:S02]  /*c150*/  FSEL R171, R171, -INF , !P3 ;  /* 0xff800000abab7808 */ /* 0x000fe40005800000 */
[----:B------:R-:W-:Y:S02]  /*c160*/  ISETP.GT.AND P6, PT, R187, 0x31, P2 ;  /* 0x00000031bb00780c */ /* 0x000fe400017c4270 */
[----:B------:R-:W-:Y:S02]  /*c170*/  ISETP.LT.OR P4, PT, R188, 0x31, P4 ;  /* 0x00000031bc00780c */ /* 0x000fe40002781670 */
[----:B------:R-:W-:Y:S02]  /*c180*/  FMNMX.FTZ R152, R170, R152, !PT ;  /* 0x00000098aa987209 */ /* 0x000fe40007810000 */
[----:B------:R-:W-:-:S02]  /*c190*/  FMNMX.FTZ R3, R181, R2, !PT ;  /* 0x00000002b5037209 */ /* 0x000fc40007810000 */
[----:B------:R-:W-:Y:S02]  /*c1a0*/  ISETP.GT.AND P3, PT, R187, 0x38, P2 ;  /* 0x00000038bb00780c */ /* 0x000fe40001764270 */
[----:B------:R-:W-:Y:S01]  /*c1b0*/  ISETP.LT.OR P6, PT, R188, 0x32, P6 ;  /* 0x00000032bc00780c */ /* 0x000fe200037c1670 */
[----:B------:R-:W0:Y:S01]  /*c1c0*/  SHFL.BFLY PT, R2, R3, 0x2, 0x1f ;  /* 0x0c401f0003027f89 */ /* 0x000e2200000e0000 */
[----:B------:R-:W-:Y:S02]  /*c1d0*/  FSEL R174, R174, -INF , !P4 ;  /* 0xff800000aeae7808 */ /* 0x000fe40006000000 */
[----:B------:R-:W-:Y:S02]  /*c1e0*/  FMNMX.FTZ R152, R171, R152, !PT ;  /* 0x00000098ab987209 */ /* 0x000fe40007810000 */
[----:B------:R-:W-:Y:S02]  /*c1f0*/  ISETP.GT.AND P2, PT, R187, 0x39, P2 ;  /* 0x00000039bb00780c */ /* 0x000fe40001744270 */
[----:B------:R-:W-:-:S02]  /*c200*/  ISETP.LT.OR P3, PT, R188, 0x39, P3 ;  /* 0x00000039bc00780c */ /* 0x000fc40001f61670 */
[----:B------:R-:W-:Y:S02]  /*c210*/  FSEL R175, R175, -INF , !P6 ;  /* 0xff800000afaf7808 */ /* 0x000fe40007000000 */
[----:B------:R-:W-:Y:S02]  /*c220*/  FMNMX.FTZ R152, R174, R152, !PT ;  /* 0x00000098ae987209 */ /* 0x000fe40007810000 */
[----:B------:R-:W-:Y:S02]  /*c230*/  ISETP.LT.OR P2, PT, R188, 0x3a, P2 ;  /* 0x0000003abc00780c */ /* 0x000fe40001741670 */
[----:B------:R-:W-:Y:S02]  /*c240*/  FSEL R177, R177, -INF , !P3 ;  /* 0xff800000b1b17808 */ /* 0x000fe40005800000 */
[----:B------:R-:W-:Y:S02]  /*c250*/  FMNMX.FTZ R152, R175, R152, !PT ;  /* 0x00000098af987209 */ /* 0x000fe40007810000 */
[----:B------:R-:W-:-:S02]  /*c260*/  FSEL R178, R178, -INF , !P2 ;  /* 0xff800000b2b27808 */ /* 0x000fc40005000000 */
[----:B------:R-:W-:Y:S02]  /*c270*/  FMNMX.FTZ R152, R177, R152, !PT ;  /* 0x00000098b1987209 */ /* 0x000fe40007810000 */
[----:B------:R-:W-:Y:S02]  /*c280*/  R2UR UR4, R19 ;  /* 0x00000000130472ca */ /* 0x000fe400000e0000 */
[----:B------:R-:W-:Y:S02]  /*c290*/  FMNMX.FTZ R152, R178, R152, !PT ;  /* 0x00000098b2987209 */ /* 0x000fe40007810000 */
[----:B0-----:R-:W-:-:S03]  /*c2a0*/  FMNMX.FTZ R3, R3, R2, !PT ;  /* 0x0000000203037209 */ /* 0x001fc60007810000 */
[----:B------:R-:W0:Y:S04]  /*c2b0*/  SHFL.BFLY PT, R182, R152, 0x2, 0x1f ;  /* 0x0c401f0098b67f89 */ /* 0x000e2800000e0000 */
[----:B------:R-:W1:Y:S01]  /*c2c0*/  SHFL.BFLY PT, R2, R3, 0x1, 0x1f ;  /* 0x0c201f0003027f89 */ /* 0x000e6200000e0000 */
[----:B0-----:R-:W-:Y:S02]  /*c2d0*/  FMNMX.FTZ R182, R152, R182, !PT ;  /* 0x000000b698b67209 */ /* 0x001fe40007810000 */
[----:B-1----:R-:W-:-:S03]  /*c2e0*/  FMNMX.FTZ R3, R3, R2, !PT ;  /* 0x0000000203037209 */ /* 0x002fc60007810000 */
[----:B------:R-:W0:Y:S01]  /*c2f0*/  SHFL.BFLY PT, R152, R182, 0x1, 0x1f ;  /* 0x0c201f00b6987f89 */ /* 0x000e2200000e0000 */
[C---:B------:R-:W-:Y:S01]  /*c300*/  FSETP.NEU.FTZ.AND P4, PT, R3.reuse, -INF , PT ;  /* 0xff8000000300780b */ /* 0x040fe20003f9d000 */
[----:B------:R-:W-:-:S05]  /*c310*/  FMUL.FTZ R2, R3, UR6 ;  /* 0x0000000603027c20 */ /* 0x000fca0008410000 */
[----:B------:R-:W-:-:S05]  /*c320*/  FSEL R2, R2, RZ, P4 ;  /* 0x000000ff02027208 */ /* 0x000fca0002000000 */
[--C-:B------:R-:W-:Y:S01]  /*c330*/  FFMA.FTZ R198, R156, UR6, -R2.reuse ;  /* 0x000000069cc67c23 */ /* 0x100fe20008010802 */
        /* <DEDUP_REMOVED lines=14> */
[----:B------:R-:W-:Y:S01]  /*c420*/  FFMA.FTZ R168, R181, UR6, -R2 ;  /* 0x00000006b5a87c23 */ /* 0x000fe20008010802 */
[----:B0-----:R-:W-:Y:S01]  /*c430*/  FMNMX.FTZ R2, R182, R152, !PT ;  /* 0x00000098b6027209 */ /* 0x001fe20007810000 */
[----:B------:R-:W-:Y:S01]  /*c440*/  MUFU.EX2 R196, R196 ;  /* 0x000000c400c47308 */ /* 0x000fe20000000800 */
[----:B------:R-:W-:-:S02]  /*c450*/  FSEL R152, R3, RZ, P4 ;  /* 0x000000ff03987208 */ /* 0x000fc40002000000 */
[C---:B------:R-:W-:Y:S01]  /*c460*/  FSETP.NEU.FTZ.AND P2, PT, R2.reuse, -INF , PT ;  /* 0xff8000000200780b */ /* 0x040fe20003f5d000 */
[----:B------:R-:W-:Y:S02]  /*c470*/  FMUL.FTZ R172, R2, UR6 ;  /* 0x0000000602ac7c20 */ /* 0x000fe40008410000 */
[----:B------:R-:W-:Y:S01]  /*c480*/  FADD.FTZ R152, -R152, R236 ;  /* 0x000000ec98987221 */ /* 0x000fe20000010100 */
[----:B------:R-:W-:Y:S01]  /*c490*/  IMAD.MOV.U32 R236, RZ, RZ, R3 ;  /* 0x000000ffffec7224 */ /* 0x000fe200078e0003 */
[----:B------:R-:W-:Y:S01]  /*c4a0*/  MUFU.EX2 R153, R153 ;  /* 0x0000009900997308 */ /* 0x000fe20000000800 */
[----:B------:R-:W-:Y:S01]  /*c4b0*/  FSEL R172, R172, RZ, P2 ;  /* 0x000000ffacac7208 */ /* 0x000fe20001000000 */
[----:B------:R-:W-:-:S04]  /*c4c0*/  FMUL.FTZ R152, R152, UR6 ;  /* 0x0000000698987c20 */ /* 0x000fc80008410000 */
[--C-:B------:R-:W-:Y:S01]  /*c4d0*/  FFMA.FTZ R197, R0, UR6, -R172.reuse ;  /* 0x0000000600c57c23 */ /* 0x100fe200080108ac */
[----:B------:R-:W-:Y:S02]  /*c4e0*/  IMAD.U32 R0, RZ, RZ, UR10 ;  /* 0x0000000aff007e24 */ /* 0x000fe4000f8e00ff */
[--C-:B------:R-:W-:Y:S01]  /*c4f0*/  FFMA.FTZ R169, R179, UR6, -R172.reuse ;  /* 0x00000006b3a97c23 */ /* 0x100fe200080108ac */
[----:B------:R-:W0:Y:S01]  /*c500*/  MUFU.EX2 R152, R152 ;  /* 0x0000009800987308 */ /* 0x000e220000000800 */
[--C-:B------:R-:W-:Y:S01]  /*c510*/  FFMA.FTZ R199, R154, UR6, -R172.reuse ;  /* 0x000000069ac77c23 */ /* 0x100fe200080108ac */
[----:B------:R-:W-:Y:S02]  /*c520*/  @!P1 VIADD R0, R0, 0x30860 ;  /* 0x0003086000009836 */ /* 0x000fe40000000000 */
[--C-:B------:R-:W-:Y:S01]  /*c530*/  FFMA.FTZ R154, R155, UR6, -R172.reuse ;  /* 0x000000069b9a7c23 */ /* 0x100fe200080108ac */
[--C-:B------:R-:W-:Y:S01]  /*c540*/  FFMA.FTZ R193, R158, UR6, -R172.reuse ;  /* 0x000000069ec17c23 */ /* 0x100fe200080108ac */
[--C-:B------:R-:W-:Y:S01]  /*c550*/  FFMA.FTZ R155, R159, UR6, -R172.reuse ;  /* 0x000000069f9b7c23 */ /* 0x100fe200080108ac */
[----:B------:R-:W-:Y:S01]  /*c560*/  FFMA.FTZ R195, R162, UR6, -R172 ;  /* 0x00000006a2c37c23 */ /* 0x000fe200080108ac */
[----:B------:R-:W-:Y:S01]  /*c570*/  @!P1 PRMT R0, RZ, 0x654, R0 ;  /* 0x00000654ff009816 */ /* 0x000fe20000000000 */
[----:B------:R-:W-:Y:S01]  /*c580*/  MUFU.EX2 R197, R197 ;  /* 0x000000c500c57308 */ /* 0x000fe20000000800 */
[--C-:B------:R-:W-:Y:S01]  /*c590*/  FFMA.FTZ R166, R166, UR6, -R172.reuse ;  /* 0x00000006a6a67c23 */ /* 0x100fe200080108ac */
[--C-:B------:R-:W-:Y:S01]  /*c5a0*/  FFMA.FTZ R167, R167, UR6, -R172.reuse ;  /* 0x00000006a7a77c23 */ /* 0x100fe200080108ac */
[----:B------:R1:W-:Y:S01]  /*c5b0*/  @!P1 SYNCS.ARRIVE.TRANS64.RED.A1T0 RZ, [R0+URZ], RZ ;  /* 0x000000ff00ff99a7 */ /* 0x0003e2000810043f */
[--C-:B------:R-:W-:Y:S01]  /*c5c0*/  FFMA.FTZ R170, R170, UR6, -R172.reuse ;  /* 0x00000006aaaa7c23 */ /* 0x100fe200080108ac */
[--C-:B------:R-:W-:Y:S01]  /*c5d0*/  FFMA.FTZ R171, R171, UR6, -R172.reuse ;  /* 0x00000006abab7c23 */ /* 0x100fe200080108ac */
[--C-:B------:R-:W-:Y:S01]  /*c5e0*/  FFMA.FTZ R174, R174, UR6, -R172.reuse ;  /* 0x00000006aeae7c23 */ /* 0x100fe200080108ac */
[----:B------:R-:W-:Y:S01]  /*c5f0*/  FFMA.FTZ R175, R175, UR6, -R172 ;  /* 0x00000006afaf7c23 */ /* 0x000fe200080108ac */
[----:B------:R-:W-:Y:S01]  /*c600*/  MUFU.EX2 R169, R169 ;  /* 0x000000a900a97308 */ /* 0x000fe20000000800 */
[----:B0-----:R-:W-:Y:S01]  /*c610*/  FFMA.FTZ R15, R152, R15, R196 ;  /* 0x0000000f980f7223 */ /* 0x001fe200000100c4 */
[----:B------:R-:W-:Y:S01]  /*c620*/  FFMA.FTZ R177, R177, UR6, -R172 ;  /* 0x00000006b1b17c23 */ /* 0x000fe200080108ac */
[----:B-1----:R-:W-:-:S02]  /*c630*/  FSEL R0, R2, RZ, P2 ;  /* 0x000000ff02007208 */ /* 0x002fc40001000000 */
[----:B------:R-:W-:Y:S01]  /*c640*/  FADD.FTZ R15, R153, R15 ;  /* 0x0000000f990f7221 */ /* 0x000fe20000010000 */
[----:B------:R-:W-:Y:S01]  /*c650*/  ISETP.GT.AND P2, PT, R20, UR4, PT ;  /* 0x0000000414007c0c */ /* 0x000fe2000bf44270 */
[----:B------:R-:W-:Y:S01]  /*c660*/  UMOV UR4, UR36 ;  /* 0x0000002400047c82 */ /* 0x000fe20008000000 */
[----:B------:R-:W-:Y:S01]  /*c670*/  FADD.FTZ R0, -R0, R21 ;  /* 0x0000001500007221 */ /* 0x000fe20000010100 */
[----:B------:R-:W-:Y:S01]  /*c680*/  MUFU.EX2 R199, R199 ;  /* 0x000000c700c77308 */ /* 0x000fe20000000800 */
[--C-:B------:R-:W-:Y:S01]  /*c690*/  FFMA.FTZ R21, R163, UR6, -R172.reuse ;  /* 0x00000006a3157c23 */ /* 0x100fe200080108ac */
[----:B------:R-:W-:Y:S01]  /*c6a0*/  FFMA.FTZ R172, R178, UR6, -R172 ;  /* 0x00000006b2ac7c23 */ /* 0x000fe200080108ac */
[----:B------:R-:W-:Y:S01]  /*c6b0*/  FMUL.FTZ R0, R0, UR6 ;  /* 0x0000000600007c20 */ /* 0x000fe20008410000 */
[----:B------:R-:W-:Y:S01]  /*c6c0*/  F2FP.F16.F32.PACK_AB R196, R153, R196 ;  /* 0x000000c499c4723e */ /* 0x000fe200000000ff */
[----:B------:R-:W-:-:S03]  /*c6d0*/  VIADD R20, R20, 0xffffffff ;  /* 0xffffffff14147836 */ /* 0x000fc60000000000 */
[----:B------:R-:W0:Y:S08]  /*c6e0*/  MUFU.EX2 R198, R198 ;  /* 0x000000c600c67308 */ /* 0x000e300000000800 */
[----:B------:R-:W1:Y:S08]  /*c6f0*/  MUFU.EX2 R0, R0 ;  /* 0x0000000000007308 */ /* 0x000e700000000800 */
[----:B------:R-:W2:Y:S01]  /*c700*/  MUFU.EX2 R154, R154 ;  /* 0x0000009a009a7308 */ /* 0x000ea20000000800 */
[----:B0-----:R-:W-:-:S07]  /*c710*/  FADD.FTZ R15, R198, R15 ;  /* 0x0000000fc60f7221 */ /* 0x001fce0000010000 */
[----:B------:R-:W0:Y:S01]  /*c720*/  MUFU.EX2 R156, R156 ;  /* 0x0000009c009c7308 */ /* 0x000e220000000800 */
[----:B-1----:R-:W-:Y:S01]  /*c730*/  FFMA.FTZ R14, R0, R14, R197 ;  /* 0x0000000e000e7223 */ /* 0x002fe200000100c5 */
[----:B------:R-:W-:-:S03]  /*c740*/  F2FP.F16.F32.PACK_AB R197, R169, R197 ;  /* 0x000000c5a9c5723e */ /* 0x000fc600000000ff */
[----:B------:R-:W-:-:S03]  /*c750*/  FADD.FTZ R14, R169, R14 ;  /* 0x0000000ea90e7221 */ /* 0x000fc60000010000 */
[----:B------:R-:W1:Y:S01]  /*c760*/  MUFU.EX2 R193, R193 ;  /* 0x000000c100c17308 */ /* 0x000e620000000800 */
[----:B------:R-:W-:Y:S01]  /*c770*/  FADD.FTZ R14, R199, R14 ;  /* 0x0000000ec70e7221 */ /* 0x000fe20000010000 */
[----:B--2---:R-:W-:-:S03]  /*c780*/  F2FP.F16.F32.PACK_AB R199, R154, R199 ;  /* 0x000000c79ac7723e */ /* 0x004fc600000000ff */
[----:B------:R-:W-:-:S03]  /*c790*/  FADD.FTZ R14, R154, R14 ;  /* 0x0000000e9a0e7221 */ /* 0x000fc60000010000 */
[----:B------:R-:W2:Y:S01]  /*c7a0*/  MUFU.EX2 R192, R192 ;  /* 0x000000c000c07308 */ /* 0x000ea20000000800 */
[C---:B0-----:R-:W-:Y:S01]  /*c7b0*/  FADD.FTZ R15, R156.reuse, R15 ;  /* 0x0000000f9c0f7221 */ /* 0x041fe20000010000 */
[----:B------:R-:W-:-:S06]  /*c7c0*/  F2FP.F16.F32.PACK_AB R198, R156, R198 ;  /* 0x000000c69cc6723e */ /* 0x000fcc00000000ff */
[----:B------:R-:W0:Y:S01]  /*c7d0*/  MUFU.EX2 R155, R155 ;  /* 0x0000009b009b7308 */ /* 0x000e220000000800 */
[----:B-1----:R-:W-:-:S07]  /*c7e0*/  FADD.FTZ R14, R193, R14 ;  /* 0x0000000ec10e7221 */ /* 0x002fce0000010000 */
[----:B------:R-:W1:Y:S01]  /*c7f0*/  MUFU.EX2 R157, R157 ;  /* 0x0000009d009d7308 */ /* 0x000e620000000800 */
[----:B--2---:R-:W-:-:S07]  /*c800*/  FADD.FTZ R15, R192, R15 ;  /* 0x0000000fc00f7221 */ /* 0x004fce0000010000 */
[----:B------:R-:W2:Y:S01]  /*c810*/  MUFU.EX2 R195, R195 ;  /* 0x000000c300c37308 */ /* 0x000ea20000000800 */
[C---:B0-----:R-:W-:Y:S01]  /*c820*/  FADD.FTZ R14, R155.reuse, R14 ;  /* 0x0000000e9b0e7221 */ /* 0x041fe20000010000 */
[----:B------:R-:W-:-:S06]  /*c830*/  F2FP.F16.F32.PACK_AB R193, R155, R193 ;  /* 0x000000c19bc1723e */ /* 0x000fcc00000000ff */
        /* <DEDUP_REMOVED lines=46> */
[----:B-1----:R-:W-:Y:S01]  /*cb20*/  FADD.FTZ R15, R186, R15 ;  /* 0x0000000fba0f7221 */ /* 0x002fe20000010000 */
[C---:B--2---:R-:W-:Y:S01]  /*cb30*/  FADD.FTZ R14, R172.reuse, R21 ;  /* 0x00000015ac0e7221 */ /* 0x044fe20000010000 */
[----:B------:R-:W-:Y:S01]  /*cb40*/  F2FP.F16.F32.PACK_AB R187, R172, R177 ;  /* 0x000000b1acbb723e */ /* 0x000fe200000000ff */
[----:B------:R-:W-:Y:S02]  /*cb50*/  IMAD.MOV.U32 R21, RZ, RZ, R2 ;  /* 0x000000ffff157224 */ /* 0x000fe400078e0002 */
[C---:B0-----:R-:W-:Y:S01]  /*cb60*/  FADD.FTZ R15, R168.reuse, R15 ;  /* 0x0000000fa80f7221 */ /* 0x041fe20000010000 */
[----:B------:R-:W-:Y:S01]  /*cb70*/  F2FP.F16.F32.PACK_AB R186, R168, R186 ;  /* 0x000000baa8ba723e */ /* 0x000fe200000000ff */
[----:B------:R-:W-:Y:S06]  /*cb80*/  @P2 BRA `(.L_x_1273) ;  /* 0xffffffd400382947 */ /* 0x000fec000383ffff */
.L_x_1256:
        /* <DEDUP_REMOVED lines=131> */
.L_x_1274:
[----:B------:R-:W-:Y:S01]  /*d3c0*/  ULEA UR5, UR36, UR37, 0x3 ;  /* 0x0000002524057291 */ /* 0x000fe2000f8e183f */
[----:B------:R-:W-:-:S05]  /*d3d0*/  IMAD.U32 R0, RZ, RZ, UR38 ;  /* 0x00000026ff007e24 */ /* 0x000fca000f8e00ff */
[----:B------:R-:W-:-:S04]  /*d3e0*/  SHF.L.U32 R0, R0, 0x1f, RZ ;  /* 0x0000001f00007819 */ /* 0x000fc800000006ff */
[----:B------:R0:W1:Y:S01]  /*d3f0*/  SYNCS.PHASECHK.TRANS64.TRYWAIT P2, [UR5+0x30850], R0 ;  /* 0x03085000ff0075a7 */ /* 0x0000620008040145 */
[----:B------:R-:W-:Y:S05]  /*d400*/  @!P0 BRA `(.L_x_1275) ;  /* 0x0000000000048947 */ /* 0x000fea0003800000 */
[----:B------:R-:W-:Y:S01]  /*d410*/  BPT.TRAP 0x1 ;  /* 0x000000040000795c */ /* 0x000fe20000300000 */
.L_x_1275:
[----:B-1----:R-:W-:Y:S05]  /*d420*/  @P2 BRA `(.L_x_1276) ;  /* 0x0000000000082947 */ /* 0x002fea0003800000 */
[----:B------:R-:W1:Y:S02]  /*d430*/  SYNCS.PHASECHK.TRANS64.TRYWAIT P0, [UR5+0x30850], R0 ;  /* 0x03085000ff0075a7 */ /* 0x000e640008000145 */
[----:B-1----:R-:W-:Y:S05]  /*d440*/  @!P0 BRA `(.L_x_1277) ;  /* 0x000000d800b48947 */ /* 0x002fea0003800000 */
.L_x_1276:
[----:B------:R-:W-:Y:S01]  /*d450*/  UIADD3 UR37, UR37, 0x400, URZ ;  /* 0x0000040025257890 */ /* 0x000fe2000fffe03f */
[----:B------:R-:W-:Y:S01]  /*d460*/  WARPGROUP.ARRIVE ;  /* 0x00000000000079c5 */ /* 0x000fe20000000000 */
[----:B------:R-:W-:Y:S01]  /*d470*/  UMOV UR11, 0x40000040 ;  /* 0x40000040000b7882 */ /* 0x000fe20000000000 */
[----:B01----:R-:W0:Y:S01]  /*d480*/  SHFL.BFLY PT, R0, R15, 0x2, 0x1f ;  /* 0x0c401f000f007f89 */ /* 0x003e2200000e0000 */
[----:B------:R-:W-:Y:S01]  /*d490*/  USHF.R.U32.HI UR37, URZ, 0x4, UR37 ;  /* 0x000000043f257899 */ /* 0x000fe20008011625 */
[----:B------:R-:W-:Y:S01]  /*d4a0*/  IMAD.U32 R10, RZ, RZ, UR5 ;  /* 0x00000005ff0a7e24 */ /* 0x000fe2000f8e00ff */
[----:B------:R-:W-:Y:S01]  /*d4b0*/  R2UR UR7, R230 ;  /* 0x00000000e60772ca */ /* 0x000fe200000e0000 */
[----:B------:R-:W1:Y:S01]  /*d4c0*/  SHFL.BFLY PT, R5, R14, 0x2, 0x1f ;  /* 0x0c401f000e057f89 */ /* 0x000e6200000e0000 */
[----:B------:R-:W-:Y:S01]  /*d4d0*/  ULOP3.LUT UR37, UR37, 0x3fff, URZ, 0xc0, !UPT ;  /* 0x00003fff25257892 */ /* 0x000fe2000f8ec03f */
[----:B------:R-:W-:Y:S02]  /*d4e0*/  @!P1 VIADD R10, R10, 0x30860 ;  /* 0x000308600a0a9836 */ /* 0x000fe40000000000 */
[----:B------:R-:W-:Y:S01]  /*d4f0*/  IMAD.MOV.U32 R6, RZ, RZ, RZ ;  /* 0x000000ffff067224 */ /* 0x000fe200078e00ff */
[----:B------:R-:W-:Y:S01]  /*d500*/  ULOP3.LUT UR4, UR37, 0x2000000, URZ, 0xfc, !UPT ;  /* 0x0200000025047892 */ /* 0x000fe2000f8efc3f */
[----:B------:R-:W-:Y:S01]  /*d510*/  IMAD.U32 R8, RZ, RZ, UR6 ;  /* 0x00000006ff087e24 */ /* 0x000fe2000f8e00ff */
[----:B------:R-:W-:-:S02]  /*d520*/  @!P1 PRMT R10, RZ, 0x654, R10 ;  /* 0x00000654ff0a9816 */ /* 0x000fc4000000000a */
[----:B------:R-:W-:Y:S02]  /*d530*/  ULEA UR4, UR36, UR4, 0xb ;  /* 0x0000000424047291 */ /* 0x000fe4000f8e583f */
[----:B------:R-:W-:Y:S02]  /*d540*/  UIADD3 UR36, UR36, 0x1, URZ ;  /* 0x0000000124247890 */ /* 0x000fe4000fffe03f */
[----:B------:R-:W-:Y:S02]  /*d550*/  UIADD3 UR8, UR4, 0x80, URZ ;  /* 0x0000008004087890 */ /* 0x000fe4000fffe03f */
[----:B------:R-:W-:Y:S01]  /*d560*/  UIADD3 UR7, UR7, 0x1, URZ ;  /* 0x0000000107077890 */ /* 0x000fe2000fffe03f */
[----:B------:R-:W-:Y:S01]  /*d570*/  UMOV UR10, UR4 ;  /* 0x00000004000a7c82 */ /* 0x000fe20008000000 */
[----:B------:R-:W-:-:S05]  /*d580*/  UISETP.NE.AND UP0, UPT, UR36, 0x2, UPT ;  /* 0x000000022400788c */ /* 0x000fca000bf05270 */
[----:B------:R-:W-:Y:S01]  /*d590*/  HGMMA.64x256x16.F32 R24, R196, gdesc[UR8].tnspB, R24, gsb0 ;  /* 0x43e00008c4187df0 */ /* 0x000fe20008000818 */
[----:B------:R-:W-:Y:S01]  /*d5a0*/  UMOV UR10, UR8 ;  /* 0x00000008000a7c82 */ /* 0x000fe20008000000 */
[----:B------:R-:W-:Y:S01]  /*d5b0*/  UMOV UR11, 0x40000040 ;  /* 0x40000040000b7882 */ /* 0x000fe20000000000 */
[----:B------:R-:W-:Y:S01]  /*d5c0*/  UIADD3 UR8, UR4, 0x100, URZ ;  /* 0x0000010004087890 */ /* 0x000fe2000fffe03f */
[----:B0-----:R-:W-:Y:S01]  /*d5d0*/  FADD.FTZ R0, R0, R15 ;  /* 0x0000000f00007221 */ /* 0x001fe20000010000 */
[----:B------:R-:W-:Y:S01]  /*d5e0*/  UIADD3 UR4, UR4, 0x180, URZ ;  /* 0x0000018004047890 */ /* 0x000fe2000fffe03f */
[----:B-1----:R-:W-:Y:S01]  /*d5f0*/  FADD.FTZ R4, R5, R14 ;  /* 0x0000000e05047221 */ /* 0x002fe20000010000 */
[----:B------:R-:W-:Y:S01]  /*d600*/  IMAD.U32 R14, RZ, RZ, UR6 ;  /* 0x00000006ff0e7e24 */ /* 0x000fe2000f8e00ff */
[----:B------:R-:W-:Y:S01]  /*d610*/  USEL UR36, UR36, URZ, UP0 ;  /* 0x0000003f24247287 */ /* 0x000fe20008000000 */
[----:B------:R-:W0:Y:S01]  /*d620*/  SHFL.BFLY PT, R5, R0, 0x1, 0x1f ;  /* 0x0c201f0000057f89 */ /* 0x000e2200000e0000 */
[----:B------:R-:W-:-:S03]  /*d630*/  IMAD.U32 R230, RZ, RZ, UR7 ;  /* 0x00000007ffe67e24 */ /* 0x000fc6000f8e00ff */
[----:B------:R-:W1:Y:S01]  /*d640*/  SHFL.BFLY PT, R7, R4, 0x1, 0x1f ;  /* 0x0c201f0004077f89 */ /* 0x000e6200000e0000 */
[----:B0-----:R-:W-:Y:S01]  /*d650*/  FADD.FTZ R11, R0, R5 ;  /* 0x00000005000b7221 */ /* 0x001fe20000010000 */
[----:B------:R-:W-:Y:S02]  /*d660*/  IMAD.MOV.U32 R5, RZ, RZ, RZ ;  /* 0x000000ffff057224 */ /* 0x000fe400078e00ff */
[----:B------:R-:W-:Y:S02]  /*d670*/  IMAD.MOV.U32 R0, RZ, RZ, -0x800000 ;  /* 0xff800000ff007424 */ /* 0x000fe400078e00ff */
[----:B-1----:R-:W-:Y:S01]  /*d680*/  FADD.FTZ R12, R4, R7 ;  /* 0x00000007040c7221 */ /* 0x002fe20000010000 */
[----:B------:R-:W-:Y:S01]  /*d690*/  FSETP.NE.FTZ.AND P0, PT, R11, RZ, PT ;  /* 0x000000ff0b00720b */ /* 0x000fe20003f15000 */
[----:B------:R-:W-:-:S03]  /*d6a0*/  IMAD.MOV.U32 R4, RZ, RZ, -0x800000 ;  /* 0xff800000ff047424 */ /* 0x000fc600078e00ff */
[----:B------:R-:W-:-:S09]  /*d6b0*/  FSETP.NE.FTZ.AND P2, PT, R12, RZ, PT ;  /* 0x000000ff0c00720b */ /* 0x000fd20003f55000 */
[----:B------:R-:W0:Y:S01]  /*d6c0*/  @P0 MUFU.LG2 R7, R11 ;  /* 0x0000000b00070308 */ /* 0x000e220000000c00 */
[----:B------:R-:W-:-:S03]  /*d6d0*/  @P0 FMUL.FTZ R8, R8, 0.69314718246459960938 ;  /* 0x3f31721808080820 */ /* 0x000fc60000410000 */
[----:B------:R-:W-:-:S04]  /*d6e0*/  @P2 FMUL.FTZ R14, R14, 0.69314718246459960938 ;  /* 0x3f3172180e0e2820 */ /* 0x000fc80000410000 */
        /* <DEDUP_REMOVED lines=19> */
[----:B------:R-:W-:-:S04]  /*d820*/  USEL UR4, URZ, 0x1, UP0 ;  /* 0x000000013f047887 */ /* 0x000fc80008000000 */
[----:B------:R-:W-:Y:S01]  /*d830*/  ULOP3.LUT UR38, UR38, UR4, URZ, 0x3c, !UPT ;  /* 0x0000000426267292 */ /* 0x000fe2000f8e3c3f */
[----:B------:R-:W-:Y:S02]  /*d840*/  WARPGROUP.DEPBAR.LE gsb0, 0x0 ;  /* 0x00008000000079c5 */ /* 0x000fe40000010000 */
[----:B------:R-:W-:-:S15]  /*d850*/  WARPGROUP.ARRIVE ;  /* 0x00000000000079c5 */ /* 0x000fde0000000000 */
[----:B------:R-:W-:-:S03]  /*d860*/  NOP ;  /* 0x0000000000007918 */ /* 0x000fc60000000000 */
        /* <DEDUP_REMOVED lines=131> */
.L_x_1207:
        /* <DEDUP_REMOVED lines=11> */
[----:B------:R-:W2:Y:S01]  /*e150*/  LDL R3, [R1+0x60] ;  /* 0x0000600001037983 */ /* 0x000ea20000100800 */
[----:B------:R-:W0:Y:S01]  /*e160*/  S2UR UR4, SR_SWINHI ;  /* 0x00000000000479c3 */ /* 0x000e220000002f00 */
[----:B------:R-:W-:Y:S01]  /*e170*/  IMAD.MOV.U32 R2, RZ, RZ, 0x2 ;  /* 0x00000002ff027424 */ /* 0x000fe200078e00ff */
[----:B------:R-:W-:Y:S01]  /*e180*/  F2FP.F16.F32.PACK_AB R8, R25, R24 ;  /* 0x000000181908723e */ /* 0x000fe200000000ff */
[----:B------:R-:W-:Y:S01]  /*e190*/  ULDC.64 UR16, c[0x0][0xc00] ;  /* 0x0003000000107ab9 */ /* 0x000fe20000000a00 */
[----:B------:R-:W-:Y:S01]  /*e1a0*/  F2FP.F16.F32.PACK_AB R9, R27, R26 ;  /* 0x0000001a1b09723e */ /* 0x000fe200000000ff */
[----:B------:R-:W-:Y:S01]  /*e1b0*/  ULDC.64 UR12, c[0x0][0xc00] ;  /* 0x00030000000c7ab9 */ /* 0x000fe20000000a00 */
[----:B------:R-:W-:Y:S01]  /*e1c0*/  F2FP.F16.F32.PACK_AB R10, R29, R28 ;  /* 0x0000001c1d0a723e */ /* 0x000fe200000000ff */
[----:B------:R-:W-:Y:S01]  /*e1d0*/  ULDC.64 UR20, c[0x0][0x208] ;  /* 0x0000820000147ab9 */ /* 0x000fe20000000a00 */
[----:B------:R-:W-:Y:S01]  /*e1e0*/  F2FP.F16.F32.PACK_AB R11, R31, R30 ;  /* 0x0000001e1f0b723e */ /* 0x000fe200000000ff */
[----:B------:R-:W-:Y:S01]  /*e1f0*/  ULDC.64 UR14, c[0x0][0xc08] ;  /* 0x00030200000e7ab9 */ /* 0x000fe20000000a00 */
[----:B------:R-:W-:Y:S01]  /*e200*/  R2UR UR19, R22 ;  /* 0x00000000161372ca */ /* 0x000fe200000e0000 */
[----:B------:R-:W-:Y:S01]  /*e210*/  ULDC UR22, c[0x0][0xbe8] ;  /* 0x0002fa0000167ab9 */ /* 0x000fe20000000800 */
[----:B------:R-:W-:-:S02]  /*e220*/  R2UR UR9, R229 ;  /* 0x00000000e50972ca */ /* 0x000fc400000e0000 */
[----:B------:R-:W-:Y:S02]  /*e230*/  R2UR UR18, R200 ;  /* 0x00000000c81272ca */ /* 0x000fe400000e0000 */
[----:B------:R-:W-:Y:S01]  /*e240*/  R2UR UR26, R201 ;  /* 0x00000000c91a72ca */ /* 0x000fe200000e0000 */
[----:B------:R-:W-:Y:S01]  /*e250*/  UMOV UR10, UR8 ;  /* 0x00000008000a7c82 */ /* 0x000fe20008000000 */
[----:B0-----:R-:W-:-:S07]  /*e260*/  UMOV UR11, UR4 ;  /* 0x00000004000b7c82 */ /* 0x001fce0008000000 */
[----:B------:R-:W-:Y:S02]  /*e270*/  UIMAD.WIDE UR12, UR9, 0x4, UR12 ;  /* 0x00000004090c78a5 */ /* 0x000fe4000f8e020c */
[----:B------:R-:W-:Y:S01]  /*e280*/  UISETP.NE.U32.AND UP0, UPT, UR14, URZ, UPT ;  /* 0x0000003f0e00728c */ /* 0x000fe2000bf05070 */
[----:B------:R-:W-:-:S03]  /*e290*/  ULDC UR4, c[0x0][0xad4] ;  /* 0x0002b50000047ab9 */ /* 0x000fc60000000800 */
[----:B------:R-:W-:-:S11]  /*e2a0*/  UISETP.NE.AND.EX UP0, UPT, UR15, URZ, UPT, UP0 ;  /* 0x0000003f0f00728c */ /* 0x000fd6000bf05300 */
[----:B------:R-:W-:Y:S02]  /*e2b0*/  @UP0 ULDC.64 UR14, c[0x0][0xc08] ;  /* 0x00030200000e0ab9 */ /* 0x000fe40000000a00 */
[----:B------:R-:W-:Y:S01]  /*e2c0*/  @UP0 UIMAD.WIDE UR14, UR9, 0x4, UR14 ;  /* 0x00000004090e08a5 */ /* 0x000fe2000f8e020e */
[----:B------:R-:W-:Y:S01]  /*e2d0*/  BAR.SYNC.DEFER_BLOCKING 0x1, 0x100 ;  /* 0x0044000000007b1d */ /* 0x000fe20000010000 */
[----:B--2---:R-:W-:-:S03]  /*e2e0*/  IMAD.WIDE R2, R3, R2, UR10 ;  /* 0x0000000a03027e25 */ /* 0x004fc6000f8e0202 */
[C---:B------:R-:W-:Y:S02]  /*e2f0*/  IADD3 R13, P1, R2.reuse, 0x20, RZ ;  /* 0x00000020020d7810 */ /* 0x040fe40007f3e0ff */
[C---:B------:R-:W-:Y:S02]  /*e300*/  IADD3 R15, P0, R2.reuse, 0x40, RZ ;  /* 0x00000040020f7810 */ /* 0x040fe40007f1e0ff */
[----:B------:R-:W-:Y:S02]  /*e310*/  LOP3.LUT R12, R13, 0x380, RZ, 0xc0, !PT ;  /* 0x000003800d0c7812 */ /* 0x000fe400078ec0ff */
[----:B------:R-:W-:Y:S02]  /*e320*/  IADD3 R155, P4, R2, 0x60, RZ ;  /* 0x00000060029b7810 */ /* 0x000fe40007f9e0ff */
[----:B------:R-:W-:Y:S02]  /*e330*/  SHF.R.U64 R12, R12, 0x3, RZ ;  /* 0x000000030c0c7819 */ /* 0x000fe400000012ff */
[----:B------:R-:W-:-:S02]  /*e340*/  IADD3 R157, P3, R2, 0x4000, RZ ;  /* 0x00004000029d7810 */ /* 0x000fc40007f7e0ff */
[----:B------:R-:W-:Y:S01]  /*e350*/  LOP3.LUT R12, R12, R13, RZ, 0x3c, !PT ;  /* 0x0000000d0c0c7212 */ /* 0x000fe200078e3cff */
[----:B------:R-:W-:Y:S01]  /*e360*/  IMAD.X R13, RZ, RZ, R3, P1 ;  /* 0x000000ffff0d7224 */ /* 0x000fe200008e0603 */
[C---:B------:R-:W-:Y:S02]  /*e370*/  LOP3.LUT R7, R2.reuse, 0x380, RZ, 0xc0, !PT ;  /* 0x0000038002077812 */ /* 0x040fe400078ec0ff */
[----:B------:R-:W-:Y:S02]  /*e380*/  LOP3.LUT R14, R15, 0x380, RZ, 0xc0, !PT ;  /* 0x000003800f0e7812 */ /* 0x000fe400078ec0ff */
[C---:B------:R-:W-:Y:S02]  /*e390*/  IADD3 R159, P6, R2.reuse, 0x4020, RZ ;  /* 0x00004020029f7810 */ /* 0x040fe40007fde0ff */
[C---:B------:R-:W-:Y:S02]  /*e3a0*/  IADD3 R161, P5, R2.reuse, 0x4040, RZ ;  /* 0x0000404002a17810 */ /* 0x040fe40007fbe0ff */
[----:B------:R-:W-:-:S02]  /*e3b0*/  IADD3 R163, P2, R2, 0x4060, RZ ;  /* 0x0000406002a37810 */ /* 0x000fc40007f5e0ff */
[----:B------:R-:W-:Y:S02]  /*e3c0*/  LOP3.LUT R154, R155, 0x380, RZ, 0xc0, !PT ;  /* 0x000003809b9a7812 */ /* 0x000fe400078ec0ff */
[----:B------:R-:W-:Y:S02]  /*e3d0*/  LOP3.LUT R156, R157, 0x380, RZ, 0xc0, !PT ;  /* 0x000003809d9c7812 */ /* 0x000fe400078ec0ff */
[----:B------:R-:W-:Y:S02]  /*e3e0*/  IADD3 R165, P1, R2, 0x8000, RZ ;  /* 0x0000800002a57810 */ /* 0x000fe40007f3e0ff */
[----:B------:R-:W-:Y:S02]  /*e3f0*/  SHF.R.U64 R7, R7, 0x3, RZ ;  /* 0x0000000307077819 */ /* 0x000fe400000012ff */
[----:B------:R-:W-:Y:S02]  /*e400*/  SHF.R.U64 R14, R14, 0x3, RZ ;  /* 0x000000030e0e7819 */ /* 0x000fe400000012ff */
[----:B------:R-:W-:-:S02]  /*e410*/  LOP3.LUT R158, R159, 0x380, RZ, 0xc0, !PT ;  /* 0x000003809f9e7812 */ /* 0x000fc400078ec0ff */
[----:B------:R-:W-:Y:S02]  /*e420*/  LOP3.LUT R160, R161, 0x380, RZ, 0xc0, !PT ;  /* 0x00000380a1a07812 */ /* 0x000fe400078ec0ff */
[----:B------:R-:W-:Y:S02]  /*e430*/  LOP3.LUT R162, R163, 0x380, RZ, 0xc0, !PT ;  /* 0x00000380a3a27812 */ /* 0x000fe400078ec0ff */
[----:B------:R-:W-:Y:S02]  /*e440*/  SHF.R.U64 R154, R154, 0x3, RZ ;  /* 0x000000039a9a7819 */ /* 0x000fe400000012ff */
[----:B------:R-:W-:Y:S02]  /*e450*/  SHF.R.U64 R156, R156, 0x3, RZ ;  /* 0x000000039c9c7819 */ /* 0x000fe400000012ff */
[----:B------:R-:W-:Y:S02]  /*e460*/  LOP3.LUT R164, R165, 0x380, RZ, 0xc0, !PT ;  /* 0x00000380a5a47812 */ /* 0x000fe400078ec0ff */
[----:B------:R-:W-:Y:S01]  /*e470*/  LOP3.LUT R6, R7, R2, RZ, 0x3c, !PT ;  /* 0x0000000207067212 */ /* 0x000fe200078e3cff */
[--C-:B------:R-:W-:Y:S01]  /*e480*/  IMAD.MOV.U32 R7, RZ, RZ, R3.reuse ;  /* 0x000000ffff077224 */ /* 0x100fe200078e0003 */
[----:B------:R-:W-:Y:S01]  /*e490*/  LOP3.LUT R14, R14, R15, RZ, 0x3c, !PT ;  /* 0x0000000f0e0e7212 */ /* 0x000fe200078e3cff */
[----:B------:R-:W-:Y:S01]  /*e4a0*/  IMAD.X R15, RZ, RZ, R3, P0 ;  /* 0x000000ffff0f7224 */ /* 0x000fe200000e0603 */
[----:B------:R-:W-:-:S02]  /*e4b0*/  SHF.R.U64 R158, R158, 0x3, RZ ;  /* 0x000000039e9e7819 */ /* 0x000fc400000012ff */
[----:B------:R-:W-:Y:S02]  /*e4c0*/  SHF.R.U64 R160, R160, 0x3, RZ ;  /* 0x00000003a0a07819 */ /* 0x000fe400000012ff */
[----:B------:R-:W-:Y:S02]  /*e4d0*/  SHF.R.U64 R162, R162, 0x3, RZ ;  /* 0x00000003a2a27819 */ /* 0x000fe400000012ff */
[----:B------:R-:W-:Y:S01]  /*e4e0*/  LOP3.LUT R154, R154, R155, RZ, 0x3c, !PT ;  /* 0x0000009b9a9a7212 */ /* 0x000fe200078e3cff */
[--C-:B------:R-:W-:Y:S01]  /*e4f0*/  IMAD.X R155, RZ, RZ, R3.reuse, P4 ;  /* 0x000000ffff9b7224 */ /* 0x100fe200020e0603 */
[----:B------:R-:W-:Y:S01]  /*e500*/  LOP3.LUT R156, R156, R157, RZ, 0x3c, !PT ;  /* 0x0000009d9c9c7212 */ /* 0x000fe200078e3cff */
[----:B------:R-:W-:Y:S01]  /*e510*/  IMAD.X R157, RZ, RZ, R3, P3 ;  /* 0x000000ffff9d7224 */ /* 0x000fe200018e0603 */
[----:B------:R-:W-:Y:S02]  /*e520*/  SHF.R.U64 R164, R164, 0x3, RZ ;  /* 0x00000003a4a47819 */ /* 0x000fe400000012ff */
[----:B------:R-:W-:-:S02]  /*e530*/  IADD3 R167, P0, R2, 0x8020, RZ ;  /* 0x0000802002a77810 */ /* 0x000fc40007f1e0ff */
[C---:B------:R-:W-:Y:S02]  /*e540*/  IADD3 R169, P4, R2.reuse, 0x8040, RZ ;  /* 0x0000804002a97810 */ /* 0x040fe40007f9e0ff */
[----:B------:R-:W-:Y:S02]  /*e550*/  IADD3 R171, P3, R2, 0x8060, RZ ;  /* 0x0000806002ab7810 */ /* 0x000fe40007f7e0ff */
        /* <DEDUP_REMOVED lines=8> */
[----:B------:R-:W-:-:S02]  /*e5e0*/  MOV R6, R6 ;  /* 0x0000000600067202 */ /* 0x000fc40000000f00 */
[----:B------:R-:W-:Y:S02]  /*e5f0*/  LOP3.LUT R166, R167, 0x380, RZ, 0xc0, !PT ;  /* 0x00000380a7a67812 */ /* 0x000fe400078ec0ff */
[C---:B------:R-:W-:Y:S01]  /*e600*/  IADD3 R21, P6, R2.reuse, 0xc000, RZ ;  /* 0x0000c00002157810 */ /* 0x040fe20007fde0ff */
[----:B------:R0:W-:Y:S01]  /*e610*/  STSM.16.M88.4 [R6], R8 ;  /* 0x0000000806007844 */ /* 0x0001e20000000200 */
[C---:B------:R-:W-:Y:S02]  /*e620*/  IADD3 R153, P5, R2.reuse, 0xc020, RZ ;  /* 0x0000c02002997810 */ /* 0x040fe40007fbe0ff */
[----:B------:R-:W-:Y:S02]  /*e630*/  IADD3 R7, P2, R2, 0xc040, RZ ;  /* 0x0000c04002077810 */ /* 0x000fe40007f5e0ff */
[----:B------:R-:W-:Y:S02]  /*e640*/  LOP3.LUT R168, R169, 0x380, RZ, 0xc0, !PT ;  /* 0x00000380a9a87812 */ /* 0x000fe400078ec0ff */
[----:B------:R-:W-:-:S02]  /*e650*/  LOP3.LUT R170, R171, 0x380, RZ, 0xc0, !PT ;  /* 0x00000380abaa7812 */ /* 0x000fc400078ec0ff */
[----:B------:R-:W-:Y:S02]  /*e660*/  IADD3 R2, P1, R2, 0xc060, RZ ;  /* 0x0000c06002027810 */ /* 0x000fe40007f3e0ff */
[----:B------:R-:W-:Y:S02]  /*e670*/  SHF.R.U64 R166, R166, 0x3, RZ ;  /* 0x00000003a6a67819 */ /* 0x000fe400000012ff */
[----:B------:R-:W-:Y:S02]  /*e680*/  SHF.R.U64 R168, R168, 0x3, RZ ;  /* 0x00000003a8a87819 */ /* 0x000fe400000012ff */
[----:B------:R-:W-:Y:S02]  /*e690*/  SHF.R.U64 R170, R170, 0x3, RZ ;  /* 0x00000003aaaa7819 */ /* 0x000fe400000012ff */
[----:B------:R-:W-:Y:S02]  /*e6a0*/  LOP3.LUT R5, R2, 0x380, RZ, 0xc0, !PT ;  /* 0x0000038002057812 */ /* 0x000fe400078ec0ff */
[----:B------:R-:W-:-:S02]  /*e6b0*/  LOP3.LUT R152, R153, 0x380, RZ, 0xc0, !PT ;  /* 0x0000038099987812 */ /* 0x000fc400078ec0ff */
[----:B------:R-:W-:Y:S01]  /*e6c0*/  LOP3.LUT R166, R166, R167, RZ, 0x3c, !PT ;  /* 0x000000a7a6a67212 */ /* 0x000fe200078e3cff */
[--C-:B------:R-:W-:Y:S01]  /*e6d0*/  IMAD.X R167, RZ, RZ, R3.reuse, P0 ;  /* 0x000000ffffa77224 */ /* 0x100fe200000e0603 */
[----:B------:R-:W-:Y:S01]  /*e6e0*/  LOP3.LUT R168, R168, R169, RZ, 0x3c, !PT ;  /* 0x000000a9a8a87212 */ /* 0x000fe200078e3cff */
[--C-:B------:R-:W-:Y:S01]  /*e6f0*/  IMAD.X R169, RZ, RZ, R3.reuse, P4 ;  /* 0x000000ffffa97224 */ /* 0x100fe200020e0603 */
[----:B------:R-:W-:Y:S01]  /*e700*/  LOP3.LUT R170, R170, R171, RZ, 0x3c, !PT ;  /* 0x000000abaaaa7212 */ /* 0x000fe200078e3cff */
[----:B------:R-:W-:Y:S01]  /*e710*/  IMAD.X R171, RZ, RZ, R3, P3 ;  /* 0x000000ffffab7224 */ /* 0x000fe200018e0603 */
[----:B------:R-:W-:Y:S02]  /*e720*/  SHF.R.U64 R5, R5, 0x3, RZ ;  /* 0x0000000305057819 */ /* 0x000fe400000012ff */
[----:B------:R-:W-:Y:S02]  /*e730*/  SHF.R.U64 R152, R152, 0x3, RZ ;  /* 0x0000000398987819 */ /* 0x000fe400000012ff */
[----:B------:R-:W-:-:S02]  /*e740*/  LOP3.LUT R2, R5, R2, RZ, 0x3c, !PT ;  /* 0x0000000205027212 */ /* 0x000fc400078e3cff */
[----:B------:R-:W-:Y:S02]  /*e750*/  MOV R19, R12 ;  /* 0x0000000c00137202 */ /* 0x000fe40000000f00 */
[----:B------:R-:W-:Y:S02]  /*e760*/  MOV R176, R14 ;  /* 0x0000000e00b07202 */ /* 0x000fe40000000f00 */
[----:B0-----:R-:W-:Y:S02]  /*e770*/  F2FP.F16.F32.PACK_AB R8, R33, R32 ;  /* 0x000000202108723e */ /* 0x001fe400000000ff */
[----:B------:R-:W-:Y:S02]  /*e780*/  F2FP.F16.F32.PACK_AB R9, R35, R34 ;  /* 0x000000222309723e */ /* 0x000fe400000000ff */
[----:B------:R-:W-:Y:S02]  /*e790*/  F2FP.F16.F32.PACK_AB R10, R37, R36 ;  /* 0x00000024250a723e */ /* 0x000fe400000000ff */
[----:B------:R-:W-:-:S02]  /*e7a0*/  F2FP.F16.F32.PACK_AB R11, R39, R38 ;  /* 0x00000026270b723e */ /* 0x000fc400000000ff */
[----:B------:R-:W-:Y:S01]  /*e7b0*/  LOP3.LUT R152, R152, R153, RZ, 0x3c, !PT ;  /* 0x0000009998987212 */ /* 0x000fe200078e3cff */
[----:B------:R-:W-:Y:S01]  /*e7c0*/  IMAD.X R153, RZ, RZ, R3, P5 ;  /* 0x000000ffff997224 */ /* 0x000fe200028e0603 */
[----:B------:R-:W-:Y:S01]  /*e7d0*/  MOV R5, R164 ;  /* 0x000000a400057202 */ /* 0x000fe20000000f00 */
[----:B------:R0:W-:Y:S01]  /*e7e0*/  STSM.16.M88.4 [R19], R8 ;  /* 0x0000000813007844 */ /* 0x0001e20000000200 */
[----:B------:R-:W-:Y:S02]  /*e7f0*/  MOV R17, R166 ;  /* 0x000000a600117202 */ /* 0x000fe40000000f00 */
[----:B------:R-:W-:Y:S02]  /*e800*/  F2FP.F16.F32.PACK_AB R12, R41, R40 ;  /* 0x00000028290c723e */ /* 0x000fe400000000ff */
[----:B------:R-:W-:Y:S02]  /*e810*/  F2FP.F16.F32.PACK_AB R13, R43, R42 ;  /* 0x0000002a2b0d723e */ /* 0x000fe400000000ff */
[----:B------:R-:W-:-:S02]  /*e820*/  F2FP.F16.F32.PACK_AB R14, R45, R44 ;  /* 0x0000002c2d0e723e */ /* 0x000fc400000000ff */
[----:B------:R-:W-:Y:S02]  /*e830*/  F2FP.F16.F32.PACK_AB R15, R47, R46 ;  /* 0x0000002e2f0f723e */ /* 0x000fe400000000ff */
[----:B------:R-:W-:Y:S02]  /*e840*/  LOP3.LUT R20, R21, 0x380, RZ, 0xc0, !PT ;  /* 0x0000038015147812 */ /* 0x000fe400078ec0ff */
[----:B------:R-:W-:Y:S01]  /*e850*/  MOV R154, R154 ;  /* 0x0000009a009a7202 */ /* 0x000fe20000000f00 */
[----:B------:R-:W-:Y:S01]  /*e860*/  STSM.16.M88.4 [R176], R12 ;  /* 0x0000000cb0007844 */ /* 0x000fe20000000200 */
[----:B------:R-:W-:Y:S02]  /*e870*/  MOV R22, R168 ;  /* 0x000000a800167202 */ /* 0x000fe40000000f00 */
[----:B------:R-:W-:Y:S02]  /*e880*/  MOV R172, R170 ;  /* 0x000000aa00ac7202 */ /* 0x000fe40000000f00 */
[----:B------:R-:W-:-:S02]  /*e890*/  F2FP.F16.F32.PACK_AB R164, R49, R48 ;  /* 0x0000003031a4723e */ /* 0x000fc400000000ff */
[----:B------:R-:W-:Y:S02]  /*e8a0*/  F2FP.F16.F32.PACK_AB R165, R51, R50 ;  /* 0x0000003233a5723e */ /* 0x000fe400000000ff */
[----:B------:R-:W-:Y:S02]  /*e8b0*/  F2FP.F16.F32.PACK_AB R166, R53, R52 ;  /* 0x0000003435a6723e */ /* 0x000fe400000000ff */
[----:B------:R-:W-:Y:S02]  /*e8c0*/  F2FP.F16.F32.PACK_AB R167, R55, R54 ;  /* 0x0000003637a7723e */ /* 0x000fe400000000ff */
[----:B------:R-:W-:Y:S02]  /*e8d0*/  MOV R156, R156 ;  /* 0x0000009c009c7202 */ /* 0x000fe40000000f00 */
[----:B------:R-:W-:Y:S01]  /*e8e0*/  F2FP.F16.F32.PACK_AB R168, R57, R56 ;  /* 0x0000003839a8723e */ /* 0x000fe200000000ff */
[----:B------:R1:W-:Y:S01]  /*e8f0*/  STSM.16.M88.4 [R154], R164 ;  /* 0x000000a49a007844 */ /* 0x0003e20000000200 */
[----:B------:R-:W-:-:S02]  /*e900*/  F2FP.F16.F32.PACK_AB R169, R59, R58 ;  /* 0x0000003a3ba9723e */ /* 0x000fc400000000ff */
[----:B------:R-:W-:Y:S02]  /*e910*/  F2FP.F16.F32.PACK_AB R170, R61, R60 ;  /* 0x0000003c3daa723e */ /* 0x000fe400000000ff */
[----:B------:R-:W-:Y:S02]  /*e920*/  F2FP.F16.F32.PACK_AB R171, R63, R62 ;  /* 0x0000003e3fab723e */ /* 0x000fe400000000ff */
[----:B------:R-:W-:Y:S02]  /*e930*/  LOP3.LUT R6, R7, 0x380, RZ, 0xc0, !PT ;  /* 0x0000038007067812 */ /* 0x000fe400078ec0ff */
[----:B------:R-:W-:Y:S01]  /*e940*/  SHF.R.U64 R20, R20, 0x3, RZ ;  /* 0x0000000314147819 */ /* 0x000fe200000012ff */
[----:B------:R2:W-:Y:S01]  /*e950*/  STSM.16.M88.4 [R156], R168 ;  /* 0x000000a89c007844 */ /* 0x0005e20000000200 */
[----:B0-----:R-:W-:Y:S02]  /*e960*/  MOV R19, R152 ;  /* 0x0000009800137202 */ /* 0x001fe40000000f00 */
[----:B------:R-:W-:-:S02]  /*e970*/  SHF.R.U64 R6, R6, 0x3, RZ ;  /* 0x0000000306067819 */ /* 0x000fc400000012ff */
[----:B------:R-:W-:Y:S02]  /*e980*/  MOV R173, R158 ;  /* 0x0000009e00ad7202 */ /* 0x000fe40000000f00 */
[----:B------:R-:W-:Y:S02]  /*e990*/  F2FP.F16.F32.PACK_AB R152, R65, R64 ;  /* 0x000000404198723e */ /* 0x000fe400000000ff */
[----:B------:R-:W-:Y:S02]  /*e9a0*/  F2FP.F16.F32.PACK_AB R153, R67, R66 ;  /* 0x000000424399723e */ /* 0x000fe400000000ff */
[----:B-1----:R-:W-:Y:S02]  /*e9b0*/  F2FP.F16.F32.PACK_AB R154, R69, R68 ;  /* 0x00000044459a723e */ /* 0x002fe400000000ff */
[----:B------:R-:W-:Y:S02]  /*e9c0*/  F2FP.F16.F32.PACK_AB R155, R71, R70 ;  /* 0x00000046479b723e */ /* 0x000fe400000000ff */
[----:B------:R-:W-:-:S02]  /*e9d0*/  MOV R174, R160 ;  /* 0x000000a000ae7202 */ /* 0x000fc40000000f00 */
[----:B------:R-:W-:Y:S01]  /*e9e0*/  MOV R175, R162 ;  /* 0x000000a200af7202 */ /* 0x000fe20000000f00 */
[----:B------:R0:W-:Y:S01]  /*e9f0*/  STSM.16.M88.4 [R173], R152 ;  /* 0x00000098ad007844 */ /* 0x0001e20000000200 */
[----:B--2---:R-:W-:Y:S02]  /*ea00*/  F2FP.F16.F32.PACK_AB R156, R73, R72 ;  /* 0x00000048499c723e */ /* 0x004fe400000000ff */
[----:B------:R-:W-:Y:S02]  /*ea10*/  F2FP.F16.F32.PACK_AB R157, R75, R74 ;  /* 0x0000004a4b9d723e */ /* 0x000fe400000000ff */
[----:B------:R-:W-:Y:S02]  /*ea20*/  F2FP.F16.F32.PACK_AB R158, R77, R76 ;  /* 0x0000004c4d9e723e */ /* 0x000fe400000000ff */
[----:B------:R-:W-:Y:S02]  /*ea30*/  F2FP.F16.F32.PACK_AB R159, R79, R78 ;  /* 0x0000004e4f9f723e */ /* 0x000fe400000000ff */
[----:B------:R-:W-:Y:S01]  /*ea40*/  LOP3.LUT R20, R20, R21, RZ, 0x3c, !PT ;  /* 0x0000001514147212 */ /* 0x000fe200078e3cff */
[----:B------:R-:W-:Y:S01]  /*ea50*/  IMAD.X R21, RZ, RZ, R3, P6 ;  /* 0x000000ffff157224 */ /* 0x000fe200030e0603 */
[----:B------:R-:W-:Y:S01]  /*ea60*/  F2FP.F16.F32.PACK_AB R160, R81, R80 ;  /* 0x0000005051a0723e */ /* 0x000fe200000000ff */
[----:B------:R1:W-:Y:S01]  /*ea70*/  STSM.16.M88.4 [R174], R156 ;  /* 0x0000009cae007844 */ /* 0x0003e20000000200 */
[----:B------:R-:W-:-:S02]  /*ea80*/  F2FP.F16.F32.PACK_AB R161, R83, R82 ;  /* 0x0000005253a1723e */ /* 0x000fc400000000ff */
[----:B------:R-:W-:Y:S02]  /*ea90*/  F2FP.F16.F32.PACK_AB R162, R85, R84 ;  /* 0x0000005455a2723e */ /* 0x000fe400000000ff */
[----:B------:R-:W-:Y:S02]  /*eaa0*/  F2FP.F16.F32.PACK_AB R163, R87, R86 ;  /* 0x0000005657a3723e */ /* 0x000fe400000000ff */
[----:B------:R-:W-:Y:S01]  /*eab0*/  LOP3.LUT R6, R6, R7, RZ, 0x3c, !PT ;  /* 0x0000000706067212 */ /* 0x000fe200078e3cff */
[--C-:B------:R-:W-:Y:S01]  /*eac0*/  IMAD.X R7, RZ, RZ, R3.reuse, P2 ;  /* 0x000000ffff077224 */ /* 0x100fe200010e0603 */
[----:B------:R-:W-:Y:S01]  /*ead0*/  F2FP.F16.F32.PACK_AB R8, R89, R88 ;  /* 0x000000585908723e */ /* 0x000fe200000000ff */
[----:B------:R-:W-:Y:S01]  /*eae0*/  IMAD.X R3, RZ, RZ, R3, P1 ;  /* 0x000000ffff037224 */ /* 0x000fe200008e0603 */
[----:B------:R-:W-:Y:S01]  /*eaf0*/  F2FP.F16.F32.PACK_AB R9, R91, R90 ;  /* 0x0000005a5b09723e */ /* 0x000fe200000000ff */
[----:B------:R2:W-:Y:S01]  /*eb00*/  STSM.16.M88.4 [R175], R160 ;  /* 0x000000a0af007844 */ /* 0x0005e20000000200 */
[----:B------:R-:W-:-:S02]  /*eb10*/  F2FP.F16.F32.PACK_AB R10, R93, R92 ;  /* 0x0000005c5d0a723e */ /* 0x000fc400000000ff */
[----:B------:R-:W-:Y:S02]  /*eb20*/  F2FP.F16.F32.PACK_AB R11, R95, R94 ;  /* 0x0000005e5f0b723e */ /* 0x000fe400000000ff */
[----:B------:R-:W-:Y:S02]  /*eb30*/  F2FP.F16.F32.PACK_AB R12, R97, R96 ;  /* 0x00000060610c723e */ /* 0x000fe400000000ff */
[----:B------:R-:W-:Y:S01]  /*eb40*/  F2FP.F16.F32.PACK_AB R13, R99, R98 ;  /* 0x00000062630d723e */ /* 0x000fe200000000ff */
[----:B------:R3:W-:Y:S01]  /*eb50*/  STSM.16.M88.4 [R5], R8 ;  /* 0x0000000805007844 */ /* 0x0007e20000000200 */
[----:B------:R-:W-:Y:S02]  /*eb60*/  F2FP.F16.F32.PACK_AB R14, R101, R100 ;  /* 0x00000064650e723e */ /* 0x000fe400000000ff */
[----:B------:R-:W-:Y:S02]  /*eb70*/  F2FP.F16.F32.PACK_AB R15, R103, R102 ;  /* 0x00000066670f723e */ /* 0x000fe400000000ff */
[----:B0-----:R-:W-:-:S02]  /*eb80*/  F2FP.F16.F32.PACK_AB R152, R105, R104 ;  /* 0x000000686998723e */ /* 0x001fc400000000ff */
[----:B------:R-:W-:Y:S01]  /*eb90*/  F2FP.F16.F32.PACK_AB R153, R107, R106 ;  /* 0x0000006a6b99723e */ /* 0x000fe200000000ff */
[----:B------:R0:W-:Y:S01]  /*eba0*/  STSM.16.M88.4 [R17], R12 ;  /* 0x0000000c11007844 */ /* 0x0001e20000000200 */
[----:B------:R-:W-:Y:S02]  /*ebb0*/  F2FP.F16.F32.PACK_AB R154, R109, R108 ;  /* 0x0000006c6d9a723e */ /* 0x000fe400000000ff */
[----:B------:R-:W-:Y:S02]  /*ebc0*/  F2FP.F16.F32.PACK_AB R155, R111, R110 ;  /* 0x0000006e6f9b723e */ /* 0x000fe400000000ff */
[----:B-1----:R-:W-:Y:S02]  /*ebd0*/  F2FP.F16.F32.PACK_AB R156, R113, R112 ;  /* 0x00000070719c723e */ /* 0x002fe400000000ff */
[----:B------:R-:W-:Y:S01]  /*ebe0*/  F2FP.F16.F32.PACK_AB R157, R115, R114 ;  /* 0x00000072739d723e */ /* 0x000fe200000000ff */
[----:B------:R-:W-:Y:S01]  /*ebf0*/  STSM.16.M88.4 [R22], R152 ;  /* 0x0000009816007844 */ /* 0x000fe20000000200 */
[----:B------:R-:W-:-:S02]  /*ec00*/  F2FP.F16.F32.PACK_AB R158, R117, R116 ;  /* 0x00000074759e723e */ /* 0x000fc400000000ff */
[----:B------:R-:W-:Y:S02]  /*ec10*/  F2FP.F16.F32.PACK_AB R159, R119, R118 ;  /* 0x00000076779f723e */ /* 0x000fe400000000ff */
[----:B------:R-:W-:Y:S02]  /*ec20*/  MOV R20, R20 ;  /* 0x0000001400147202 */ /* 0x000fe40000000f00 */
[----:B--2---:R-:W-:Y:S01]  /*ec30*/  F2FP.F16.F32.PACK_AB R160, R121, R120 ;  /* 0x0000007879a0723e */ /* 0x004fe200000000ff */
[----:B------:R-:W-:Y:S01]  /*ec40*/  STSM.16.M88.4 [R172], R156 ;  /* 0x0000009cac007844 */ /* 0x000fe20000000200 */
[----:B------:R-:W-:Y:S02]  /*ec50*/  F2FP.F16.F32.PACK_AB R161, R123, R122 ;  /* 0x0000007a7ba1723e */ /* 0x000fe400000000ff */
[----:B------:R-:W-:Y:S02]  /*ec60*/  F2FP.F16.F32.PACK_AB R162, R125, R124 ;  /* 0x0000007c7da2723e */ /* 0x000fe400000000ff */
[----:B------:R-:W-:-:S02]  /*ec70*/  F2FP.F16.F32.PACK_AB R163, R127, R126 ;  /* 0x0000007e7fa3723e */ /* 0x000fc400000000ff */
[----:B------:R-:W-:Y:S02]  /*ec80*/  F2FP.F16.F32.PACK_AB R164, R129, R128 ;  /* 0x0000008081a4723e */ /* 0x000fe400000000ff */
[----:B------:R-:W-:Y:S01]  /*ec90*/  F2FP.F16.F32.PACK_AB R165, R131, R130 ;  /* 0x0000008283a5723e */ /* 0x000fe200000000ff */
[----:B------:R-:W-:Y:S01]  /*eca0*/  STSM.16.M88.4 [R20], R160 ;  /* 0x000000a014007844 */ /* 0x000fe20000000200 */
[----:B------:R-:W-:Y:S02]  /*ecb0*/  F2FP.F16.F32.PACK_AB R166, R133, R132 ;  /* 0x0000008485a6723e */ /* 0x000fe400000000ff */
[----:B------:R-:W-:Y:S02]  /*ecc0*/  F2FP.F16.F32.PACK_AB R167, R135, R134 ;  /* 0x0000008687a7723e */ /* 0x000fe400000000ff */
[----:B------:R-:W-:Y:S02]  /*ecd0*/  MOV R6, R6 ;  /* 0x0000000600067202 */ /* 0x000fe40000000f00 */
[----:B---3--:R-:W-:Y:S01]  /*ece0*/  F2FP.F16.F32.PACK_AB R8, R137, R136 ;  /* 0x000000888908723e */ /* 0x008fe200000000ff */
[----:B------:R-:W-:Y:S01]  /*ecf0*/  STSM.16.M88.4 [R19], R164 ;  /* 0x000000a413007844 */ /* 0x000fe20000000200 */
[----:B------:R-:W-:-:S02]  /*ed00*/  F2FP.F16.F32.PACK_AB R9, R139, R138 ;  /* 0x0000008a8b09723e */ /* 0x000fc400000000ff */
[----:B------:R-:W-:Y:S02]  /*ed10*/  F2FP.F16.F32.PACK_AB R10, R141, R140 ;  /* 0x0000008c8d0a723e */ /* 0x000fe400000000ff */
[----:B------:R-:W-:Y:S02]  /*ed20*/  F2FP.F16.F32.PACK_AB R11, R143, R142 ;  /* 0x0000008e8f0b723e */ /* 0x000fe400000000ff */
[----:B------:R-:W-:Y:S01]  /*ed30*/  MOV R7, R2 ;  /* 0x0000000200077202 */ /* 0x000fe20000000f00 */
[----:B------:R-:W-:Y:S01]  /*ed40*/  IMAD.U32 R2, RZ, RZ, UR12 ;  /* 0x0000000cff027e24 */ /* 0x000fe2000f8e00ff */
[----:B0-----:R-:W-:Y:S01]  /*ed50*/  F2FP.F16.F32.PACK_AB R12, R145, R144 ;  /* 0x00000090910c723e */ /* 0x001fe200000000ff */
[----:B------:R0:W-:Y:S01]  /*ed60*/  STSM.16.M88.4 [R6], R8 ;  /* 0x0000000806007844 */ /* 0x0001e20000000200 */
[----:B------:R-:W-:Y:S01]  /*ed70*/  F2FP.F16.F32.PACK_AB R13, R147, R146 ;  /* 0x00000092930d723e */ /* 0x000fe200000000ff */
[----:B------:R-:W-:Y:S01]  /*ed80*/  IMAD.U32 R3, RZ, RZ, UR13 ;  /* 0x0000000dff037e24 */ /* 0x000fe2000f8e00ff */
[----:B------:R-:W-:-:S02]  /*ed90*/  F2FP.F16.F32.PACK_AB R14, R149, R148 ;  /* 0x00000094950e723e */ /* 0x000fc400000000ff */
[----:B------:R-:W-:Y:S02]  /*eda0*/  F2FP.F16.F32.PACK_AB R15, R151, R150 ;  /* 0x00000096970f723e */ /* 0x000fe400000000ff */
[----:B------:R-:W-:-:S03]  /*edb0*/  ISETP.NE.U32.AND P0, PT, RZ, UR16, PT ;  /* 0x00000010ff007c0c */ /* 0x000fc6000bf05070 */
[----:B------:R1:W-:Y:S01]  /*edc0*/  STSM.16.M88.4 [R7], R12 ;  /* 0x0000000c07007844 */ /* 0x0003e20000000200 */
[----:B------:R-:W-:Y:S01]  /*edd0*/  BAR.SYNC.DEFER_BLOCKING 0x1, 0x100 ;  /* 0x0044000000007b1d */ /* 0x000fe20000010000 */
[----:B------:R-:W-:-:S13]  /*ede0*/  ISETP.NE.AND.EX P0, PT, RZ, UR17, PT, P0 ;  /* 0x00000011ff007c0c */ /* 0x000fda000bf05300 */
[----:B------:R2:W3:Y:S01]  /*edf0*/  @P0 LDG.E R5, desc[UR20][R2.64] ;  /* 0x0000001402050981 */ /* 0x0004e2000c1e1900 */
[----:B------:R-:W-:Y:S01]  /*ee00*/  PLOP3.LUT P4, PT, PT, PT, UP0, 0x80, 0x0 ;  /* 0x000000000000781c */ /* 0x000fe20003f8f008 */
[----:B--2---:R-:W-:Y:S02]  /*ee10*/  IMAD.U32 R2, RZ, RZ, UR14 ;  /* 0x0000000eff027e24 */ /* 0x004fe4000f8e00ff */
[----:B------:R-:W-:-:S10]  /*ee20*/  IMAD.U32 R3, RZ, RZ, UR15 ;  /* 0x0000000fff037e24 */ /* 0x000fd4000f8e00ff */
[----:B0-----:R0:W2:Y:S01]  /*ee30*/  @P4 LDG.E R6, desc[UR20][R2.64] ;  /* 0x0000001402064981 */ /* 0x0010a2000c1e1900 */
[----:B------:R-:W-:Y:S01]  /*ee40*/  UISETP.NE.AND UP0, UPT, UR19, URZ, UPT ;  /* 0x0000003f1300728c */ /* 0x000fe2000bf05270 */
[----:B-1----:R-:W-:Y:S01]  /*ee50*/  VIADD R12, R18, UR61 ;  /* 0x0000003d120c7c36 */ /* 0x002fe20008000000 */
[----:B------:R-:W-:Y:S02]  /*ee60*/  UISETP.NE.AND UP1, UPT, UR22, 0x1, UPT ;  /* 0x000000011600788c */ /* 0x000fe4000bf25270 */
[----:B------:R-:W-:Y:S01]  /*ee70*/  USEL UR4, UR19, UR4, UP0 ;  /* 0x0000000413047287 */ /* 0x000fe20008000000 */
[----:B------:R-:W-:Y:S01]  /*ee80*/  UMOV UR25, 0x9b8 ;  /* 0x000009b800197882 */ /* 0x000fe20000000000 */
[----:B------:R-:W-:Y:S02]  /*ee90*/  UISETP.NE.U32.AND UP0, UPT, UR16, URZ, UPT ;  /* 0x0000003f1000728c */ /* 0x000fe4000bf05070 */
[----:B------:R-:W-:Y:S01]  /*eea0*/  PLOP3.LUT P1, PT, PT, PT, UP1, 0x80, 0x0 ;  /* 0x000000000000781c */ /* 0x000fe20003f2f018 */
[----:B------:R-:W-:Y:S01]  /*eeb0*/  UISETP.GT.AND UP2, UPT, UR4, 0x1, UPT ;  /* 0x000000010400788c */ /* 0x000fe2000bf44270 */
[----:B0-----:R-:W-:Y:S01]  /*eec0*/  IMAD.MOV.U32 R3, RZ, RZ, R12 ;  /* 0x000000ffff037224 */ /* 0x001fe200078e000c */
[----:B------:R-:W-:-:S02]  /*eed0*/  UISETP.NE.AND.EX UP0, UPT, UR17, URZ, UPT, UP0 ;  /* 0x0000003f1100728c */ /* 0x000fc4000bf05300 */
[----:B------:R-:W-:Y:S01]  /*eee0*/  USEL UR25, UR25, 0x978, UP2 ;  /* 0x0000097819197887 */ /* 0x000fe20009000000 */
[----:B------:R-:W-:Y:S01]  /*eef0*/  UMOV UR4, URZ ;  /* 0x0000003f00047c82 */ /* 0x000fe20008000000 */
[----:B------:R-:W-:Y:S02]  /*ef00*/  USHF.R.S32.HI UR14, URZ, 0x1f, UR9 ;  /* 0x0000001f3f0e7899 */ /* 0x000fe40008011409 */
[----:B------:R-:W-:Y:S02]  /*ef10*/  USEL UR9, UR9, URZ, !UP0 ;  /* 0x0000003f09097287 */ /* 0x000fe4000c000000 */
[----:B------:R-:W-:Y:S01]  /*ef20*/  USEL UR23, UR18, URZ, UP2 ;  /* 0x0000003f12177287 */ /* 0x000fe20009000000 */
[----:B------:R-:W-:Y:S01]  /*ef30*/  @UP1 ULDC UR27, c[0x0][0xbec] ;  /* 0x0002fb00001b1ab9 */ /* 0x000fe20000000800 */
[----:B------:R-:W-:Y:S01]  /*ef40*/  USEL UR24, UR14, URZ, !UP0 ;  /* 0x0000003f0e187287 */ /* 0x000fe2000c000000 */
[----:B------:R-:W-:-:S03]  /*ef50*/  @P1 IMAD.HI.U32 R2, R12, UR27, RZ ;  /* 0x0000001b0c021c27 */ /* 0x000fc6000f8e00ff */
[----:B------:R-:W-:Y:S01]  /*ef60*/  ULDC.64 UR18, c[0x0][UR25+0x220] ;  /* 0x0000880019127abb */ /* 0x000fe20008000a00 */
[----:B------:R-:W-:Y:S01]  /*ef70*/  ULDC.64 UR16, c[0x0][UR25+0x218] ;  /* 0x0000860019107abb */ /* 0x000fe20008000a00 */
[----:B------:R-:W-:Y:S01]  /*ef80*/  UIMAD UR19, UR19, UR9, URZ ;  /* 0x00000009131372a4 */ /* 0x000fe2000f8e023f */
[----:B------:R-:W-:Y:S01]  /*ef90*/  ULDC.64 UR20, c[0x0][UR25+0x228] ;  /* 0x00008a0019147abb */ /* 0x000fe20008000a00 */
[----:B------:R-:W-:Y:S01]  /*efa0*/  UIMAD.WIDE.U32 UR14, UR16, UR26, URZ ;  /* 0x0000001a100e72a5 */ /* 0x000fe2000f8e003f */
[----:B------:R-:W-:Y:S01]  /*efb0*/  @UP1 ULDC UR30, c[0x0][0xbf0] ;  /* 0x0002fc00001e1ab9 */ /* 0x000fe20000000800 */
[----:B------:R-:W-:Y:S01]  /*efc0*/  UIMAD UR26, UR17, UR26, URZ ;  /* 0x0000001a111a72a4 */ /* 0x000fe2000f8e023f */
[----:B------:R-:W-:Y:S01]  /*efd0*/  @P1 SHF.R.U32.HI R3, RZ, UR30, R2 ;  /* 0x0000001eff031c19 */ /* 0x000fe20008011602 */
[----:B------:R-:W-:Y:S02]  /*efe0*/  UIMAD.WIDE.U32 UR28, UR20, UR23, URZ ;  /* 0x00000017141c72a5 */ /* 0x000fe4000f8e003f */
[----:B------:R-:W-:-:S02]  /*eff0*/  UIMAD.WIDE.U32 UR16, UR18, UR9, URZ ;  /* 0x00000009121072a5 */ /* 0x000fc4000f8e003f */
[----:B------:R-:W-:Y:S02]  /*f000*/  UIMAD UR20, UR21, UR23, URZ ;  /* 0x00000017151472a4 */ /* 0x000fe4000f8e023f */
[----:B------:R-:W-:Y:S01]  /*f010*/  UIMAD UR19, UR18, UR24, UR19 ;  /* 0x00000018121372a4 */ /* 0x000fe2000f8e0213 */
[----:B------:R-:W-:Y:S01]  /*f020*/  IMAD.U32 R2, RZ, RZ, UR28 ;  /* 0x0000001cff027e24 */ /* 0x000fe2000f8e00ff */
[----:B------:R-:W-:Y:S02]  /*f030*/  UIADD3 UR20, UR29, UR20, URZ ;  /* 0x000000141d147290 */ /* 0x000fe4000fffe03f */
[----:B------:R-:W-:Y:S02]  /*f040*/  UIADD3 UR19, UR17, UR19, URZ ;  /* 0x0000001311137290 */ /* 0x000fe4000fffe03f */
[----:B------:R-:W-:Y:S02]  /*f050*/  UIADD3 UR26, UR15, UR26, URZ ;  /* 0x0000001a0f1a7290 */ /* 0x000fe4000fffe03f */
[----:B------:R-:W-:Y:S01]  /*f060*/  IMAD.U32 R10, RZ, RZ, UR20 ;  /* 0x00000014ff0a7e24 */ /* 0x000fe2000f8e00ff */
[----:B---3--:R-:W-:Y:S01]  /*f070*/  @P0 R2UR UR4, R5 ;  /* 0x00000000050402ca */ /* 0x008fe200000e0000 */
[----:B------:R-:W-:-:S04]  /*f080*/  IMAD.MOV R5, RZ, RZ, -R3 ;  /* 0x000000ffff057224 */ /* 0x000fc800078e0a03 */
[----:B------:R-:W-:-:S05]  /*f090*/  IMAD R5, R5, UR22, R12 ;  /* 0x0000001605057c24 */ /* 0x000fca000f8e020c */
[----:B------:R-:W-:-:S03]  /*f0a0*/  SHF.R.S32.HI R7, RZ, 0x1f, R5 ;  /* 0x0000001fff077819 */ /* 0x000fc60000011405 */
[----:B------:R-:W-:Y:S02]  /*f0b0*/  UIADD3 UR14, UP0, UP3, UR16, UR14, UR4 ;  /* 0x0000000e100e7290 */ /* 0x000fe4000fb1e004 */
[----:B------:R-:W-:-:S04]  /*f0c0*/  USHF.R.S32.HI UR17, URZ, 0x1f, UR4 ;  /* 0x0000001f3f117899 */ /* 0x000fc80008011404 */
[----:B------:R-:W-:Y:S01]  /*f0d0*/  UIADD3.X UR16, UR19, UR26, UR17, UP0, UP3 ;  /* 0x0000001a13107290 */ /* 0x000fe200087e6411 */
[----:B------:R-:W-:Y:S01]  /*f0e0*/  IADD3 R2, P2, P3, R3, UR14, R2 ;  /* 0x0000000e03027c10 */ /* 0x000fe2000fb5e002 */
[----:B------:R-:W-:Y:S01]  /*f0f0*/  ULDC.64 UR14, c[0x0][UR25+0x210] ;  /* 0x00008400190e7abb */ /* 0x000fe20008000a00 */
[----:B------:R-:W-:Y:S01]  /*f100*/  SHF.R.S32.HI R3, RZ, 0x1f, R3 ;  /* 0x0000001fff037819 */ /* 0x000fe20000011403 */
[----:B------:R-:W-:Y:S01]  /*f110*/  IMAD R8, R5, UR15, RZ ;  /* 0x0000000f05087c24 */ /* 0x000fe2000f8e02ff */
[----:B------:R-:W-:Y:S01]  /*f120*/  ULDC.64 UR18, c[0x0][0xba8] ;  /* 0x0002ea0000127ab9 */ /* 0x000fe20000000a00 */
[----:B------:R-:W-:Y:S01]  /*f130*/  @!UP2 ULDC UR18, c[0x0][0xb50] ;  /* 0x0002d4000012aab9 */ /* 0x000fe20000000800 */
[----:B------:R-:W-:Y:S01]  /*f140*/  IADD3.X R3, R3, UR16, R10, P2, P3 ;  /* 0x0000001003037c10 */ /* 0x000fe200097e640a */
[----:B------:R-:W-:Y:S01]  /*f150*/  IMAD R7, R7, UR14, R8 ;  /* 0x0000000e07077c24 */ /* 0x000fe2000f8e0208 */
[----:B------:R-:W-:Y:S01]  /*f160*/  @!UP2 ULDC UR19, c[0x0][0xb54] ;  /* 0x0002d5000013aab9 */ /* 0x000fe20000000800 */
[----:B------:R-:W-:Y:S01]  /*f170*/  IMAD.WIDE.U32 R2, R5, UR14, R2 ;  /* 0x0000000e05027c25 */ /* 0x000fe2000f8e0002 */
[----:B------:R-:W-:Y:S01]  /*f180*/  ULDC UR14, c[0x0][0xa88] ;  /* 0x0002a200000e7ab9 */ /* 0x000fe20000000800 */
[----:B--2---:R-:W-:-:S02]  /*f190*/  @P4 R2UR UR14, R6 ;  /* 0x00000000060e42ca */ /* 0x004fc400000e0000 */
[----:B------:R-:W-:Y:S01]  /*f1a0*/  IMAD.IADD R3, R3, 0x1, R7 ;  /* 0x0000000103037824 */ /* 0x000fe200078e0207 */
[----:B------:R-:W-:-:S04]  /*f1b0*/  LEA R5, P2, R2, UR18, 0x2 ;  /* 0x0000001202057c11 */ /* 0x000fc8000f8410ff */
[----:B------:R-:W-:Y:S01]  /*f1c0*/  LEA.HI.X R9, R2, UR19, R3, 0x2, P2 ;  /* 0x0000001302097c11 */ /* 0x000fe200090f1403 */
[----:B------:R-:W-:Y:S08]  /*f1d0*/  @P4 BRA `(.L_x_1280) ;  /* 0x00000000002c4947 */ /* 0x000ff00003800000 */
[----:B------:R-:W-:Y:S05]  /*f1e0*/  @!P0 BRA `(.L_x_1280) ;  /* 0x0000000000288947 */ /* 0x000fea0003800000 */
[----:B------:R-:W-:Y:S01]  /*f1f0*/  IMAD.U32 R2, RZ, RZ, UR12 ;  /* 0x0000000cff027e24 */ /* 0x000fe2000f8e00ff */
[----:B------:R-:W-:Y:S01]  /*f200*/  ULDC.64 UR14, c[0x0][0x208] ;  /* 0x00008200000e7ab9 */ /* 0x000fe20000000a00 */
[----:B------:R-:W-:Y:S02]  /*f210*/  IMAD.U32 R6, RZ, RZ, UR12 ;  /* 0x0000000cff067e24 */ /* 0x000fe4000f8e00ff */
[----:B------:R-:W-:Y:S02]  /*f220*/  IMAD.U32 R3, RZ, RZ, UR13 ;  /* 0x0000000dff037e24 */ /* 0x000fe4000f8e00ff */
[----:B------:R-:W-:-:S03]  /*f230*/  IMAD.U32 R7, RZ, RZ, UR13 ;  /* 0x0000000dff077e24 */ /* 0x000fc6000f8e00ff */
[----:B------:R-:W2:Y:S04]  /*f240*/  LDG.E R2, desc[UR14][R2.64] ;  /* 0x0000000e02027981 */ /* 0x000ea8000c1e1900 */
[----:B------:R-:W3:Y:S01]  /*f250*/  LDG.E R6, desc[UR14][R6.64+0x4] ;  /* 0x0000040e06067981 */ /* 0x000ee2000c1e1900 */
[----:B--2---:R-:W-:Y:S02]  /*f260*/  R2UR UR12, R2 ;  /* 0x00000000020c72ca */ /* 0x004fe400000e0000 */
[----:B---3--:R-:W-:-:S13]  /*f270*/  R2UR UR14, R6 ;  /* 0x00000000060e72ca */ /* 0x008fda00000e0000 */
[----:B------:R-:W-:-:S12]  /*f280*/  UIADD3 UR14, -UR12, UR14, URZ ;  /* 0x0000000e0c0e7290 */ /* 0x000fd8000fffe13f */
.L_x_1280:
[----:B------:R-:W2:Y:S01]  /*f290*/  LDL R8, [R1+0x5c] ;  /* 0x00005c0001087983 */ /* 0x000ea20000100800 */
[----:B------:R-:W-:Y:S01]  /*f2a0*/  UIMAD UR12, UR14, UR22, URZ ;  /* 0x000000160e0c72a4 */ /* 0x000fe2000f8e023f */
[----:B------:R-:W-:Y:S01]  /*f2b0*/  LOP3.LUT P0, RZ, R231, 0x3, RZ, 0xc0, !PT ;  /* 0x00000003e7ff7812 */ /* 0x000fe2000780c0ff */
[----:B------:R-:W-:Y:S01]  /*f2c0*/  ULDC.64 UR18, c[0x0][0x208] ;  /* 0x0000820000127ab9 */ /* 0x000fe20000000a00 */
[----:B------:R-:W-:Y:S04]  /*f2d0*/  SHFL.IDX PT, R2, R5, RZ, 0x1c1f ;  /* 0x001c1fff05027589 */ /* 0x000fe800000e0000 */
[----:B------:R-:W0:Y:S04]  /*f2e0*/  SHFL.IDX PT, R3, R9, RZ, 0x1c1f ;  /* 0x001c1fff09037589 */ /* 0x000e2800000e0000 */
[----:B------:R-:W-:Y:S04]  /*f2f0*/  SHFL.IDX PT, R6, R5, 0x1, 0x1c1f ;  /* 0x003c1f0005067f89 */ /* 0x000fe800000e0000 */
[----:B------:R-:W1:Y:S01]  /*f300*/  SHFL.IDX PT, R7, R9, 0x1, 0x1c1f ;  /* 0x003c1f0009077f89 */ /* 0x000e6200000e0000 */
[----:B--2---:R-:W-:-:S04]  /*f310*/  VIADD R10, R8, UR61 ;  /* 0x0000003d080a7c36 */ /* 0x004fc80008000000 */
        /* <DEDUP_REMOVED lines=116> */
[----:B0-----:R-:W-:Y:S01]  /*fa60*/  IMAD R2, R17, 0x20, R76 ;  /* 0x0000002011027824 */ /* 0x001fe200078e024c */
[----:B------:R-:W-:Y:S01]  /*fa70*/  UIMAD.WIDE.U32 UR10, UR4, UR14, URZ ;  /* 0x0000000e040a72a5 */ /* 0x000fe2000f8e003f */
[----:B------:R-:W-:Y:S01]  /*fa80*/  @!PT LDS RZ, [RZ] ;  /* 0x00000000fffff984 */ /* 0x000fe20000000800 */
[----:B------:R-:W-:Y:S01]  /*fa90*/  @!PT LDS RZ, [RZ] ;  /* 0x00000000fffff984 */ /* 0x000fe20000000800 */
[----:B------:R-:W-:Y:S01]  /*faa0*/  @!PT LDS RZ, [RZ] ;  /* 0x00000000fffff984 */ /* 0x000fe20000000800 */
[----:B------:R-:W-:Y:S01]  /*fab0*/  @!PT LDS RZ, [RZ] ;  /* 0x00000000fffff984 */ /* 0x000fe20000000800 */
[----:B------:R0:W-:Y:S06]  /*fac0*/  MEMBAR.ALL.CTA ;  /* 0x0000000000007992 */ /* 0x0001ec0000008000 */
[----:B0-----:R-:W0:Y:S01]  /*fad0*/  FENCE.VIEW.ASYNC.S ;  /* 0x00000000000073c6 */ /* 0x001e220000000000 */
[----:B------:R-:W-:-:S03]  /*fae0*/  UIMAD UR13, UR4, UR15, UR13 ;  /* 0x0000000f040d72a4 */ /* 0x000fc6000f8e020d */
[----:B------:R-:W-:Y:S01]  /*faf0*/  ULDC.64 UR14, c[0x0][0xae8] ;  /* 0x0002ba00000e7ab9 */ /* 0x000fe20000000a00 */
[----:B------:R-:W-:Y:S02]  /*fb00*/  UIADD3 UR11, UR11, UR13, URZ ;  /* 0x0000000d0b0b7290 */ /* 0x000fe4000fffe03f */
[----:B------:R-:W-:Y:S02]  /*fb10*/  USHF.R.S32.HI UR4, URZ, 0x1f, UR9 ;  /* 0x0000001f3f047899 */ /* 0x000fe40008011409 */
[----:B------:R-:W-:Y:S01]  /*fb20*/  UIMAD.WIDE.U32 UR10, UR16, UR14, UR10 ;  /* 0x0000000e100a72a5 */ /* 0x000fe2000f8e000a */
[----:B------:R-:W-:Y:S01]  /*fb30*/  VIADD R22, R2, UR61 ;  /* 0x0000003d02167c36 */ /* 0x000fe20008000000 */
        /* <DEDUP_REMOVED lines=13> */
[----:B------:R-:W-:Y:S01]  /*fc10*/  IMAD.U32 R3, RZ, RZ, UR11 ;  /* 0x0000000bff037e24 */ /* 0x000fe2000f8e00ff */
[----:B------:R-:W-:Y:S01]  /*fc20*/  ULDC.64 UR10, c[0x0][0xae0] ;  /* 0x0002b800000a7ab9 */ /* 0x000fe20000000a00 */
[----:B------:R-:W-:Y:S02]  /*fc30*/  IMAD.MOV R21, RZ, RZ, -R17 ;  /* 0x000000ffff157224 */ /* 0x000fe400078e0a11 */
[----:B------:R-:W-:Y:S02]  /*fc40*/  IMAD R20, R19, UR10, RZ ;  /* 0x0000000a13147c24 */ /* 0x000fe4000f8e02ff */
[----:B------:R-:W-:Y:S02]  /*fc50*/  IMAD.U32 R3, RZ, RZ, UR4 ;  /* 0x00000004ff037e24 */ /* 0x000fe4000f8e00ff */
[----:B------:R-:W-:Y:S02]  /*fc60*/  IMAD R19, R21, UR22, R22 ;  /* 0x0000001615137c24 */ /* 0x000fe4000f8e0216 */
[----:B------:R-:W-:-:S04]  /*fc70*/  IMAD.WIDE.U32 R2, R17, UR10, R2 ;  /* 0x0000000a11027c25 */ /* 0x000fc8000f8e0002 */
[----:B------:R-:W-:Y:S01]  /*fc80*/  IMAD R21, R17, UR11, R20 ;  /* 0x0000000b11157c24 */ /* 0x000fe2000f8e0214 */
[----:B------:R-:W-:Y:S01]  /*fc90*/  SHF.R.S32.HI R17, RZ, 0x1f, R19 ;  /* 0x0000001fff117819 */ /* 0x000fe20000011413 */
[----:B------:R-:W-:Y:S02]  /*fca0*/  ULDC.64 UR10, c[0x0][0xad8] ;  /* 0x0002b600000a7ab9 */ /* 0x000fe40000000a00 */
[----:B------:R-:W-:Y:S02]  /*fcb0*/  IMAD.IADD R3, R3, 0x1, R21 ;  /* 0x0000000103037824 */ /* 0x000fe400078e0215 */
[----:B------:R-:W-:Y:S02]  /*fcc0*/  IMAD R20, R17, UR10, RZ ;  /* 0x0000000a11147c24 */ /* 0x000fe4000f8e02ff */
[----:B------:R-:W-:Y:S02]  /*fcd0*/  VIADD R22, R76, UR61 ;  /* 0x0000003d4c167c36 */ /* 0x000fe40008000000 */
[----:B------:R-:W-:-:S02]  /*fce0*/  IMAD R17, R19, UR11, R20 ;  /* 0x0000000b13117c24 */ /* 0x000fc4000f8e0214 */
[----:B------:R-:W-:Y:S01]  /*fcf0*/  IMAD.WIDE.U32 R2, R19, UR10, R2 ;  /* 0x0000000a13027c25 */ /* 0x000fe2000f8e0002 */
[----:B------:R-:W-:-:S03]  /*fd00*/  ULDC.64 UR10, c[0x0][0xa80] ;  /* 0x0002a000000a7ab9 */ /* 0x000fc60000000a00 */
[----:B------:R-:W-:Y:S02]  /*fd10*/  VIADD R19, R22, 0x20 ;  /* 0x0000002016137836 */ /* 0x000fe40000000000 */
[----:B------:R-:W-:Y:S01]  /*fd20*/  IMAD.IADD R3, R3, 0x1, R17 ;  /* 0x0000000103037824 */ /* 0x000fe200078e0211 */
[C---:B------:R-:W-:Y:S01]  /*fd30*/  LEA R17, P2, R2.reuse, UR10, 0x1 ;  /* 0x0000000a02117c11 */ /* 0x040fe2000f8408ff */
[----:B------:R-:W-:Y:S01]  /*fd40*/  UIADD3 UR8, UR8, 0x30820, URZ ;  /* 0x0003082008087890 */ /* 0x000fe2000fffe03f */
        /* <DEDUP_REMOVED lines=36> */
.L_x_1283:
[----:B------:R-:W-:Y:S05]  /*ff90*/  BSYNC B1 ;  /* 0x0000000000017941 */ /* 0x000fea0003800000 */
.L_x_1282:
        /* <DEDUP_REMOVED lines=22> */
.L_x_1285:
[----:B------:R-:W-:Y:S05]  /*10100*/  BSYNC B1 ;  /* 0x0000000000017941 */ /* 0x000fea0003800000 */
.L_x_1284:
        /* <DEDUP_REMOVED lines=22> */
.L_x_1287:
[----:B------:R-:W-:Y:S05]  /*10270*/  BSYNC B1 ;  /* 0x0000000000017941 */ /* 0x000fea0003800000 */
.L_x_1286:
[----:B0-----:R-:W-:Y:S01]  /*10280*/  VIADD R2, R22, 0x60 ;  /* 0x0000006016027836 */ /* 0x001fe20000000000 */
[----:B---3--:R-:W0:Y:S04]  /*10290*/  SHFL.IDX PT, R19, R19, 0x3, 0x181f ;  /* 0x00781f0013137f89 */ /* 0x008e2800000e0000 */
[----:B------:R-:W-:Y:S01]  /*102a0*/  ISETP.GE.AND P0, PT, R2, UR12, PT ;  /* 0x0000000c02007c0c */ /* 0x000fe2000bf06270 */
[----:B------:R-:W3:-:S12]  /*102b0*/  SHFL.IDX PT, R17, R17, 0x3, 0x181f ;  /* 0x00781f0011117f89 */ /* 0x000ed800000e0000 */
[----:B------:R-:W-:Y:S05]  /*102c0*/  @P0 BRA `(.L_x_1288) ;  /* 0x0000002400fc0947 */ /* 0x000fea0003800000 */
[----:B------:R-:W-:Y:S01]  /*102d0*/  ULDC UR4, c[0x0][0xac8] ;  /* 0x0002b20000047ab9 */ /* 0x000fe20000000800 */
[----:B------:R-:W-:Y:S01]  /*102e0*/  ULDC.64 UR8, c[0x0][0x208] ;  /* 0x0000820000087ab9 */ /* 0x000fe20000000a00 */
[----:B------:R-:W-:Y:S02]  /*102f0*/  ISETP.GE.AND P3, PT, R0, UR4, PT ;  /* 0x0000000400007c0c */ /* 0x000fe4000bf66270 */
[----:B------:R-:W-:Y:S02]  /*10300*/  ISETP.GE.AND P4, PT, R80, UR4, PT ;  /* 0x0000000450007c0c */ /* 0x000fe4000bf86270 */
[----:B------:R-:W-:-:S09]  /*10310*/  ISETP.GE.AND P5, PT, R84, UR4, PT ;  /* 0x0000000454007c0c */ /* 0x000fd2000bfa6270 */
[-C--:B---3--:R-:W-:Y:S02]  /*10320*/  @!P3 LEA R2, P0, R0, R17.reuse, 0x1 ;  /* 0x000000110002b211 */ /* 0x088fe400078008ff */
[----:B------:R-:W-:Y:S02]  /*10330*/  @!P4 LEA R4, P1, R80, R17, 0x1 ;  /* 0x000000115004c211 */ /* 0x000fe400078208ff */
[----:B0-----:R-:W-:Y:S02]  /*10340*/  @!P3 LEA.HI.X R3, R0, R19, R87, 0x1, P0 ;  /* 0x000000130003b211 */ /* 0x001fe400000f0c57 */
        /* <DEDUP_REMOVED lines=13> */
.L_x_1281:
        /* <DEDUP_REMOVED lines=9> */
[----:B------:R-:W-:Y:S01]  /*104b0*/  BSSY B1, `(.L_x_1289) ;  /* 0x00000cb000017945 */ /* 0x000fe20003800000 */
[----:B------:R-:W-:Y:S01]  /*104c0*/  UIADD3 UR11, UR11, UR13, URZ ;  /* 0x0000000d0b0b7290 */ /* 0x000fe2000fffe03f */
[----:B------:R-:W-:Y:S01]  /*104d0*/  SHF.R.S32.HI R22, RZ, 0x1f, R207 ;  /* 0x0000001fff167819 */ /* 0x000fe200000114cf */
[----:B------:R-:W-:Y:S01]  /*104e0*/  ULDC.64 UR14, c[0x0][0xb38] ;  /* 0x0002ce00000e7ab9 */ /* 0x000fe20000000a00 */
[----:B------:R-:W-:Y:S01]  /*104f0*/  ULDC.64 UR16, c[0x0][0xb40] ;  /* 0x0002d00000107ab9 */ /* 0x000fe20000000a00 */
[----:B------:R-:W-:Y:S01]  /*10500*/  UIMAD.WIDE.U32 UR10, UR19, UR14, UR10 ;  /* 0x0000000e130a72a5 */ /* 0x000fe2000f8e000a */
[----:B------:R-:W-:Y:S01]  /*10510*/  SHF.R.S32.HI R152, RZ, 0x1f, R208 ;  /* 0x0000001fff987819 */ /* 0x000fe200000114d0 */
[----:B------:R-:W-:Y:S01]  /*10520*/  UIMAD UR4, UR4, UR16, URZ ;  /* 0x00000010040472a4 */ /* 0x000fe2000f8e023f */
[----:B------:R-:W-:Y:S01]  /*10530*/  SHF.R.S32.HI R153, RZ, 0x1f, R209 ;  /* 0x0000001fff997819 */ /* 0x000fe200000114d1 */
[----:B------:R-:W-:Y:S01]  /*10540*/  UIMAD UR11, UR19, UR15, UR11 ;  /* 0x0000000f130b72a4 */ /* 0x000fe2000f8e020b */
[----:B------:R-:W-:Y:S01]  /*10550*/  SHF.R.S32.HI R154, RZ, 0x1f, R210 ;  /* 0x0000001fff9a7819 */ /* 0x000fe200000114d2 */
        /* <DEDUP_REMOVED lines=44> */
[----:B------:R-:W-:-:S02]  /*10820*/  LEA R0, P1, R2, UR10, 0x2 ;  /* 0x0000000a02007c11 */ /* 0x000fc4000f8210ff */
[----:B------:R-:W-:Y:S02]  /*10830*/  SHF.R.S32.HI R168, RZ, 0x1f, R224 ;  /* 0x0000001fffa87819 */ /* 0x000fe400000114e0 */
[----:B------:R-:W-:Y:S01]  /*10840*/  LEA.HI.X R9, R2, UR11, R9, 0x2, P1 ;  /* 0x0000000b02097c11 */ /* 0x000fe200088f1409 */
[----:B------:R0:W1:Y:S01]  /*10850*/  SHFL.IDX PT, R10, R0, RZ, 0x1c1f ;  /* 0x001c1fff000a7589 */ /* 0x00006200000e0000 */
[----:B------:R-:W-:Y:S02]  /*10860*/  SHF.R.S32.HI R169, RZ, 0x1f, R225 ;  /* 0x0000001fffa97819 */ /* 0x000fe400000114e1 */
[----:B------:R-:W-:Y:S01]  /*10870*/  SHF.R.S32.HI R170, RZ, 0x1f, R226 ;  /* 0x0000001fffaa7819 */ /* 0x000fe200000114e2 */
[----:B------:R0:W2:Y:S01]  /*10880*/  SHFL.IDX PT, R11, R9, RZ, 0x1c1f ;  /* 0x001c1fff090b7589 */ /* 0x0000a200000e0000 */
[----:B------:R-:W-:Y:S02]  /*10890*/  SHF.R.S32.HI R171, RZ, 0x1f, R227 ;  /* 0x0000001fffab7819 */ /* 0x000fe400000114e3 */
[----:B------:R-:W-:-:S02]  /*108a0*/  SHF.R.S32.HI R172, RZ, 0x1f, R228 ;  /* 0x0000001fffac7819 */ /* 0x000fc400000114e4 */
[----:B------:R-:W-:Y:S01]  /*108b0*/  SHF.R.S32.HI R173, RZ, 0x1f, R16 ;  /* 0x0000001fffad7819 */ /* 0x000fe20000011410 */
[----:B------:R-:W-:Y:S06]  /*108c0*/  @P0 BRA `(.L_x_1290) ;  /* 0x0000000800240947 */ /* 0x000fec0003800000 */
[----:B------:R-:W-:Y:S01]  /*108d0*/  ULDC UR4, c[0x0][0xac8] ;  /* 0x0002b20000047ab9 */ /* 0x000fe20000000800 */
[----:B------:R-:W-:Y:S01]  /*108e0*/  ULDC.64 UR8, c[0x0][0x208] ;  /* 0x0000820000087ab9 */ /* 0x000fe20000000a00 */
[C---:B------:R-:W-:Y:S01]  /*108f0*/  ISETP.GE.AND P5, PT, R16.reuse, UR4, PT ;  /* 0x0000000410007c0c */ /* 0x040fe2000bfa6270 */
[----:B------:R-:W-:Y:S01]  /*10900*/  VIADD R17, R16, 0xe8 ;  /* 0x000000e810117836 */ /* 0x000fe20000000000 */
[----:B------:R-:W-:Y:S01]  /*10910*/  ISETP.GE.AND P4, PT, R228, UR4, PT ;  /* 0x00000004e4007c0c */ /* 0x000fe2000bf86270 */
[----:B------:R-:W-:Y:S01]  /*10920*/  VIADD R19, R16, 0xf8 ;  /* 0x000000f810137836 */ /* 0x000fe20000000000 */
[----:B------:R-:W-:Y:S02]  /*10930*/  ISETP.GE.AND P3, PT, R227, UR4, PT ;  /* 0x00000004e3007c0c */ /* 0x000fe4000bf66270 */
[----:B------:R-:W-:-:S07]  /*10940*/  ISETP.GE.AND P0, PT, R226, UR4, PT ;  /* 0x00000004e2007c0c */ /* 0x000fce000bf06270 */
[-C--:B-1----:R-:W-:Y:S02]  /*10950*/  @!P5 LEA R2, P1, R16, R10.reuse, 0x2 ;  /* 0x0000000a1002d211 */ /* 0x082fe400078210ff */
[-C--:B------:R-:W-:Y:S02]  /*10960*/  @!P4 LEA R4, P2, R228, R10.reuse, 0x2 ;  /* 0x0000000ae404c211 */ /* 0x080fe400078410ff */
[-C--:B--2---:R-:W-:Y:S02]  /*10970*/  @!P5 LEA.HI.X R3, R16, R11.reuse, R173, 0x2, P1 ;  /* 0x0000000b1003d211 */ /* 0x084fe400008f14ad */
[----:B------:R-:W-:Y:S02]  /*10980*/  ISETP.GE.AND P1, PT, R225, UR4, PT ;  /* 0x00000004e1007c0c */ /* 0x000fe4000bf26270 */
[----:B------:R-:W-:Y:S01]  /*10990*/  @!P3 LEA R6, P6, R227, R10, 0x2 ;  /* 0x0000000ae306b211 */ /* 0x000fe200078c10ff */
[----:B------:R1:W-:Y:S01]  /*109a0*/  @!P5 ST.E.64 desc[UR8][R2.64], R24 ;  /* 0x000000180200d985 */ /* 0x0003e2000c101b08 */
[----:B------:R-:W-:-:S02]  /*109b0*/  @!P4 LEA.HI.X R5, R228, R11, R172, 0x2, P2 ;  /* 0x0000000be405c211 */ /* 0x000fc400010f14ac */
[----:B------:R-:W-:Y:S02]  /*109c0*/  ISETP.GE.AND P2, PT, R224, UR4, PT ;  /* 0x00000004e0007c0c */ /* 0x000fe4000bf46270 */
[----:B------:R-:W-:Y:S01]  /*109d0*/  @!P3 LEA.HI.X R7, R227, R11, R171, 0x2, P6 ;  /* 0x0000000be307b211 */ /* 0x000fe200030f14ab */
[----:B------:R2:W-:Y:S01]  /*109e0*/  @!P4 ST.E.64 desc[UR8][R4.64], R28 ;  /* 0x0000001c0400c985 */ /* 0x0005e2000c101b08 */
[----:B------:R-:W-:-:S03]  /*109f0*/  ISETP.GE.AND P4, PT, R222, UR4, PT ;  /* 0x00000004de007c0c */ /* 0x000fc6000bf86270 */
[----:B------:R3:W-:Y:S01]  /*10a00*/  @!P3 ST.E.64 desc[UR8][R6.64], R32 ;  /* 0x000000200600b985 */ /* 0x0007e2000c101b08 */
[----:B------:R-:W-:Y:S02]  /*10a10*/  ISETP.GE.AND P3, PT, R223, UR4, PT ;  /* 0x00000004df007c0c */ /* 0x000fe4000bf66270 */
[----:B-1----:R-:W-:-:S04]  /*10a20*/  @!P0 LEA R2, P6, R226, R10, 0x2 ;  /* 0x0000000ae2028211 */ /* 0x002fc800078c10ff */
[----:B------:R-:W-:Y:S02]  /*10a30*/  @!P0 LEA.HI.X R3, R226, R11, R170, 0x2, P6 ;  /* 0x0000000be2038211 */ /* 0x000fe400030f14aa */
[----:B--2---:R-:W-:-:S03]  /*10a40*/  @!P1 LEA R4, P5, R225, R10, 0x2 ;  /* 0x0000000ae1049211 */ /* 0x004fc600078a10ff */
[----:B------:R1:W-:Y:S01]  /*10a50*/  @!P0 ST.E.64 desc[UR8][R2.64], R36 ;  /* 0x0000002402008985 */ /* 0x0003e2000c101b08 */
[-C--:B------:R-:W-:Y:S02]  /*10a60*/  @!P1 LEA.HI.X R5, R225, R11.reuse, R169, 0x2, P5 ;  /* 0x0000000be1059211 */ /* 0x080fe400028f14a9 */
[----:B------:R-:W-:Y:S02]  /*10a70*/  ISETP.GE.AND P5, PT, R221, UR4, PT ;  /* 0x00000004dd007c0c */ /* 0x000fe4000bfa6270 */
[----:B---3--:R-:W-:Y:S01]  /*10a80*/  @!P2 LEA R6, P6, R224, R10, 0x2 ;  /* 0x0000000ae006a211 */ /* 0x008fe200078c10ff */
[----:B------:R2:W-:Y:S01]  /*10a90*/  @!P1 ST.E.64 desc[UR8][R4.64], R40 ;  /* 0x0000002804009985 */ /* 0x0005e2000c101b08 */
[----:B------:R-:W-:Y:S02]  /*10aa0*/  ISETP.GE.AND P0, PT, R220, UR4, PT ;  /* 0x00000004dc007c0c */ /* 0x000fe4000bf06270 */
[----:B------:R-:W-:Y:S02]  /*10ab0*/  @!P2 LEA.HI.X R7, R224, R11, R168, 0x2, P6 ;  /* 0x0000000be007a211 */ /* 0x000fe400030f14a8 */
[----:B------:R-:W-:-:S02]  /*10ac0*/  ISETP.GE.AND P1, PT, R219, UR4, PT ;  /* 0x00000004db007c0c */ /* 0x000fc4000bf26270 */
[CC--:B-1----:R-:W-:Y:S01]  /*10ad0*/  @!P3 LEA R2, P6, R223.reuse, R10.reuse, 0x2 ;  /* 0x0000000adf02b211 */ /* 0x0c2fe200078c10ff */
[----:B------:R1:W-:Y:S03]  /*10ae0*/  @!P2 ST.E.64 desc[UR8][R6.64], R44 ;  /* 0x0000002c0600a985 */ /* 0x0003e6000c101b08 */
[----:B------:R-:W-:Y:S02]  /*10af0*/  @!P3 LEA.HI.X R3, R223, R11, R167, 0x2, P6 ;  /* 0x0000000bdf03b211 */ /* 0x000fe400030f14a7 */
[----:B--2---:R-:W-:-:S03]  /*10b00*/  @!P4 LEA R4, P2, R222, R10, 0x2 ;  /* 0x0000000ade04c211 */ /* 0x004fc600078410ff */
[----:B------:R2:W-:Y:S01]  /*10b10*/  @!P3 ST.E.64 desc[UR8][R2.64], R48 ;  /* 0x000000300200b985 */ /* 0x0005e2000c101b08 */
[----:B------:R-:W-:Y:S02]  /*10b20*/  @!P4 LEA.HI.X R5, R222, R11, R166, 0x2, P2 ;  /* 0x0000000bde05c211 */ /* 0x000fe400010f14a6 */
[----:B------:R-:W-:Y:S02]  /*10b30*/  ISETP.GE.AND P2, PT, R218, UR4, PT ;  /* 0x00000004da007c0c */ /* 0x000fe4000bf46270 */
[----:B------:R-:W-:Y:S01]  /*10b40*/  ISETP.GE.AND P3, PT, R217, UR4, PT ;  /* 0x00000004d9007c0c */ /* 0x000fe2000bf66270 */
[----:B------:R3:W-:Y:S01]  /*10b50*/  @!P4 ST.E.64 desc[UR8][R4.64], R52 ;  /* 0x000000340400c985 */ /* 0x0007e2000c101b08 */
[----:B-1----:R-:W-:-:S04]  /*10b60*/  @!P5 LEA R6, P6, R221, R10, 0x2 ;  /* 0x0000000add06d211 */ /* 0x002fc800078c10ff */
[----:B------:R-:W-:Y:S02]  /*10b70*/  @!P5 LEA.HI.X R7, R221, R11, R165, 0x2, P6 ;  /* 0x0000000bdd07d211 */ /* 0x000fe400030f14a5 */
[----:B--2---:R-:W-:-:S03]  /*10b80*/  @!P0 LEA R2, P4, R220, R10, 0x2 ;  /* 0x0000000adc028211 */ /* 0x004fc600078810ff */
[----:B------:R1:W-:Y:S01]  /*10b90*/  @!P5 ST.E.64 desc[UR8][R6.64], R56 ;  /* 0x000000380600d985 */ /* 0x0003e2000c101b08 */
[-C--:B------:R-:W-:Y:S02]  /*10ba0*/  @!P0 LEA.HI.X R3, R220, R11.reuse, R164, 0x2, P4 ;  /* 0x0000000bdc038211 */ /* 0x080fe400020f14a4 */
[C---:B---3--:R-:W-:Y:S02]  /*10bb0*/  @!P1 LEA R4, P5, R219.reuse, R10, 0x2 ;  /* 0x0000000adb049211 */ /* 0x048fe400078a10ff */
[----:B------:R-:W-:Y:S01]  /*10bc0*/  ISETP.GE.AND P4, PT, R216, UR4, PT ;  /* 0x00000004d8007c0c */ /* 0x000fe2000bf86270 */
[----:B------:R2:W-:Y:S01]  /*10bd0*/  @!P0 ST.E.64 desc[UR8][R2.64], R60 ;  /* 0x0000003c02008985 */ /* 0x0005e2000c101b08 */
[----:B------:R-:W-:Y:S02]  /*10be0*/  @!P1 LEA.HI.X R5, R219, R11, R163, 0x2, P5 ;  /* 0x0000000bdb059211 */ /* 0x000fe400028f14a3 */
[----:B------:R-:W-:-:S03]  /*10bf0*/  ISETP.GE.AND P5, PT, R215, UR4, PT ;  /* 0x00000004d7007c0c */ /* 0x000fc6000bfa6270 */
[----:B------:R3:W-:Y:S01]  /*10c00*/  @!P1 ST.E.64 desc[UR8][R4.64], R64 ;  /* 0x0000004004009985 */ /* 0x0007e2000c101b08 */
[CC--:B-1----:R-:W-:Y:S02]  /*10c10*/  @!P2 LEA R6, P6, R218.reuse, R10.reuse, 0x2 ;  /* 0x0000000ada06a211 */ /* 0x0c2fe400078c10ff */
[----:B------:R-:W-:Y:S02]  /*10c20*/  ISETP.GE.AND P1, PT, R213, UR4, PT ;  /* 0x00000004d5007c0c */ /* 0x000fe4000bf26270 */
[----:B------:R-:W-:Y:S02]  /*10c30*/  @!P2 LEA.HI.X R7, R218, R11, R162, 0x2, P6 ;  /* 0x0000000bda07a211 */ /* 0x000fe400030f14a2 */
[----:B--2---:R-:W-:-:S03]  /*10c40*/  @!P3 LEA R2, P6, R217, R10, 0x2 ;  /* 0x0000000ad902b211 */ /* 0x004fc600078c10ff */
[----:B------:R1:W-:Y:S01]  /*10c50*/  @!P2 ST.E.64 desc[UR8][R6.64], R68 ;  /* 0x000000440600a985 */ /* 0x0003e2000c101b08 */
[----:B------:R-:W-:Y:S02]  /*10c60*/  ISETP.GE.AND P2, PT, R214, UR4, PT ;  /* 0x00000004d6007c0c */ /* 0x000fe4000bf46270 */
[----:B------:R-:W-:Y:S02]  /*10c70*/  @!P3 LEA.HI.X R3, R217, R11, R161, 0x2, P6 ;  /* 0x0000000bd903b211 */ /* 0x000fe400030f14a1 */
[----:B---3--:R-:W-:-:S03]  /*10c80*/  @!P4 LEA R4, P0, R216, R10, 0x2 ;  /* 0x0000000ad804c211 */ /* 0x008fc600078010ff */
[----:B------:R2:W-:Y:S01]  /*10c90*/  @!P3 ST.E.64 desc[UR8][R2.64], R72 ;  /* 0x000000480200b985 */ /* 0x0005e2000c101b08 */
[-C--:B------:R-:W-:Y:S02]  /*10ca0*/  @!P4 LEA.HI.X R5, R216, R11.reuse, R160, 0x2, P0 ;  /* 0x0000000bd805c211 */ /* 0x080fe400000f14a0 */
[----:B------:R-:W-:Y:S02]  /*10cb0*/  ISETP.GE.AND P0, PT, R212, UR4, PT ;  /* 0x00000004d4007c0c */ /* 0x000fe4000bf06270 */
[CC--:B-1----:R-:W-:Y:S01]  /*10cc0*/  @!P5 LEA R6, P6, R215.reuse, R10.reuse, 0x2 ;  /* 0x0000000ad706d211 */ /* 0x0c2fe200078c10ff */
[----:B------:R1:W-:Y:S01]  /*10cd0*/  @!P4 ST.E.64 desc[UR8][R4.64], R76 ;  /* 0x0000004c0400c985 */ /* 0x0003e2000c101b08 */
[----:B------:R-:W-:Y:S02]  /*10ce0*/  ISETP.GE.AND P4, PT, R210, UR4, PT ;  /* 0x00000004d2007c0c */ /* 0x000fe4000bf86270 */
[----:B------:R-:W-:Y:S02]  /*10cf0*/  @!P5 LEA.HI.X R7, R215, R11, R159, 0x2, P6 ;  /* 0x0000000bd707d211 */ /* 0x000fe400030f149f */
[----:B--2---:R-:W-:-:S03]  /*10d00*/  @!P2 LEA R2, P6, R214, R10, 0x2 ;  /* 0x0000000ad602a211 */ /* 0x004fc600078c10ff */
[----:B------:R2:W-:Y:S01]  /*10d10*/  @!P5 ST.E.64 desc[UR8][R6.64], R80 ;  /* 0x000000500600d985 */ /* 0x0005e2000c101b08 */
[----:B------:R-:W-:Y:S02]  /*10d20*/  ISETP.GE.AND P5, PT, R211, UR4, PT ;  /* 0x00000004d3007c0c */ /* 0x000fe4000bfa6270 */
[----:B------:R-:W-:Y:S02]  /*10d30*/  @!P2 LEA.HI.X R3, R214, R11, R158, 0x2, P6 ;  /* 0x0000000bd603a211 */ /* 0x000fe400030f149e */
[----:B-1----:R-:W-:-:S03]  /*10d40*/  @!P1 LEA R4, P3, R213, R10, 0x2 ;  /* 0x0000000ad5049211 */ /* 0x002fc600078610ff */
[----:B------:R1:W-:Y:S01]  /*10d50*/  @!P2 ST.E.64 desc[UR8][R2.64], R84 ;  /* 0x000000540200a985 */ /* 0x0003e2000c101b08 */
[----:B------:R-:W-:Y:S02]  /*10d60*/  ISETP.GE.AND P2, PT, R208, UR4, PT ;  /* 0x00000004d0007c0c */ /* 0x000fe4000bf46270 */
[-C--:B------:R-:W-:Y:S02]  /*10d70*/  @!P1 LEA.HI.X R5, R213, R11.reuse, R157, 0x2, P3 ;  /* 0x0000000bd5059211 */ /* 0x080fe400018f149d */
[----:B------:R-:W-:Y:S02]  /*10d80*/  ISETP.GE.AND P3, PT, R209, UR4, PT ;  /* 0x00000004d1007c0c */ /* 0x000fe4000bf66270 */
[C---:B--2---:R-:W-:Y:S01]  /*10d90*/  @!P0 LEA R6, P6, R212.reuse, R10, 0x2 ;  /* 0x0000000ad4068211 */ /* 0x044fe200078c10ff */
[----:B------:R2:W-:Y:S03]  /*10da0*/  @!P1 ST.E.64 desc[UR8][R4.64], R88 ;  /* 0x0000005804009985 */ /* 0x0005e6000c101b08 */
[----:B------:R-:W-:-:S02]  /*10db0*/  @!P0 LEA.HI.X R7, R212, R11, R156, 0x2, P6 ;  /* 0x0000000bd4078211 */ /* 0x000fc400030f149c */
[----:B-1----:R-:W-:-:S03]  /*10dc0*/  @!P5 LEA R2, P1, R211, R10, 0x2 ;  /* 0x0000000ad302d211 */ /* 0x002fc600078210ff */
[----:B------:R1:W-:Y:S01]  /*10dd0*/  @!P0 ST.E.64 desc[UR8][R6.64], R92 ;  /* 0x0000005c06008985 */ /* 0x0003e2000c101b08 */
[-C--:B------:R-:W-:Y:S02]  /*10de0*/  @!P5 LEA.HI.X R3, R211, R11.reuse, R155, 0x2, P1 ;  /* 0x0000000bd303d211 */ /* 0x080fe400008f149b */
[----:B------:R-:W-:Y:S02]  /*10df0*/  ISETP.GE.AND P1, PT, R207, UR4, PT ;  /* 0x00000004cf007c0c */ /* 0x000fe4000bf26270 */
[C---:B--2---:R-:W-:Y:S01]  /*10e00*/  @!P4 LEA R4, P0, R210.reuse, R10, 0x2 ;  /* 0x0000000ad204c211 */ /* 0x044fe200078010ff */
[----:B------:R-:W-:Y:S03]  /*10e10*/  @!P5 ST.E.64 desc[UR8][R2.64], R96 ;  /* 0x000000600200d985 */ /* 0x000fe6000c101b08 */
[----:B------:R-:W-:Y:S02]  /*10e20*/  @!P4 LEA.HI.X R5, R210, R11, R154, 0x2, P0 ;  /* 0x0000000bd205c211 */ /* 0x000fe400000f149a */
[----:B------:R-:W-:-:S02]  /*10e30*/  ISETP.GE.AND P0, PT, R206, UR4, PT ;  /* 0x00000004ce007c0c */ /* 0x000fc4000bf06270 */
[CC--:B-1----:R-:W-:Y:S01]  /*10e40*/  @!P3 LEA R6, P6, R209.reuse, R10.reuse, 0x2 ;  /* 0x0000000ad106b211 */ /* 0x0c2fe200078c10ff */
[----:B------:R-:W-:Y:S01]  /*10e50*/  @!P4 ST.E.64 desc[UR8][R4.64], R100 ;  /* 0x000000640400c985 */ /* 0x000fe2000c101b08 */
[----:B------:R-:W-:Y:S02]  /*10e60*/  ISETP.GE.AND P4, PT, R204, UR4, PT ;  /* 0x00000004cc007c0c */ /* 0x000fe4000bf86270 */
[----:B------:R-:W-:Y:S02]  /*10e70*/  @!P3 LEA.HI.X R7, R209, R11, R153, 0x2, P6 ;  /* 0x0000000bd107b211 */ /* 0x000fe400030f1499 */
[-C--:B------:R-:W-:Y:S02]  /*10e80*/  @!P2 LEA R12, P6, R208, R10.reuse, 0x2 ;  /* 0x0000000ad00ca211 */ /* 0x080fe400078c10ff */
[----:B------:R-:W-:Y:S01]  /*10e90*/  @!P1 LEA R14, P5, R207, R10, 0x2 ;  /* 0x0000000acf0e9211 */ /* 0x000fe200078a10ff */
[----:B------:R-:W-:Y:S01]  /*10ea0*/  @!P3 ST.E.64 desc[UR8][R6.64], R104 ;  /* 0x000000680600b985 */ /* 0x000fe2000c101b08 */
[----:B------:R-:W-:-:S02]  /*10eb0*/  ISETP.GE.AND P3, PT, R205, UR4, PT ;  /* 0x00000004cd007c0c */ /* 0x000fc4000bf66270 */
[-C--:B------:R-:W-:Y:S02]  /*10ec0*/  @!P2 LEA.HI.X R13, R208, R11.reuse, R152, 0x2, P6 ;  /* 0x0000000bd00da211 */ /* 0x080fe400030f1498 */
[-C--:B------:R-:W-:Y:S02]  /*10ed0*/  @!P1 LEA.HI.X R15, R207, R11.reuse, R22, 0x2, P5 ;  /* 0x0000000bcf0f9211 */ /* 0x080fe400028f1416 */
[-C--:B------:R-:W-:Y:S01]  /*10ee0*/  @!P0 LEA R20, P6, R206, R10.reuse, 0x2 ;  /* 0x0000000ace148211 */ /* 0x080fe200078c10ff */
[----:B------:R1:W-:Y:S01]  /*10ef0*/  @!P2 ST.E.64 desc[UR8][R12.64], R108 ;  /* 0x0000006c0c00a985 */ /* 0x0003e2000c101b08 */
[----:B------:R-:W-:Y:S02]  /*10f00*/  @!P4 LEA R28, P5, R204, R10, 0x2 ;  /* 0x0000000acc1cc211 */ /* 0x000fe400078a10ff */
[----:B------:R-:W-:Y:S01]  /*10f10*/  @!P0 LEA.HI.X R21, R206, R11, R237, 0x2, P6 ;  /* 0x0000000bce158211 */ /* 0x000fe200030f14ed */
[----:B------:R2:W-:Y:S01]  /*10f20*/  @!P1 ST.E.64 desc[UR8][R14.64], R112 ;  /* 0x000000700e009985 */ /* 0x0005e2000c101b08 */
[----:B------:R-:W-:-:S02]  /*10f30*/  ISETP.GE.AND P2, PT, R203, UR4, PT ;  /* 0x00000004cb007c0c */ /* 0x000fc4000bf46270 */
[CC--:B------:R-:W-:Y:S01]  /*10f40*/  @!P3 LEA R24, P1, R205.reuse, R10.reuse, 0x2 ;  /* 0x0000000acd18b211 */ /* 0x0c0fe200078210ff */
[----:B------:R3:W-:Y:S01]  /*10f50*/  @!P0 ST.E.64 desc[UR8][R20.64], R116 ;  /* 0x0000007414008985 */ /* 0x0007e2000c101b08 */
[-C--:B------:R-:W-:Y:S02]  /*10f60*/  @!P4 LEA.HI.X R29, R204, R11.reuse, R234, 0x2, P5 ;  /* 0x0000000bcc1dc211 */ /* 0x080fe400028f14ea */
[----:B------:R-:W-:Y:S02]  /*10f70*/  @!P3 LEA.HI.X R25, R205, R11, R235, 0x2, P1 ;  /* 0x0000000bcd19b211 */ /* 0x000fe400008f14eb */
[----:B------:R-:W-:Y:S02]  /*10f80*/  ISETP.GE.AND P1, PT, R202, UR4, PT ;  /* 0x00000004ca007c0c */ /* 0x000fe4000bf26270 */
[----:B------:R-:W-:Y:S01]  /*10f90*/  ISETP.GE.AND P0, PT, R23, UR4, PT ;  /* 0x0000000417007c0c */ /* 0x000fe2000bf06270 */
[----:B------:R4:W-:Y:S01]  /*10fa0*/  @!P3 ST.E.64 desc[UR8][R24.64], R120 ;  /* 0x000000781800b985 */ /* 0x0009e2000c101b08 */
[----:B-1----:R-:W-:Y:S01]  /*10fb0*/  SHF.R.S32.HI R12, RZ, 0x1f, R23 ;  /* 0x0000001fff0c7819 */ /* 0x002fe20000011417 */
[----:B--2---:R-:W-:Y:S01]  /*10fc0*/  VIADD R15, R16, 0xf0 ;  /* 0x000000f0100f7836 */ /* 0x004fe20000000000 */
[----:B------:R-:W-:Y:S01]  /*10fd0*/  @!P2 LEA R6, P5, R203, R10, 0x2 ;  /* 0x0000000acb06a211 */ /* 0x000fe200078a10ff */
[----:B------:R4:W-:Y:S01]  /*10fe0*/  @!P4 ST.E.64 desc[UR8][R28.64], R124 ;  /* 0x0000007c1c00c985 */ /* 0x0009e2000c101b08 */
[----:B------:R-:W-:-:S02]  /*10ff0*/  ISETP.GE.AND P4, PT, R17, UR4, PT ;  /* 0x0000000411007c0c */ /* 0x000fc4000bf86270 */
[----:B------:R-:W-:Y:S02]  /*11000*/  ISETP.GE.AND P3, PT, R15, UR4, PT ;  /* 0x000000040f007c0c */ /* 0x000fe4000bf66270 */
[-C--:B------:R-:W-:Y:S02]  /*11010*/  @!P2 LEA.HI.X R7, R203, R11.reuse, R233, 0x2, P5 ;  /* 0x0000000bcb07a211 */ /* 0x080fe400028f14e9 */
[CC--:B------:R-:W-:Y:S02]  /*11020*/  @!P1 LEA R4, P6, R202.reuse, R10.reuse, 0x2 ;  /* 0x0000000aca049211 */ /* 0x0c0fe400078c10ff */
[----:B------:R-:W-:Y:S01]  /*11030*/  @!P0 LEA R2, P5, R23, R10, 0x2 ;  /* 0x0000000a17028211 */ /* 0x000fe200078a10ff */
[----:B------:R4:W-:Y:S01]  /*11040*/  @!P2 ST.E.64 desc[UR8][R6.64], R128 ;  /* 0x000000800600a985 */ /* 0x0009e2000c101b08 */
[----:B------:R-:W-:Y:S02]  /*11050*/  @!P1 LEA.HI.X R5, R202, R11, R232, 0x2, P6 ;  /* 0x0000000bca059211 */ /* 0x000fe400030f14e8 */
[----:B------:R-:W-:-:S02]  /*11060*/  ISETP.GE.AND P6, PT, R19, UR4, PT ;  /* 0x0000000413007c0c */ /* 0x000fc4000bfc6270 */
[-C--:B------:R-:W-:Y:S01]  /*11070*/  @!P0 LEA.HI.X R3, R23, R11.reuse, R12, 0x2, P5 ;  /* 0x0000000b17038211 */ /* 0x080fe200028f140c */
[----:B------:R4:W-:Y:S01]  /*11080*/  @!P1 ST.E.64 desc[UR8][R4.64], R132 ;  /* 0x0000008404009985 */ /* 0x0009e2000c101b08 */
[----:B------:R-:W-:Y:S02]  /*11090*/  SHF.R.S32.HI R14, RZ, 0x1f, R17 ;  /* 0x0000001fff0e7819 */ /* 0x000fe40000011411 */
[CC--:B------:R-:W-:Y:S01]  /*110a0*/  @!P4 LEA R12, P5, R17.reuse, R10.reuse, 0x2 ;  /* 0x0000000a110cc211 */ /* 0x0c0fe200078a10ff */
[----:B------:R4:W-:Y:S01]  /*110b0*/  @!P0 ST.E.64 desc[UR8][R2.64], R136 ;  /* 0x0000008802008985 */ /* 0x0009e2000c101b08 */
[----:B---3--:R-:W-:Y:S02]  /*110c0*/  SHF.R.S32.HI R20, RZ, 0x1f, R15 ;  /* 0x0000001fff147819 */ /* 0x008fe4000001140f */
        /* <DEDUP_REMOVED lines=9> */
.L_x_1290:
[----:B------:R-:W-:Y:S05]  /*11160*/  BSYNC B1 ;  /* 0x0000000000017941 */ /* 0x000fea0003800000 */
.L_x_1289:
[----:B------:R-:W-:Y:S01]  /*11170*/  ISETP.GE.AND P0, PT, R8, UR12, PT ;  /* 0x0000000c08007c0c */ /* 0x000fe2000bf06270 */
[----:B----4-:R3:W4:Y:S04]  /*11180*/  SHFL.IDX PT, R14, R9, 0x1, 0x1c1f ;  /* 0x003c1f00090e7f89 */ /* 0x01072800000e0000 */
[----:B------:R3:W0:Y:S08]  /*11190*/  SHFL.IDX PT, R15, R0, 0x1, 0x1c1f ;  /* 0x003c1f00000f7f89 */ /* 0x00063000000e0000 */
[----:B---3--:R-:W-:Y:S05]  /*111a0*/  @P0 BRA `(.L_x_1288) ;  /* 0x0000001800440947 */ /* 0x008fea0003800000 */
[----:B------:R-:W-:Y:S01]  /*111b0*/  ULDC UR4, c[0x0][0xac8] ;  /* 0x0002b20000047ab9 */ /* 0x000fe20000000800 */
[----:B------:R-:W-:Y:S01]  /*111c0*/  ULDC.64 UR8, c[0x0][0x208] ;  /* 0x0000820000087ab9 */ /* 0x000fe20000000a00 */
[C---:B------:R-:W-:Y:S01]  /*111d0*/  ISETP.GE.AND P4, PT, R16.reuse, UR4, PT ;  /* 0x0000000410007c0c */ /* 0x040fe2000bf86270 */
[----:B0-----:R-:W-:Y:S01]  /*111e0*/  VIADD R0, R16, 0xf0 ;  /* 0x000000f010007836 */ /* 0x001fe20000000000 */
[----:B------:R-:W-:Y:S01]  /*111f0*/  ISETP.GE.AND P5, PT, R228, UR4, PT ;  /* 0x00000004e4007c0c */ /* 0x000fe2000bfa6270 */
[----:B------:R-:W-:Y:S01]  /*11200*/  VIADD R17, R16, 0xe8 ;  /* 0x000000e810117836 */ /* 0x000fe20000000000 */
[----:B------:R-:W-:Y:S02]  /*11210*/  ISETP.GE.AND P2, PT, R227, UR4, PT ;  /* 0x00000004e3007c0c */ /* 0x000fe4000bf46270 */
[----:B------:R-:W-:-:S07]  /*11220*/  ISETP.GE.AND P1, PT, R226, UR4, PT ;  /* 0x00000004e2007c0c */ /* 0x000fce000bf26270 */
[-C--:B------:R-:W-:Y:S02]  /*11230*/  @!P4 LEA R2, P0, R16, R15.reuse, 0x2 ;  /* 0x0000000f1002c211 */ /* 0x080fe400078010ff */
[-C--:B------:R-:W-:Y:S02]  /*11240*/  @!P5 LEA R4, P3, R228, R15.reuse, 0x2 ;  /* 0x0000000fe404d211 */ /* 0x080fe400078610ff */
[-C--:B----4-:R-:W-:Y:S02]  /*11250*/  @!P4 LEA.HI.X R3, R16, R14.reuse, R173, 0x2, P0 ;  /* 0x0000000e1003c211 */ /* 0x090fe400000f14ad */
[----:B------:R-:W-:Y:S02]  /*11260*/  ISETP.GE.AND P0, PT, R225, UR4, PT ;  /* 0x00000004e1007c0c */ /* 0x000fe4000bf06270 */
[----:B------:R-:W-:Y:S01]  /*11270*/  @!P5 LEA.HI.X R5, R228, R14, R172, 0x2, P3 ;  /* 0x0000000ee405d211 */ /* 0x000fe200018f14ac */
[----:B------:R0:W-:Y:S01]  /*11280*/  @!P4 ST.E.64 desc[UR8][R2.64], R26 ;  /* 0x0000001a0200c985 */ /* 0x0001e2000c101b08 */
[----:B------:R-:W-:-:S02]  /*11290*/  @!P2 LEA R6, P6, R227, R15, 0x2 ;  /* 0x0000000fe306a211 */ /* 0x000fc400078c10ff */
[----:B------:R-:W-:Y:S01]  /*112a0*/  ISETP.GE.AND P3, PT, R224, UR4, PT ;  /* 0x00000004e0007c0c */ /* 0x000fe2000bf66270 */
[----:B------:R3:W-:Y:S01]  /*112b0*/  @!P5 ST.E.64 desc[UR8][R4.64], R30 ;  /* 0x0000001e0400d985 */ /* 0x0007e2000c101b08 */
[CC--:B------:R-:W-:Y:S02]  /*112c0*/  @!P1 LEA R8, P5, R226.reuse, R15.reuse, 0x2 ;  /* 0x0000000fe2089211 */ /* 0x0c0fe400078a10ff */
[-C--:B------:R-:W-:Y:S02]  /*112d0*/  @!P2 LEA.HI.X R7, R227, R14.reuse, R171, 0x2, P6 ;  /* 0x0000000ee307a211 */ /* 0x080fe400030f14ab */
[----:B------:R-:W-:Y:S02]  /*112e0*/  ISETP.GE.AND P4, PT, R223, UR4, PT ;  /* 0x00000004df007c0c */ /* 0x000fe4000bf86270 */
[----:B-1----:R-:W-:Y:S01]  /*112f0*/  @!P0 LEA R10, P6, R225, R15, 0x2 ;  /* 0x0000000fe10a8211 */ /* 0x002fe200078c10ff */
[----:B------:R1:W-:Y:S01]  /*11300*/  @!P2 ST.E.64 desc[UR8][R6.64], R34 ;  /* 0x000000220600a985 */ /* 0x0003e2000c101b08 */
[----:B------:R-:W-:-:S02]  /*11310*/  @!P1 LEA.HI.X R9, R226, R14, R170, 0x2, P5 ;  /* 0x0000000ee2099211 */ /* 0x000fc400028f14aa */
[----:B------:R-:W-:Y:S02]  /*11320*/  ISETP.GE.AND P5, PT, R222, UR4, PT ;  /* 0x00000004de007c0c */ /* 0x000fe4000bfa6270 */
[----:B--2---:R-:W-:Y:S01]  /*11330*/  @!P0 LEA.HI.X R11, R225, R14, R169, 0x2, P6 ;  /* 0x0000000ee10b8211 */ /* 0x004fe200030f14a9 */
[----:B------:R2:W-:Y:S01]  /*11340*/  @!P1 ST.E.64 desc[UR8][R8.64], R38 ;  /* 0x0000002608009985 */ /* 0x0005e2000c101b08 */
[-C--:B0-----:R-:W-:Y:S02]  /*11350*/  @!P3 LEA R2, P6, R224, R15.reuse, 0x2 ;  /* 0x0000000fe002b211 */ /* 0x081fe400078c10ff */
[----:B------:R-:W-:Y:S01]  /*11360*/  ISETP.GE.AND P1, PT, R220, UR4, PT ;  /* 0x00000004dc007c0c */ /* 0x000fe2000bf26270 */
[----:B------:R0:W-:Y:S01]  /*11370*/  @!P0 ST.E.64 desc[UR8][R10.64], R42 ;  /* 0x0000002a0a008985 */ /* 0x0001e2000c101b08 */
[----:B------:R-:W-:Y:S02]  /*11380*/  ISETP.GE.AND P0, PT, R221, UR4, PT ;  /* 0x00000004dd007c0c */ /* 0x000fe4000bf06270 */
[----:B---3--:R-:W-:-:S02]  /*11390*/  @!P4 LEA R4, P2, R223, R15, 0x2 ;  /* 0x0000000fdf04c211 */ /* 0x008fc400078410ff */
[-C--:B------:R-:W-:Y:S02]  /*113a0*/  @!P3 LEA.HI.X R3, R224, R14.reuse, R168, 0x2, P6 ;  /* 0x0000000ee003b211 */ /* 0x080fe400030f14a8 */
[CC--:B------:R-:W-:Y:S02]  /*113b0*/  @!P5 LEA R12, P6, R222.reuse, R15.reuse, 0x2 ;  /* 0x0000000fde0cd211 */ /* 0x0c0fe400078c10ff */
[-C--:B------:R-:W-:Y:S01]  /*113c0*/  @!P4 LEA.HI.X R5, R223, R14.reuse, R167, 0x2, P2 ;  /* 0x0000000edf05c211 */ /* 0x080fe200010f14a7 */
[----:B------:R3:W-:Y:S01]  /*113d0*/  @!P3 ST.E.64 desc[UR8][R2.64], R46 ;  /* 0x0000002e0200b985 */ /* 0x0007e2000c101b08 */
[----:B------:R-:W-:Y:S02]  /*113e0*/  ISETP.GE.AND P2, PT, R219, UR4, PT ;  /* 0x00000004db007c0c */ /* 0x000fe4000bf46270 */
[----:B------:R-:W-:Y:S01]  /*113f0*/  @!P5 LEA.HI.X R13, R222, R14, R166, 0x2, P6 ;  /* 0x0000000ede0dd211 */ /* 0x000fe200030f14a6 */
[----:B------:R4:W-:Y:S01]  /*11400*/  @!P4 ST.E.64 desc[UR8][R4.64], R50 ;  /* 0x000000320400c985 */ /* 0x0009e2000c101b08 */
[----:B-1----:R-:W-:-:S02]  /*11410*/  @!P0 LEA R6, P4, R221, R15, 0x2 ;  /* 0x0000000fdd068211 */ /* 0x002fc400078810ff */
[----:B------:R-:W-:Y:S01]  /*11420*/  ISETP.GE.AND P3, PT, R218, UR4, PT ;  /* 0x00000004da007c0c */ /* 0x000fe2000bf66270 */
[----:B------:R1:W-:Y:S01]  /*11430*/  @!P5 ST.E.64 desc[UR8][R12.64], R54 ;  /* 0x000000360c00d985 */ /* 0x0003e2000c101b08 */
[C---:B--2---:R-:W-:Y:S02]  /*11440*/  @!P1 LEA R8, P5, R220.reuse, R15, 0x2 ;  /* 0x0000000fdc089211 */ /* 0x044fe400078a10ff */
[-C--:B------:R-:W-:Y:S02]  /*11450*/  @!P0 LEA.HI.X R7, R221, R14.reuse, R165, 0x2, P4 ;  /* 0x0000000edd078211 */ /* 0x080fe400020f14a5 */
[----:B------:R-:W-:Y:S02]  /*11460*/  ISETP.GE.AND P4, PT, R217, UR4, PT ;  /* 0x00000004d9007c0c */ /* 0x000fe4000bf86270 */
[----:B------:R-:W-:Y:S01]  /*11470*/  @!P1 LEA.HI.X R9, R220, R14, R164, 0x2, P5 ;  /* 0x0000000edc099211 */ /* 0x000fe200028f14a4 */
[----:B------:R-:W-:Y:S01]  /*11480*/  @!P0 ST.E.64 desc[UR8][R6.64], R58 ;  /* 0x0000003a06008985 */ /* 0x000fe2000c101b08 */
[----:B------:R-:W-:-:S02]  /*11490*/  ISETP.GE.AND P5, PT, R216, UR4, PT ;  /* 0x00000004d8007c0c */ /* 0x000fc4000bfa6270 */
[CC--:B0-----:R-:W-:Y:S01]  /*114a0*/  @!P2 LEA R10, P6, R219.reuse, R15.reuse, 0x2 ;  /* 0x0000000fdb0aa211 */ /* 0x0c1fe200078c10ff */
[----:B------:R0:W-:Y:S01]  /*114b0*/  @!P1 ST.E.64 desc[UR8][R8.64], R62 ;  /* 0x0000003e08009985 */ /* 0x0001e2000c101b08 */
[----:B------:R-:W-:Y:S02]  /*114c0*/  ISETP.GE.AND P1, PT, R214, UR4, PT ;  /* 0x00000004d6007c0c */ /* 0x000fe4000bf26270 */
[----:B------:R-:W-:Y:S02]  /*114d0*/  @!P2 LEA.HI.X R11, R219, R14, R163, 0x2, P6 ;  /* 0x0000000edb0ba211 */ /* 0x000fe400030f14a3 */
[-C--:B---3--:R-:W-:Y:S02]  /*114e0*/  @!P3 LEA R2, P6, R218, R15.reuse, 0x2 ;  /* 0x0000000fda02b211 */ /* 0x088fe400078c10ff */
[----:B----4-:R-:W-:Y:S01]  /*114f0*/  @!P4 LEA R4, P0, R217, R15, 0x2 ;  /* 0x0000000fd904c211 */ /* 0x010fe200078010ff */
[----:B------:R2:W-:Y:S01]  /*11500*/  @!P2 ST.E.64 desc[UR8][R10.64], R66 ;  /* 0x000000420a00a985 */ /* 0x0005e2000c101b08 */
[----:B------:R-:W-:-:S02]  /*11510*/  ISETP.GE.AND P2, PT, R215, UR4, PT ;  /* 0x00000004d7007c0c */ /* 0x000fc4000bf46270 */
[-C--:B------:R-:W-:Y:S02]  /*11520*/  @!P3 LEA.HI.X R3, R218, R14.reuse, R162, 0x2, P6 ;  /* 0x0000000eda03b211 */ /* 0x080fe400030f14a2 */
[CC--:B-1----:R-:W-:Y:S02]  /*11530*/  @!P5 LEA R12, P6, R216.reuse, R15.reuse, 0x2 ;  /* 0x0000000fd80cd211 */ /* 0x0c2fe400078c10ff */
[-C--:B------:R-:W-:Y:S01]  /*11540*/  @!P4 LEA.HI.X R5, R217, R14.reuse, R161, 0x2, P0 ;  /* 0x0000000ed905c211 */ /* 0x080fe200000f14a1 */
[----:B------:R1:W-:Y:S01]  /*11550*/  @!P3 ST.E.64 desc[UR8][R2.64], R70 ;  /* 0x000000460200b985 */ /* 0x0003e2000c101b08 */
[----:B------:R-:W-:Y:S02]  /*11560*/  ISETP.GE.AND P0, PT, R213, UR4, PT ;  /* 0x00000004d5007c0c */ /* 0x000fe4000bf06270 */
[----:B------:R-:W-:Y:S01]  /*11570*/  @!P5 LEA.HI.X R13, R216, R14, R160, 0x2, P6 ;  /* 0x0000000ed80dd211 */ /* 0x000fe200030f14a0 */
[----:B------:R3:W-:Y:S01]  /*11580*/  @!P4 ST.E.64 desc[UR8][R4.64], R74 ;  /* 0x0000004a0400c985 */ /* 0x0007e2000c101b08 */
[----:B0-----:R-:W-:-:S02]  /*11590*/  @!P1 LEA R8, P3, R214, R15, 0x2 ;  /* 0x0000000fd6089211 */ /* 0x001fc400078610ff */
[-C--:B------:R-:W-:Y:S01]  /*115a0*/  @!P2 LEA R6, P6, R215, R15.reuse, 0x2 ;  /* 0x0000000fd706a211 */ /* 0x080fe200078c10ff */
[----:B------:R0:W-:Y:S01]  /*115b0*/  @!P5 ST.E.64 desc[UR8][R12.64], R78 ;  /* 0x0000004e0c00d985 */ /* 0x0001e2000c101b08 */
[----:B------:R-:W-:Y:S02]  /*115c0*/  ISETP.GE.AND P5, PT, R212, UR4, PT ;  /* 0x00000004d4007c0c */ /* 0x000fe4000bfa6270 */
        /* <DEDUP_REMOVED lines=8> */
[CC--:B-1----:R-:W-:Y:S02]  /*11650*/  @!P5 LEA R2, P2, R212.reuse, R15.reuse, 0x2 ;  /* 0x0000000fd402d211 */ /* 0x0c2fe400078410ff */
[----:B---3--:R-:W-:Y:S01]  /*11660*/  @!P4 LEA R4, P1, R211, R15, 0x2 ;  /* 0x0000000fd304c211 */ /* 0x008fe200078210ff */
[----:B------:R1:W-:Y:S01]  /*11670*/  @!P0 ST.E.64 desc[UR8][R10.64], R90 ;  /* 0x0000005a0a008985 */ /* 0x0003e2000c101b08 */
[----:B------:R-:W-:Y:S02]  /*11680*/  ISETP.GE.AND P0, PT, R209, UR4, PT ;  /* 0x00000004d1007c0c */ /* 0x000fe4000bf06270 */
[----:B------:R-:W-:Y:S02]  /*11690*/  @!P5 LEA.HI.X R3, R212, R14, R156, 0x2, P2 ;  /* 0x0000000ed403d211 */ /* 0x000fe400010f149c */
[----:B------:R-:W-:-:S02]  /*116a0*/  ISETP.GE.AND P2, PT, R208, UR4, PT ;  /* 0x00000004d0007c0c */ /* 0x000fc4000bf46270 */
[-C--:B------:R-:W-:Y:S01]  /*116b0*/  @!P4 LEA.HI.X R5, R211, R14.reuse, R155, 0x2, P1 ;  /* 0x0000000ed305c211 */ /* 0x080fe200008f149b */
[----:B------:R3:W-:Y:S01]  /*116c0*/  @!P5 ST.E.64 desc[UR8][R2.64], R94 ;  /* 0x0000005e0200d985 */ /* 0x0007e2000c101b08 */
[CC--:B0-----:R-:W-:Y:S02]  /*116d0*/  @!P3 LEA R12, P6, R210.reuse, R15.reuse, 0x2 ;  /* 0x0000000fd20cb211 */ /* 0x0c1fe400078c10ff */
[----:B------:R-:W-:Y:S01]  /*116e0*/  ISETP.GE.AND P1, PT, R207, UR4, PT ;  /* 0x00000004cf007c0c */ /* 0x000fe2000bf26270 */
[----:B------:R-:W-:Y:S01]  /*116f0*/  @!P4 ST.E.64 desc[UR8][R4.64], R98 ;  /* 0x000000620400c985 */ /* 0x000fe2000c101b08 */
[----:B------:R-:W-:Y:S02]  /*11700*/  @!P3 LEA.HI.X R13, R210, R14, R154, 0x2, P6 ;  /* 0x0000000ed20db211 */ /* 0x000fe400030f149a */
[----:B------:R-:W-:Y:S02]  /*11710*/  ISETP.GE.AND P4, PT, R206, UR4, PT ;  /* 0x00000004ce007c0c */ /* 0x000fe4000bf86270 */
[-C--:B--2---:R-:W-:Y:S01]  /*11720*/  @!P0 LEA R6, P6, R209, R15.reuse, 0x2 ;  /* 0x0000000fd1068211 */ /* 0x084fe200078c10ff */
[----:B------:R0:W-:Y:S01]  /*11730*/  @!P3 ST.E.64 desc[UR8][R12.64], R102 ;  /* 0x000000660c00b985 */ /* 0x0001e2000c101b08 */
[----:B----4-:R-:W-:-:S02]  /*11740*/  @!P2 LEA R8, P3, R208, R15, 0x2 ;  /* 0x0000000fd008a211 */ /* 0x010fc400078610ff */
[-C--:B------:R-:W-:Y:S02]  /*11750*/  @!P0 LEA.HI.X R7, R209, R14.reuse, R153, 0x2, P6 ;  /* 0x0000000ed1078211 */ /* 0x080fe400030f1499 */
[----:B------:R-:W-:Y:S02]  /*11760*/  @!P2 LEA.HI.X R9, R208, R14, R152, 0x2, P3 ;  /* 0x0000000ed009a211 */ /* 0x000fe400018f1498 */
[----:B------:R-:W-:Y:S01]  /*11770*/  ISETP.GE.AND P3, PT, R204, UR4, PT ;  /* 0x00000004cc007c0c */ /* 0x000fe2000bf66270 */
[----:B------:R2:W-:Y:S01]  /*11780*/  @!P0 ST.E.64 desc[UR8][R6.64], R106 ;  /* 0x0000006a06008985 */ /* 0x0005e2000c101b08 */
[-C--:B-1----:R-:W-:Y:S02]  /*11790*/  @!P1 LEA R10, P6, R207, R15.reuse, 0x2 ;  /* 0x0000000fcf0a9211 */ /* 0x082fe400078c10ff */
[----:B------:R-:W-:Y:S01]  /*117a0*/  ISETP.GE.AND P5, PT, R205, UR4, PT ;  /* 0x00000004cd007c0c */ /* 0x000fe2000bfa6270 */
[----:B------:R1:W-:Y:S01]  /*117b0*/  @!P2 ST.E.64 desc[UR8][R8.64], R110 ;  /* 0x0000006e0800a985 */ /* 0x0003e2000c101b08 */
[----:B---3--:R-:W-:-:S02]  /*117c0*/  @!P4 LEA R2, P0, R206, R15, 0x2 ;  /* 0x0000000fce02c211 */ /* 0x008fc400078010ff */
[-C--:B------:R-:W-:Y:S02]  /*117d0*/  @!P1 LEA.HI.X R11, R207, R14.reuse, R22, 0x2, P6 ;  /* 0x0000000ecf0b9211 */ /* 0x080fe400030f1416 */
[----:B------:R-:W-:Y:S02]  /*117e0*/  @!P4 LEA.HI.X R3, R206, R14, R237, 0x2, P0 ;  /* 0x0000000ece03c211 */ /* 0x000fe400000f14ed */
[----:B------:R-:W-:Y:S01]  /*117f0*/  ISETP.GE.AND P0, PT, R203, UR4, PT ;  /* 0x00000004cb007c0c */ /* 0x000fe2000bf06270 */
[----:B------:R-:W-:Y:S01]  /*11800*/  @!P1 ST.E.64 desc[UR8][R10.64], R114 ;  /* 0x000000720a009985 */ /* 0x000fe2000c101b08 */
[----:B0-----:R-:W-:Y:S02]  /*11810*/  @!P3 LEA R12, P2, R204, R15, 0x2 ;  /* 0x0000000fcc0cb211 */ /* 0x001fe400078410ff */
[----:B------:R-:W-:Y:S01]  /*11820*/  ISETP.GE.AND P1, PT, R17, UR4, PT ;  /* 0x0000000411007c0c */ /* 0x000fe2000bf26270 */
[----:B------:R0:W-:Y:S01]  /*11830*/  @!P4 ST.E.64 desc[UR8][R2.64], R118 ;  /* 0x000000760200c985 */ /* 0x0001e2000c101b08 */
[----:B------:R-:W-:-:S02]  /*11840*/  ISETP.GE.AND P4, PT, R202, UR4, PT ;  /* 0x00000004ca007c0c */ /* 0x000fc4000bf86270 */
[CC--:B------:R-:W-:Y:S02]  /*11850*/  @!P5 LEA R4, P6, R205.reuse, R15.reuse, 0x2 ;  /* 0x0000000fcd04d211 */ /* 0x0c0fe400078c10ff */
[-C--:B------:R-:W-:Y:S02]  /*11860*/  @!P3 LEA.HI.X R13, R204, R14.reuse, R234, 0x2, P2 ;  /* 0x0000000ecc0db211 */ /* 0x080fe400010f14ea */
[----:B------:R-:W-:Y:S02]  /*11870*/  ISETP.GE.AND P2, PT, R0, UR4, PT ;  /* 0x0000000400007c0c */ /* 0x000fe4000bf46270 */
[-C--:B------:R-:W-:Y:S02]  /*11880*/  @!P5 LEA.HI.X R5, R205, R14.reuse, R235, 0x2, P6 ;  /* 0x0000000ecd05d211 */ /* 0x080fe400030f14eb */
[C---:B--2---:R-:W-:Y:S02]  /*11890*/  @!P0 LEA R6, P6, R203.reuse, R15, 0x2 ;  /* 0x0000000fcb068211 */ /* 0x044fe400078c10ff */
[----:B-1----:R-:W-:Y:S01]  /*118a0*/  SHF.R.S32.HI R9, RZ, 0x1f, R17 ;  /* 0x0000001fff097819 */ /* 0x002fe20000011411 */
[----:B------:R1:W-:Y:S01]  /*118b0*/  @!P5 ST.E.64 desc[UR8][R4.64], R122 ;  /* 0x0000007a0400d985 */ /* 0x0003e2000c101b08 */
[----:B------:R-:W-:-:S02]  /*118c0*/  @!P0 LEA.HI.X R7, R203, R14, R233, 0x2, P6 ;  /* 0x0000000ecb078211 */ /* 0x000fc400030f14e9 */
[CC--:B0-----:R-:W-:Y:S01]  /*118d0*/  @!P4 LEA R2, P6, R202.reuse, R15.reuse, 0x2 ;  /* 0x0000000fca02c211 */ /* 0x0c1fe200078c10ff */
[----:B------:R0:W-:Y:S01]  /*118e0*/  @!P3 ST.E.64 desc[UR8][R12.64], R126 ;  /* 0x0000007e0c00b985 */ /* 0x0001e2000c101b08 */
[----:B------:R-:W-:Y:S02]  /*118f0*/  ISETP.GE.AND P5, PT, R23, UR4, PT ;  /* 0x0000000417007c0c */ /* 0x000fe4000bfa6270 */
[----:B------:R-:W-:Y:S01]  /*11900*/  @!P4 LEA.HI.X R3, R202, R14, R232, 0x2, P6 ;  /* 0x0000000eca03c211 */ /* 0x000fe200030f14e8 */
[----:B------:R0:W-:Y:S01]  /*11910*/  @!P0 ST.E.64 desc[UR8][R6.64], R130 ;  /* 0x0000008206008985 */ /* 0x0001e2000c101b08 */
[-C--:B------:R-:W-:Y:S02]  /*11920*/  @!P2 LEA R10, P6, R0, R15.reuse, 0x2 ;  /* 0x0000000f000aa211 */ /* 0x080fe400078c10ff */
[----:B------:R-:W-:Y:S01]  /*11930*/  @!P1 LEA R8, P3, R17, R15, 0x2 ;  /* 0x0000000f11089211 */ /* 0x000fe200078610ff */
[----:B------:R0:W-:Y:S01]  /*11940*/  @!P4 ST.E.64 desc[UR8][R2.64], R134 ;  /* 0x000000860200c985 */ /* 0x0001e2000c101b08 */
[----:B-1----:R-:W-:-:S02]  /*11950*/  SHF.R.S32.HI R5, RZ, 0x1f, R0 ;  /* 0x0000001fff057819 */ /* 0x002fc40000011400 */
[-C--:B------:R-:W-:Y:S02]  /*11960*/  @!P1 LEA.HI.X R9, R17, R14.reuse, R9, 0x2, P3 ;  /* 0x0000000e11099211 */ /* 0x080fe400018f1409 */
[-C--:B------:R-:W-:Y:S01]  /*11970*/  @!P2 LEA.HI.X R11, R0, R14.reuse, R5, 0x2, P6 ;  /* 0x0000000e000ba211 */ /* 0x080fe200030f1405 */
[----:B------:R-:W-:Y:S01]  /*11980*/  VIADD R0, R16, 0xf8 ;  /* 0x000000f810007836 */ /* 0x000fe20000000000 */
[----:B------:R-:W-:Y:S02]  /*11990*/  SHF.R.S32.HI R17, RZ, 0x1f, R23 ;  /* 0x0000001fff117819 */ /* 0x000fe40000011417 */
[C---:B------:R-:W-:Y:S02]  /*119a0*/  @!P5 LEA R4, P3, R23.reuse, R15, 0x2 ;  /* 0x0000000f1704d211 */ /* 0x040fe400078610ff */
[----:B------:R-:W-:Y:S02]  /*119b0*/  ISETP.GE.AND P0, PT, R0, UR4, PT ;  /* 0x0000000400007c0c */ /* 0x000fe4000bf06270 */
[----:B------:R-:W-:-:S05]  /*119c0*/  @!P5 LEA.HI.X R5, R23, R14, R17, 0x2, P3 ;  /* 0x0000000e1705d211 */ /* 0x000fca00018f1411 */
[----:B------:R0:W-:Y:S04]  /*119d0*/  @!P5 ST.E.64 desc[UR8][R4.64], R138 ;  /* 0x0000008a0400d985 */ /* 0x0001e8000c101b08 */
[----:B------:R0:W-:Y:S04]  /*119e0*/  @!P1 ST.E.64 desc[UR8][R8.64], R142 ;  /* 0x0000008e08009985 */ /* 0x0001e8000c101b08 */
[----:B------:R0:W-:Y:S01]  /*119f0*/  @!P2 ST.E.64 desc[UR8][R10.64], R146 ;  /* 0x000000920a00a985 */ /* 0x0001e2000c101b08 */
[----:B------:R-:W-:Y:S05]  /*11a00*/  @P0 BRA `(.L_x_1288) ;  /* 0x00000010002c0947 */ /* 0x000fea0003800000 */
[----:B0-----:R-:W-:Y:S01]  /*11a10*/  LEA R2, P0, R0, R15, 0x2 ;  /* 0x0000000f00027211 */ /* 0x001fe200078010ff */
[----:B------:R-:W-:Y:S01]  /*11a20*/  ULDC.64 UR8, c[0x0][0x208] ;  /* 0x0000820000087ab9 */ /* 0x000fe20000000a00 */
[----:B------:R-:W-:-:S04]  /*11a30*/  SHF.R.S32.HI R3, RZ, 0x1f, R0 ;  /* 0x0000001fff037819 */ /* 0x000fc80000011400 */
[----:B------:R-:W-:-:S05]  /*11a40*/  LEA.HI.X R3, R0, R14, R3, 0x2, P0 ;  /* 0x0000000e00037211 */ /* 0x000fca00000f1403 */
[----:B------:R0:W-:Y:S01]  /*11a50*/  ST.E.64 desc[UR8][R2.64], R150 ;  /* 0x0000009602007985 */ /* 0x0001e2000c101b08 */
[----:B------:R-:W-:Y:S05]  /*11a60*/  BRA `(.L_x_1288) ;  /* 0x0000001000147947 */ /* 0x000fea0003800000 */
.L_x_1279:
[----:B------:R-:W-:Y:S01]  /*11a70*/  ULDC.64 UR8, c[0x0][0xc00] ;  /* 0x0003000000087ab9 */ /* 0x000fe20000000a00 */
[----:B------:R-:W-:Y:S01]  /*11a80*/  R2UR UR4, R229 ;  /* 0x00000000e50472ca */ /* 0x000fe200000e0000 */
[----:B------:R-:W-:Y:S01]  /*11a90*/  UISETP.NE.U32.AND UP0, UPT, UR8, URZ, UPT ;  /* 0x0000003f0800728c */ /* 0x000fe2000bf05070 */
[----:B------:R-:W-:Y:S01]  /*11aa0*/  R2UR UR10, R22 ;  /* 0x00000000160a72ca */ /* 0x000fe200000e0000 */
[----:B------:R-:W-:Y:S02]  /*11ab0*/  ULDC.64 UR12, c[0x0][0x208] ;  /* 0x00008200000c7ab9 */ /* 0x000fe40000000a00 */
[----:B------:R-:W-:-:S03]  /*11ac0*/  UISETP.NE.AND.EX UP0, UPT, UR9, URZ, UPT, UP0 ;  /* 0x0000003f0900728c */ /* 0x000fc6000bf05300 */
[----:B------:R-:W-:-:S03]  /*11ad0*/  ULDC.64 UR8, c[0x0][0xc00] ;  /* 0x0003000000087ab9 */ /* 0x000fc60000000a00 */
[----:B------:R-:W-:Y:S02]  /*11ae0*/  PLOP3.LUT P1, PT, PT, PT, UP0, 0x80, 0x0 ;  /* 0x000000000000781c */ /* 0x000fe40003f2f008 */
[----:B------:R-:W-:-:S06]  /*11af0*/  UIMAD.WIDE UR8, UR4, 0x4, UR8 ;  /* 0x00000004040878a5 */ /* 0x000fcc000f8e0208 */
[----:B------:R-:W-:Y:S02]  /*11b00*/  IMAD.U32 R2, RZ, RZ, UR8 ;  /* 0x00000008ff027e24 */ /* 0x000fe4000f8e00ff */
[----:B------:R-:W-:Y:S01]  /*11b10*/  IMAD.U32 R3, RZ, RZ, UR9 ;  /* 0x00000009ff037e24 */ /* 0x000fe2000f8e00ff */
[----:B------:R-:W0:Y:S01]  /*11b20*/  S2R R6, SR_TID.X ;  /* 0x0000000000067919 */ /* 0x000e220000002100 */
[----:B------:R-:W-:-:S03]  /*11b30*/  ULDC.64 UR8, c[0x0][0xc08] ;  /* 0x0003020000087ab9 */ /* 0x000fc60000000a00 */
[----:B------:R-:W2:Y:S01]  /*11b40*/  @P1 LDG.E R7, desc[UR12][R2.64] ;  /* 0x0000000c02071981 */ /* 0x000ea2000c1e1900 */
[----:B------:R-:W-:-:S04]  /*11b50*/  UISETP.NE.U32.AND UP1, UPT, UR8, URZ, UPT ;  /* 0x0000003f0800728c */ /* 0x000fc8000bf25070 */
[----:B------:R-:W-:-:S06]  /*11b60*/  UISETP.NE.AND.EX UP1, UPT, UR9, URZ, UPT, UP1 ;  /* 0x0000003f0900728c */ /* 0x000fcc000bf25310 */
[----:B------:R-:W-:-:S05]  /*11b70*/  PLOP3.LUT P2, PT, PT, PT, UP1, 0x80, 0x0 ;  /* 0x000000000000781c */ /* 0x000fca0003f4f018 */
[----:B------:R-:W-:Y:S02]  /*11b80*/  @UP1 ULDC.64 UR8, c[0x0][0xc08] ;  /* 0x0003020000081ab9 */ /* 0x000fe40000000a00 */
[----:B------:R-:W-:Y:S02]  /*11b90*/  @UP1 UIMAD.WIDE UR8, UR4, 0x4, UR8 ;  /* 0x00000004040818a5 */ /* 0x000fe4000f8e0208 */
[----:B------:R-:W-:Y:S01]  /*11ba0*/  UISETP.NE.AND UP1, UPT, UR10, URZ, UPT ;  /* 0x0000003f0a00728c */ /* 0x000fe2000bf25270 */
[----:B------:R-:W-:Y:S02]  /*11bb0*/  ULDC UR4, c[0x0][0xa88] ;  /* 0x0002a20000047ab9 */ /* 0x000fe40000000800 */
[----:B------:R-:W-:Y:S02]  /*11bc0*/  IMAD.U32 R0, RZ, RZ, UR4 ;  /* 0x00000004ff007e24 */ /* 0x000fe4000f8e00ff */
[----:B------:R-:W-:Y:S02]  /*11bd0*/  IMAD.U32 R4, RZ, RZ, UR8 ;  /* 0x00000008ff047e24 */ /* 0x000fe4000f8e00ff */
[----:B------:R-:W-:Y:S01]  /*11be0*/  IMAD.U32 R5, RZ, RZ, UR9 ;  /* 0x00000009ff057e24 */ /* 0x000fe2000f8e00ff */
[----:B------:R-:W-:Y:S01]  /*11bf0*/  UMOV UR4, URZ ;  /* 0x0000003f00047c82 */ /* 0x000fe20008000000 */
[----:B0-----:R-:W-:-:S02]  /*11c00*/  VIADD R6, R6, 0xffffff80 ;  /* 0xffffff8006067836 */ /* 0x001fc40000000000 */
[----:B------:R-:W-:Y:S01]  /*11c10*/  @!UP1 ULDC UR10, c[0x0][0xad4] ;  /* 0x0002b500000a9ab9 */ /* 0x000fe20000000800 */
[----:B------:R0:W5:Y:S01]  /*11c20*/  @P2 LDG.E R0, desc[UR12][R4.64] ;  /* 0x0000000c04002981 */ /* 0x000162000c1e1900 */
[----:B------:R-:W-:Y:S01]  /*11c30*/  IMAD.U32 R22, RZ, RZ, UR10 ;  /* 0x0000000aff167e24 */ /* 0x000fe2000f8e00ff */
[----:B------:R-:W-:Y:S02]  /*11c40*/  ISETP.GT.AND P0, PT, R6, 0x7f, PT ;  /* 0x0000007f0600780c */ /* 0x000fe40003f04270 */
[----:B--2---:R-:W-:Y:S01]  /*11c50*/  @P1 R2UR UR4, R7 ;  /* 0x00000000070412ca */ /* 0x004fe200000e0000 */
[----:B0-----:R-:W-:-:S14]  /*11c60*/  @P2 BRA `(.L_x_1291) ;  /* 0x0000000000142947 */ /* 0x001fdc0003800000 */
[----:B------:R-:W-:Y:S05]  /*11c70*/  @!P1 BRA `(.L_x_1291) ;  /* 0x0000000000109947 */ /* 0x000fea0003800000 */
[----:B------:R-:W-:Y:S02]  /*11c80*/  ULDC.64 UR8, c[0x0][0x208] ;  /* 0x0000820000087ab9 */ /* 0x000fe40000000a00 */
[----:B------:R-:W2:Y:S04]  /*11c90*/  LDG.E R5, desc[UR8][R2.64] ;  /* 0x0000000802057981 */ /* 0x000ea8000c1e1900 */
[----:B-----5:R-:W2:Y:S02]  /*11ca0*/  LDG.E R0, desc[UR8][R2.64+0x4] ;  /* 0x0000040802007981 */ /* 0x020ea4000c1e1900 */
[----:B--2---:R-:W-:-:S07]  /*11cb0*/  IMAD.IADD R0, R0, 0x1, -R5 ;  /* 0x0000000100007824 */ /* 0x004fce00078e0a05 */
.L_x_1291:
[----:B------:R-:W-:Y:S01]  /*11cc0*/  R2UR UR8, R229 ;  /* 0x00000000e50872ca */ /* 0x000fe200000e0000 */
[----:B------:R-:W-:Y:S01]  /*11cd0*/  USHF.R.S32.HI UR21, URZ, 0x1f, UR4 ;  /* 0x0000001f3f157899 */ /* 0x000fe20008011404 */
[----:B------:R-:W-:Y:S11]  /*11ce0*/  BSSY B1, `(.L_x_1292) ;  /* 0x000003e000017945 */ /* 0x000ff60003800000 */
[----:B------:R-:W-:-:S02]  /*11cf0*/  USHF.R.S32.HI UR13, URZ, 0x1f, UR8 ;  /* 0x0000001f3f0d7899 */ /* 0x000fc40008011408 */
[----:B------:R-:W-:Y:S02]  /*11d00*/  USEL UR12, UR8, URZ, !UP0 ;  /* 0x0000003f080c7287 */ /* 0x000fe4000c000000 */
[----:B------:R-:W-:Y:S01]  /*11d10*/  USEL UR13, UR13, URZ, !UP0 ;  /* 0x0000003f0d0d7287 */ /* 0x000fe2000c000000 */
[----:B------:R-:W-:Y:S11]  /*11d20*/  @P0 BRA `(.L_x_1293) ;  /* 0x0000000000e40947 */ /* 0x000ff60003800000 */
[----:B------:R-:W0:Y:S01]  /*11d30*/  S2R R4, SR_TID.X ;  /* 0x0000000000047919 */ /* 0x000e220000002100 */
[----:B------:R-:W1:Y:S01]  /*11d40*/  LDC R9, c[0x0][0xbe8] ;  /* 0x0002fa00ff097b82 */ /* 0x000e620000000800 */
[----:B------:R-:W-:Y:S02]  /*11d50*/  IMAD.U32 R3, RZ, RZ, UR61 ;  /* 0x0000003dff037e24 */ /* 0x000fe4000f8e00ff */
[----:B-1---5:R-:W-:-:S03]  /*11d60*/  IMAD R2, R0, R9, RZ ;  /* 0x0000000900027224 */ /* 0x022fc600078e02ff */
[----:B0-----:R-:W-:-:S04]  /*11d70*/  IADD3 R4, R3, -0x80, R4 ;  /* 0xffffff8003047810 */ /* 0x001fc80007ffe004 */
        /* <DEDUP_REMOVED lines=17> */
[----:B------:R-:W-:Y:S02]  /*11e90*/  UIMAD.WIDE.U32 UR10, UR8, UR20, URZ ;  /* 0x00000014080a72a5 */ /* 0x000fe4000f8e003f */
[----:B------:R-:W-:Y:S01]  /*11ea0*/  UIMAD UR20, UR9, UR20, URZ ;  /* 0x00000014091472a4 */ /* 0x000fe2000f8e023f */
        /* <DEDUP_REMOVED lines=14> */
[----:B------:R-:W-:Y:S01]  /*11f90*/  IADD3 R2, P0, P1, R5, UR10, R2 ;  /* 0x0000000a05027c10 */ /* 0x000fe2000f91e002 */
[----:B------:R-:W-:Y:S01]  /*11fa0*/  IMAD R7, R9, R7, R4 ;  /* 0x0000000709077224 */ /* 0x000fe200078e0204 */
[----:B------:R-:W-:Y:S01]  /*11fb0*/  SHF.R.S32.HI R5, RZ, 0x1f, R5 ;  /* 0x0000001fff057819 */ /* 0x000fe20000011405 */
[----:B------:R-:W-:Y:S01]  /*11fc0*/  UIADD3.X UR10, UR15, UR20, UR21, UP1, UP2 ;  /* 0x000000140f0a7290 */ /* 0x000fe20008fe4415 */
[----:B------:R-:W-:Y:S01]  /*11fd0*/  IMAD.U32 R8, RZ, RZ, UR16 ;  /* 0x00000010ff087e24 */ /* 0x000fe2000f8e00ff */
        /* <DEDUP_REMOVED lines=14> */
.L_x_1293:
[----:B------:R-:W-:Y:S05]  /*120c0*/  BSYNC B1 ;  /* 0x0000000000017941 */ /* 0x000fea0003800000 */
.L_x_1292:
[----:B------:R-:W-:-:S13]  /*120d0*/  R2UR UR8, R22 ;  /* 0x00000000160872ca */ /* 0x000fda00000e0000 */
[----:B------:R-:W-:-:S06]  /*120e0*/  UISETP.GT.AND UP0, UPT, UR8, 0x1, UPT ;  /* 0x000000010800788c */ /* 0x000fcc000bf04270 */
[----:B------:R-:W-:-:S13]  /*120f0*/  PLOP3.LUT P0, PT, PT, PT, UP0, 0x80, 0x0 ;  /* 0x000000000000781c */ /* 0x000fda0003f0f008 */
[----:B------:R-:W-:Y:S05]  /*12100*/  @P0 BRA `(.L_x_1288) ;  /* 0x00000008006c0947 */ /* 0x000fea0003800000 */
[----:B------:R-:W1:Y:S01]  /*12110*/  LDC R11, c[0x0][0xbe8] ;  /* 0x0002fa00ff0b7b82 */ /* 0x000e620000000800 */
[----:B0-----:R-:W-:Y:S01]  /*12120*/  SHF.R.S32.HI R3, RZ, 0x1f, R6 ;  /* 0x0000001fff037819 */ /* 0x001fe20000011406 */
[----:B------:R-:W-:Y:S01]  /*12130*/  ULDC.64 UR10, c[0x0][0xaa0] ;  /* 0x0002a800000a7ab9 */ /* 0x000fe20000000a00 */
[----:B------:R-:W-:Y:S01]  /*12140*/  R2UR UR14, R201 ;  /* 0x00000000c90e72ca */ /* 0x000fe200000e0000 */
[----:B------:R-:W-:Y:S01]  /*12150*/  UIMAD.WIDE.U32 UR8, UR4, UR10, URZ ;  /* 0x0000000a040872a5 */ /* 0x000fe2000f8e003f */
[----:B------:R-:W-:Y:S01]  /*12160*/  LEA.HI R2, R3, R6, RZ, 0x3 ;  /* 0x0000000603027211 */ /* 0x000fe200078f18ff */
[----:B------:R-:W-:Y:S01]  /*12170*/  UIMAD UR10, UR21, UR10, URZ ;  /* 0x0000000a150a72a4 */ /* 0x000fe2000f8e023f */
[----:B------:R-:W-:Y:S02]  /*12180*/  BSSY B1, `(.L_x_1294) ;  /* 0x000004e000017945 */ /* 0x000fe40003800000 */
[----:B------:R-:W-:Y:S01]  /*12190*/  LOP3.LUT R5, R2, 0xfffffff8, RZ, 0xc0, !PT ;  /* 0xfffffff802057812 */ /* 0x000fe200078ec0ff */
[----:B------:R-:W-:Y:S01]  /*121a0*/  UIMAD UR10, UR4, UR11, UR10 ;  /* 0x0000000b040a72a4 */ /* 0x000fe2000f8e020a */
[----:B------:R-:W-:-:S03]  /*121b0*/  SHF.R.S32.HI R13, RZ, 0x3, R2 ;  /* 0x00000003ff0d7819 */ /* 0x000fc60000011402 */
[----:B------:R-:W-:Y:S01]  /*121c0*/  IMAD.IADD R8, R6, 0x1, -R5 ;  /* 0x0000000106087824 */ /* 0x000fe200078e0a05 */
[----:B------:R-:W-:-:S03]  /*121d0*/  UIADD3 UR9, UR9, UR10, URZ ;  /* 0x0000000a09097290 */ /* 0x000fc6000fffe03f */
[----:B------:R-:W-:Y:S01]  /*121e0*/  IMAD R2, R8, 0x20, R13 ;  /* 0x0000002008027824 */ /* 0x000fe200078e020d */
[----:B------:R-:W-:Y:S02]  /*121f0*/  ULDC.64 UR10, c[0x0][0xae8] ;  /* 0x0002ba00000a7ab9 */ /* 0x000fe40000000a00 */
[----:B------:R-:W-:Y:S01]  /*12200*/  UIMAD.WIDE.U32 UR8, UR14, UR10, UR8 ;  /* 0x0000000a0e0872a5 */ /* 0x000fe2000f8e0008 */
[----:B------:R-:W-:Y:S01]  /*12210*/  VIADD R6, R2, UR61 ;  /* 0x0000003d02067c36 */ /* 0x000fe20008000000 */
[----:B-1----:R-:W-:Y:S02]  /*12220*/  ISETP.NE.AND P0, PT, R11, 0x1, PT ;  /* 0x000000010b00780c */ /* 0x002fe40003f05270 */
[----:B------:R-:W-:Y:S01]  /*12230*/  UIMAD UR9, UR14, UR11, UR9 ;  /* 0x0000000b0e0972a4 */ /* 0x000fe2000f8e0209 */
[----:B------:R-:W-:Y:S02]  /*12240*/  IMAD.MOV.U32 R5, RZ, RZ, R6 ;  /* 0x000000ffff057224 */ /* 0x000fe400078e0006 */
[----:B------:R-:W-:-:S02]  /*12250*/  ULDC.64 UR10, c[0x0][0xaf0] ;  /* 0x0002bc00000a7ab9 */ /* 0x000fc40000000a00 */
[----:B------:R-:W-:-:S04]  /*12260*/  UIMAD UR13, UR13, UR10, URZ ;  /* 0x0000000a0d0d72a4 */ /* 0x000fc8000f8e023f */
[----:B------:R-:W-:Y:S02]  /*12270*/  UIMAD UR4, UR12, UR11, UR13 ;  /* 0x0000000b0c0472a4 */ /* 0x000fe4000f8e020d */
[----:B------:R-:W-:Y:S01]  /*12280*/  UIMAD.WIDE.U32 UR12, UR12, UR10, UR8 ;  /* 0x0000000a0c0c72a5 */ /* 0x000fe2000f8e0008 */
[----:B------:R-:W0:Y:S02]  /*12290*/  @P0 LDC R3, c[0x0][0xbec] ;  /* 0x0002fb00ff030b82 */ /* 0x000e240000000800 */
[----:B------:R-:W-:Y:S01]  /*122a0*/  ULDC.64 UR8, c[0x0][0xae0] ;  /* 0x0002b80000087ab9 */ /* 0x000fe20000000a00 */
[----:B------:R-:W-:-:S05]  /*122b0*/  UIADD3 UR4, UR13, UR4, URZ ;  /* 0x000000040d047290 */ /* 0x000fca000fffe03f */
[----:B------:R-:W1:Y:S01]  /*122c0*/  @P0 LDC R7, c[0x0][0xbf0] ;  /* 0x0002fc00ff070b82 */ /* 0x000e620000000800 */
[----:B0-----:R-:W-:-:S04]  /*122d0*/  @P0 IMAD.HI.U32 R2, R6, R3, RZ ;  /* 0x0000000306020227 */ /* 0x001fc800078e00ff */
[----:B------:R-:W-:Y:S02]  /*122e0*/  IMAD.U32 R3, RZ, RZ, UR13 ;  /* 0x0000000dff037e24 */ /* 0x000fe4000f8e00ff */
[----:B------:R-:W-:Y:S01]  /*122f0*/  IMAD.U32 R3, RZ, RZ, UR4 ;  /* 0x00000004ff037e24 */ /* 0x000fe2000f8e00ff */
[----:B-1----:R-:W-:Y:S01]  /*12300*/  @P0 SHF.R.U32.HI R5, RZ, R7, R2 ;  /* 0x00000007ff050219 */ /* 0x002fe20000011602 */
[----:B------:R-:W-:-:S03]  /*12310*/  IMAD.U32 R2, RZ, RZ, UR12 ;  /* 0x0000000cff027e24 */ /* 0x000fc6000f8e00ff */
[--C-:B------:R-:W-:Y:S01]  /*12320*/  SHF.R.S32.HI R4, RZ, 0x1f, R5.reuse ;  /* 0x0000001fff047819 */ /* 0x100fe20000011405 */
[----:B------:R-:W-:Y:S02]  /*12330*/  IMAD.MOV R7, RZ, RZ, -R5 ;  /* 0x000000ffff077224 */ /* 0x000fe400078e0a05 */
[----:B------:R-:W-:-:S04]  /*12340*/  IMAD.WIDE.U32 R2, R5, UR8, R2 ;  /* 0x0000000805027c25 */ /* 0x000fc8000f8e0002 */
[----:B------:R-:W-:Y:S02]  /*12350*/  IMAD R7, R11, R7, R6 ;  /* 0x000000070b077224 */ /* 0x000fe400078e0206 */
[----:B------:R-:W-:Y:S02]  /*12360*/  IMAD R4, R4, UR8, RZ ;  /* 0x0000000804047c24 */ /* 0x000fe4000f8e02ff */
[----:B------:R-:W-:Y:S02]  /*12370*/  VIADD R6, R13, UR61 ;  /* 0x0000003d0d067c36 */ /* 0x000fe40008000000 */
[----:B------:R-:W-:Y:S01]  /*12380*/  IMAD R9, R5, UR9, R4 ;  /* 0x0000000905097c24 */ /* 0x000fe2000f8e0204 */
[----:B------:R-:W-:Y:S01]  /*12390*/  SHF.R.S32.HI R4, RZ, 0x1f, R7 ;  /* 0x0000001fff047819 */ /* 0x000fe20000011407 */
[----:B------:R-:W-:Y:S01]  /*123a0*/  ULDC.64 UR8, c[0x0][0xad8] ;  /* 0x0002b60000087ab9 */ /* 0x000fe20000000a00 */
[----:B-----5:R-:W-:Y:S02]  /*123b0*/  IMAD R11, R0, R11, RZ ;  /* 0x0000000b000b7224 */ /* 0x020fe400078e02ff */
[----:B------:R-:W-:-:S02]  /*123c0*/  IMAD.IADD R3, R3, 0x1, R9 ;  /* 0x0000000103037824 */ /* 0x000fc400078e0209 */
[----:B------:R-:W-:Y:S02]  /*123d0*/  IMAD R4, R4, UR8, RZ ;  /* 0x0000000804047c24 */ /* 0x000fe4000f8e02ff */
[----:B------:R-:W-:-:S04]  /*123e0*/  IMAD.WIDE.U32 R2, R7, UR8, R2 ;  /* 0x0000000807027c25 */ /* 0x000fc8000f8e0002 */
[----:B------:R-:W-:Y:S01]  /*123f0*/  IMAD R5, R7, UR9, R4 ;  /* 0x0000000907057c24 */ /* 0x000fe2000f8e0204 */
[----:B------:R-:W-:Y:S01]  /*12400*/  ULDC.64 UR8, c[0x0][0xa80] ;  /* 0x0002a00000087ab9 */ /* 0x000fe20000000a00 */
[----:B------:R-:W-:Y:S02]  /*12410*/  VIADD R4, R6, 0x40 ;  /* 0x0000004006047836 */ /* 0x000fe40000000000 */
[----:B------:R-:W-:Y:S01]  /*12420*/  IMAD.IADD R3, R3, 0x1, R5 ;  /* 0x0000000103037824 */ /* 0x000fe200078e0205 */
[----:B------:R-:W-:Y:S01]  /*12430*/  LEA R5, P2, R2, UR8, 0x1 ;  /* 0x0000000802057c11 */ /* 0x000fe2000f8408ff */
[----:B------:R-:W-:Y:S01]  /*12440*/  VIADD R0, R6, 0x20 ;  /* 0x0000002006007836 */ /* 0x000fe20000000000 */
[-C--:B------:R-:W-:Y:S01]  /*12450*/  ISETP.GE.AND P0, PT, R4, R11.reuse, PT ;  /* 0x0000000b0400720c */ /* 0x080fe20003f06270 */
[----:B------:R-:W-:Y:S01]  /*12460*/  IMAD.SHL.U32 R7, R8, 0x8, RZ ;  /* 0x0000000808077824 */ /* 0x000fe200078e00ff */
[----:B------:R-:W-:Y:S02]  /*12470*/  LEA.HI.X R4, R2, UR9, R3, 0x1, P2 ;  /* 0x0000000902047c11 */ /* 0x000fe400090f0c03 */
[-C--:B------:R-:W-:Y:S01]  /*12480*/  ISETP.GE.AND P2, PT, R6, R11.reuse, PT ;  /* 0x0000000b0600720c */ /* 0x080fe20003f46270 */
[C---:B------:R-:W-:Y:S01]  /*12490*/  VIADD R15, R7.reuse, 0x40 ;  /* 0x00000040070f7836 */ /* 0x040fe20000000000 */
[----:B------:R-:W-:Y:S01]  /*124a0*/  ISETP.GE.AND P1, PT, R0, R11, PT ;  /* 0x0000000b0000720c */ /* 0x000fe20003f26270 */
[C---:B------:R-:W-:Y:S01]  /*124b0*/  VIADD R9, R7.reuse, 0x80 ;  /* 0x0000008007097836 */ /* 0x040fe20000000000 */
[----:B------:R0:W1:Y:S01]  /*124c0*/  SHFL.IDX PT, R2, R5, RZ, 0x181f ;  /* 0x00181fff05027589 */ /* 0x00006200000e0000 */
[----:B------:R-:W-:Y:S01]  /*124d0*/  VIADD R13, R7, 0xc0 ;  /* 0x000000c0070d7836 */ /* 0x000fe20000000000 */
[----:B------:R-:W-:-:S02]  /*124e0*/  SHF.R.S32.HI R12, RZ, 0x1f, R7 ;  /* 0x0000001fff0c7819 */ /* 0x000fc40000011407 */
[----:B------:R0:W2:Y:S01]  /*124f0*/  SHFL.IDX PT, R0, R4, RZ, 0x181f ;  /* 0x00181fff04007589 */ /* 0x0000a200000e0000 */
[----:B------:R-:W-:Y:S02]  /*12500*/  SHF.R.S32.HI R8, RZ, 0x1f, R15 ;  /* 0x0000001fff087819 */ /* 0x000fe4000001140f */
[----:B------:R-:W-:Y:S02]  /*12510*/  SHF.R.S32.HI R10, RZ, 0x1f, R9 ;  /* 0x0000001fff0a7819 */ /* 0x000fe40000011409 */
        /* <DEDUP_REMOVED lines=20> */
.L_x_1295:
[----:B------:R-:W-:Y:S05]  /*12660*/  BSYNC B1 ;  /* 0x0000000000017941 */ /* 0x000fea0003800000 */
.L_x_1294:
        /* <DEDUP_REMOVED lines=22> */
.L_x_1297:
[----:B------:R-:W-:Y:S05]  /*127d0*/  BSYNC B1 ;  /* 0x0000000000017941 */ /* 0x000fea0003800000 */
.L_x_1296:
        /* <DEDUP_REMOVED lines=22> */
.L_x_1299:
[----:B------:R-:W-:Y:S05]  /*12940*/  BSYNC B1 ;  /* 0x0000000000017941 */ /* 0x000fea0003800000 */
.L_x_1298:
[----:B0-----:R-:W-:Y:S01]  /*12950*/  VIADD R0, R6, 0x60 ;  /* 0x0000006006007836 */ /* 0x001fe20000000000 */
[----:B--2-4-:R-:W2:Y:S04]  /*12960*/  SHFL.IDX PT, R4, R4, 0x3, 0x181f ;  /* 0x00781f0004047f89 */ /* 0x014ea800000e0000 */
[----:B------:R-:W-:Y:S01]  /*12970*/  ISETP.GE.AND P0, PT, R0, R11, PT ;  /* 0x0000000b0000720c */ /* 0x000fe20003f06270 */
[----:B-1-3--:R1:W3:-:S12]  /*12980*/  SHFL.IDX PT, R2, R5, 0x3, 0x181f ;  /* 0x00781f0005027f89 */ /* 0x00a2d800000e0000 */
[----:B-1----:R-:W-:Y:S05]  /*12990*/  @P0 BRA `(.L_x_1288) ;  /* 0x0000000000480947 */ /* 0x002fea0003800000 */
[----:B------:R-:W-:Y:S01]  /*129a0*/  ULDC UR4, c[0x0][0xac8] ;  /* 0x0002b20000047ab9 */ /* 0x000fe20000000800 */
[----:B------:R-:W-:Y:S01]  /*129b0*/  ULDC.64 UR8, c[0x0][0x208] ;  /* 0x0000820000087ab9 */ /* 0x000fe20000000a00 */
[----:B------:R-:W-:Y:S02]  /*129c0*/  ISETP.GE.AND P3, PT, R7, UR4, PT ;  /* 0x0000000407007c0c */ /* 0x000fe4000bf66270 */
[----:B------:R-:W-:Y:S02]  /*129d0*/  ISETP.GE.AND P2, PT, R15, UR4, PT ;  /* 0x000000040f007c0c */ /* 0x000fe4000bf46270 */
[----:B------:R-:W-:Y:S02]  /*129e0*/  ISETP.GE.AND P1, PT, R9, UR4, PT ;  /* 0x0000000409007c0c */ /* 0x000fe4000bf26270 */
[----:B------:R-:W-:-:S07]  /*129f0*/  ISETP.GE.AND P0, PT, R13, UR4, PT ;  /* 0x000000040d007c0c */ /* 0x000fce000bf06270 */
[----:B---3--:R-:W-:-:S04]  /*12a00*/  @!P3 LEA R6, P4, R7, R2, 0x1 ;  /* 0x000000020706b211 */ /* 0x008fc800078808ff */
[----:B--2---:R-:W-:Y:S02]  /*12a10*/  @!P3 LEA.HI.X R7, R7, R4, R12, 0x1, P4 ;  /* 0x000000040707b211 */ /* 0x004fe400020f0c0c */
        /* <DEDUP_REMOVED lines=10> */
.L_x_1288:
[----:B------:R-:W-:Y:S05]  /*12ac0*/  BSYNC B0 ;  /* 0x0000000000007941 */ /* 0x000fea0003800000 */
.L_x_1278:
[----:B------:R-:W-:Y:S02]  /*12ad0*/  ULDC UR4, c[0x0][0xc3c] ;  /* 0x00030f0000047ab9 */ /* 0x000fe40000000800 */
[----:B------:R-:W-:-:S06]  /*12ae0*/  UISETP.GE.AND UP0, UPT, UR6, UR4, UPT ;  /* 0x000000040600728c */ /* 0x000fcc000bf06270 */
[----:B------:R-:W-:-:S13]  /*12af0*/  PLOP3.LUT P0, PT, PT, PT, UP0, 0x80, 0x0 ;  /* 0x000000000000781c */ /* 0x000fda0003f0f008 */
[----:B------:R-:W-:Y:S05]  /*12b00*/  @!P0 BRA `(.L_x_1300) ;  /* 0xfffffee400948947 */ /* 0x000fea000383ffff */
[----:B------:R-:W-:Y:S05]  /*12b10*/  EXIT ;  /* 0x000000000000794d */ /* 0x000fea0003800000 */
.L_x_1195:
[----:B------:R-:W-:-:S08]  /*12b20*/  NOP ;  /* 0x0000000000007918 */ /* 0x000fd00000000000 */
[----:B0-----:R-:W0:-:S00]  /*12b30*/  USETMAXREG.DEALLOC.CTAPOOL 0x18 ;  /* 0x00000018000079c8 */ /* 0x001e0000080e0500 */
        /* <DEDUP_REMOVED lines=18> */
.L_x_1301:
        /* <DEDUP_REMOVED lines=44> */
.L_x_1305:
        /* <DEDUP_REMOVED lines=39> */
[----:B------:R-:W-:-:S07]  /*13190*/  IMAD.MOV.U32 R5, RZ, RZ, R2 ;  /* 0x000000ffff057224 */ /* 0x000fce00078e0002 */
.L_x_1303:
[----:B------:R-:W-:Y:S02]  /*131a0*/  IMAD.IADD R10, R9, 0x1, -R4 ;  /* 0x00000001090a7824 */ /* 0x000fe400078e0a04 */
[----:B------:R-:W-:Y:S02]  /*131b0*/  IMAD.MOV.U32 R3, RZ, RZ, RZ ;  /* 0x000000ffff037224 */ /* 0x000fe400078e00ff */
[----:B------:R-:W-:-:S05]  /*131c0*/  IMAD R2, R5, UR5, R10 ;  /* 0x0000000505027c24 */ /* 0x000fca000f8e020a */
[----:B------:R-:W-:-:S13]  /*131d0*/  ISETP.GT.AND P0, PT, R2, UR6, PT ;  /* 0x0000000602007c0c */ /* 0x000fda000bf04270 */
[----:B------:R-:W-:-:S04]  /*131e0*/  VOTE.ANY R2, PT, !P0 ;  /* 0x0000000000027806 */ /* 0x000fc800040e0100 */
[----:B------:R-:W0:Y:S01]  /*131f0*/  POPC R9, R2 ;  /* 0x0000000200097309 */ /* 0x000e220000000000 */
[----:B------:R-:W-:Y:S01]  /*13200*/  ISETP.NE.AND P0, PT, R2, RZ, PT ;  /* 0x000000ff0200720c */ /* 0x000fe20003f05270 */
[----:B0-----:R0:W1:Y:S04]  /*13210*/  SHFL.IDX PT, R8, R8, R9, 0x1f ;  /* 0x00001f0908087589 */ /* 0x00106800000e0000 */
[----:B------:R0:W2:Y:S08]  /*13220*/  SHFL.IDX PT, R4, R7, R9, 0x1f ;  /* 0x00001f0907047589 */ /* 0x0000b000000e0000 */
[----:B------:R-:W-:Y:S05]  /*13230*/  @!P0 BRA `(.L_x_1306) ;  /* 0x0000000000088947 */ /* 0x000fea0003800000 */
[----:B------:R-:W-:-:S05]  /*13240*/  VIADD R2, R9, 0xffffffff ;  /* 0xffffffff09027836 */ /* 0x000fca0000000000 */
[----:B------:R3:W4:Y:S02]  /*13250*/  SHFL.IDX PT, R3, R5, R2, 0x1f ;  /* 0x00001f0205037589 */ /* 0x00072400000e0000 */
.L_x_1306:
[----:B----4-:R-:W-:Y:S01]  /*13260*/  IMAD R3, R3, UR5, R10 ;  /* 0x0000000503037c24 */ /* 0x010fe2000f8e020a */
[----:B-1----:R-:W-:Y:S01]  /*13270*/  ISETP.NE.AND P0, PT, R8, 0x1, PT ;  /* 0x000000010800780c */ /* 0x002fe20003f05270 */
[----:B------:R-:W-:-:S03]  /*13280*/  VIADD R14, R9, UR4 ;  /* 0x00000004090e7c36 */ /* 0x000fc60008000000 */
[----:B------:R1:W-:Y:S01]  /*13290*/  STL [R1], R3 ;  /* 0x0000000301007387 */ /* 0x0003e20000100800 */
[----:B---3--:R-:W-:-:S03]  /*132a0*/  IADD3 R5, -R3, UR6, RZ ;  /* 0x0000000603057c10 */ /* 0x008fc6000fffe1ff */
[----:B------:R1:W-:Y:S05]  /*132b0*/  STL [R1+0xc], R14 ;  /* 0x00000c0e01007387 */ /* 0x0003ea0000100800 */
[----:B------:R-:W-:Y:S05]  /*132c0*/  @!P0 BRA `(.L_x_1307) ;  /* 0x0000000000e08947 */ /* 0x000fea0003800000 */
[----:B0-2---:R-:W-:Y:S02]  /*132d0*/  IABS R7, R4 ;  /* 0x0000000400077213 */ /* 0x005fe40000000000 */
[----:B------:R-:W-:Y:S02]  /*132e0*/  IABS R9, R8 ;  /* 0x0000000800097213 */ /* 0x000fe40000000000 */
[----:B------:R-:W0:Y:S01]  /*132f0*/  I2F.RP R10, R7 ;  /* 0x00000007000a7306 */ /* 0x000e220000209400 */
[----:B------:R-:W-:-:S07]  /*13300*/  IABS R12, R5 ;  /* 0x00000005000c7213 */ /* 0x000fce0000000000 */
[----:B------:R-:W-:Y:S08]  /*13310*/  I2F.RP R13, R9 ;  /* 0x00000009000d7306 */ /* 0x000ff00000209400 */
[----:B0-----:R-:W1:Y:S02]  /*13320*/  MUFU.RCP R10, R10 ;  /* 0x0000000a000a7308 */ /* 0x001e640000001000 */
[----:B-1----:R-:W-:-:S06]  /*13330*/  VIADD R3, R10, 0xffffffe ;  /* 0x0ffffffe0a037836 */ /* 0x002fcc0000000000 */
[----:B------:R-:W0:Y:S02]  /*13340*/  F2I.FTZ.U32.TRUNC.NTZ R3, R3 ;  /* 0x0000000300037305 */ /* 0x000e24000021f000 */
[----:B0-----:R-:W-:-:S04]  /*13350*/  IMAD.MOV R2, RZ, RZ, -R3 ;  /* 0x000000ffff027224 */ /* 0x001fc800078e0a03 */
[----:B------:R-:W-:Y:S02]  /*13360*/  IMAD R11, R2, R7, RZ ;  /* 0x00000007020b7224 */ /* 0x000fe400078e02ff */
[----:B------:R-:W-:-:S04]  /*13370*/  IMAD.MOV.U32 R2, RZ, RZ, RZ ;  /* 0x000000ffff027224 */ /* 0x000fc800078e00ff */
[----:B------:R-:W-:Y:S01]  /*13380*/  IMAD.HI.U32 R11, R3, R11, R2 ;  /* 0x0000000b030b7227 */ /* 0x000fe200078e0002 */
[----:B------:R-:W-:Y:S01]  /*13390*/  IABS R3, R4 ;  /* 0x0000000400037213 */ /* 0x000fe20000000000 */
[----:B------:R-:W0:Y:S04]  /*133a0*/  MUFU.RCP R2, R13 ;  /* 0x0000000d00027308 */ /* 0x000e280000001000 */
[----:B------:R-:W-:Y:S02]  /*133b0*/  IMAD.MOV R3, RZ, RZ, -R3 ;  /* 0x000000ffff037224 */ /* 0x000fe400078e0a03 */
[----:B------:R-:W-:-:S04]  /*133c0*/  IMAD.HI.U32 R10, R11, R12, RZ ;  /* 0x0000000c0b0a7227 */ /* 0x000fc800078e00ff */
[----:B------:R-:W-:-:S05]  /*133d0*/  IMAD R12, R10, R3, R12 ;  /* 0x000000030a0c7224 */ /* 0x000fca00078e020c */
[----:B------:R-:W-:Y:S01]  /*133e0*/  ISETP.GT.U32.AND P1, PT, R7, R12, PT ;  /* 0x0000000c0700720c */ /* 0x000fe20003f24070 */
[----:B0-----:R-:W-:-:S06]  /*133f0*/  VIADD R3, R2, 0xffffffe ;  /* 0x0ffffffe02037836 */ /* 0x001fcc0000000000 */
[----:B------:R-:W0:Y:S06]  /*13400*/  F2I.FTZ.U32.TRUNC.NTZ R3, R3 ;  /* 0x0000000300037305 */ /* 0x000e2c000021f000 */
[----:B------:R-:W-:Y:S02]  /*13410*/  @!P1 IMAD.IADD R12, R12, 0x1, -R7 ;  /* 0x000000010c0c9824 */ /* 0x000fe400078e0a07 */
[----:B------:R-:W-:Y:S01]  /*13420*/  @!P1 VIADD R10, R10, 0x1 ;  /* 0x000000010a0a9836 */ /* 0x000fe20000000000 */
[----:B------:R-:W-:Y:S02]  /*13430*/  ISETP.NE.AND P1, PT, R4, RZ, PT ;  /* 0x000000ff0400720c */ /* 0x000fe40003f25270 */
[----:B------:R-:W-:Y:S01]  /*13440*/  ISETP.GE.U32.AND P0, PT, R12, R7, PT ;  /* 0x000000070c00720c */ /* 0x000fe20003f06070 */
[----:B0-----:R-:W-:-:S04]  /*13450*/  IMAD.MOV R2, RZ, RZ, -R3 ;  /* 0x000000ffff027224 */ /* 0x001fc800078e0a03 */
[----:B------:R-:W-:Y:S02]  /*13460*/  IMAD R7, R2, R9, RZ ;  /* 0x0000000902077224 */ /* 0x000fe400078e02ff */
[----:B------:R-:W-:-:S06]  /*13470*/  IMAD.MOV.U32 R2, RZ, RZ, RZ ;  /* 0x000000ffff027224 */ /* 0x000fcc00078e00ff */
[----:B------:R-:W-:Y:S02]  /*13480*/  @P0 VIADD R10, R10, 0x1 ;  /* 0x000000010a0a0836 */ /* 0x000fe40000000000 */
[----:B------:R-:W-:Y:S01]  /*13490*/  IMAD.HI.U32 R7, R3, R7, R2 ;  /* 0x0000000703077227 */ /* 0x000fe200078e0002 */
[----:B------:R-:W-:Y:S02]  /*134a0*/  LOP3.LUT R2, R5, R4, RZ, 0x3c, !PT ;  /* 0x0000000405027212 */ /* 0x000fe400078e3cff */
[----:B------:R-:W-:Y:S02]  /*134b0*/  IABS R3, R8 ;  /* 0x0000000800037213 */ /* 0x000fe40000000000 */
[----:B------:R-:W-:-:S03]  /*134c0*/  ISETP.GE.AND P2, PT, R2, RZ, PT ;  /* 0x000000ff0200720c */ /* 0x000fc60003f46270 */
[----:B------:R-:W-:-:S10]  /*134d0*/  IMAD.MOV R3, RZ, RZ, -R3 ;  /* 0x000000ffff037224 */ /* 0x000fd400078e0a03 */
[----:B------:R-:W-:Y:S01]  /*134e0*/  @!P2 IMAD.MOV R10, RZ, RZ, -R10 ;  /* 0x000000ffff0aa224 */ /* 0x000fe200078e0a0a */
[----:B------:R-:W-:-:S04]  /*134f0*/  @!P1 LOP3.LUT R10, RZ, R4, RZ, 0x33, !PT ;  /* 0x00000004ff0a9212 */ /* 0x000fc800078e33ff */
        /* <DEDUP_REMOVED lines=8> */
[----:B------:R-:W-:-:S04]  /*13580*/  LOP3.LUT R2, R10, R8, RZ, 0x3c, !PT ;  /* 0x000000080a027212 */ /* 0x000fc800078e3cff */
[----:B------:R-:W-:Y:S01]  /*13590*/  ISETP.GE.AND P2, PT, R2, RZ, PT ;  /* 0x000000ff0200720c */ /* 0x000fe20003f46270 */
[----:B------:R-:W-:-:S04]  /*135a0*/  IMAD.MOV R2, RZ, RZ, -R10 ;  /* 0x000000ffff027224 */ /* 0x000fc800078e0a0a */
[----:B------:R-:W-:Y:S02]  /*135b0*/  IMAD R2, R4, R2, R5 ;  /* 0x0000000204027224 */ /* 0x000fe400078e0205 */
        /* <DEDUP_REMOVED lines=8> */
[----:B------:R-:W-:Y:S05]  /*13640*/  BRA `(.L_x_1308) ;  /* 0x0000000000f87947 */ /* 0x000fea0003800000 */
.L_x_1307:
[----:B-1----:R-:W1:Y:S01]  /*13650*/  LDC.64 R2, c[0x0][0xc90] ;  /* 0x00032400ff027b82 */ /* 0x002e620000000a00 */
[----:B------:R-:W-:Y:S01]  /*13660*/  ULDC.64 UR6, c[0x0][0x208] ;  /* 0x0000820000067ab9 */ /* 0x000fe20000000a00 */
[----:B-1----:R-:W-:-:S05]  /*13670*/  IMAD.WIDE R2, R14, 0x4, R2 ;  /* 0x000000040e027825 */ /* 0x002fca00078e0202 */
[----:B0-----:R0:W2:Y:S02]  /*13680*/  LDG.E R7, desc[UR6][R2.64] ;  /* 0x0000000602077981 */ /* 0x0010a4000c1e1900 */
[----:B0-----:R-:W-:Y:S02]  /*13690*/  IMAD.MOV.U32 R2, RZ, RZ, RZ ;  /* 0x000000ffff027224 */ /* 0x001fe400078e00ff */
[----:B--2---:R-:W-:-:S05]  /*136a0*/  IMAD R8, R4, R7, RZ ;  /* 0x0000000704087224 */ /* 0x004fca00078e02ff */
[----:B------:R-:W-:-:S04]  /*136b0*/  IABS R9, R8 ;  /* 0x0000000800097213 */ /* 0x000fc80000000000 */
[----:B------:R-:W0:Y:S08]  /*136c0*/  I2F.RP R10, R9 ;  /* 0x00000009000a7306 */ /* 0x000e300000209400 */
[----:B0-----:R-:W0:Y:S02]  /*136d0*/  MUFU.RCP R10, R10 ;  /* 0x0000000a000a7308 */ /* 0x001e240000001000 */
[----:B0-----:R-:W-:-:S06]  /*136e0*/  VIADD R11, R10, 0xffffffe ;  /* 0x0ffffffe0a0b7836 */ /* 0x001fcc0000000000 */
[----:B------:R-:W0:Y:S02]  /*136f0*/  F2I.FTZ.U32.TRUNC.NTZ R3, R11 ;  /* 0x0000000b00037305 */ /* 0x000e24000021f000 */
[----:B0-----:R-:W-:-:S04]  /*13700*/  IMAD.MOV R12, RZ, RZ, -R3 ;  /* 0x000000ffff0c7224 */ /* 0x001fc800078e0a03 */
[----:B------:R-:W-:-:S04]  /*13710*/  IMAD R13, R12, R9, RZ ;  /* 0x000000090c0d7224 */ /* 0x000fc800078e02ff */
[----:B------:R-:W-:Y:S01]  /*13720*/  IMAD.HI.U32 R2, R3, R13, R2 ;  /* 0x0000000d03027227 */ /* 0x000fe200078e0002 */
[----:B------:R-:W-:Y:S02]  /*13730*/  IABS R13, R5 ;  /* 0x00000005000d7213 */ /* 0x000fe40000000000 */
[----:B------:R-:W-:-:S03]  /*13740*/  IABS R3, R8 ;  /* 0x0000000800037213 */ /* 0x000fc60000000000 */
[----:B------:R-:W-:-:S04]  /*13750*/  IMAD.HI.U32 R2, R2, R13, RZ ;  /* 0x0000000d02027227 */ /* 0x000fc800078e00ff */
[----:B------:R-:W-:-:S04]  /*13760*/  IMAD.MOV R3, RZ, RZ, -R3 ;  /* 0x000000ffff037224 */ /* 0x000fc800078e0a03 */
        /* <DEDUP_REMOVED lines=11> */
[----:B------:R-:W-:Y:S02]  /*13820*/  IMAD R9, R7, R2, RZ ;  /* 0x0000000207097224 */ /* 0x000fe400078e02ff */
[----:B------:R-:W-:Y:S02]  /*13830*/  IMAD.MOV R2, RZ, RZ, -R2 ;  /* 0x000000ffff027224 */ /* 0x000fe400078e0a02 */
[----:B------:R-:W-:Y:S02]  /*13840*/  IMAD.MOV R10, RZ, RZ, -R9 ;  /* 0x000000ffff0a7224 */ /* 0x000fe400078e0a09 */
[----:B------:R-:W-:Y:S02]  /*13850*/  IMAD R8, R8, R2, R5 ;  /* 0x0000000208087224 */ /* 0x000fe400078e0205 */
[----:B------:R-:W-:Y:S01]  /*13860*/  IMAD.MOV.U32 R2, RZ, RZ, RZ ;  /* 0x000000ffff027224 */ /* 0x000fe200078e00ff */
[----:B------:R-:W-:Y:S02]  /*13870*/  VIADDMNMX R7, R10, UR5, R7, PT ;  /* 0x000000050a077c46 */ /* 0x000fe4000b800107 */
[----:B------:R-:W-:-:S02]  /*13880*/  IADD3 R9, R9, 0x1000000, R8 ;  /* 0x0100000009097810 */ /* 0x000fc40007ffe008 */
[----:B------:R-:W-:-:S04]  /*13890*/  IABS R10, R7 ;  /* 0x00000007000a7213 */ /* 0x000fc80000000000 */
[----:B------:R-:W0:Y:S08]  /*138a0*/  I2F.RP R11, R10 ;  /* 0x0000000a000b7306 */ /* 0x000e300000209400 */
[----:B0-----:R-:W0:Y:S02]  /*138b0*/  MUFU.RCP R11, R11 ;  /* 0x0000000b000b7308 */ /* 0x001e240000001000 */
[----:B0-----:R-:W-:Y:S01]  /*138c0*/  VIADD R3, R11, 0xffffffe ;  /* 0x0ffffffe0b037836 */ /* 0x001fe20000000000 */
[----:B------:R-:W-:-:S05]  /*138d0*/  IABS R11, R7 ;  /* 0x00000007000b7213 */ /* 0x000fca0000000000 */
[----:B------:R-:W0:Y:S02]  /*138e0*/  F2I.FTZ.U32.TRUNC.NTZ R3, R3 ;  /* 0x0000000300037305 */ /* 0x000e24000021f000 */
[----:B0-----:R-:W-:-:S04]  /*138f0*/  IMAD.MOV R5, RZ, RZ, -R3 ;  /* 0x000000ffff057224 */ /* 0x001fc800078e0a03 */
[----:B------:R-:W-:-:S04]  /*13900*/  IMAD R5, R5, R10, RZ ;  /* 0x0000000a05057224 */ /* 0x000fc800078e02ff */
[----:B------:R-:W-:Y:S01]  /*13910*/  IMAD.HI.U32 R2, R3, R5, R2 ;  /* 0x0000000503027227 */ /* 0x000fe200078e0002 */
[----:B------:R-:W-:-:S03]  /*13920*/  IABS R5, R8 ;  /* 0x0000000800057213 */ /* 0x000fc60000000000 */
[----:B------:R-:W-:Y:S02]  /*13930*/  IMAD.MOV R3, RZ, RZ, -R11 ;  /* 0x000000ffff037224 */ /* 0x000fe400078e0a0b */
        /* <DEDUP_REMOVED lines=8> */
[----:B------:R-:W-:-:S07]  /*139c0*/  ISETP.GE.AND P2, PT, R3, RZ, PT ;  /* 0x000000ff0300720c */ /* 0x000fce0003f46270 */
[----:B------:R-:W-:-:S06]  /*139d0*/  @P0 VIADD R2, R2, 0x1 ;  /* 0x0000000102020836 */ /* 0x000fcc0000000000 */
[----:B------:R-:W-:Y:S01]  /*139e0*/  @!P2 IMAD.MOV R2, RZ, RZ, -R2 ;  /* 0x000000ffff02a224 */ /* 0x000fe200078e0a02 */
[----:B------:R-:W-:Y:S01]  /*139f0*/  @!P1 LOP3.LUT R2, RZ, R7, RZ, 0x33, !PT ;  /* 0x00000007ff029212 */ /* 0x000fe200078e33ff */
[----:B------:R-:W-:-:S04]  /*13a00*/  IMAD.MOV R7, RZ, RZ, -R7 ;  /* 0x000000ffff077224 */ /* 0x000fc800078e0a07 */
[----:B------:R-:W-:-:S05]  /*13a10*/  IMAD R3, R2, R7, R9 ;  /* 0x0000000702037224 */ /* 0x000fca00078e0209 */
[----:B------:R1:W-:Y:S02]  /*13a20*/  STL [R1+0x8], R3 ;  /* 0x0000080301007387 */ /* 0x0003e40000100800 */
.L_x_1308:
[----:B01----:R-:W-:-:S05]  /*13a30*/  LOP3.LUT R3, RZ, R2, RZ, 0x33, !PT ;  /* 0x00000002ff037212 */ /* 0x003fca00078e33ff */
[----:B------:R-:W-:-:S05]  /*13a40*/  IMAD.IADD R2, R4, 0x1, R3 ;  /* 0x0000000104027824 */ /* 0x000fca00078e0203 */
[----:B------:R1:W-:Y:S01]  /*13a50*/  STL [R1+0x4], R2 ;  /* 0x0000040201007387 */ /* 0x0003e20000100800 */
[----:B------:R-:W-:Y:S05]  /*13a60*/  BRA `(.L_x_1309) ;  /* 0x0000000000107947 */ /* 0x000fea0003800000 */
.L_x_1304:
[----:B------:R-:W-:Y:S01]  /*13a70*/  IMAD.U32 R2, RZ, RZ, UR6 ;  /* 0x00000006ff027e24 */ /* 0x000fe2000f8e00ff */
[----:B------:R0:W-:Y:S04]  /*13a80*/  STL [R1+0x4], RZ ;  /* 0x000004ff01007387 */ /* 0x0001e80000100800 */
[----:B------:R0:W-:Y:S04]  /*13a90*/  STL [R1+0x8], RZ ;  /* 0x000008ff01007387 */ /* 0x0001e80000100800 */
[----:B------:R0:W-:Y:S02]  /*13aa0*/  STL [R1], R2 ;  /* 0x0000000201007387 */ /* 0x0001e40000100800 */
.L_x_1309:
[----:B------:R-:W2:Y:S04]  /*13ab0*/  LDL R8, [R1] ;  /* 0x0000000001087983 */ /* 0x000ea80000100800 */
[----:B------:R-:W2:Y:S04]  /*13ac0*/  LDL R9, [R1+0x4] ;  /* 0x0000040001097983 */ /* 0x000ea80000100800 */
[----:B------:R-:W2:Y:S04]  /*13ad0*/  LDL R10, [R1+0x8] ;  /* 0x00000800010a7983 */ /* 0x000ea80000100800 */
[----:B------:R-:W2:Y:S01]  /*13ae0*/  LDL R11, [R1+0xc] ;  /* 0x00000c00010b7983 */ /* 0x000ea20000100800 */
[----:B------:R-:W-:-:S13]  /*13af0*/  ISETP.NE.AND P0, PT, R0, RZ, PT ;  /* 0x000000ff0000720c */ /* 0x000fda0003f05270 */
[----:B------:R-:W3:Y:S01]  /*13b00*/  @!P0 S2R R3, SR_CgaCtaId ;  /* 0x0000000000038919 */ /* 0x000ee20000008800 */
[----:B------:R-:W-:-:S04]  /*13b10*/  @!P0 MOV R0, 0x400 ;  /* 0x0000040000008802 */ /* 0x000fc80000000f00 */
[----:B---3--:R-:W-:-:S05]  /*13b20*/  @!P0 LEA R0, R3, R0, 0x18 ;  /* 0x0000000003008211 */ /* 0x008fca00078ec0ff */
[----:B--2---:R2:W-:Y:S01]  /*13b30*/  @!P0 STS.128 [R0+0x308d0], R8 ;  /* 0x0308d00800008388 */ /* 0x0045e20000000c00 */
[----:B------:R-:W-:Y:S06]  /*13b40*/  BAR.ARV 0x5, 0x180 ;  /* 0x0146000000007b1d */ /* 0x000fec0000002000 */
.L_x_1302:
[----:B--2---:R-:W2:Y:S01]  /*13b50*/  LDL R0, [R1+0xc] ;  /* 0x00000c0001007983 */ /* 0x004ea20000100800 */
[----:B------:R-:W-:Y:S01]  /*13b60*/  ULDC UR4, c[0x0][0xc3c] ;  /* 0x00030f0000047ab9 */ /* 0x000fe20000000800 */
[----:B------:R-:W-:Y:S01]  /*13b70*/  IMAD.MOV.U32 R19, RZ, RZ, RZ ;  /* 0x000000ffff137224 */ /* 0x000fe200078e00ff */
[----:B--2---:R-:W-:Y:S01]  /*13b80*/  ISETP.GE.AND P0, PT, R0, UR4, PT ;  /* 0x0000000400007c0c */ /* 0x004fe2000bf06270 */
[----:B------:R-:W-:-:S05]  /*13b90*/  IMAD.MOV.U32 R0, RZ, RZ, 0x1 ;  /* 0x00000001ff007424 */ /* 0x000fca00078e00ff */
[----:B------:R2:W-:Y:S04]  /*13ba0*/  STL [R1+0x10], R0 ;  /* 0x0000100001007387 */ /* 0x0005e80000100800 */
[----:B------:R2:W-:Y:S03]  /*13bb0*/  STL [R1+0x50], RZ ;  /* 0x000050ff01007387 */ /* 0x0005e60000100800 */
[----:B------:R-:W-:Y:S05]  /*13bc0*/  @P0 BRA `(.L_x_1310) ;  /* 0x0000006c00240947 */ /* 0x000fea0003800000 */
[----:B------:R-:W4:Y:S01]  /*13bd0*/  S2UR UR5, SR_CgaCtaId ;  /* 0x00000000000579c3 */ /* 0x000f220000008800 */
[C---:B--2---:R-:W-:Y:S01]  /*13be0*/  IMAD.SHL.U32 R0, R6.reuse, 0x8, RZ ;  /* 0x0000000806007824 */ /* 0x044fe200078e00ff */
[----:B------:R-:W-:Y:S01]  /*13bf0*/  LOP3.LUT R4, R6, 0x7f, RZ, 0xc0, !PT ;  /* 0x0000007f06047812 */ /* 0x000fe200078ec0ff */
[----:B------:R-:W-:Y:S01]  /*13c00*/  UMOV UR4, 0x400 ;  /* 0x0000040000047882 */ /* 0x000fe20000000000 */
[----:B------:R-:W-:Y:S01]  /*13c10*/  BSSY B8, `(.L_x_1310) ;  /* 0x00006c4000087945 */ /* 0x000fe20003800000 */
[----:B------:R-:W-:Y:S01]  /*13c20*/  IMAD.MOV.U32 R19, RZ, RZ, RZ ;  /* 0x000000ffff137224 */ /* 0x000fe200078e00ff */
[----:B------:R-:W-:Y:S01]  /*13c30*/  LOP3.LUT R3, R0, 0x1f8, RZ, 0xc0, !PT ;  /* 0x000001f800037812 */ /* 0x000fe200078ec0ff */
[----:B01----:R-:W-:Y:S01]  /*13c40*/  IMAD.SHL.U32 R2, R4, 0x8, RZ ;  /* 0x0000000804027824 */ /* 0x003fe200078e00ff */
        /* <DEDUP_REMOVED lines=9> */
[----:B----4-:R-:W-:-:S06]  /*13ce0*/  ULEA UR4, UR5, UR4, 0x18 ;  /* 0x0000000405047291 */ /* 0x010fcc000f8ec03f */
[----:B------:R-:W-:-:S04]  /*13cf0*/  IMAD.U32 R18, RZ, RZ, UR4 ;  /* 0x00000004ff127e24 */ /* 0x000fc8000f8e00ff */
[----:B------:R-:W-:-:S05]  /*13d00*/  IMAD R3, R3, 0x2, R18 ;  /* 0x0000000203037824 */ /* 0x000fca00078e0212 */
[----:B------:R0:W-:Y:S04]  /*13d10*/  STL [R1+0x20], R3 ;  /* 0x0000200301007387 */ /* 0x0001e80000100800 */
[----:B------:R-:W-:Y:S04]  /*13d20*/  STL [R1+0x50], RZ ;  /* 0x000050ff01007387 */ /* 0x000fe80000100800 */
[----:B------:R1:W-:Y:S01]  /*13d30*/  STL [R1+0x10], R2 ;  /* 0x0000100201007387 */ /* 0x0003e20000100800 */
[C---:B0-----:R-:W-:Y:S02]  /*13d40*/  LOP3.LUT R3, R0.reuse, 0x40, RZ, 0xfc, !PT ;  /* 0x0000004000037812 */ /* 0x041fe400078efcff */
[----:B-1----:R-:W-:-:S02]  /*13d50*/  LOP3.LUT R2, R0, 0x80, RZ, 0xfc, !PT ;  /* 0x0000008000027812 */ /* 0x002fc400078efcff */
[----:B------:R-:W-:-:S07]  /*13d60*/  LOP3.LUT R0, R0, 0xc0, RZ, 0xfc, !PT ;  /* 0x000000c000007812 */ /* 0x000fce00078efcff */
.L_x_1433:
[----:B---3--:R-:W2:Y:S01]  /*13d70*/  LDL R9, [R1+0xc] ;  /* 0x00000c0001097983 */ /* 0x008ea20000100800 */
[----:B------:R-:W-:Y:S05]  /*13d80*/  YIELD ;  /* 0x0000000000007946 */ /* 0x000fea0003800000 */
[----:B------:R-:W-:Y:S01]  /*13d90*/  ULDC.64 UR4, c[0x0][0xa28] ;  /* 0x00028a0000047ab9 */ /* 0x000fe20000000a00 */
[----:B------:R-:W-:Y:S01]  /*13da0*/  IMAD.MOV.U32 R0, RZ, RZ, RZ ;  /* 0x000000ffff007224 */ /* 0x000fe200078e00ff */
[----:B------:R-:W-:Y:S01]  /*13db0*/  ISETP.NE.U32.AND P0, PT, RZ, UR4, PT ;  /* 0x00000004ff007c0c */ /* 0x000fe2000bf05070 */
[----:B01----:R-:W0:Y:S01]  /*13dc0*/  LDC.64 R4, c[0x0][0xa00] ;  /* 0x00028000ff047b82 */ /* 0x003e220000000a00 */
[----:B------:R-:W-:Y:S01]  /*13dd0*/  ULDC.64 UR8, c[0x0][0x208] ;  /* 0x0000820000087ab9 */ /* 0x000fe20000000a00 */
[----:B------:R-:W-:Y:S01]  /*13de0*/  IMAD.MOV.U32 R10, RZ, RZ, RZ ;  /* 0x000000ffff0a7224 */ /* 0x000fe200078e00ff */
[----:B------:R-:W-:Y:S01]  /*13df0*/  ISETP.NE.AND.EX P0, PT, RZ, UR5, PT, P0 ;  /* 0x00000005ff007c0c */ /* 0x000fe2000bf05300 */
[----:B------:R-:W-:Y:S01]  /*13e00*/  ULDC.64 UR4, c[0x0][0xa18] ;  /* 0x0002860000047ab9 */ /* 0x000fe20000000a00 */
[----:B------:R-:W-:-:S11]  /*13e10*/  ULDC.64 UR6, c[0x0][0xa08] ;  /* 0x0002820000067ab9 */ /* 0x000fd60000000a00 */
[----:B------:R-:W2:Y:S02]  /*13e20*/  @P0 LDC.64 R2, c[0x0][0xa28] ;  /* 0x00028a00ff020b82 */ /* 0x000ea40000000a00 */
[----:B--2---:R-:W-:-:S05]  /*13e30*/  @P0 IMAD.WIDE R2, R9, 0x4, R2 ;  /* 0x0000000409020825 */ /* 0x004fca00078e0202 */
[----:B------:R1:W5:Y:S01]  /*13e40*/  @P0 LDG.E R0, desc[UR8][R2.64] ;  /* 0x0000000802000981 */ /* 0x000362000c1e1900 */
[----:B------:R-:W-:Y:S01]  /*13e50*/  ISETP.NE.U32.AND P0, PT, RZ, UR4, PT ;  /* 0x00000004ff007c0c */ /* 0x000fe2000bf05070 */
[----:B0-----:R-:W-:Y:S01]  /*13e60*/  IMAD.WIDE R4, R9, 0x4, R4 ;  /* 0x0000000409047825 */ /* 0x001fe200078e0204 */
[----:B------:R-:W-:Y:S02]  /*13e70*/  ISETP.NE.U32.AND P1, PT, RZ, UR6, PT ;  /* 0x00000006ff007c0c */ /* 0x000fe4000bf25070 */
[----:B------:R-:W-:Y:S01]  /*13e80*/  ISETP.NE.AND.EX P2, PT, RZ, UR5, PT, P0 ;  /* 0x00000005ff007c0c */ /* 0x000fe2000bf45300 */
[----:B------:R-:W-:Y:S01]  /*13e90*/  ULDC.64 UR4, c[0x0][0xa00] ;  /* 0x0002800000047ab9 */ /* 0x000fe20000000a00 */
[----:B------:R-:W-:Y:S01]  /*13ea0*/  ISETP.NE.AND.EX P1, PT, RZ, UR7, PT, P1 ;  /* 0x00000007ff007c0c */ /* 0x000fe2000bf25310 */
[----:B------:R-:W-:Y:S01]  /*13eb0*/  IMAD.MOV.U32 R8, RZ, RZ, RZ ;  /* 0x000000ffff087224 */ /* 0x000fe200078e00ff */
[----:B------:R-:W-:Y:S01]  /*13ec0*/  ISETP.NE.U32.AND P0, PT, RZ, UR4, PT ;  /* 0x00000004ff007c0c */ /* 0x000fe2000bf05070 */
[----:B-1----:R-:W0:Y:S03]  /*13ed0*/  LDC.64 R2, c[0x0][0xa08] ;  /* 0x00028200ff027b82 */ /* 0x002e260000000a00 */
[----:B------:R-:W-:-:S05]  /*13ee0*/  ISETP.NE.AND.EX P0, PT, RZ, UR5, PT, P0 ;  /* 0x00000005ff007c0c */ /* 0x000fca000bf05300 */
[----:B------:R-:W1:Y:S08]  /*13ef0*/  @P2 LDC.64 R6, c[0x0][0xa18] ;  /* 0x00028600ff062b82 */ /* 0x000e700000000a00 */
[----:B------:R-:W2:Y:S01]  /*13f00*/  @P0 LDG.E R10, desc[UR8][R4.64] ;  /* 0x00000008040a0981 */ /* 0x000ea2000c1e1900 */
[----:B------:R-:W-:Y:S01]  /*13f10*/  ULDC UR4, c[0x0][0x288] ;  /* 0x0000a20000047ab9 */ /* 0x000fe20000000800 */
[----:B0-----:R-:W-:-:S05]  /*13f20*/  IMAD.WIDE R2, R9, 0x4, R2 ;  /* 0x0000000409027825 */ /* 0x001fca00078e0202 */
[----:B------:R-:W5:Y:S01]  /*13f30*/  @P1 LDG.E R8, desc[UR8][R2.64] ;  /* 0x0000000802081981 */ /* 0x000f62000c1e1900 */
[----:B-1----:R-:W-:-:S03]  /*13f40*/  @P2 IMAD.WIDE R6, R9, 0x4, R6 ;  /* 0x0000000409062825 */ /* 0x002fc600078e0206 */
[----:B--2---:R0:W-:Y:S02]  /*13f50*/  STL [R1+0x30], R10 ;  /* 0x0000300a01007387 */ /* 0x0041e40000100800 */
[----:B0-----:R-:W-:Y:S01]  /*13f60*/  IMAD.U32 R10, RZ, RZ, UR4 ;  /* 0x00000004ff0a7e24 */ /* 0x001fe2000f8e00ff */
[----:B------:R-:W-:-:S05]  /*13f70*/  ULDC.64 UR4, c[0x0][0x418] ;  /* 0x0001060000047ab9 */ /* 0x000fca0000000a00 */
        /* <DEDUP_REMOVED lines=12> */
[----:B------:R-:W0:Y:S04]  /*14040*/  LDG.E R7, desc[UR4][R4.64] ;  /* 0x0000000404077981 */ /* 0x000e28000c1e1900 */
[----:B------:R-:W0:Y:S02]  /*14050*/  LDG.E R4, desc[UR4][R4.64+0x4] ;  /* 0x0000040404047981 */ /* 0x000e24000c1e1900 */
[----:B0-----:R-:W-:-:S05]  /*14060*/  IMAD.IADD R10, R4, 0x1, -R7 ;  /* 0x00000001040a7824 */ /* 0x001fca00078e0a07 */
[----:B------:R1:W-:Y:S02]  /*14070*/  STL [R1+0x2c], R10 ;  /* 0x00002c0a01007387 */ /* 0x0003e40000100800 */
.L_x_1311:
[----:B------:R-:W2:Y:S01]  /*14080*/  LDL.LU R5, [R1+0x8] ;  /* 0x0000080001057983 */ /* 0x000ea20000300800 */
[----:B------:R-:W-:Y:S02]  /*14090*/  ULDC.64 UR4, c[0x0][0xa20] ;  /* 0x0002880000047ab9 */ /* 0x000fe40000000a00 */
[----:B------:R-:W-:-:S04]  /*140a0*/  ISETP.NE.U32.AND P0, PT, RZ, UR4, PT ;  /* 0x00000004ff007c0c */ /* 0x000fc8000bf05070 */
[----:B------:R-:W-:Y:S02]  /*140b0*/  ISETP.NE.AND.EX P0, PT, RZ, UR5, PT, P0 ;  /* 0x00000005ff007c0c */ /* 0x000fe4000bf05300 */
[C---:B--2---:R-:W-:Y:S02]  /*140c0*/  LOP3.LUT R7, R5.reuse, 0xff000000, RZ, 0xc0, !PT ;  /* 0xff00000005077812 */ /* 0x044fe400078ec0ff */
[C---:B------:R-:W-:Y:S02]  /*140d0*/  LOP3.LUT R4, R5.reuse, 0xff0000, RZ, 0xc0, !PT ;  /* 0x00ff000005047812 */ /* 0x040fe400078ec0ff */
[----:B------:R-:W-:Y:S02]  /*140e0*/  SHF.R.U32.HI R7, RZ, 0x8, R7 ;  /* 0x00000008ff077819 */ /* 0x000fe40000011607 */
[----:B------:R-:W-:Y:S02]  /*140f0*/  LOP3.LUT R16, R5, 0xffff, RZ, 0xc0, !PT ;  /* 0x0000ffff05107812 */ /* 0x000fe400078ec0ff */
[----:B------:R-:W-:Y:S01]  /*14100*/  LEA.HI R7, R4, R7, RZ, 0x10 ;  /* 0x0000000704077211 */ /* 0x000fe200078f80ff */
[----:B-----5:R-:W-:-:S05]  /*14110*/  IMAD.IADD R4, R8, 0x1, R0 ;  /* 0x0000000108047824 */ /* 0x020fca00078e0200 */
[----:B------:R2:W-:Y:S01]  /*14120*/  STL [R1+0x14], R4 ;  /* 0x0000140401007387 */ /* 0x0005e20000100800 */
[----:B------:R-:W-:Y:S05]  /*14130*/  @!P0 BRA `(.L_x_1312) ;  /* 0x0000000000148947 */ /* 0x000fea0003800000 */
[----:B------:R-:W3:Y:S01]  /*14140*/  LDC.64 R2, c[0x0][0xa20] ;  /* 0x00028800ff027b82 */ /* 0x000ee20000000a00 */
[----:B------:R-:W-:Y:S01]  /*14150*/  ULDC.64 UR4, c[0x0][0x208] ;  /* 0x0000820000047ab9 */ /* 0x000fe20000000a00 */
[----:B---3--:R-:W-:-:S05]  /*14160*/  IMAD.WIDE R2, R9, 0x4, R2 ;  /* 0x0000000409027825 */ /* 0x008fca00078e0202 */
[----:B------:R3:W5:Y:S01]  /*14170*/  LDG.E R6, desc[UR4][R2.64] ;  /* 0x0000000402067981 */ /* 0x000762000c1e1900 */
[----:B------:R-:W-:Y:S05]  /*14180*/  BRA `(.L_x_1313) ;  /* 0x0000000000147947 */ /* 0x000fea0003800000 */
.L_x_1312:
[----:B------:R-:W-:Y:S05]  /*14190*/  @!P1 BRA `(.L_x_1313) ;  /* 0x0000000000109947 */ /* 0x000fea0003800000 */
[----:B------:R-:W-:Y:S02]  /*141a0*/  ULDC.64 UR4, c[0x0][0x208] ;  /* 0x0000820000047ab9 */ /* 0x000fe40000000a00 */
[----:B------:R-:W3:Y:S04]  /*141b0*/  LDG.E R6, desc[UR4][R2.64] ;  /* 0x0000000402067981 */ /* 0x000ee8000c1e1900 */
[----:B------:R-:W3:Y:S02]  /*141c0*/  LDG.E R2, desc[UR4][R2.64+0x4] ;  /* 0x0000040402027981 */ /* 0x000ee4000c1e1900 */
[----:B---3--:R-:W-:-:S07]  /*141d0*/  IMAD.IADD R6, R2, 0x1, -R6 ;  /* 0x0000000102067824 */ /* 0x008fce00078e0a06 */
.L_x_1313:
[----:B--2---:R-:W2:Y:S01]  /*141e0*/  LDL.LU R4, [R1+0x4] ;  /* 0x0000040001047983 */ /* 0x004ea20000300800 */
[----:B---3--:R-:W3:Y:S01]  /*141f0*/  LDC R2, c[0x0][0x448] ;  /* 0x00011200ff027b82 */ /* 0x008ee20000000800 */
[----:B-----5:R-:W-:Y:S01]  /*14200*/  IMAD.IADD R0, R6, 0x1, -R0 ;  /* 0x0000000106007824 */ /* 0x020fe200078e0a00 */
[----:B---3--:R-:W-:-:S13]  /*14210*/  ISETP.NE.AND P1, PT, R2, 0x1, PT ;  /* 0x000000010200780c */ /* 0x008fda0003f25270 */
[----:B------:R-:W3:Y:S08]  /*14220*/  @P1 LDC R3, c[0x0][0x44c] ;  /* 0x00011300ff031b82 */ /* 0x000ef00000000800 */
[----:B------:R-:W4:Y:S01]  /*14230*/  @P1 LDC R2, c[0x0][0x450] ;  /* 0x00011400ff021b82 */ /* 0x000f220000000800 */
[----:B--2---:R-:W-:-:S04]  /*14240*/  IMAD.SHL.U32 R11, R4, 0x80, RZ ;  /* 0x00000080040b7824 */ /* 0x004fc800078e00ff */
[----:B------:R-:W-:Y:S01]  /*14250*/  VIADD R4, R11, 0x7f ;  /* 0x0000007f0b047836 */ /* 0x000fe20000000000 */
[----:B------:R2:W-:Y:S03]  /*14260*/  STL [R1+0x28], R11 ;  /* 0x0000280b01007387 */ /* 0x0005e60000100800 */
[----:B---3--:R-:W-:-:S04]  /*14270*/  @P1 IMAD.HI.U32 R3, R4, R3, RZ ;  /* 0x0000000304031227 */ /* 0x008fc800078e00ff */
[----:B------:R-:W-:Y:S01]  /*14280*/  IMAD.MOV.U32 R6, RZ, RZ, R4 ;  /* 0x000000ffff067224 */ /* 0x000fe200078e0004 */
[----:B----4-:R-:W-:Y:S01]  /*14290*/  @P1 SHF.R.U32.HI R6, RZ, R2, R3 ;  /* 0x00000002ff061219 */ /* 0x010fe20000011603 */
[----:B------:R-:W-:-:S05]  /*142a0*/  VIADD R4, R0, 0x3f ;  /* 0x0000003f00047836 */ /* 0x000fca0000000000 */
[----:B------:R-:W-:-:S04]  /*142b0*/  SHF.R.S32.HI R2, RZ, 0x1f, R4 ;  /* 0x0000001fff027819 */ /* 0x000fc80000011404 */
[----:B------:R-:W-:Y:S02]  /*142c0*/  LEA.HI R4, R2, R4, RZ, 0x6 ;  /* 0x0000000402047211 */ /* 0x000fe400078f30ff */
[----:B------:R-:W-:Y:S02]  /*142d0*/  IADD3 R2, R0, 0x1, -R10 ;  /* 0x0000000100027810 */ /* 0x000fe40007ffe80a */
[----:B------:R-:W-:-:S03]  /*142e0*/  SHF.R.S32.HI R9, RZ, 0x6, R4 ;  /* 0x00000006ff097819 */ /* 0x000fc60000011404 */
[----:B------:R-:W-:Y:S02]  /*142f0*/  IMAD.IADD R6, R2, 0x1, R6 ;  /* 0x0000000102067824 */ /* 0x000fe400078e0206 */
[----:B------:R-:W3:Y:S01]  /*14300*/  LDC.64 R2, c[0x0][0x9e0] ;  /* 0x00027800ff027b82 */ /* 0x000ee20000000a00 */
[----:B------:R2:W-:Y:S01]  /*14310*/  STL [R1+0x58], R9 ;  /* 0x0000580901007387 */ /* 0x0005e20000100800 */
[----:B---3--:R-:W-:Y:S01]  /*14320*/  ISETP.GE.AND P2, PT, R3, 0x1, PT ;  /* 0x000000010300780c */ /* 0x008fe20003f46270 */
[----:B------:R-:W-:-:S12]  /*14330*/  IMAD.IADD R2, R6, 0x1, R2 ;  /* 0x0000000106027824 */ /* 0x000fd800078e0202 */
[----:B--2---:R-:W-:Y:S05]  /*14340*/  @!P2 BRA `(.L_x_1314) ;  /* 0x000000000048a947 */ /* 0x004fea0003800000 */
[C---:B------:R-:W-:Y:S01]  /*14350*/  ISETP.GT.AND P0, PT, R6.reuse, RZ, PT ;  /* 0x000000ff0600720c */ /* 0x040fe20003f04270 */
[----:B------:R-:W-:Y:S01]  /*14360*/  BSSY B0, `(.L_x_1315) ;  /* 0x000000e000007945 */ /* 0x000fe20003800000 */
[----:B------:R-:W-:-:S11]  /*14370*/  VIADD R8, R6, 0xffffffff ;  /* 0xffffffff06087836 */ /* 0x000fd60000000000 */
[----:B------:R-:W-:Y:S05]  /*14380*/  @P0 BRA `(.L_x_1316) ;  /* 0x00000000001c0947 */ /* 0x000fea0003800000 */
[----:B------:R-:W-:Y:S01]  /*14390*/  ISETP.NE.AND P0, PT, R3, 0x1, PT ;  /* 0x000000010300780c */ /* 0x000fe20003f05270 */
[----:B------:R-:W-:-:S12]  /*143a0*/  IMAD.MOV R6, RZ, RZ, -R6 ;  /* 0x000000ffff067224 */ /* 0x000fd800078e0a06 */
[----:B------:R-:W2:Y:S02]  /*143b0*/  @P0 LDC.64 R4, c[0x0][0x9e8] ;  /* 0x00027a00ff040b82 */ /* 0x000ea40000000a00 */
[----:B--2---:R-:W-:-:S05]  /*143c0*/  @P0 IMAD.HI.U32 R4, R6, R4, RZ ;  /* 0x0000000406040227 */ /* 0x004fca00078e00ff */
[----:B------:R-:W-:-:S04]  /*143d0*/  @P0 SHF.R.U32.HI R6, RZ, R5, R4 ;  /* 0x00000005ff060219 */ /* 0x000fc80000011604 */
[----:B------:R-:W-:Y:S01]  /*143e0*/  LOP3.LUT R8, RZ, R6, RZ, 0x33, !PT ;  /* 0x00000006ff087212 */ /* 0x000fe200078e33ff */
[----:B------:R-:W-:Y:S06]  /*143f0*/  BRA `(.L_x_1317) ;  /* 0x0000000000107947 */ /* 0x000fec0003800000 */
.L_x_1316:
[----:B------:R-:W-:-:S13]  /*14400*/  ISETP.NE.AND P0, PT, R3, 0x1, PT ;  /* 0x000000010300780c */ /* 0x000fda0003f05270 */
[----:B------:R-:W2:Y:S02]  /*14410*/  @P0 LDC.64 R4, c[0x0][0x9e8] ;  /* 0x00027a00ff040b82 */ /* 0x000ea40000000a00 */
[----:B--2---:R-:W-:-:S05]  /*14420*/  @P0 IMAD.HI.U32 R4, R8, R4, RZ ;  /* 0x0000000408040227 */ /* 0x004fca00078e00ff */
[----:B------:R-:W-:-:S07]  /*14430*/  @P0 SHF.R.U32.HI R8, RZ, R5, R4 ;  /* 0x00000005ff080219 */ /* 0x000fce0000011604 */
.L_x_1317:
[----:B------:R-:W-:Y:S05]  /*14440*/  BSYNC B0 ;  /* 0x0000000000007941 */ /* 0x000fea0003800000 */
.L_x_1315:
[----:B------:R-:W-:-:S05]  /*14450*/  IMAD R8, R8, R3, R3 ;  /* 0x0000000308087224 */ /* 0x000fca00078e0203 */
[----:B------:R-:W-:-:S07]  /*14460*/  VIMNMX R2, R2, R8, PT ;  /* 0x0000000802027248 */ /* 0x000fce0003fe0100 */
.L_x_1314:
[----:B------:R-:W2:Y:S01]  /*14470*/  @P1 LDC R4, c[0x0][0x44c] ;  /* 0x00011300ff041b82 */ /* 0x000ea20000000800 */
[----:B------:R-:W-:Y:S01]  /*14480*/  IMAD.MOV.U32 R5, RZ, RZ, R11 ;  /* 0x000000ffff057224 */ /* 0x000fe200078e000b */
[----:B------:R-:W-:Y:S01]  /*14490*/  ULDC UR4, c[0x0][0x9dc] ;  /* 0x0002770000047ab9 */ /* 0x000fe20000000800 */
[----:B------:R-:W-:-:S05]  /*144a0*/  VIADD R2, R2, 0x3f ;  /* 0x0000003f02027836 */ /* 0x000fca0000000000 */
[----:B------:R-:W3:Y:S01]  /*144b0*/  @P1 LDC R6, c[0x0][0x450] ;  /* 0x00011400ff061b82 */ /* 0x000ee20000000800 */
[----:B--2---:R-:W-:-:S05]  /*144c0*/  @P1 IMAD.HI.U32 R4, R11, R4, RZ ;  /* 0x000000040b041227 */ /* 0x004fca00078e00ff */
[----:B---3--:R-:W-:-:S04]  /*144d0*/  @P1 SHF.R.U32.HI R5, RZ, R6, R4 ;  /* 0x00000006ff051219 */ /* 0x008fc80000011604 */
[----:B------:R-:W-:Y:S02]  /*144e0*/  IADD3 R6, R5, R0, -R10 ;  /* 0x0000000005067210 */ /* 0x000fe40007ffe80a */
[----:B------:R-:W-:-:S04]  /*144f0*/  SHF.R.S32.HI R0, RZ, 0x1f, R2 ;  /* 0x0000001fff007819 */ /* 0x000fc80000011402 */
[----:B------:R-:W-:Y:S01]  /*14500*/  LEA.HI R0, R0, R2, RZ, 0x6 ;  /* 0x0000000200007211 */ /* 0x000fe200078f30ff */
[----:B------:R-:W-:-:S03]  /*14510*/  VIADD R2, R6, -UR4 ;  /* 0x8000000406027c36 */ /* 0x000fc60008000000 */
[----:B------:R-:W-:-:S04]  /*14520*/  SHF.R.S32.HI R4, RZ, 0x6, R0 ;  /* 0x00000006ff047819 */ /* 0x000fc80000011400 */
[----:B------:R-:W-:Y:S01]  /*14530*/  VIMNMX R0, R9, R4, PT ;  /* 0x0000000409007248 */ /* 0x000fe20003fe0100 */
[----:B------:R2:W-:Y:S01]  /*14540*/  STL [R1+0x54], R4 ;  /* 0x0000540401007387 */ /* 0x0005e20000100800 */
[----:B------:R-:W-:Y:S05]  /*14550*/  @!P2 BRA `(.L_x_1318) ;  /* 0x000000000044a947 */ /* 0x000fea0003800000 */
[----:B------:R-:W-:Y:S01]  /*14560*/  ISETP.GT.AND P0, PT, R6, -0x1, PT ;  /* 0xffffffff0600780c */ /* 0x000fe20003f04270 */
[----:B------:R-:W-:-:S12]  /*14570*/  BSSY B0, `(.L_x_1319) ;  /* 0x000000d000007945 */ /* 0x000fd80003800000 */
[----:B------:R-:W-:Y:S05]  /*14580*/  @P0 BRA `(.L_x_1320) ;  /* 0x00000000001c0947 */ /* 0x000fea0003800000 */
[----:B------:R-:W-:Y:S02]  /*14590*/  ISETP.NE.AND P0, PT, R3, 0x1, PT ;  /* 0x000000010300780c */ /* 0x000fe40003f05270 */
[----:B------:R-:W-:-:S11]  /*145a0*/  LOP3.LUT R6, RZ, R6, RZ, 0x33, !PT ;  /* 0x00000006ff067212 */ /* 0x000fd600078e33ff */
[----:B--2---:R-:W2:Y:S02]  /*145b0*/  @P0 LDC.64 R4, c[0x0][0x9e8] ;  /* 0x00027a00ff040b82 */ /* 0x004ea40000000a00 */
[----:B--2---:R-:W-:-:S05]  /*145c0*/  @P0 IMAD.HI.U32 R4, R6, R4, RZ ;  /* 0x0000000406040227 */ /* 0x004fca00078e00ff */
[----:B------:R-:W-:-:S04]  /*145d0*/  @P0 SHF.R.U32.HI R6, RZ, R5, R4 ;  /* 0x00000005ff060219 */ /* 0x000fc80000011604 */
[----:B------:R-:W-:Y:S01]  /*145e0*/  LOP3.LUT R6, RZ, R6, RZ, 0x33, !PT ;  /* 0x00000006ff067212 */ /* 0x000fe200078e33ff */
[----:B------:R-:W-:Y:S06]  /*145f0*/  BRA `(.L_x_1321) ;  /* 0x0000000000107947 */ /* 0x000fec0003800000 */
.L_x_1320:
[----:B------:R-:W-:-:S13]  /*14600*/  ISETP.NE.AND P0, PT, R3, 0x1, PT ;  /* 0x000000010300780c */ /* 0x000fda0003f05270 */
[----:B--2---:R-:W2:Y:S02]  /*14610*/  @P0 LDC.64 R4, c[0x0][0x9e8] ;  /* 0x00027a00ff040b82 */ /* 0x004ea40000000a00 */
[----:B--2---:R-:W-:-:S05]  /*14620*/  @P0 IMAD.HI.U32 R4, R6, R4, RZ ;  /* 0x0000000406040227 */ /* 0x004fca00078e00ff */
[----:B------:R-:W-:-:S07]  /*14630*/  @P0 SHF.R.U32.HI R6, RZ, R5, R4 ;  /* 0x00000005ff060219 */ /* 0x000fce0000011604 */
.L_x_1321:
[----:B------:R-:W-:Y:S05]  /*14640*/  BSYNC B0 ;  /* 0x0000000000007941 */ /* 0x000fea0003800000 */
.L_x_1319:
[----:B------:R-:W-:-:S05]  /*14650*/  IMAD R3, R6, R3, RZ ;  /* 0x0000000306037224 */ /* 0x000fca00078e02ff */
[----:B------:R-:W-:-:S07]  /*14660*/  VIMNMX R2, R2, R3, !PT ;  /* 0x0000000302027248 */ /* 0x000fce0007fe0100 */
.L_x_1318:
[----:B------:R-:W-:Y:S01]  /*14670*/  SHF.R.S32.HI R3, RZ, 0x1f, R2 ;  /* 0x0000001fff037819 */ /* 0x000fe20000011402 */
[----:B------:R-:W-:Y:S01]  /*14680*/  IMAD.MOV.U32 R5, RZ, RZ, RZ ;  /* 0x000000ffff057224 */ /* 0x000fe200078e00ff */
[----:B--2---:R-:W-:Y:S01]  /*14690*/  SHF.R.U32.HI R4, RZ, 0x10, R7 ;  /* 0x00000010ff047819 */ /* 0x004fe20000011607 */
[----:B------:R-:W-:Y:S01]  /*146a0*/  BSSY B0, `(.L_x_1322) ;  /* 0x0000029000007945 */ /* 0x000fe20003800000 */
[----:B------:R-:W-:Y:S01]  /*146b0*/  LEA.HI R3, R3, R2, RZ, 0x6 ;  /* 0x0000000203037211 */ /* 0x000fe200078f30ff */
[----:B01----:R-:W-:Y:S01]  /*146c0*/  IMAD.MOV.U32 R10, RZ, RZ, R5 ;  /* 0x000000ffff0a7224 */ /* 0x003fe200078e0005 */
[----:B------:R-:W-:Y:S02]  /*146d0*/  ISETP.NE.AND P0, PT, R4, RZ, PT ;  /* 0x000000ff0400720c */ /* 0x000fe40003f05270 */
[----:B------:R-:W-:Y:S02]  /*146e0*/  SHF.R.S32.HI R3, RZ, 0x6, R3 ;  /* 0x00000006ff037819 */ /* 0x000fe40000011403 */
[----:B------:R-:W-:-:S02]  /*146f0*/  LOP3.LUT R8, R7, 0xff, RZ, 0xc0, !PT ;  /* 0x000000ff07087812 */ /* 0x000fc400078ec0ff */
[----:B------:R-:W-:-:S04]  /*14700*/  VIMNMX R9, RZ, R3, !PT ;  /* 0x00000003ff097248 */ /* 0x000fc80007fe0100 */
[----:B------:R-:W-:Y:S01]  /*14710*/  ISETP.GT.AND P1, PT, R0, R9, PT ;  /* 0x000000090000720c */ /* 0x000fe20003f24270 */
[----:B------:R0:W-:Y:S02]  /*14720*/  STL [R1+0x34], R9 ;  /* 0x0000340901007387 */ /* 0x0001e40000100800 */
[----:B------:R-:W1:Y:S02]  /*14730*/  @!P0 LDC R4, c[0x0][0x9f0] ;  /* 0x00027c00ff048b82 */ /* 0x000e640000000800 */
[----:B------:R0:W-:Y:S04]  /*14740*/  STL [R1+0x38], R5 ;  /* 0x0000380501007387 */ /* 0x0001e80000100800 */
[----:B------:R0:W-:Y:S04]  /*14750*/  STL [R1+0x40], R8 ;  /* 0x0000400801007387 */ /* 0x0001e80000100800 */
[----:B------:R-:W-:Y:S05]  /*14760*/  @!P1 BRA `(.L_x_1323) ;  /* 0x0000000000709947 */ /* 0x000fea0003800000 */
[-C--:B01----:R-:W-:Y:S02]  /*14770*/  IABS R5, R4.reuse ;  /* 0x0000000400057213 */ /* 0x083fe40000000000 */
[----:B------:R-:W-:Y:S02]  /*14780*/  IABS R7, R4 ;  /* 0x0000000400077213 */ /* 0x000fe40000000000 */
[----:B------:R-:W0:Y:S03]  /*14790*/  I2F.RP R2, R5 ;  /* 0x0000000500027306 */ /* 0x000e260000209400 */
[----:B------:R-:W-:-:S05]  /*147a0*/  IMAD.MOV R7, RZ, RZ, -R7 ;  /* 0x000000ffff077224 */ /* 0x000fca00078e0a07 */
[----:B0-----:R-:W0:Y:S02]  /*147b0*/  MUFU.RCP R2, R2 ;  /* 0x0000000200027308 */ /* 0x001e240000001000 */
[----:B0-----:R-:W-:-:S06]  /*147c0*/  VIADD R2, R2, 0xffffffe ;  /* 0x0ffffffe02027836 */ /* 0x001fcc0000000000 */
[----:B------:R-:W0:Y:S02]  /*147d0*/  F2I.FTZ.U32.TRUNC.NTZ R3, R2 ;  /* 0x0000000200037305 */ /* 0x000e24000021f000 */
[----:B0-----:R-:W-:-:S04]  /*147e0*/  IMAD.MOV R2, RZ, RZ, -R3 ;  /* 0x000000ffff027224 */ /* 0x001fc800078e0a03 */
[----:B------:R-:W-:Y:S02]  /*147f0*/  IMAD R6, R2, R5, RZ ;  /* 0x0000000502067224 */ /* 0x000fe400078e02ff */
[----:B------:R-:W-:-:S04]  /*14800*/  IMAD.MOV.U32 R2, RZ, RZ, RZ ;  /* 0x000000ffff027224 */ /* 0x000fc800078e00ff */
[----:B------:R-:W-:Y:S01]  /*14810*/  IMAD.HI.U32 R6, R3, R6, R2 ;  /* 0x0000000603067227 */ /* 0x000fe200078e0002 */
[----:B------:R-:W-:-:S05]  /*14820*/  IADD3 R3, R4, -0x1, R0 ;  /* 0xffffffff04037810 */ /* 0x000fca0007ffe000 */
[----:B------:R-:W-:-:S05]  /*14830*/  IMAD.IADD R3, R3, 0x1, -R9 ;  /* 0x0000000103037824 */ /* 0x000fca00078e0a09 */
[----:B------:R-:W-:Y:S02]  /*14840*/  IABS R2, R3 ;  /* 0x0000000300027213 */ /* 0x000fe40000000000 */
[----:B------:R-:W-:-:S03]  /*14850*/  LOP3.LUT R3, R3, R4, RZ, 0x3c, !PT ;  /* 0x0000000403037212 */ /* 0x000fc600078e3cff */
        /* <DEDUP_REMOVED lines=13> */
.L_x_1323:
[----:B------:R-:W-:Y:S05]  /*14930*/  BSYNC B0 ;  /* 0x0000000000007941 */ /* 0x000fea0003800000 */
.L_x_1322:
[----:B------:R-:W-:Y:S01]  /*14940*/  IMAD.MOV.U32 R3, RZ, RZ, R10 ;  /* 0x000000ffff037224 */ /* 0x000fe200078e000a */
[----:B------:R-:W-:Y:S03]  /*14950*/  BSSY B7, `(.L_x_1324) ;  /* 0x00004ce000077945 */ /* 0x000fe60003800000 */
[----:B------:R-:W-:-:S05]  /*14960*/  IMAD R2, R8, R3, R9 ;  /* 0x0000000308027224 */ /* 0x000fca00078e0209 */
[----:B------:R-:W-:Y:S01]  /*14970*/  VIADDMNMX R0, R2, R3, R0, PT ;  /* 0x0000000302007246 */ /* 0x000fe20003800100 */
[----:B------:R3:W-:Y:S03]  /*14980*/  STL [R1+0x24], R2 ;  /* 0x0000240201007387 */ /* 0x0007e60000100800 */
[----:B------:R-:W-:Y:S01]  /*14990*/  ISETP.GT.AND P0, PT, R0, R2, PT ;  /* 0x000000020000720c */ /* 0x000fe20003f04270 */
[----:B------:R3:W-:-:S12]  /*149a0*/  STL [R1+0x3c], R0 ;  /* 0x00003c0001007387 */ /* 0x0007d80000100800 */
[----:B---3--:R-:W-:Y:S05]  /*149b0*/  @P0 BRA `(.L_x_1325) ;  /* 0x00000000004c0947 */ /* 0x008fea0003800000 */
[----:B------:R-:W3:Y:S02]  /*149c0*/  S2R R2, SR_TID.X ;  /* 0x0000000000027919 */ /* 0x000ee40000002100 */
[----:B---3--:R-:W-:-:S04]  /*149d0*/  LOP3.LUT R2, R2, 0x7f, RZ, 0xc0, !PT ;  /* 0x0000007f02027812 */ /* 0x008fc800078ec0ff */
[----:B------:R-:W-:-:S13]  /*149e0*/  ISETP.NE.AND P0, PT, R2, RZ, PT ;  /* 0x000000ff0200720c */ /* 0x000fda0003f05270 */
[----:B------:R-:W-:Y:S05]  /*149f0*/  @P0 BRA `(.L_x_1326) ;  /* 0x0000004c000c0947 */ /* 0x000fea0003800000 */
[----:B------:R-:W3:Y:S01]  /*14a00*/  S2R R3, SR_LANEID ;  /* 0x0000000000037919 */ /* 0x000ee20000000000 */
[----:B------:R-:W-:Y:S01]  /*14a10*/  VOTEU.ANY UR4, UPT, PT ;  /* 0x0000000000047886 */ /* 0x000fe200038e0100 */
[----:B------:R-:W-:Y:S01]  /*14a20*/  ULDC.64 UR6, c[0x0][0x208] ;  /* 0x0000820000067ab9 */ /* 0x000fe20000000a00 */
[----:B------:R-:W3:Y:S08]  /*14a30*/  FLO.U32 R0, UR4 ;  /* 0x0000000400007d00 */ /* 0x000ef000080e0000 */
[----:B0-----:R-:W0:Y:S01]  /*14a40*/  POPC R5, UR4 ;  /* 0x0000000400057d09 */ /* 0x001e220008000000 */
[----:B---3--:R-:W-:-:S02]  /*14a50*/  ISETP.EQ.U32.AND P0, PT, R0, R3, PT ;  /* 0x000000030000720c */ /* 0x008fc40003f02070 */
[----:B------:R-:W0:Y:S11]  /*14a60*/  LDC.64 R2, c[0x0][0xc60] ;  /* 0x00031800ff027b82 */ /* 0x000e360000000a00 */
[----:B0-----:R-:W3:Y:S01]  /*14a70*/  @P0 ATOMG.E.ADD.STRONG.GPU PT, R3, desc[UR6][R2.64], R5 ;  /* 0x00000005020309a8 */ /* 0x001ee200081ee1c6 */
[----:B-1----:R-:W0:Y:S02]  /*14a80*/  S2R R4, SR_LTMASK ;  /* 0x0000000000047919 */ /* 0x002e240000003900 */
[----:B0-----:R-:W-:-:S04]  /*14a90*/  LOP3.LUT R4, R4, UR4, RZ, 0xc0, !PT ;  /* 0x0000000404047c12 */ /* 0x001fc8000f8ec0ff */
[----:B------:R-:W0:Y:S01]  /*14aa0*/  POPC R7, R4 ;  /* 0x0000000400077309 */ /* 0x000e220000000000 */
[----:B---3--:R-:W0:Y:S02]  /*14ab0*/  SHFL.IDX PT, R0, R3, R0, 0x1f ;  /* 0x00001f0003007589 */ /* 0x008e2400000e0000 */
[----:B0-----:R-:W-:-:S05]  /*14ac0*/  IADD3 R0, R0, UR38, R7 ;  /* 0x0000002600007c10 */ /* 0x001fca000fffe007 */
[----:B------:R3:W-:Y:S01]  /*14ad0*/  STL [R1], R0 ;  /* 0x0000000001007387 */ /* 0x0007e20000100800 */
[----:B------:R-:W-:Y:S05]  /*14ae0*/  BRA `(.L_x_1326) ;  /* 0x0000004800d07947 */ /* 0x000fea0003800000 */
.L_x_1325:
        /* <DEDUP_REMOVED lines=8> */
[----:B-1----:R-:W-:Y:S02]  /*14b70*/  IMAD.U32 R4, RZ, RZ, UR6 ;  /* 0x00000006ff047e24 */ /* 0x002fe4000f8e00ff */
[----:B------:R-:W1:Y:S01]  /*14b80*/  LDC.64 R2, c[0x4][R2] ;  /* 0x0100000002027b82 */ /* 0x000e620000000a00 */
[----:B0-----:R-:W-:Y:S02]  /*14b90*/  IMAD.U32 R5, RZ, RZ, UR7 ;  /* 0x00000007ff057e24 */ /* 0x001fe4000f8e00ff */
[----:B------:R-:W-:Y:S02]  /*14ba0*/  IMAD.U32 R6, RZ, RZ, UR8 ;  /* 0x00000008ff067e24 */ /* 0x000fe4000f8e00ff */
[----:B------:R-:W-:-:S02]  /*14bb0*/  IMAD.U32 R7, RZ, RZ, UR9 ;  /* 0x00000009ff077e24 */ /* 0x000fc4000f8e00ff */
[----:B--2---:R-:W-:Y:S02]  /*14bc0*/  IMAD.U32 R10, RZ, RZ, UR4 ;  /* 0x00000004ff0a7e24 */ /* 0x004fe4000f8e00ff */
[----:B------:R-:W-:Y:S02]  /*14bd0*/  IMAD.U32 R11, RZ, RZ, UR5 ;  /* 0x00000005ff0b7e24 */ /* 0x000fe4000f8e00ff */
[----:B------:R-:W-:Y:S02]  /*14be0*/  IMAD.MOV.U32 R8, RZ, RZ, 0x70 ;  /* 0x00000070ff087424 */ /* 0x000fe400078e00ff */
[----:B------:R-:W-:Y:S02]  /*14bf0*/  IMAD.MOV.U32 R12, RZ, RZ, 0x1 ;  /* 0x00000001ff0c7424 */ /* 0x000fe400078e00ff */
[----:B------:R-:W-:-:S07]  /*14c00*/  IMAD.MOV.U32 R13, RZ, RZ, RZ ;  /* 0x000000ffff0d7224 */ /* 0x000fce00078e00ff */
[----:B------:R-:W-:-:S07]  /*14c10*/  LEPC R20, `(.L_x_1328) ;  /* 0x000000001014794e */ /* 0x000fce0000000000 */
[----:B-1----:R-:W-:Y:S05]  /*14c20*/  CALL.ABS.NOINC R2 ;  /* 0x0000000002007343 */ /* 0x002fea0003c00000 */
.L_x_1328:
[----:B------:R-:W-:Y:S05]  /*14c30*/  BSYNC B6 ;  /* 0x0000000000067941 */ /* 0x000fea0003800000 */
.L_x_1327:
        /* <DEDUP_REMOVED lines=9> */
[----:B-1----:R-:W-:Y:S02]  /*14cd0*/  IMAD.U32 R4, RZ, RZ, UR6 ;  /* 0x00000006ff047e24 */ /* 0x002fe4000f8e00ff */
[----:B0-----:R-:W-:Y:S02]  /*14ce0*/  IMAD.U32 R5, RZ, RZ, UR7 ;  /* 0x00000007ff057e24 */ /* 0x001fe4000f8e00ff */
[----:B------:R-:W-:Y:S02]  /*14cf0*/  IMAD.U32 R6, RZ, RZ, UR8 ;  /* 0x00000008ff067e24 */ /* 0x000fe4000f8e00ff */
[----:B------:R-:W-:-:S02]  /*14d00*/  IMAD.U32 R7, RZ, RZ, UR9 ;  /* 0x00000009ff077e24 */ /* 0x000fc4000f8e00ff */
[----:B--2---:R-:W-:Y:S02]  /*14d10*/  IMAD.U32 R10, RZ, RZ, UR4 ;  /* 0x00000004ff0a7e24 */ /* 0x004fe4000f8e00ff */
[----:B------:R-:W-:Y:S02]  /*14d20*/  IMAD.U32 R11, RZ, RZ, UR5 ;  /* 0x00000005ff0b7e24 */ /* 0x000fe4000f8e00ff */
[----:B------:R-:W-:Y:S02]  /*14d30*/  IMAD.MOV.U32 R8, RZ, RZ, 0x70 ;  /* 0x00000070ff087424 */ /* 0x000fe400078e00ff */
[----:B------:R-:W-:Y:S02]  /*14d40*/  IMAD.MOV.U32 R12, RZ, RZ, 0x1 ;  /* 0x00000001ff0c7424 */ /* 0x000fe400078e00ff */
[----:B---3--:R-:W-:-:S07]  /*14d50*/  IMAD.MOV.U32 R13, RZ, RZ, RZ ;  /* 0x000000ffff0d7224 */ /* 0x008fce00078e00ff */
[----:B------:R-:W-:-:S07]  /*14d60*/  LEPC R20, `(.L_x_1331) ;  /* 0x000000001014794e */ /* 0x000fce0000000000 */
[----:B----4-:R-:W-:Y:S05]  /*14d70*/  CALL.ABS.NOINC R2 ;  /* 0x0000000002007343 */ /* 0x010fea0003c00000 */
.L_x_1331:
[----:B------:R0:W1:Y:S01]  /*14d80*/  LDC.64 R2, c[0x4][R17] ;  /* 0x0100000011027b82 */ /* 0x0000620000000a00 */
[----:B------:R-:W-:Y:S01]  /*14d90*/  ULDC.64 UR6, c[0x4][0xa8] ;  /* 0x01002a0000067ab9 */ /* 0x000fe20000000a00 */
[----:B------:R-:W-:Y:S01]  /*14da0*/  ULDC.64 UR8, c[0x4][0xb0] ;  /* 0x01002c0000087ab9 */ /* 0x000fe20000000a00 */
[----:B------:R-:W-:Y:S01]  /*14db0*/  ULDC.64 UR4, c[0x4][0x40] ;  /* 0x0100100000047ab9 */ /* 0x000fe20000000a00 */
[----:B------:R-:W-:Y:S02]  /*14dc0*/  IMAD.U32 R4, RZ, RZ, UR6 ;  /* 0x00000006ff047e24 */ /* 0x000fe4000f8e00ff */
[----:B------:R-:W-:Y:S02]  /*14dd0*/  IMAD.U32 R5, RZ, RZ, UR7 ;  /* 0x00000007ff057e24 */ /* 0x000fe4000f8e00ff */
[----:B------:R-:W-:Y:S02]  /*14de0*/  IMAD.U32 R6, RZ, RZ, UR8 ;  /* 0x00000008ff067e24 */ /* 0x000fe4000f8e00ff */
[----:B------:R-:W-:-:S02]  /*14df0*/  IMAD.U32 R7, RZ, RZ, UR9 ;  /* 0x00000009ff077e24 */ /* 0x000fc4000f8e00ff */
[----:B------:R-:W-:Y:S02]  /*14e00*/  IMAD.U32 R10, RZ, RZ, UR4 ;  /* 0x00000004ff0a7e24 */ /* 0x000fe4000f8e00ff */
[----:B------:R-:W-:Y:S02]  /*14e10*/  IMAD.U32 R11, RZ, RZ, UR5 ;  /* 0x00000005ff0b7e24 */ /* 0x000fe4000f8e00ff */
[----:B------:R-:W-:Y:S02]  /*14e20*/  IMAD.MOV.U32 R8, RZ, RZ, 0x70 ;  /* 0x00000070ff087424 */ /* 0x000fe400078e00ff */
[----:B------:R-:W-:Y:S02]  /*14e30*/  IMAD.MOV.U32 R12, RZ, RZ, 0x1 ;  /* 0x00000001ff0c7424 */ /* 0x000fe400078e00ff */
[----:B0-----:R-:W-:-:S07]  /*14e40*/  IMAD.MOV.U32 R13, RZ, RZ, RZ ;  /* 0x000000ffff0d7224 */ /* 0x001fce00078e00ff */
[----:B------:R-:W-:-:S07]  /*14e50*/  LEPC R20, `(.L_x_1330) ;  /* 0x000000001014794e */ /* 0x000fce0000000000 */
[----:B-1----:R-:W-:Y:S05]  /*14e60*/  CALL.ABS.NOINC R2 ;  /* 0x0000000002007343 */ /* 0x002fea0003c00000 */
.L_x_1330:
[----:B------:R-:W-:Y:S05]  /*14e70*/  BSYNC B6 ;  /* 0x0000000000067941 */ /* 0x000fea0003800000 */
.L_x_1329:
[----:B------:R-:W3:Y:S01]  /*14e80*/  LDL R0, [R1+0xc] ;  /* 0x00000c0001007983 */ /* 0x000ee20000100800 */
[----:B------:R-:W-:Y:S02]  /*14e90*/  ULDC.64 UR4, c[0x0][0x9f8] ;  /* 0x00027e0000047ab9 */ /* 0x000fe40000000a00 */
[----:B------:R-:W-:Y:S01]  /*14ea0*/  ISETP.NE.U32.AND P0, PT, RZ, UR4, PT ;  /* 0x00000004ff007c0c */ /* 0x000fe2000bf05070 */
[----:B------:R-:W4:Y:S01]  /*14eb0*/  LDL R17, [R1+0x3c] ;  /* 0x00003c0001117983 */ /* 0x000f220000100800 */
[----:B------:R-:W-:Y:S02]  /*14ec0*/  ULDC.64 UR6, c[0x0][0x208] ;  /* 0x0000820000067ab9 */ /* 0x000fe40000000a00 */
[----:B------:R-:W-:Y:S01]  /*14ed0*/  ISETP.NE.AND.EX P0, PT, RZ, UR5, PT, P0 ;  /* 0x00000005ff007c0c */ /* 0x000fe2000bf05300 */
[----:B------:R-:W-:-:S12]  /*14ee0*/  ULDC.64 UR4, c[0x0][0xa08] ;  /* 0x0002820000047ab9 */ /* 0x000fd80000000a00 */
[----:B------:R-:W5:Y:S01]  /*14ef0*/  @P0 LDC.64 R2, c[0x0][0x9f8] ;  /* 0x00027e00ff020b82 */ /* 0x000f620000000a00 */
[----:B---3--:R-:W-:Y:S02]  /*14f00*/  IMAD.MOV.U32 R7, RZ, RZ, R0 ;  /* 0x000000ffff077224 */ /* 0x008fe400078e0000 */
[----:B-----5:R-:W-:-:S05]  /*14f10*/  @P0 IMAD.WIDE R2, R0, 0x4, R2 ;  /* 0x0000000400020825 */ /* 0x020fca00078e0202 */
[----:B------:R3:W0:Y:S01]  /*14f20*/  @P0 LDG.E R7, desc[UR6][R2.64] ;  /* 0x0000000602070981 */ /* 0x000622000c1e1900 */
[----:B----4-:R-:W-:Y:S01]  /*14f30*/  VIADD R0, R17, 0xffffffff ;  /* 0xffffffff11007836 */ /* 0x010fe20000000000 */
[----:B---3--:R-:W3:Y:S02]  /*14f40*/  LDC.64 R2, c[0x0][0x418] ;  /* 0x00010600ff027b82 */ /* 0x008ee40000000a00 */
[----:B---3--:R-:W-:Y:S01]  /*14f50*/  LOP3.LUT P0, RZ, R2, UR4, RZ, 0xfc, !PT ;  /* 0x0000000402ff7c12 */ /* 0x008fe2000f80fcff */
[----:B------:R-:W-:-:S03]  /*14f60*/  UMOV UR4, 0xffffffff ;  /* 0xffffffff00047882 */ /* 0x000fc60000000000 */
[----:B------:R-:W-:Y:S02]  /*14f70*/  LOP3.LUT P0, RZ, R3, UR5, RZ, 0xfc, P0 ;  /* 0x0000000503ff7c12 */ /* 0x000fe4000800fcff */
[----:B0-----:R-:W-:Y:S01]  /*14f80*/  SHF.R.S32.HI R8, RZ, 0x1f, R7 ;  /* 0x0000001fff087819 */ /* 0x001fe20000011407 */
[----:B------:R0:W-:Y:S01]  /*14f90*/  STL [R1+0x8], R7 ;  /* 0x0000080701007387 */ /* 0x0001e20000100800 */
[----:B------:R-:W-:-:S03]  /*14fa0*/  SEL R17, R7, RZ, !P0 ;  /* 0x000000ff07117207 */ /* 0x000fc60004000000 */
[----:B------:R0:W-:Y:S01]  /*14fb0*/  STL [R1+0x1c], R8 ;  /* 0x00001c0801007387 */ /* 0x0001e20000100800 */
[----:B------:R-:W-:Y:S05]  /*14fc0*/  BRA.DIV UR4, `(.L_x_1332) ;  /* 0x0000005e04ec7947 */ /* 0x000fea000b800000 */
[----:B-1----:R-:W1:Y:S02]  /*14fd0*/  S2R R4, SR_TID.X ;  /* 0x0000000000047919 */ /* 0x002e640000002100 */
[----:B-1----:R-:W-:-:S04]  /*14fe0*/  SHF.R.U32.HI R4, RZ, 0x5, R4 ;  /* 0x00000005ff047819 */ /* 0x002fc80000011604 */
[----:B------:R-:W-:-:S05]  /*14ff0*/  LOP3.LUT R4, R4, 0x3, RZ, 0xc0, !PT ;  /* 0x0000000304047812 */ /* 0x000fca00078ec0ff */
[----:B------:R1:W3:Y:S02]  /*15000*/  SHFL.IDX PT, R14, R4, RZ, 0x1f ;  /* 0x00001fff040e7589 */ /* 0x0002e400000e0000 */
.L_x_1449:
[----:B-1----:R-:W4:Y:S01]  /*15010*/  LDL.LU R4, [R1+0x18] ;  /* 0x0000180001047983 */ /* 0x002f220000300800 */
[----:B------:R-:W-:Y:S02]  /*15020*/  PLOP3.LUT P1, PT, PT, PT, PT, 0x8, 0x0 ;  /* 0x000000000000781c */ /* 0x000fe40003f2e170 */
[----:B---3--:R-:W-:Y:S01]  /*15030*/  ISETP.NE.AND P0, PT, R14, RZ, PT ;  /* 0x000000ff0e00720c */ /* 0x008fe20003f05270 */
[----:B------:R1:W-:Y:S01]  /*15040*/  STL [R1+0x4], R0 ;  /* 0x0000040001007387 */ /* 0x0003e20000100800 */
[----:B----4-:R-:W-:-:S09]  /*15050*/  LOP3.LUT R4, R4, 0xfffffffe, RZ, 0xc0, !PT ;  /* 0xfffffffe04047812 */ /* 0x010fd200078ec0ff */
[----:B------:R-:W-:-:S05]  /*15060*/  @P1 LOP3.LUT R4, R4, 0x1, RZ, 0xfc, !PT ;  /* 0x0000000104041812 */ /* 0x000fca00078efcff */
[----:B------:R1:W-:Y:S01]  /*15070*/  STL [R1+0x18], R4 ;  /* 0x0000180401007387 */ /* 0x0003e20000100800 */
[----:B------:R-:W-:Y:S05]  /*15080*/  @P0 BRA `(.L_x_1333) ;  /* 0x00000004004c0947 */ /* 0x000fea0003800000 */
[----:B------:R-:W-:-:S03]  /*15090*/  UMOV UR4, 0xffffffff ;  /* 0xffffffff00047882 */ /* 0x000fc60000000000 */
[----:B------:R-:W-:Y:S05]  /*150a0*/  BRA.DIV UR4, `(.L_x_1334) ;  /* 0x0000005e04e87947 */ /* 0x000fea000b800000 */
[----:B------:R-:W-:-:S13]  /*150b0*/  ELECT P6, URZ, PT ;  /* 0x00000000003f782f */ /* 0x000fda00038c0000 */
.L_x_1452:
[----:B------:R-:W-:Y:S05]  /*150c0*/  @!P6 BRA `(.L_x_1333) ;  /* 0x00000004003ce947 */ /* 0x000fea0003800000 */
[----:B------:R-:W-:-:S04]  /*150d0*/  ISETP.NE.U32.AND P0, PT, R2, RZ, PT ;  /* 0x000000ff0200720c */ /* 0x000fc80003f05070 */
[----:B------:R-:W-:-:S13]  /*150e0*/  ISETP.NE.AND.EX P0, PT, R3, RZ, PT, P0 ;  /* 0x000000ff0300720c */ /* 0x000fda0003f05300 */
[----:B------:R-:W-:Y:S05]  /*150f0*/  @!P0 BRA `(.L_x_1335) ;  /* 0x0000000000548947 */ /* 0x000fea0003800000 */
[----:B------:R-:W3:Y:S01]  /*15100*/  LDC R6, c[0x0][0x43c] ;  /* 0x00010f00ff067b82 */ /* 0x000ee20000000800 */
[----:B------:R-:W-:Y:S01]  /*15110*/  IMAD.MOV.U32 R9, RZ, RZ, R0 ;  /* 0x000000ffff097224 */ /* 0x000fe200078e0000 */
[----:B------:R-:W-:Y:S01]  /*15120*/  ULDC.64 UR4, c[0x0][0x428] ;  /* 0x00010a0000047ab9 */ /* 0x000fe20000000a00 */
[----:B------:R-:W-:Y:S02]  /*15130*/  ULDC.64 UR6, c[0x0][0x208] ;  /* 0x0000820000067ab9 */ /* 0x000fe40000000a00 */
[----:B-1----:R-:W-:Y:S01]  /*15140*/  IMAD.MOV.U32 R0, RZ, RZ, R9 ;  /* 0x000000ffff007224 */ /* 0x002fe200078e0009 */
[----:B---3--:R-:W-:-:S13]  /*15150*/  ISETP.NE.AND P0, PT, R6, 0x1, PT ;  /* 0x000000010600780c */ /* 0x008fda0003f05270 */
[----:B------:R-:W1:Y:S02]  /*15160*/  @P0 LDC.64 R4, c[0x0][0x440] ;  /* 0x00011000ff040b82 */ /* 0x000e640000000a00 */
[----:B-1----:R-:W-:-:S05]  /*15170*/  @P0 IMAD.HI.U32 R4, R9, R4, RZ ;  /* 0x0000000409040227 */ /* 0x002fca00078e00ff */
        /* <DEDUP_REMOVED lines=13> */
.L_x_1335:
[----:B---3--:R-:W3:Y:S01]  /*15250*/  LDL R2, [R1+0x10] ;  /* 0x0000100001027983 */ /* 0x008ee20000100800 */
[----:B-1----:R-:W-:Y:S01]  /*15260*/  IMAD R0, R19, 0x8, R18 ;  /* 0x0000000813007824 */ /* 0x002fe200078e0212 */
[----:B---3--:R-:W-:-:S04]  /*15270*/  SHF.L.U32 R2, R2, 0x1f, RZ ;  /* 0x0000001f02027819 */ /* 0x008fc800000006ff */
[----:B------:R-:W1:Y:S02]  /*15280*/  SYNCS.PHASECHK.TRANS64.TRYWAIT P0, [R0+URZ+0x30840], R2 ;  /* 0x03084002000075a7 */ /* 0x000e64000800017f */
[----:B-1----:R-:W-:Y:S05]  /*15290*/  @!P0 BRA `(.L_x_1336) ;  /* 0x0000005c008c8947 */ /* 0x002fea0003800000 */
.L_x_1453:
[----:B------:R-:W3:Y:S02]  /*152a0*/  S2R R3, SR_TID.X ;  /* 0x0000000000037919 */ /* 0x000ee40000002100 */
[----:B---3--:R-:W-:-:S04]  /*152b0*/  LOP3.LUT R3, R3, 0x7f, RZ, 0xc0, !PT ;  /* 0x0000007f03037812 */ /* 0x008fc800078ec0ff */
[----:B------:R-:W-:-:S13]  /*152c0*/  ISETP.NE.AND P0, PT, R3, RZ, PT ;  /* 0x000000ff0300720c */ /* 0x000fda0003f05270 */
        /* <DEDUP_REMOVED lines=8> */
.L_x_1337:
[----:B-1----:R-:W3:Y:S04]  /*15350*/  LDL R2, [R1+0x14] ;  /* 0x0000140001027983 */ /* 0x002ee80000100800 */
[----:B------:R-:W4:Y:S01]  /*15360*/  LDL R3, [R1+0x4] ;  /* 0x0000040001037983 */ /* 0x000f220000100800 */
[----:B------:R-:W-:Y:S01]  /*15370*/  R2UR UR9, R0 ;  /* 0x00000000000972ca */ /* 0x000fe200000e0000 */
[----:B------:R-:W-:-:S05]  /*15380*/  IMAD R0, R19, 0x8000, R18 ;  /* 0x0000800013007824 */ /* 0x000fca00078e0212 */
[----:B------:R-:W-:Y:S01]  /*15390*/  R2UR UR14, R0 ;  /* 0x00000000000e72ca */ /* 0x000fe200000e0000 */
[----:B------:R-:W-:Y:S01]  /*153a0*/  UIADD3 UR4, UP0, UR36, 0x370, URZ ;  /* 0x0000037024047890 */ /* 0x000fe2000ff1e03f */
[----:B---3--:R-:W-:Y:S02]  /*153b0*/  R2UR UR5, R2 ;  /* 0x00000000020572ca */ /* 0x008fe400000e0000 */
[----:B------:R-:W3:Y:S01]  /*153c0*/  LDL.LU R2, [R1+0x18] ;  /* 0x0000180001027983 */ /* 0x000ee20000300800 */
[----:B----4-:R-:W-:Y:S02]  /*153d0*/  R2UR UR11, R3 ;  /* 0x00000000030b72ca */ /* 0x010fe400000e0000 */
[----:B------:R-:W-:Y:S02]  /*153e0*/  R2UR UR12, R16 ;  /* 0x00000000100c72ca */ /* 0x000fe400000e0000 */
[----:B-----5:R-:W-:Y:S01]  /*153f0*/  R2UR UR13, R17 ;  /* 0x00000000110d72ca */ /* 0x020fe200000e0000 */
[----:B------:R-:W-:Y:S01]  /*15400*/  UIADD3 UR9, UR9, 0x30830, URZ ;  /* 0x0003083009097890 */ /* 0x000fe2000fffe03f */
[----:B------:R-:W-:-:S02]  /*15410*/  PLOP3.LUT P0, PT, PT, PT, PT, 0x80, 0x0 ;  /* 0x000000000000781c */ /* 0x000fc40003f0f070 */
[----:B------:R-:W-:Y:S02]  /*15420*/  UIADD3 UR8, UR14, 0x20400, URZ ;  /* 0x000204000e087890 */ /* 0x000fe4000fffe03f */
[----:B------:R-:W-:-:S03]  /*15430*/  UIADD3 UR15, UR14, 0x22400, URZ ;  /* 0x000224000e0f7890 */ /* 0x000fc6000fffe03f */
[----:B------:R-:W-:Y:S02]  /*15440*/  ULEA UR11, UR11, UR5, 0x6 ;  /* 0x000000050b0b7291 */ /* 0x000fe4000f8e303f */
[----:B------:R-:W-:Y:S02]  /*15450*/  UIADD3.X UR5, URZ, UR37, URZ, UP0, !UPT ;  /* 0x000000253f057290 */ /* 0x000fe400087fe43f */
[----:B------:R-:W-:Y:S01]  /*15460*/  UIADD3 UR17, UR14, 0x24400, URZ ;  /* 0x000244000e117890 */ /* 0x000fe2000fffe03f */
[----:B------:R-:W-:Y:S01]  /*15470*/  UMOV UR10, URZ ;  /* 0x0000003f000a7c82 */ /* 0x000fe20008000000 */
[----:B------:R-:W-:Y:S01]  /*15480*/  UMOV UR6, 0x0 ;  /* 0x0000000000067882 */ /* 0x000fe20000000000 */
[----:B------:R-:W-:Y:S01]  /*15490*/  UMOV UR7, 0x14f00000 ;  /* 0x14f0000000077882 */ /* 0x000fe20000000000 */
[----:B------:R-:W-:Y:S01]  /*154a0*/  UMOV UR16, 0x40 ;  /* 0x0000004000107882 */ /* 0x000fe20000000000 */
[----:B------:R-:W-:Y:S02]  /*154b0*/  UIADD3 UR18, UR14, 0x26400, URZ ;  /* 0x000264000e127890 */ /* 0x000fe4000fffe03f */
[----:B------:R1:W-:Y:S01]  /*154c0*/  UTMALDG.4D [UR8], [UR4], desc[UR6] ;  /* 0x00000608040075b4 */ /* 0x0003e20008019000 */
[----:B------:R-:W-:Y:S01]  /*154d0*/  UMOV UR14, 0x80 ;  /* 0x00000080000e7882 */ /* 0x000fe20000000000 */
[----:B-1----:R-:W-:Y:S01]  /*154e0*/  UMOV UR8, UR15 ;  /* 0x0000000f00087c82 */ /* 0x002fe20008000000 */
[----:B------:R-:W-:-:S02]  /*154f0*/  UMOV UR10, UR16 ;  /* 0x00000010000a7c82 */ /* 0x000fc40008000000 */
[----:B------:R1:W-:Y:S02]  /*15500*/  UTMALDG.4D [UR8], [UR4], desc[UR6] ;  /* 0x00000608040075b4 */ /* 0x0003e40008019000 */
[----:B-1----:R-:W-:Y:S01]  /*15510*/  UMOV UR8, UR17 ;  /* 0x0000001100087c82 */ /* 0x002fe20008000000 */
[----:B------:R-:W-:Y:S01]  /*15520*/  UMOV UR10, UR14 ;  /* 0x0000000e000a7c82 */ /* 0x000fe20008000000 */
[----:B------:R-:W-:Y:S01]  /*15530*/  UMOV UR14, 0xc0 ;  /* 0x000000c0000e7882 */ /* 0x000fe20000000000 */
[----:B------:R1:W-:Y:S02]  /*15540*/  UTMALDG.4D [UR8], [UR4], desc[UR6] ;  /* 0x00000608040075b4 */ /* 0x0003e40008019000 */
[----:B-1----:R-:W-:Y:S01]  /*15550*/  UMOV UR8, UR18 ;  /* 0x0000001200087c82 */ /* 0x002fe20008000000 */
[----:B------:R-:W-:Y:S02]  /*15560*/  UMOV UR10, UR14 ;  /* 0x0000000e000a7c82 */ /* 0x000fe40008000000 */
[----:B------:R4:W-:Y:S01]  /*15570*/  UTMALDG.4D [UR8], [UR4], desc[UR6] ;  /* 0x00000608040075b4 */ /* 0x0009e20008019000 */
[----:B---3--:R-:W-:-:S04]  /*15580*/  LOP3.LUT R2, R2, 0xfffffffe, RZ, 0xc0, !PT ;  /* 0xfffffffe02027812 */ /* 0x008fc800078ec0ff */
[----:B------:R-:W-:-:S05]  /*15590*/  @P0 LOP3.LUT R2, R2, 0x1, RZ, 0xfc, !PT ;  /* 0x0000000102020812 */ /* 0x000fca00078efcff */
[----:B------:R4:W-:Y:S01]  /*155a0*/  STL [R1+0x18], R2 ;  /* 0x0000180201007387 */ /* 0x0009e20000100800 */
[----:B------:R-:W-:Y:S01]  /*155b0*/  NOP ;  /* 0x0000000000007918 */ /* 0x000fe20000000000 */
.L_x_1333:
[----:B------:R-:W1:Y:S01]  /*155c0*/  LDL.LU R3, [R1+0x30] ;  /* 0x0000300001037983 */ /* 0x000e620000300800 */
[----:B------:R-:W-:Y:S05]  /*155d0*/  WARPSYNC.ALL ;  /* 0x0000000000007948 */ /* 0x000fea0003800000 */
[----:B----4-:R-:W-:Y:S01]  /*155e0*/  ULDC.64 UR4, c[0x0][0x298] ;  /* 0x0000a60000047ab9 */ /* 0x010fe20000000a00 */
[----:B------:R-:W-:Y:S01]  /*155f0*/  BSSY B6, `(.L_x_1338) ;  /* 0x000001c000067945 */ /* 0x000fe20003800000 */
[----:B------:R-:W-:Y:S01]  /*15600*/  BAR.SYNC.DEFER_BLOCKING 0x8, 0x180 ;  /* 0x0206000000007b1d */ /* 0x000fe20000010000 */
[----:B-1----:R-:W-:Y:S01]  /*15610*/  SHF.R.S32.HI R0, RZ, 0x1f, R3 ;  /* 0x0000001fff007819 */ /* 0x002fe20000011403 */
[----:B------:R-:W-:-:S04]  /*15620*/  IMAD.WIDE.U32 R4, R3, UR4, RZ ;  /* 0x0000000403047c25 */ /* 0x000fc8000f8e00ff */
[----:B------:R-:W-:Y:S01]  /*15630*/  IMAD R2, R0, UR4, RZ ;  /* 0x0000000400027c24 */ /* 0x000fe2000f8e02ff */
[----:B------:R1:W-:Y:S01]  /*15640*/  STL.64 [R1+0x48], R4 ;  /* 0x0000480401007387 */ /* 0x0003e20000100a00 */
[----:B------:R-:W-:Y:S02]  /*15650*/  VIADD R0, R18, 0x10400 ;  /* 0x0001040012007836 */ /* 0x000fe40000000000 */
[----:B------:R-:W-:-:S03]  /*15660*/  IMAD R2, R3, UR5, R2 ;  /* 0x0000000503027c24 */ /* 0x000fc6000f8e0202 */
[----:B------:R-:W-:Y:S01]  /*15670*/  LOP3.LUT P0, RZ, R0, 0x3ff, RZ, 0xc0, !PT ;  /* 0x000003ff00ff7812 */ /* 0x000fe2000780c0ff */
[----:B------:R-:W-:-:S05]  /*15680*/  IMAD.IADD R0, R5, 0x1, R2 ;  /* 0x0000000105007824 */ /* 0x000fca00078e0202 */
[----:B------:R1:W-:Y:S07]  /*15690*/  STL [R1+0x30], R0 ;  /* 0x0000300001007387 */ /* 0x0003ee0000100800 */
[----:B------:R-:W-:Y:S05]  /*156a0*/  @!P0 BRA `(.L_x_1339) ;  /* 0x0000000000408947 */ /* 0x000fea0003800000 */
[----:B------:R-:W-:Y:S01]  /*156b0*/  MOV R2, 0x0 ;  /* 0x0000000000027802 */ /* 0x000fe20000000f00 */
[----:B------:R-:W-:Y:S01]  /*156c0*/  ULDC.64 UR6, c[0x4][0xa8] ;  /* 0x01002a0000067ab9 */ /* 0x000fe20000000a00 */
[----:B------:R-:W-:Y:S01]  /*156d0*/  ULDC.64 UR8, c[0x4][0xb0] ;  /* 0x01002c0000087ab9 */ /* 0x000fe20000000a00 */
[----:B------:R-:W-:Y:S01]  /*156e0*/  ULDC.64 UR4, c[0x4][0x20] ;  /* 0x0100080000047ab9 */ /* 0x000fe20000000a00 */
[----:B-1----:R-:W-:Y:S02]  /*156f0*/  IMAD.U32 R4, RZ, RZ, UR6 ;  /* 0x00000006ff047e24 */ /* 0x002fe4000f8e00ff */
[----:B------:R-:W1:Y:S01]  /*15700*/  LDC.64 R2, c[0x4][R2] ;  /* 0x0100000002027b82 */ /* 0x000e620000000a00 */
[----:B------:R-:W-:Y:S02]  /*15710*/  IMAD.U32 R5, RZ, RZ, UR7 ;  /* 0x00000007ff057e24 */ /* 0x000fe4000f8e00ff */
[----:B------:R-:W-:Y:S02]  /*15720*/  IMAD.U32 R6, RZ, RZ, UR8 ;  /* 0x00000008ff067e24 */ /* 0x000fe4000f8e00ff */
[----:B0-----:R-:W-:-:S02]  /*15730*/  IMAD.U32 R7, RZ, RZ, UR9 ;  /* 0x00000009ff077e24 */ /* 0x001fc4000f8e00ff */
[----:B--2---:R-:W-:Y:S02]  /*15740*/  IMAD.U32 R10, RZ, RZ, UR4 ;  /* 0x00000004ff0a7e24 */ /* 0x004fe4000f8e00ff */
[----:B------:R-:W-:Y:S02]  /*15750*/  IMAD.U32 R11, RZ, RZ, UR5 ;  /* 0x00000005ff0b7e24 */ /* 0x000fe4000f8e00ff */
[----:B------:R-:W-:Y:S02]  /*15760*/  IMAD.MOV.U32 R8, RZ, RZ, 0x70 ;  /* 0x00000070ff087424 */ /* 0x000fe400078e00ff */
[----:B------:R-:W-:Y:S02]  /*15770*/  IMAD.MOV.U32 R12, RZ, RZ, 0x1 ;  /* 0x00000001ff0c7424 */ /* 0x000fe400078e00ff */
[----:B------:R-:W-:-:S07]  /*15780*/  IMAD.MOV.U32 R13, RZ, RZ, RZ ;  /* 0x000000ffff0d7224 */ /* 0x000fce00078e00ff */
[----:B------:R-:W-:-:S07]  /*15790*/  LEPC R20, `(.L_x_1339) ;  /* 0x000000001014794e */ /* 0x000fce0000000000 */
[----:B-1----:R-:W-:Y:S05]  /*157a0*/  CALL.ABS.NOINC R2 ;  /* 0x0000000002007343 */ /* 0x002fea0003c00000 */
.L_x_1339:
[----:B------:R-:W-:Y:S05]  /*157b0*/  BSYNC B6 ;  /* 0x0000000000067941 */ /* 0x000fea0003800000 */
.L_x_1338:
[----:B-1----:R-:W3:Y:S01]  /*157c0*/  LDL.LU R0, [R1+0x30] ;  /* 0x0000300001007983 */ /* 0x002ee20000300800 */
[----:B------:R-:W-:Y:S01]  /*157d0*/  ULDC.64 UR6, c[0x0][0xa00] ;  /* 0x0002800000067ab9 */ /* 0x000fe20000000a00 */
[----:B0-----:R-:W0:Y:S01]  /*157e0*/  LDC R7, c[0x0][0x448] ;  /* 0x00011200ff077b82 */ /* 0x001e220000000800 */
[----:B------:R-:W-:Y:S01]  /*157f0*/  ULDC.64 UR4, c[0x0][0x2d8] ;  /* 0x0000b60000047ab9 */ /* 0x000fe20000000a00 */
[----:B------:R-:W3:Y:S04]  /*15800*/  LDL.LU.64 R2, [R1+0x48] ;  /* 0x0000480001027983 */ /* 0x000ee80000300a00 */
[----:B------:R-:W4:Y:S04]  /*15810*/  LDL R5, [R1+0xc] ;  /* 0x00000c0001057983 */ /* 0x000f280000100800 */
[----:B------:R-:W2:Y:S01]  /*15820*/  LDL R8, [R1+0x28] ;  /* 0x0000280001087983 */ /* 0x000ea20000100800 */
[----:B------:R-:W-:-:S04]  /*15830*/  ISETP.NE.U32.AND P0, PT, RZ, UR6, PT ;  /* 0x00000006ff007c0c */ /* 0x000fc8000bf05070 */
[----:B------:R-:W-:Y:S01]  /*15840*/  ISETP.NE.AND.EX P0, PT, RZ, UR7, PT, P0 ;  /* 0x00000007ff007c0c */ /* 0x000fe2000bf05300 */
[----:B------:R-:W1:Y:S02]  /*15850*/  S2R R9, SR_TID.X ;  /* 0x0000000000097919 */ /* 0x000e640000002100 */
[----:B-1----:R-:W-:Y:S02]  /*15860*/  IMAD.SHL.U32 R9, R9, 0x10, RZ ;  /* 0x0000001009097824 */ /* 0x002fe400078e00ff */
[----:B---3--:R-:W-:Y:S01]  /*15870*/  IMAD.MOV.U32 R3, RZ, RZ, R0 ;  /* 0x000000ffff037224 */ /* 0x008fe200078e0000 */
[----:B----4-:R-:W-:-:S04]  /*15880*/  SHF.R.S32.HI R0, RZ, 0x1f, R5 ;  /* 0x0000001fff007819 */ /* 0x010fc80000011405 */
[----:B------:R-:W-:Y:S02]  /*15890*/  SEL R4, R0, RZ, !P0 ;  /* 0x000000ff00047207 */ /* 0x000fe40004000000 */
[----:B------:R-:W-:Y:S02]  /*158a0*/  SEL R0, R5, RZ, !P0 ;  /* 0x000000ff05007207 */ /* 0x000fe40004000000 */
[----:B------:R-:W1:Y:S01]  /*158b0*/  S2R R5, SR_TID.X ;  /* 0x0000000000057919 */ /* 0x000e620000002100 */
[----:B0-----:R-:W-:Y:S01]  /*158c0*/  ISETP.NE.AND P0, PT, R7, 0x1, PT ;  /* 0x000000010700780c */ /* 0x001fe20003f05270 */
[----:B------:R-:W-:-:S04]  /*158d0*/  IMAD.WIDE.U32 R2, R16, UR4, R2 ;  /* 0x0000000410027c25 */ /* 0x000fc8000f8e0002 */
[----:B------:R-:W-:Y:S01]  /*158e0*/  IMAD R3, R16, UR5, R3 ;  /* 0x0000000510037c24 */ /* 0x000fe2000f8e0203 */
[----:B------:R-:W-:-:S07]  /*158f0*/  ULDC.64 UR4, c[0x0][0x2e0] ;  /* 0x0000b80000047ab9 */ /* 0x000fce0000000a00 */
[----:B------:R-:W0:Y:S01]  /*15900*/  @P0 LDC R6, c[0x0][0x450] ;  /* 0x00011400ff060b82 */ /* 0x000e220000000800 */
[----:B-1----:R-:W-:-:S04]  /*15910*/  LOP3.LUT R5, R5, 0x7f, RZ, 0xc0, !PT ;  /* 0x0000007f05057812 */ /* 0x002fc800078ec0ff */
[----:B------:R-:W-:-:S04]  /*15920*/  SHF.R.U32.HI R5, RZ, 0x3, R5 ;  /* 0x00000003ff057819 */ /* 0x000fc80000011605 */
[----:B------:R-:W-:Y:S02]  /*15930*/  LOP3.LUT R9, R5, 0x70, R9, 0xf8, !PT ;  /* 0x0000007005097812 */ /* 0x000fe400078ef809 */
[----:B------:R-:W1:Y:S01]  /*15940*/  @P0 LDC R5, c[0x0][0x44c] ;  /* 0x00011300ff050b82 */ /* 0x000e620000000800 */
[----:B------:R-:W-:Y:S02]  /*15950*/  IMAD R4, R4, UR4, RZ ;  /* 0x0000000404047c24 */ /* 0x000fe4000f8e02ff */
[----:B------:R-:W-:-:S04]  /*15960*/  IMAD.WIDE.U32 R2, R0, UR4, R2 ;  /* 0x0000000400027c25 */ /* 0x000fc8000f8e0002 */
[----:B------:R-:W-:Y:S01]  /*15970*/  IMAD R0, R0, UR5, R4 ;  /* 0x0000000500007c24 */ /* 0x000fe2000f8e0204 */
[----:B------:R-:W-:Y:S01]  /*15980*/  ULDC.64 UR4, c[0x0][0x2d0] ;  /* 0x0000b40000047ab9 */ /* 0x000fe20000000a00 */
[----:B--2---:R-:W-:Y:S02]  /*15990*/  IMAD.IADD R4, R9, 0x1, R8 ;  /* 0x0000000109047824 */ /* 0x004fe400078e0208 */
[----:B------:R-:W2:Y:S01]  /*159a0*/  S2R R9, SR_TID.X ;  /* 0x0000000000097919 */ /* 0x000ea20000002100 */
[----:B------:R-:W-:Y:S02]  /*159b0*/  IMAD.IADD R3, R3, 0x1, R0 ;  /* 0x0000000103037824 */ /* 0x000fe400078e0200 */
[----:B------:R-:W-:Y:S02]  /*159c0*/  IMAD.MOV.U32 R0, RZ, RZ, R4 ;  /* 0x000000ffff007224 */ /* 0x000fe400078e0004 */
[----:B-1----:R-:W-:-:S05]  /*159d0*/  @P0 IMAD.HI.U32 R5, R4, R5, RZ ;  /* 0x0000000504050227 */ /* 0x002fca00078e00ff */
[----:B0-----:R-:W-:-:S05]  /*159e0*/  @P0 SHF.R.U32.HI R0, RZ, R6, R5 ;  /* 0x00000006ff000219 */ /* 0x001fca0000011605 */
[----:B------:R-:W-:-:S04]  /*159f0*/  IMAD.MOV R5, RZ, RZ, -R0 ;  /* 0x000000ffff057224 */ /* 0x000fc800078e0a00 */
[----:B------:R-:W-:Y:S01]  /*15a00*/  IMAD R4, R7, R5, R4 ;  /* 0x0000000507047224 */ /* 0x000fe200078e0204 */
[----:B------:R-:W-:Y:S01]  /*15a10*/  SHF.R.S32.HI R5, RZ, 0x1f, R0 ;  /* 0x0000001fff057819 */ /* 0x000fe20000011400 */
[----:B------:R-:W-:-:S04]  /*15a20*/  IMAD.WIDE.U32 R2, R0, UR4, R2 ;  /* 0x0000000400027c25 */ /* 0x000fc8000f8e0002 */
[----:B------:R-:W-:-:S04]  /*15a30*/  IMAD R5, R5, UR4, RZ ;  /* 0x0000000405057c24 */ /* 0x000fc8000f8e02ff */
[----:B------:R-:W-:Y:S01]  /*15a40*/  IMAD R0, R0, UR5, R5 ;  /* 0x0000000500007c24 */ /* 0x000fe2000f8e0205 */
[----:B------:R-:W-:-:S03]  /*15a50*/  ULDC.64 UR4, c[0x0][0x2c8] ;  /* 0x0000b20000047ab9 */ /* 0x000fc60000000a00 */
[----:B------:R-:W-:Y:S01]  /*15a60*/  IMAD.IADD R3, R3, 0x1, R0 ;  /* 0x0000000103037824 */ /* 0x000fe200078e0200 */
[----:B------:R-:W-:Y:S01]  /*15a70*/  SHF.R.S32.HI R0, RZ, 0x1f, R4 ;  /* 0x0000001fff007819 */ /* 0x000fe20000011404 */
[----:B--2---:R-:W-:-:S04]  /*15a80*/  IMAD.SHL.U32 R9, R9, 0x8, RZ ;  /* 0x0000000809097824 */ /* 0x004fc800078e00ff */
[----:B------:R-:W-:Y:S01]  /*15a90*/  IMAD R0, R0, UR4, RZ ;  /* 0x0000000400007c24 */ /* 0x000fe2000f8e02ff */
[----:B------:R-:W-:Y:S01]  /*15aa0*/  LOP3.LUT R9, R9, 0x38, RZ, 0xc0, !PT ;  /* 0x0000003809097812 */ /* 0x000fe200078ec0ff */
[----:B------:R-:W-:-:S04]  /*15ab0*/  IMAD.WIDE.U32 R2, R4, UR4, R2 ;  /* 0x0000000404027c25 */ /* 0x000fc8000f8e0002 */
[----:B------:R-:W-:Y:S01]  /*15ac0*/  IMAD R4, R4, UR5, R0 ;  /* 0x0000000504047c24 */ /* 0x000fe2000f8e0200 */
[C---:B------:R-:W-:Y:S01]  /*15ad0*/  LOP3.LUT R12, R9.reuse, 0x40, RZ, 0xfc, !PT ;  /* 0x00000040090c7812 */ /* 0x040fe200078efcff */
[----:B------:R-:W-:Y:S01]  /*15ae0*/  ULDC.64 UR4, c[0x0][0x280] ;  /* 0x0000a00000047ab9 */ /* 0x000fe20000000a00 */
[----:B------:R-:W-:Y:S01]  /*15af0*/  LOP3.LUT R11, R9, 0x80, RZ, 0xfc, !PT ;  /* 0x00000080090b7812 */ /* 0x000fe200078efcff */
[----:B------:R-:W-:Y:S01]  /*15b00*/  IMAD.IADD R3, R3, 0x1, R4 ;  /* 0x0000000103037824 */ /* 0x000fe200078e0204 */
[----:B------:R-:W-:Y:S02]  /*15b10*/  LOP3.LUT R9, R9, 0xc0, RZ, 0xfc, !PT ;  /* 0x000000c009097812 */ /* 0x000fe400078efcff */
[----:B------:R-:W-:Y:S01]  /*15b20*/  LEA R4, P0, R2, UR4, 0x1 ;  /* 0x0000000402047c11 */ /* 0x000fe2000f8008ff */
[----:B------:R-:W-:Y:S02]  /*15b30*/  ULDC UR4, c[0x0][0x2b8] ;  /* 0x0000ae0000047ab9 */ /* 0x000fe40000000800 */
[----:B------:R-:W-:-:S02]  /*15b40*/  ISETP.GE.AND P3, PT, R9, UR4, PT ;  /* 0x0000000409007c0c */ /* 0x000fc4000bf66270 */
[----:B------:R0:W5:Y:S01]  /*15b50*/  LDL R9, [R1+0x20] ;  /* 0x0000200001097983 */ /* 0x0001620000100800 */
[----:B------:R-:W1:Y:S01]  /*15b60*/  S2R R10, SR_TID.X ;  /* 0x00000000000a7919 */ /* 0x000e620000002100 */
[----:B------:R-:W-:Y:S02]  /*15b70*/  LEA.HI.X R3, R2, UR5, R3, 0x1, P0 ;  /* 0x0000000502037c11 */ /* 0x000fe400080f0c03 */
[----:B------:R-:W-:Y:S02]  /*15b80*/  ISETP.GE.AND P1, PT, R12, UR4, PT ;  /* 0x000000040c007c0c */ /* 0x000fe4000bf26270 */
[----:B------:R-:W-:Y:S01]  /*15b90*/  ISETP.GE.AND P2, PT, R11, UR4, PT ;  /* 0x000000040b007c0c */ /* 0x000fe2000bf46270 */
[----:B-1----:R-:W-:-:S05]  /*15ba0*/  IMAD.SHL.U32 R10, R10, 0x8, RZ ;  /* 0x000000080a0a7824 */ /* 0x002fca00078e00ff */
[----:B------:R-:W-:-:S04]  /*15bb0*/  LOP3.LUT R10, R10, 0x38, RZ, 0xc0, !PT ;  /* 0x000000380a0a7812 */ /* 0x000fc800078ec0ff */
[----:B------:R-:W-:Y:S01]  /*15bc0*/  ISETP.GE.AND P0, PT, R10, UR4, PT ;  /* 0x000000040a007c0c */ /* 0x000fe2000bf06270 */
[----:B------:R-:W-:-:S03]  /*15bd0*/  UMOV UR4, 0xffffffff ;  /* 0xffffffff00047882 */ /* 0x000fc60000000000 */
[----:B0-----:R-:W-:Y:S09]  /*15be0*/  BRA.DIV UR4, `(.L_x_1340) ;  /* 0x00000056044c7947 */ /* 0x001ff2000b800000 */
[----:B------:R-:W2:Y:S04]  /*15bf0*/  LDL.LU R6, [R1+0x2c] ;  /* 0x00002c0001067983 */ /* 0x000ea80000300800 */
[----:B------:R-:W3:Y:S01]  /*15c00*/  LDL.LU R11, [R1+0x28] ;  /* 0x00002800010b7983 */ /* 0x000ee20000300800 */
[----:B------:R-:W0:Y:S02]  /*15c10*/  S2R R8, SR_TID.X ;  /* 0x0000000000087919 */ /* 0x000e240000002100 */
[----:B0-----:R-:W-:-:S04]  /*15c20*/  LOP3.LUT R8, R8, 0x7f, RZ, 0xc0, !PT ;  /* 0x0000007f08087812 */ /* 0x001fc800078ec0ff */
[----:B------:R-:W-:Y:S01]  /*15c30*/  SHF.R.U32.HI R8, RZ, 0x3, R8 ;  /* 0x00000003ff087819 */ /* 0x000fe20000011608 */
[----:B------:R-:W-:Y:S01]  /*15c40*/  ULDC.64 UR4, c[0x0][0x208] ;  /* 0x0000820000047ab9 */ /* 0x000fe20000000a00 */
[----:B--2---:R-:W-:Y:S02]  /*15c50*/  IMAD R2, R6, R7, RZ ;  /* 0x0000000706027224 */ /* 0x004fe400078e02ff */
[----:B------:R-:W0:Y:S01]  /*15c60*/  SHFL.IDX PT, R7, R4, RZ, 0x181f ;  /* 0x00181fff04077589 */ /* 0x000e2200000e0000 */
[----:B---3--:R-:W-:-:S03]  /*15c70*/  IMAD.IADD R0, R8, 0x1, R11 ;  /* 0x0000000108007824 */ /* 0x008fc600078e020b */
[----:B------:R-:W1:Y:S02]  /*15c80*/  SHFL.IDX PT, R6, R3, RZ, 0x181f ;  /* 0x00181fff03067589 */ /* 0x000e6400000e0000 */
[----:B------:R-:W-:-:S13]  /*15c90*/  ISETP.GE.AND P5, PT, R0, R2, PT ;  /* 0x000000020000720c */ /* 0x000fda0003fa6270 */
[----:B0-----:R-:W-:-:S05]  /*15ca0*/  @!P5 LEA R7, P4, R10, R7, 0x1 ;  /* 0x000000070a07d211 */ /* 0x001fca00078808ff */
[----:B-1----:R-:W-:-:S05]  /*15cb0*/  @!P5 IMAD.X R6, RZ, RZ, R6, P4 ;  /* 0x000000ffff06d224 */ /* 0x002fca00020e0606 */
[----:B------:R-:W-:-:S04]  /*15cc0*/  @!P5 LOP3.LUT R7, R7, R6, RZ, 0x3c, !PT ;  /* 0x000000060707d212 */ /* 0x000fc800078e3cff */
[----:B------:R-:W-:-:S04]  /*15cd0*/  @!P5 LOP3.LUT R6, R7, R6, RZ, 0x3c, !PT ;  /* 0x000000060706d212 */ /* 0x000fc800078e3cff */
[----:B------:R-:W-:Y:S01]  /*15ce0*/  @!P5 LOP3.LUT R7, R7, R6, RZ, 0x3c, !PT ;  /* 0x000000060707d212 */ /* 0x000fe200078e3cff */
[----:B------:R-:W-:-:S04]  /*15cf0*/  VIADD R5, R0, 0x10 ;  /* 0x0000001000057836 */ /* 0x000fc80000000000 */
        /* <DEDUP_REMOVED lines=78> */
.L_x_1470:
        /* <DEDUP_REMOVED lines=14> */
.L_x_1342:
[----:B------:R-:W-:Y:S05]  /*162c0*/  BSYNC B0 ;  /* 0x0000000000007941 */ /* 0x000fea0003800000 */
.L_x_1341:
[----:B------:R-:W-:Y:S01]  /*162d0*/  NOP ;  /* 0x0000000000007918 */ /* 0x000fe20000000000 */
[----:B------:R-:W-:Y:S01]  /*162e0*/  PLOP3.LUT P0, PT, PT, PT, PT, 0x80, 0x0 ;  /* 0x000000000000781c */ /* 0x000fe20003f0f070 */
[----:B0-----:R-:W-:-:S12]  /*162f0*/  VIADD R6, R18, 0x30800 ;  /* 0x0003080012067836 */ /* 0x001fd80000000000 */
.L_x_1343:
        /* <DEDUP_REMOVED lines=18> */
.L_x_1471:
[----:B------:R-:W-:Y:S05]  /*16420*/  BSYNC B0 ;  /* 0x0000000000007941 */ /* 0x000fea0003800000 */
.L_x_1344:
[----:B------:R-:W0:Y:S04]  /*16430*/  LDL R2, [R1+0x3c] ;  /* 0x00003c0001027983 */ /* 0x000e280000100800 */
[----:B------:R-:W3:Y:S01]  /*16440*/  LDL R4, [R1+0x24] ;  /* 0x0000240001047983 */ /* 0x000ee20000100800 */
[----:B------:R-:W-:Y:S01]  /*16450*/  BSSY B0, `(.L_x_1346) ;  /* 0x00002a8000007945 */ /* 0x000fe20003800000 */
[----:B0-----:R-:W-:-:S05]  /*16460*/  VIADD R0, R2, 0xfffffffe ;  /* 0xfffffffe02007836 */ /* 0x001fca0000000000 */
[----:B---3--:R-:W-:-:S13]  /*16470*/  ISETP.GE.AND P0, PT, R0, R4, PT ;  /* 0x000000040000720c */ /* 0x008fda0003f06270 */
[----:B------:R-:W-:Y:S05]  /*16480*/  @!P0 BRA `(.L_x_1347) ;  /* 0x0000002800908947 */ /* 0x000fea0003800000 */
[----:B------:R-:W3:Y:S04]  /*16490*/  LDL.LU R2, [R1+0x40] ;  /* 0x0000400001027983 */ /* 0x000ee80000300800 */
[----:B------:R-:W4:Y:S04]  /*164a0*/  LDL.LU R8, [R1+0x38] ;  /* 0x0000380001087983 */ /* 0x000f280000300800 */
[----:B--2---:R-:W2:Y:S04]  /*164b0*/  LDL.LU R3, [R1+0x54] ;  /* 0x0000540001037983 */ /* 0x004ea80000300800 */
[----:B------:R-:W5:Y:S04]  /*164c0*/  LDL.LU R7, [R1+0x34] ;  /* 0x0000340001077983 */ /* 0x000f680000300800 */
[----:B-1----:R-:W5:Y:S01]  /*164d0*/  LDL.LU R5, [R1+0x58] ;  /* 0x0000580001057983 */ /* 0x002f620000300800 */
[----:B------:R-:W-:Y:S01]  /*164e0*/  LOP3.LUT R11, RZ, R4, RZ, 0x33, !PT ;  /* 0x00000004ff0b7212 */ /* 0x000fe200078e33ff */
[----:B------:R-:W-:Y:S01]  /*164f0*/  BSSY B2, `(.L_x_1348) ;  /* 0x00000e9000027945 */ /* 0x000fe20003800000 */
[----:B---3--:R-:W-:-:S04]  /*16500*/  VIADD R2, R2, 0x1 ;  /* 0x0000000102027836 */ /* 0x008fc80000000000 */
[----:B----4-:R-:W-:Y:S01]  /*16510*/  IMAD R2, R2, R8, RZ ;  /* 0x0000000802027224 */ /* 0x010fe200078e02ff */
[----:B--2---:R-:W-:-:S04]  /*16520*/  LOP3.LUT R3, RZ, R3, RZ, 0x33, !PT ;  /* 0x00000003ff037212 */ /* 0x004fc800078e33ff */
[----:B------:R-:W-:-:S04]  /*16530*/  LOP3.LUT R2, RZ, R2, RZ, 0x33, !PT ;  /* 0x00000002ff027212 */ /* 0x000fc800078e33ff */
[----:B-----5:R-:W-:Y:S02]  /*16540*/  VIADDMNMX R2, R2, -R7, R3, !PT ;  /* 0x8000000702027246 */ /* 0x020fe40007800103 */
[----:B------:R-:W-:-:S04]  /*16550*/  LOP3.LUT R8, RZ, R5, RZ, 0x33, !PT ;  /* 0x00000005ff087212 */ /* 0x000fc800078e33ff */
[----:B------:R-:W-:-:S04]  /*16560*/  VIMNMX R8, R2, R8, !PT ;  /* 0x0000000802087248 */ /* 0x000fc80007fe0100 */
[----:B------:R-:W-:Y:S02]  /*16570*/  VIADDMNMX R11, R8, 0x2, R11, !PT ;  /* 0x00000002080b7846 */ /* 0x000fe4000780010b */
[----:B------:R-:W-:-:S05]  /*16580*/  LOP3.LUT R2, RZ, R8, RZ, 0x33, !PT ;  /* 0x00000008ff027212 */ /* 0x000fca00078e33ff */
        /* <DEDUP_REMOVED lines=39> */
.L_x_1352:
[----:B------:R-:W-:Y:S01]  /*16800*/  IMAD R3, R9, 0x8, R18 ;  /* 0x0000000809037824 */ /* 0x000fe200078e0212 */
[----:B------:R-:W-:Y:S01]  /*16810*/  SHF.L.U32 R2, R10, 0x1f, RZ ;  /* 0x0000001f0a027819 */ /* 0x000fe200000006ff */
[----:B------:R-:W-:Y:S03]  /*16820*/  BSSY B3, `(.L_x_1353) ;  /* 0x0000003000037945 */ /* 0x000fe60003800000 */
[----:B------:R-:W1:Y:S02]  /*16830*/  SYNCS.PHASECHK.TRANS64.TRYWAIT P0, [R3+URZ+0x30840], R2 ;  /* 0x03084002030075a7 */ /* 0x000e64000800017f */
[----:B-1----:R-:W-:Y:S05]  /*16840*/  @!P0 BRA `(.L_x_1354) ;  /* 0x0000005400548947 */ /* 0x002fea0003800000 */
.L_x_1472:
[----:B------:R-:W-:Y:S05]  /*16850*/  BSYNC B3 ;  /* 0x0000000000037941 */ /* 0x000fea0003800000 */
.L_x_1353:
        /* <DEDUP_REMOVED lines=12> */
.L_x_1356:
[----:B------:R-:W-:Y:S05]  /*16920*/  BSYNC B3 ;  /* 0x0000000000037941 */ /* 0x000fea0003800000 */
.L_x_1355:
        /* <DEDUP_REMOVED lines=12> */
.L_x_1357:
        /* <DEDUP_REMOVED lines=16> */
.L_x_1358:
        /* <DEDUP_REMOVED lines=16> */
.L_x_1359:
        /* <DEDUP_REMOVED lines=16> */
.L_x_1360:
        /* <DEDUP_REMOVED lines=16> */
.L_x_1473:
[----:B------:R-:W-:Y:S05]  /*16df0*/  BSYNC B3 ;  /* 0x0000000000037941 */ /* 0x000fea0003800000 */
.L_x_1361:
        /* <DEDUP_REMOVED lines=12> */
.L_x_1364:
[----:B------:R-:W-:Y:S05]  /*16ec0*/  BSYNC B3 ;  /* 0x0000000000037941 */ /* 0x000fea0003800000 */
.L_x_1363:
        /* <DEDUP_REMOVED lines=13> */
.L_x_1365:
        /* <DEDUP_REMOVED lines=15> */
.L_x_1366:
        /* <DEDUP_REMOVED lines=15> */
.L_x_1367:
        /* <DEDUP_REMOVED lines=15> */
.L_x_1368:
        /* <DEDUP_REMOVED lines=12> */
.L_x_1351:
[----:B------:R-:W-:Y:S05]  /*17330*/  BSYNC B1 ;  /* 0x0000000000017941 */ /* 0x000fea0003800000 */
.L_x_1350:
[----:B0-----:R-:W2:Y:S01]  /*17340*/  LDL.LU R0, [R1+0x3c] ;  /* 0x00003c0001007983 */ /* 0x001ea20000300800 */
[----:B------:R-:W-:-:S03]  /*17350*/  IMAD.MOV.U32 R19, RZ, RZ, R9 ;  /* 0x000000ffff137224 */ /* 0x000fc600078e0009 */
[----:B------:R0:W-:Y:S02]  /*17360*/  STL [R1+0x10], R10 ;  /* 0x0000100a01007387 */ /* 0x0001e40000100800 */
[----:B0-2---:R-:W-:-:S07]  /*17370*/  VIADD R0, R0, 0xfffffffd ;  /* 0xfffffffd00007836 */ /* 0x005fce0000000000 */
.L_x_1349:
[----:B------:R-:W-:Y:S05]  /*17380*/  BSYNC B2 ;  /* 0x0000000000027941 */ /* 0x000fea0003800000 */
.L_x_1348:
[----:B------:R-:W-:-:S05]  /*17390*/  VIADD R11, R11, 0xfffffffe ;  /* 0xfffffffe0b0b7836 */ /* 0x000fca0000000000 */
[----:B------:R-:W-:-:S13]  /*173a0*/  ISETP.NE.AND P0, PT, R11, R8, PT ;  /* 0x000000080b00720c */ /* 0x000fda0003f05270 */
[----:B------:R-:W-:Y:S05]  /*173b0*/  @!P0 BRA `(.L_x_1347) ;  /* 0x0000001800c48947 */ /* 0x000fea0003800000 */
[----:B------:R-:W-:-:S07]  /*173c0*/  IMAD.MOV.U32 R9, RZ, RZ, R17 ;  /* 0x000000ffff097224 */ /* 0x000fce00078e0011 */
.L_x_1407:
        /* <DEDUP_REMOVED lines=36> */
.L_x_1371:
[----:B------:R-:W-:Y:S01]  /*17610*/  IMAD R3, R4, 0x8, R18 ;  /* 0x0000000804037824 */ /* 0x000fe200078e0212 */
[----:B------:R-:W-:Y:S01]  /*17620*/  SHF.L.U32 R2, R5, 0x1f, RZ ;  /* 0x0000001f05027819 */ /* 0x000fe200000006ff */
[----:B------:R-:W-:Y:S03]  /*17630*/  BSSY B2, `(.L_x_1372) ;  /* 0x0000003000027945 */ /* 0x000fe60003800000 */
[----:B------:R-:W1:Y:S02]  /*17640*/  SYNCS.PHASECHK.TRANS64.TRYWAIT P0, [R3+URZ+0x30840], R2 ;  /* 0x03084002030075a7 */ /* 0x000e64000800017f */
[----:B-1----:R-:W-:Y:S05]  /*17650*/  @!P0 BRA `(.L_x_1373) ;  /* 0x0000004400f88947 */ /* 0x002fea0003800000 */
.L_x_1474:
[----:B------:R-:W-:Y:S05]  /*17660*/  BSYNC B2 ;  /* 0x0000000000027941 */ /* 0x000fea0003800000 */
.L_x_1372:
        /* <DEDUP_REMOVED lines=12> */
.L_x_1375:
[----:B------:R-:W-:Y:S05]  /*17730*/  BSYNC B2 ;  /* 0x0000000000027941 */ /* 0x000fea0003800000 */
.L_x_1374:
        /* <DEDUP_REMOVED lines=12> */
.L_x_1376:
        /* <DEDUP_REMOVED lines=16> */
.L_x_1377:
        /* <DEDUP_REMOVED lines=16> */
.L_x_1378:
        /* <DEDUP_REMOVED lines=16> */
.L_x_1379:
        /* <DEDUP_REMOVED lines=16> */
.L_x_1475:
[----:B------:R-:W-:Y:S05]  /*17c00*/  BSYNC B2 ;  /* 0x0000000000027941 */ /* 0x000fea0003800000 */
.L_x_1380:
        /* <DEDUP_REMOVED lines=11> */
.L_x_1383:
[----:B------:R-:W-:Y:S05]  /*17cc0*/  BSYNC B2 ;  /* 0x0000000000027941 */ /* 0x000fea0003800000 */
.L_x_1382:
        /* <DEDUP_REMOVED lines=12> */
.L_x_1384:
        /* <DEDUP_REMOVED lines=15> */
.L_x_1385:
        /* <DEDUP_REMOVED lines=15> */
.L_x_1386:
        /* <DEDUP_REMOVED lines=15> */
.L_x_1387:
        /* <DEDUP_REMOVED lines=12> */
.L_x_1370:
[----:B------:R-:W-:Y:S05]  /*18120*/  BSYNC B1 ;  /* 0x0000000000017941 */ /* 0x000fea0003800000 */
.L_x_1369:
        /* <DEDUP_REMOVED lines=36> */
.L_x_1390:
[----:B------:R-:W-:Y:S01]  /*18370*/  IMAD R2, R19, 0x8, R18 ;  /* 0x0000000813027824 */ /* 0x000fe200078e0212 */
[----:B------:R-:W-:Y:S01]  /*18380*/  SHF.L.U32 R3, R12, 0x1f, RZ ;  /* 0x0000001f0c037819 */ /* 0x000fe200000006ff */
[----:B------:R-:W-:Y:S03]  /*18390*/  BSSY B2, `(.L_x_1391) ;  /* 0x0000003000027945 */ /* 0x000fe60003800000 */
[----:B------:R-:W2:Y:S02]  /*183a0*/  SYNCS.PHASECHK.TRANS64.TRYWAIT P0, [R2+URZ+0x30840], R3 ;  /* 0x03084003020075a7 */ /* 0x000ea4000800017f */
[----:B--2---:R-:W-:Y:S05]  /*183b0*/  @!P0 BRA `(.L_x_1392) ;  /* 0x0000003800c88947 */ /* 0x004fea0003800000 */
.L_x_1476:
[----:B------:R-:W-:Y:S05]  /*183c0*/  BSYNC B2 ;  /* 0x0000000000027941 */ /* 0x000fea0003800000 */
.L_x_1391:
        /* <DEDUP_REMOVED lines=12> */
.L_x_1394:
[----:B------:R-:W-:Y:S05]  /*18490*/  BSYNC B2 ;  /* 0x0000000000027941 */ /* 0x000fea0003800000 */
.L_x_1393:
        /* <DEDUP_REMOVED lines=13> */
.L_x_1395:
        /* <DEDUP_REMOVED lines=16> */
.L_x_1396:
        /* <DEDUP_REMOVED lines=16> */
.L_x_1397:
        /* <DEDUP_REMOVED lines=16> */
.L_x_1398:
        /* <DEDUP_REMOVED lines=15> */
.L_x_1477:
[----:B------:R-:W-:Y:S05]  /*18960*/  BSYNC B2 ;  /* 0x0000000000027941 */ /* 0x000fea0003800000 */
.L_x_1399:
        /* <DEDUP_REMOVED lines=11> */
.L_x_1402:
[----:B------:R-:W-:Y:S05]  /*18a20*/  BSYNC B2 ;  /* 0x0000000000027941 */ /* 0x000fea0003800000 */
.L_x_1401:
        /* <DEDUP_REMOVED lines=12> */
.L_x_1403:
        /* <DEDUP_REMOVED lines=15> */
.L_x_1404:
        /* <DEDUP_REMOVED lines=15> */
.L_x_1405:
        /* <DEDUP_REMOVED lines=15> */
.L_x_1406:
        /* <DEDUP_REMOVED lines=12> */
.L_x_1389:
[----:B------:R-:W-:Y:S05]  /*18e80*/  BSYNC B1 ;  /* 0x0000000000017941 */ /* 0x000fea0003800000 */
.L_x_1388:
[----:B------:R-:W2:Y:S01]  /*18e90*/  LDL R2, [R1+0x24] ;  /* 0x0000240001027983 */ /* 0x000ea20000100800 */
[----:B------:R-:W-:Y:S01]  /*18ea0*/  VIADD R0, R0, 0xfffffffe ;  /* 0xfffffffe00007836 */ /* 0x000fe20000000000 */
[----:B--2---:R-:W-:-:S13]  /*18eb0*/  ISETP.GT.AND P0, PT, R7, R2, PT ;  /* 0x000000020700720c */ /* 0x004fda0003f04270 */
[----:B------:R-:W-:Y:S05]  /*18ec0*/  @P0 BRA `(.L_x_1407) ;  /* 0xffffffe400400947 */ /* 0x000fea000383ffff */
.L_x_1347:
[----:B------:R-:W-:Y:S05]  /*18ed0*/  BSYNC B0 ;  /* 0x0000000000007941 */ /* 0x000fea0003800000 */
.L_x_1346:
[----:B--2---:R-:W2:Y:S01]  /*18ee0*/  S2R R3, SR_TID.X ;  /* 0x0000000000037919 */ /* 0x004ea20000002100 */
        /* <DEDUP_REMOVED lines=18> */
.L_x_1409:
[----:B------:R-:W-:Y:S05]  /*19010*/  BSYNC B0 ;  /* 0x0000000000007941 */ /* 0x000fea0003800000 */
.L_x_1408:
[----:B--2---:R-:W2:Y:S01]  /*19020*/  LDL R0, [R1+0x18] ;  /* 0x0000180001007983 */ /* 0x004ea20000100800 */
[----:B------:R-:W-:Y:S01]  /*19030*/  BSSY B0, `(.L_x_1410) ;  /* 0x0000058000007945 */ /* 0x000fe20003800000 */
[----:B--2---:R-:W-:-:S13]  /*19040*/  LOP3.LUT P0, RZ, R0, 0x1, RZ, 0xc0, !PT ;  /* 0x0000000100ff7812 */ /* 0x004fda000780c0ff */
        /* <DEDUP_REMOVED lines=8> */
.L_x_1478:
[----:B------:R-:W-:Y:S05]  /*190d0*/  BSYNC B1 ;  /* 0x0000000000017941 */ /* 0x000fea0003800000 */
.L_x_1412:
        /* <DEDUP_REMOVED lines=9> */
.L_x_1415:
[----:B------:R-:W-:Y:S05]  /*19170*/  BSYNC B1 ;  /* 0x0000000000017941 */ /* 0x000fea0003800000 */
.L_x_1414:
        /* <DEDUP_REMOVED lines=12> */
.L_x_1416:
        /* <DEDUP_REMOVED lines=15> */
.L_x_1417:
        /* <DEDUP_REMOVED lines=15> */
.L_x_1418:
        /* <DEDUP_REMOVED lines=15> */
.L_x_1419:
        /* <DEDUP_REMOVED lines=10> */
.L_x_1411:
[----:B------:R-:W-:Y:S05]  /*195b0*/  BSYNC B0 ;  /* 0x0000000000007941 */ /* 0x000fea0003800000 */
.L_x_1410:
[----:B------:R-:W2:Y:S01]  /*195c0*/  LDL.LU R4, [R1+0x10] ;  /* 0x0000100001047983 */ /* 0x000ea20000300800 */
[----:B------:R-:W-:-:S05]  /*195d0*/  VIADD R19, R19, 0x1 ;  /* 0x0000000113137836 */ /* 0x000fca0000000000 */
[----:B------:R-:W-:-:S04]  /*195e0*/  ISETP.NE.AND P0, PT, R19, 0x2, PT ;  /* 0x000000021300780c */ /* 0x000fc80003f05270 */
[----:B------:R-:W-:Y:S02]  /*195f0*/  SEL R0, RZ, 0x1, P0 ;  /* 0x00000001ff007807 */ /* 0x000fe40000000000 */
[----:B------:R-:W-:Y:S02]  /*19600*/  SEL R19, R19, RZ, P0 ;  /* 0x000000ff13137207 */ /* 0x000fe40000000000 */
[----:B--2---:R-:W-:-:S05]  /*19610*/  LOP3.LUT R4, R4, R0, RZ, 0x3c, !PT ;  /* 0x0000000004047212 */ /* 0x004fca00078e3cff */
[----:B------:R2:W-:Y:S02]  /*19620*/  STL [R1+0x10], R4 ;  /* 0x0000100401007387 */ /* 0x0005e40000100800 */
.L_x_1326:
[----:B------:R-:W-:Y:S05]  /*19630*/  BSYNC B7 ;  /* 0x0000000000077941 */ /* 0x000fea0003800000 */
.L_x_1324:
[----:B---3--:R-:W3:Y:S02]  /*19640*/  LDL R0, [R1+0x18] ;  /* 0x0000180001007983 */ /* 0x008ee40000100800 */
[----:B---3--:R-:W-:-:S13]  /*19650*/  LOP3.LUT P0, RZ, R0, 0x2, RZ, 0xc0, !PT ;  /* 0x0000000200ff7812 */ /* 0x008fda000780c0ff */
[----:B------:R-:W-:Y:S05]  /*19660*/  @!P0 BRA `(.L_x_1420) ;  /* 0x00000000002c8947 */ /* 0x000fea0003800000 */
[----:B------:R-:W-:Y:S05]  /*19670*/  WARPSYNC.ALL ;  /* 0x0000000000007948 */ /* 0x000fea0003800000 */
[----:B------:R-:W3:Y:S08]  /*19680*/  S2UR UR5, SR_CgaCtaId ;  /* 0x00000000000579c3 */ /* 0x000ef00000008800 */
[----:B------:R-:W-:Y:S06]  /*19690*/  BAR.SYNC.DEFER_BLOCKING 0x5, 0x180 ;  /* 0x0146000000007b1d */ /* 0x000fec0000010000 */
[----:B------:R-:W-:-:S02]  /*196a0*/  UMOV UR4, 0x400 ;  /* 0x0000040000047882 */ /* 0x000fc40000000000 */
[----:B---3--:R-:W-:-:S06]  /*196b0*/  ULEA UR4, UR5, UR4, 0x18 ;  /* 0x0000000405047291 */ /* 0x008fcc000f8ec03f */
[----:B------:R-:W-:-:S05]  /*196c0*/  IMAD.U32 R18, RZ, RZ, UR4 ;  /* 0x00000004ff127e24 */ /* 0x000fca000f8e00ff */
[----:B012---:R-:W0:Y:S04]  /*196d0*/  LDS.128 R4, [R18+0x308d0] ;  /* 0x0308d00012047984 */ /* 0x007e280000000c00 */
[----:B0-----:R1:W-:Y:S04]  /*196e0*/  STL.64 [R1], R4 ;  /* 0x0000000401007387 */ /* 0x0013e80000100a00 */
[----:B------:R1:W-:Y:S01]  /*196f0*/  STL.64 [R1+0x8], R6 ;  /* 0x0000080601007387 */ /* 0x0003e20000100a00 */
[----:B------:R-:W-:Y:S06]  /*19700*/  BAR.ARV 0x4, 0x180 ;  /* 0x0106000000007b1d */ /* 0x000fec0000002000 */
[----:B------:R-:W-:Y:S05]  /*19710*/  BRA `(.L_x_1421) ;  /* 0x00000010003c7947 */ /* 0x000fea0003800000 */
.L_x_1420:
[----:B------:R-:W3:Y:S01]  /*19720*/  S2R R16, SR_TID.X ;  /* 0x0000000000107919 */ /* 0x000ee20000002100 */
[----:B------:R-:W-:Y:S01]  /*19730*/  UMOV UR4, 0xffffffff ;  /* 0xffffffff00047882 */ /* 0x000fe20000000000 */
[----:B---3--:R-:W-:-:S04]  /*19740*/  LOP3.LUT R16, R16, 0x1f, RZ, 0xc0, !PT ;  /* 0x0000001f10107812 */ /* 0x008fc800078ec0ff */
[----:B------:R-:W-:Y:S01]  /*19750*/  ISETP.NE.AND P0, PT, R16, 0x1f, PT ;  /* 0x0000001f1000780c */ /* 0x000fe20003f05270 */
[----:B------:R-:W-:-:S12]  /*19760*/  BRA.DIV UR4, `(.L_x_1422) ;  /* 0x0000002a04187947 */ /* 0x000fd8000b800000 */
[----:B------:R-:W0:Y:S01]  /*19770*/  LDL.LU R3, [R1] ;  /* 0x0000000001037983 */ /* 0x000e220000300800 */
[----:B------:R-:W-:-:S03]  /*19780*/  ULDC UR4, c[0x0][0xc3c] ;  /* 0x00030f0000047ab9 */ /* 0x000fc60000000800 */
[----:B-12---:R-:W2:Y:S01]  /*19790*/  LDL R4, [R1+0xc] ;  /* 0x00000c0001047983 */ /* 0x006ea20000100800 */
[----:B------:R-:W-:Y:S01]  /*197a0*/  ULDC.64 UR6, c[0x0][0x208] ;  /* 0x0000820000067ab9 */ /* 0x000fe20000000a00 */
[----:B0-----:R-:W-:Y:S02]  /*197b0*/  IMAD.MOV.U32 R8, RZ, RZ, R3 ;  /* 0x000000ffff087224 */ /* 0x001fe400078e0003 */
[----:B--2---:R-:W-:-:S05]  /*197c0*/  IMAD.IADD R0, R4, 0x1, R16 ;  /* 0x0000000104007824 */ /* 0x004fca00078e0210 */
        /* <DEDUP_REMOVED lines=8> */
[C---:B------:R-:W-:Y:S02]  /*19850*/  ISETP.GE.U32.AND P2, PT, R16.reuse, 0x2, PT ;  /* 0x000000021000780c */ /* 0x040fe40003f46070 */
[C---:B------:R-:W-:Y:S01]  /*19860*/  ISETP.GE.U32.AND P3, PT, R16.reuse, 0x4, PT ;  /* 0x000000041000780c */ /* 0x040fe20003f66070 */
[----:B------:R-:W-:Y:S01]  /*19870*/  SHFL.IDX PT, R0, R8, RZ, 0x1f ;  /* 0x00001fff08007589 */ /* 0x000fe200000e0000 */
[C---:B------:R-:W-:Y:S02]  /*19880*/  ISETP.GE.U32.AND P4, PT, R16.reuse, 0x8, PT ;  /* 0x000000081000780c */ /* 0x040fe40003f86070 */
[----:B------:R-:W-:Y:S01]  /*19890*/  ISETP.GE.U32.AND P5, PT, R16, 0x10, PT ;  /* 0x000000101000780c */ /* 0x000fe20003fa6070 */
[----:B------:R-:W-:Y:S01]  /*198a0*/  SHFL.IDX PT, R9, R8, 0x1, 0x1f ;  /* 0x00201f0008097f89 */ /* 0x000fe200000e0000 */
[----:B--2---:R-:W-:Y:S01]  /*198b0*/  @!P1 IMAD.MOV.U32 R5, RZ, RZ, R6 ;  /* 0x000000ffff059224 */ /* 0x004fe200078e0006 */
[----:B------:R-:W-:-:S02]  /*198c0*/  CS2R R6, SRZ ;  /* 0x0000000000067805 */ /* 0x000fc4000001ff00 */
[----:B---3--:R-:W-:Y:S01]  /*198d0*/  @!P1 IMAD.MOV.U32 R7, RZ, RZ, R2 ;  /* 0x000000ffff079224 */ /* 0x008fe200078e0002 */
[----:B------:R-:W-:-:S03]  /*198e0*/  ISETP.NE.AND P1, PT, R16, RZ, PT ;  /* 0x000000ff1000720c */ /* 0x000fc60003f25270 */
[----:B------:R-:W-:-:S05]  /*198f0*/  IMAD R2, R7, R5, RZ ;  /* 0x0000000507027224 */ /* 0x000fca00078e02ff */
        /* <DEDUP_REMOVED lines=15> */
[----:B------:R0:W1:Y:S02]  /*199f0*/  SHFL.IDX PT, R10, R2, 0x1f, 0x1f ;  /* 0x03e01f00020a7f89 */ /* 0x00006400000e0000 */
.L_x_1488:
[----:B------:R-:W-:Y:S02]  /*19a00*/  ULDC UR4, c[0x0][0xc38] ;  /* 0x00030e0000047ab9 */ /* 0x000fe40000000800 */
[----:B------:R-:W-:-:S04]  /*19a10*/  IMAD.U32 R8, RZ, RZ, UR4 ;  /* 0x00000004ff087e24 */ /* 0x000fc8000f8e00ff */
[----:B-1----:R-:W-:-:S04]  /*19a20*/  IMAD R10, R10, R8, RZ ;  /* 0x000000080a0a7224 */ /* 0x002fc800078e02ff */
[----:B------:R-:W-:-:S05]  /*19a30*/  IMAD.IADD R4, R9, 0x1, R10 ;  /* 0x0000000109047824 */ /* 0x000fca00078e020a */
[----:B------:R-:W-:-:S13]  /*19a40*/  ISETP.GT.AND P6, PT, R4, R0, PT ;  /* 0x000000000400720c */ /* 0x000fda0003fc4270 */
[----:B------:R-:W-:Y:S05]  /*19a50*/  @P6 BRA `(.L_x_1423) ;  /* 0x0000000000b06947 */ /* 0x000fea0003800000 */
.L_x_1426:
[----:B------:R-:W2:Y:S01]  /*19a60*/  LDL.LU R3, [R1+0xc] ;  /* 0x00000c0001037983 */ /* 0x000ea20000300800 */
[----:B0-----:R-:W0:Y:S01]  /*19a70*/  LDC R2, c[0x0][0xc3c] ;  /* 0x00030f00ff027b82 */ /* 0x001e220000000800 */
[----:B--2---:R-:W-:-:S05]  /*19a80*/  VIADD R3, R3, 0x1f ;  /* 0x0000001f03037836 */ /* 0x004fca0000000000 */
[----:B0-----:R-:W-:-:S13]  /*19a90*/  ISETP.GE.AND P6, PT, R3, R2, PT ;  /* 0x000000020300720c */ /* 0x001fda0003fc6270 */
[----:B------:R-:W-:Y:S05]  /*19aa0*/  @P6 BRA `(.L_x_1424) ;  /* 0x0000000800f06947 */ /* 0x000fea0003800000 */
[----:B------:R-:W0:Y:S01]  /*19ab0*/  S2R R5, SR_TID.X ;  /* 0x0000000000057919 */ /* 0x000e220000002100 */
[----:B------:R-:W-:Y:S01]  /*19ac0*/  ULDC.64 UR4, c[0x0][0x208] ;  /* 0x0000820000047ab9 */ /* 0x000fe20000000a00 */
[----:B------:R1:W-:Y:S01]  /*19ad0*/  STL [R1+0xc], R3 ;  /* 0x00000c0301007387 */ /* 0x0003e20000100800 */
[----:B0-----:R-:W-:-:S05]  /*19ae0*/  LOP3.LUT R5, R5, 0x1f, RZ, 0xc0, !PT ;  /* 0x0000001f05057812 */ /* 0x001fca00078ec0ff */
[----:B------:R-:W-:Y:S02]  /*19af0*/  IMAD.IADD R7, R3, 0x1, R5 ;  /* 0x0000000103077824 */ /* 0x000fe400078e0205 */
[----:B------:R-:W-:-:S03]  /*19b00*/  IMAD.MOV.U32 R5, RZ, RZ, RZ ;  /* 0x000000ffff057224 */ /* 0x000fc600078e00ff */
[----:B------:R-:W-:-:S13]  /*19b10*/  ISETP.GE.OR P6, PT, R7, R2, !P0 ;  /* 0x000000020700720c */ /* 0x000fda00047c6670 */
[----:B-1----:R-:W0:Y:S02]  /*19b20*/  @!P6 LDC.64 R2, c[0x0][0xc80] ;  /* 0x00032000ff02eb82 */ /* 0x002e240000000a00 */
[----:B0-----:R-:W-:-:S05]  /*19b30*/  @!P6 IMAD.WIDE R2, R7, 0x4, R2 ;  /* 0x000000040702e825 */ /* 0x001fca00078e0202 */
[----:B------:R0:W2:Y:S02]  /*19b40*/  @!P6 LDG.E R5, desc[UR4][R2.64] ;  /* 0x000000040205e981 */ /* 0x0000a4000c1e1900 */
[----:B0-----:R-:W0:Y:S02]  /*19b50*/  @!P6 LDC.64 R2, c[0x0][0xc78] ;  /* 0x00031e00ff02eb82 */ /* 0x001e240000000a00 */
[----:B0-----:R-:W-:-:S04]  /*19b60*/  @!P6 IMAD.WIDE R2, R7, 0x4, R2 ;  /* 0x000000040702e825 */ /* 0x001fc800078e0202 */
[----:B------:R-:W-:-:S06]  /*19b70*/  IMAD.MOV.U32 R7, RZ, RZ, RZ ;  /* 0x000000ffff077224 */ /* 0x000fcc00078e00ff */
[----:B------:R-:W2:Y:S01]  /*19b80*/  @!P6 LDG.E R7, desc[UR4][R2.64] ;  /* 0x000000040207e981 */ /* 0x000ea2000c1e1900 */
[----:B------:R-:W-:Y:S01]  /*19b90*/  UMOV UR4, 0xffffffff ;  /* 0xffffffff00047882 */ /* 0x000fe20000000000 */
[----:B--2---:R-:W-:Y:S02]  /*19ba0*/  IMAD R2, R7, R5, RZ ;  /* 0x0000000507027224 */ /* 0x004fe400078e02ff */
[----:B------:R-:W-:Y:S05]  /*19bb0*/  BRA.DIV UR4, `(.L_x_1425) ;  /* 0x0000002a04647947 */ /* 0x000fea000b800000 */
        /* <DEDUP_REMOVED lines=16> */
.L_x_1496:
[----:B------:R-:W-:Y:S02]  /*19cc0*/  ULDC UR4, c[0x0][0xc38] ;  /* 0x00030e0000047ab9 */ /* 0x000fe40000000800 */
[----:B------:R-:W-:-:S04]  /*19cd0*/  IMAD.U32 R8, RZ, RZ, UR4 ;  /* 0x00000004ff087e24 */ /* 0x000fc8000f8e00ff */
[----:B-1----:R-:W-:-:S04]  /*19ce0*/  IMAD R10, R10, R8, RZ ;  /* 0x000000080a0a7224 */ /* 0x002fc800078e02ff */
[----:B------:R-:W-:-:S05]  /*19cf0*/  IMAD.IADD R4, R10, 0x1, R4 ;  /* 0x000000010a047824 */ /* 0x000fca00078e0204 */
[----:B------:R-:W-:-:S13]  /*19d00*/  ISETP.GT.AND P6, PT, R4, R0, PT ;  /* 0x000000000400720c */ /* 0x000fda0003fc4270 */
[----:B------:R-:W-:Y:S05]  /*19d10*/  @!P6 BRA `(.L_x_1426) ;  /* 0xfffffffc0050e947 */ /* 0x000fea000383ffff */
.L_x_1423:
[----:B------:R-:W-:Y:S01]  /*19d20*/  IMAD.IADD R10, R4, 0x1, -R10 ;  /* 0x00000001040a7824 */ /* 0x000fe200078e0a0a */
[----:B------:R-:W-:-:S03]  /*19d30*/  UMOV UR4, 0xffffffff ;  /* 0xffffffff00047882 */ /* 0x000fc60000000000 */
[----:B------:R-:W-:-:S05]  /*19d40*/  IMAD R3, R2, R8, R10 ;  /* 0x0000000802037224 */ /* 0x000fca00078e020a */
[----:B------:R-:W-:Y:S01]  /*19d50*/  ISETP.GT.AND P6, PT, R3, R0, PT ;  /* 0x000000000300720c */ /* 0x000fe20003fc4270 */
[----:B------:R-:W-:-:S12]  /*19d60*/  BRA.DIV UR4, `(.L_x_1427) ;  /* 0x0000002a04d07947 */ /* 0x000fd8000b800000 */
[----:B------:R-:W2:Y:S01]  /*19d70*/  LDL.LU R11, [R1+0xc] ;  /* 0x00000c00010b7983 */ /* 0x000ea20000300800 */
[----:B------:R-:W-:-:S04]  /*19d80*/  VOTE.ANY R3, PT, !P6 ;  /* 0x0000000000037806 */ /* 0x000fc800070e0100 */
[----:B------:R-:W1:Y:S02]  /*19d90*/  POPC R9, R3 ;  /* 0x0000000300097309 */ /* 0x000e640000000000 */
[----:B-1----:R2:W1:Y:S04]  /*19da0*/  SHFL.IDX PT, R4, R5, R9, 0x1f ;  /* 0x00001f0905047589 */ /* 0x00246800000e0000 */
[----:B------:R3:W4:Y:S01]  /*19db0*/  SHFL.IDX PT, R7, R7, R9, 0x1f ;  /* 0x00001f0907077589 */ /* 0x00072200000e0000 */
[----:B--2---:R-:W-:-:S05]  /*19dc0*/  IMAD.IADD R5, R9, 0x1, R11 ;  /* 0x0000000109057824 */ /* 0x004fca00078e020b */
[----:B-1--4-:R3:W-:Y:S02]  /*19dd0*/  STL [R1+0xc], R5 ;  /* 0x00000c0501007387 */ /* 0x0127e40000100800 */
.L_x_1501:
[----:B------:R-:W-:-:S13]  /*19de0*/  ISETP.NE.AND P0, PT, R3, RZ, PT ;  /* 0x000000ff0300720c */ /* 0x000fda0003f05270 */
[----:B------:R-:W-:Y:S05]  /*19df0*/  @!P0 BRA `(.L_x_1428) ;  /* 0x0000000000148947 */ /* 0x000fea0003800000 */
[----:B------:R-:W-:Y:S01]  /*19e00*/  UMOV UR4, 0xffffffff ;  /* 0xffffffff00047882 */ /* 0x000fe20000000000 */
[----:B---3--:R-:W-:Y:S02]  /*19e10*/  VIADD R9, R9, 0xffffffff ;  /* 0xffffffff09097836 */ /* 0x008fe40000000000 */
[----:B------:R-:W-:Y:S05]  /*19e20*/  BRA.DIV UR4, `(.L_x_1429) ;  /* 0x0000002e04087947 */ /* 0x000fea000b800000 */
[----:B0-----:R0:W2:Y:S02]  /*19e30*/  SHFL.IDX PT, R2, R2, R9, 0x1f ;  /* 0x00001f0902027589 */ /* 0x0010a400000e0000 */
.L_x_1504:
[----:B--2---:R-:W-:-:S07]  /*19e40*/  IMAD.MOV.U32 R6, RZ, RZ, R2 ;  /* 0x000000ffff067224 */ /* 0x004fce00078e0002 */
.L_x_1428:
[----:B0-----:R-:W-:Y:S01]  /*19e50*/  IMAD R2, R6, R8, R10 ;  /* 0x0000000806027224 */ /* 0x001fe200078e020a */
[----:B------:R-:W-:-:S03]  /*19e60*/  ISETP.NE.AND P0, PT, R7, 0x1, PT ;  /* 0x000000010700780c */ /* 0x000fc60003f05270 */
[----:B------:R-:W-:Y:S01]  /*19e70*/  IMAD.IADD R0, R0, 0x1, -R2 ;  /* 0x0000000100007824 */ /* 0x000fe200078e0a02 */
[----:B------:R0:W-:Y:S09]  /*19e80*/  STL [R1], R2 ;  /* 0x0000000201007387 */ /* 0x0001f20000100800 */
[----:B------:R-:W-:Y:S05]  /*19e90*/  @!P0 BRA `(.L_x_1430) ;  /* 0x0000000000e48947 */ /* 0x000fea0003800000 */
[----:B-1-3--:R-:W-:-:S04]  /*19ea0*/  IABS R5, R4 ;  /* 0x0000000400057213 */ /* 0x00afc80000000000 */
[----:B0-----:R-:W0:Y:S08]  /*19eb0*/  I2F.RP R2, R5 ;  /* 0x0000000500027306 */ /* 0x001e300000209400 */
[----:B0-----:R-:W0:Y:S02]  /*19ec0*/  MUFU.RCP R2, R2 ;  /* 0x0000000200027308 */ /* 0x001e240000001000 */
[----:B0-----:R-:W-:-:S06]  /*19ed0*/  VIADD R2, R2, 0xffffffe ;  /* 0x0ffffffe02027836 */ /* 0x001fcc0000000000 */
[----:B------:R-:W0:Y:S02]  /*19ee0*/  F2I.FTZ.U32.TRUNC.NTZ R3, R2 ;  /* 0x0000000200037305 */ /* 0x000e24000021f000 */
[----:B0-----:R-:W-:-:S04]  /*19ef0*/  IMAD.MOV R2, RZ, RZ, -R3 ;  /* 0x000000ffff027224 */ /* 0x001fc800078e0a03 */
[----:B------:R-:W-:Y:S02]  /*19f00*/  IMAD R8, R2, R5, RZ ;  /* 0x0000000502087224 */ /* 0x000fe400078e02ff */
[----:B------:R-:W-:-:S04]  /*19f10*/  IMAD.MOV.U32 R2, RZ, RZ, RZ ;  /* 0x000000ffff027224 */ /* 0x000fc800078e00ff */
[----:B------:R-:W-:Y:S01]  /*19f20*/  IMAD.HI.U32 R8, R3, R8, R2 ;  /* 0x0000000803087227 */ /* 0x000fe200078e0002 */
[----:B------:R-:W-:Y:S02]  /*19f30*/  IABS R2, R0 ;  /* 0x0000000000027213 */ /* 0x000fe40000000000 */
[----:B------:R-:W-:-:S03]  /*19f40*/  IABS R3, R4 ;  /* 0x0000000400037213 */ /* 0x000fc60000000000 */
[----:B------:R-:W-:-:S04]  /*19f50*/  IMAD.HI.U32 R8, R8, R2, RZ ;  /* 0x0000000208087227 */ /* 0x000fc800078e00ff */
[----:B------:R-:W-:-:S04]  /*19f60*/  IMAD.MOV R3, RZ, RZ, -R3 ;  /* 0x000000ffff037224 */ /* 0x000fc800078e0a03 */
[----:B------:R-:W-:-:S05]  /*19f70*/  IMAD R2, R8, R3, R2 ;  /* 0x0000000308027224 */ /* 0x000fca00078e0202 */
[----:B------:R-:W-:-:S13]  /*19f80*/  ISETP.GT.U32.AND P1, PT, R5, R2, PT ;  /* 0x000000020500720c */ /* 0x000fda0003f24070 */
[----:B------:R-:W-:Y:S02]  /*19f90*/  @!P1 IMAD.IADD R2, R2, 0x1, -R5 ;  /* 0x0000000102029824 */ /* 0x000fe400078e0a05 */
[----:B------:R-:W-:Y:S01]  /*19fa0*/  @!P1 VIADD R8, R8, 0x1 ;  /* 0x0000000108089836 */ /* 0x000fe20000000000 */
[----:B------:R-:W-:Y:S02]  /*19fb0*/  ISETP.NE.AND P1, PT, R4, RZ, PT ;  /* 0x000000ff0400720c */ /* 0x000fe40003f25270 */
[----:B------:R-:W-:Y:S02]  /*19fc0*/  ISETP.GE.U32.AND P0, PT, R2, R5, PT ;  /* 0x000000050200720c */ /* 0x000fe40003f06070 */
[----:B------:R-:W-:-:S04]  /*19fd0*/  IABS R5, R7 ;  /* 0x0000000700057213 */ /* 0x000fc80000000000 */
[----:B------:R-:W0:Y:S07]  /*19fe0*/  I2F.RP R2, R5 ;  /* 0x0000000500027306 */ /* 0x000e2e0000209400 */
[----:B------:R-:W-:Y:S01]  /*19ff0*/  @P0 VIADD R8, R8, 0x1 ;  /* 0x0000000108080836 */ /* 0x000fe20000000000 */
[----:B0-----:R-:W0:Y:S02]  /*1a000*/  MUFU.RCP R2, R2 ;  /* 0x0000000200027308 */ /* 0x001e240000001000 */
[----:B0-----:R-:W-:-:S06]  /*1a010*/  VIADD R2, R2, 0xffffffe ;  /* 0x0ffffffe02027836 */ /* 0x001fcc0000000000 */
[----:B------:R-:W0:Y:S02]  /*1a020*/  F2I.FTZ.U32.TRUNC.NTZ R3, R2 ;  /* 0x0000000200037305 */ /* 0x000e24000021f000 */
[----:B0-----:R-:W-:-:S04]  /*1a030*/  IMAD.MOV R2, RZ, RZ, -R3 ;  /* 0x000000ffff027224 */ /* 0x001fc800078e0a03 */
[----:B------:R-:W-:Y:S02]  /*1a040*/  IMAD R6, R2, R5, RZ ;  /* 0x0000000502067224 */ /* 0x000fe400078e02ff */
[----:B------:R-:W-:-:S04]  /*1a050*/  IMAD.MOV.U32 R2, RZ, RZ, RZ ;  /* 0x000000ffff027224 */ /* 0x000fc800078e00ff */
[----:B------:R-:W-:Y:S01]  /*1a060*/  IMAD.HI.U32 R6, R3, R6, R2 ;  /* 0x0000000603067227 */ /* 0x000fe200078e0002 */
[----:B------:R-:W-:-:S03]  /*1a070*/  LOP3.LUT R2, R0, R4, RZ, 0x3c, !PT ;  /* 0x0000000400027212 */ /* 0x000fc600078e3cff */
[----:B------:R-:W-:Y:S01]  /*1a080*/  IMAD.MOV.U32 R3, RZ, RZ, R8 ;  /* 0x000000ffff037224 */ /* 0x000fe200078e0008 */
[----:B------:R-:W-:Y:S02]  /*1a090*/  ISETP.GE.AND P2, PT, R2, RZ, PT ;  /* 0x000000ff0200720c */ /* 0x000fe40003f46270 */
[----:B------:R-:W-:-:S05]  /*1a0a0*/  IABS R8, R7 ;  /* 0x0000000700087213 */ /* 0x000fca0000000000 */
[----:B------:R-:W-:-:S06]  /*1a0b0*/  IMAD.MOV R8, RZ, RZ, -R8 ;  /* 0x000000ffff087224 */ /* 0x000fcc00078e0a08 */
        /* <DEDUP_REMOVED lines=9> */
[----:B------:R-:W-:Y:S01]  /*1a150*/  ISETP.GE.U32.AND P0, PT, R2, R5, PT ;  /* 0x000000050200720c */ /* 0x000fe20003f06070 */
[----:B------:R-:W-:-:S04]  /*1a160*/  IMAD.MOV R2, RZ, RZ, -R3 ;  /* 0x000000ffff027224 */ /* 0x000fc800078e0a03 */
[----:B------:R-:W-:Y:S01]  /*1a170*/  IMAD R0, R4, R2, R0 ;  /* 0x0000000204007224 */ /* 0x000fe200078e0200 */
[----:B------:R-:W-:-:S04]  /*1a180*/  LOP3.LUT R2, R3, R7, RZ, 0x3c, !PT ;  /* 0x0000000703027212 */ /* 0x000fc800078e3cff */
[----:B------:R-:W-:-:S03]  /*1a190*/  ISETP.GE.AND P2, PT, R2, RZ, PT ;  /* 0x000000ff0200720c */ /* 0x000fc60003f46270 */
[----:B------:R-:W-:-:S10]  /*1a1a0*/  @P0 VIADD R6, R6, 0x1 ;  /* 0x0000000106060836 */ /* 0x000fd40000000000 */
        /* <DEDUP_REMOVED lines=8> */
.L_x_1430:
[----:B-1-3--:R-:W2:Y:S01]  /*1a230*/  LDL R5, [R1+0xc] ;  /* 0x00000c0001057983 */ /* 0x00aea20000100800 */
[----:B0-----:R-:W2:Y:S01]  /*1a240*/  LDC.64 R2, c[0x0][0xc90] ;  /* 0x00032400ff027b82 */ /* 0x001ea20000000a00 */
[----:B------:R-:W-:Y:S01]  /*1a250*/  ULDC.64 UR4, c[0x0][0x208] ;  /* 0x0000820000047ab9 */ /* 0x000fe20000000a00 */
[----:B--2---:R-:W-:-:S05]  /*1a260*/  IMAD.WIDE R2, R5, 0x4, R2 ;  /* 0x0000000405027825 */ /* 0x004fca00078e0202 */
[----:B------:R-:W2:Y:S02]  /*1a270*/  LDG.E R6, desc[UR4][R2.64] ;  /* 0x0000000402067981 */ /* 0x000ea4000c1e1900 */
[----:B--2---:R-:W-:-:S05]  /*1a280*/  IMAD R5, R4, R6, RZ ;  /* 0x0000000604057224 */ /* 0x004fca00078e02ff */
[----:B------:R-:W-:-:S04]  /*1a290*/  IABS R7, R5 ;  /* 0x0000000500077213 */ /* 0x000fc80000000000 */
[----:B------:R-:W0:Y:S08]  /*1a2a0*/  I2F.RP R2, R7 ;  /* 0x0000000700027306 */ /* 0x000e300000209400 */
        /* <DEDUP_REMOVED lines=21> */
[----:B------:R-:W-:-:S05]  /*1a400*/  @!P1 LOP3.LUT R2, RZ, R5, RZ, 0x33, !PT ;  /* 0x00000005ff029212 */ /* 0x000fca00078e33ff */
[----:B------:R-:W-:Y:S02]  /*1a410*/  IMAD R7, R6, R2, RZ ;  /* 0x0000000206077224 */ /* 0x000fe400078e02ff */
[----:B------:R-:W-:Y:S02]  /*1a420*/  IMAD.MOV R2, RZ, RZ, -R2 ;  /* 0x000000ffff027224 */ /* 0x000fe400078e0a02 */
[----:B------:R-:W-:Y:S02]  /*1a430*/  IMAD.MOV R3, RZ, RZ, -R7 ;  /* 0x000000ffff037224 */ /* 0x000fe400078e0a07 */
[----:B------:R-:W-:-:S03]  /*1a440*/  IMAD R0, R5, R2, R0 ;  /* 0x0000000205007224 */ /* 0x000fc600078e0200 */
[----:B------:R-:W-:-:S04]  /*1a450*/  VIADDMNMX R6, R3, R8, R6, PT ;  /* 0x0000000803067246 */ /* 0x000fc80003800106 */
        /* <DEDUP_REMOVED lines=19> */
[----:B------:R-:W-:Y:S02]  /*1a590*/  LOP3.LUT R3, R0, R6, RZ, 0x3c, !PT ;  /* 0x0000000600037212 */ /* 0x000fe400078e3cff */
[----:B------:R-:W-:Y:S02]  /*1a5a0*/  IADD3 R0, R7, 0x1000000, R0 ;  /* 0x0100000007007810 */ /* 0x000fe40007ffe000 */
[----:B------:R-:W-:-:S07]  /*1a5b0*/  ISETP.GE.AND P2, PT, R3, RZ, PT ;  /* 0x000000ff0300720c */ /* 0x000fce0003f46270 */
[----:B------:R-:W-:-:S06]  /*1a5c0*/  @P0 VIADD R2, R2, 0x1 ;  /* 0x0000000102020836 */ /* 0x000fcc0000000000 */
[----:B------:R-:W-:Y:S01]  /*1a5d0*/  @!P2 IMAD.MOV R2, RZ, RZ, -R2 ;  /* 0x000000ffff02a224 */ /* 0x000fe200078e0a02 */
[----:B------:R-:W-:Y:S01]  /*1a5e0*/  @!P1 LOP3.LUT R2, RZ, R6, RZ, 0x33, !PT ;  /* 0x00000006ff029212 */ /* 0x000fe200078e33ff */
[----:B------:R-:W-:-:S04]  /*1a5f0*/  IMAD.MOV R6, RZ, RZ, -R6 ;  /* 0x000000ffff067224 */ /* 0x000fc800078e0a06 */
[----:B------:R-:W-:Y:S02]  /*1a600*/  IMAD R3, R2, R6, R0 ;  /* 0x0000000602037224 */ /* 0x000fe400078e0200 */
[----:B------:R-:W-:-:S03]  /*1a610*/  IMAD.MOV.U32 R0, RZ, RZ, R2 ;  /* 0x000000ffff007224 */ /* 0x000fc600078e0002 */
[----:B------:R1:W-:Y:S04]  /*1a620*/  STL [R1+0x8], R3 ;  /* 0x0000080301007387 */ /* 0x0003e80000100800 */
.L_x_1431:
[----:B-1----:R-:W-:-:S05]  /*1a630*/  LOP3.LUT R3, RZ, R0, RZ, 0x33, !PT ;  /* 0x00000000ff037212 */ /* 0x002fca00078e33ff */
[----:B------:R-:W-:-:S05]  /*1a640*/  IMAD.IADD R0, R4, 0x1, R3 ;  /* 0x0000000104007824 */ /* 0x000fca00078e0203 */
[----:B------:R2:W-:Y:S01]  /*1a650*/  STL [R1+0x4], R0 ;  /* 0x0000040001007387 */ /* 0x0005e20000100800 */
[----:B------:R-:W-:Y:S05]  /*1a660*/  BRA `(.L_x_1432) ;  /* 0x0000000000287947 */ /* 0x000fea0003800000 */
.L_x_1424:
[----:B------:R-:W-:Y:S01]  /*1a670*/  UMOV UR4, URZ ;  /* 0x0000003f00047c82 */ /* 0x000fe20008000000 */
[----:B------:R-:W-:Y:S01]  /*1a680*/  ULDC UR6, c[0x0][0xc3c] ;  /* 0x00030f0000067ab9 */ /* 0x000fe20000000800 */
[----:B------:R-:W-:Y:S01]  /*1a690*/  UMOV UR5, URZ ;  /* 0x0000003f00057c82 */ /* 0x000fe20008000000 */
[----:B------:R0:W-:Y:S01]  /*1a6a0*/  STL [R1], R0 ;  /* 0x0000000001007387 */ /* 0x0001e20000100800 */
[----:B------:R-:W-:Y:S02]  /*1a6b0*/  IMAD.U32 R3, RZ, RZ, UR4 ;  /* 0x00000004ff037e24 */ /* 0x000fe4000f8e00ff */
[----:B------:R-:W-:-:S03]  /*1a6c0*/  IMAD.U32 R2, RZ, RZ, UR5 ;  /* 0x00000005ff027e24 */ /* 0x000fc6000f8e00ff */
[----:B------:R1:W-:Y:S01]  /*1a6d0*/  STL [R1+0x4], R3 ;  /* 0x0000040301007387 */ /* 0x0003e20000100800 */
[----:B0-----:R-:W-:-:S05]  /*1a6e0*/  IMAD.U32 R0, RZ, RZ, UR6 ;  /* 0x00000006ff007e24 */ /* 0x001fca000f8e00ff */
[----:B------:R1:W-:Y:S04]  /*1a6f0*/  STL [R1+0xc], R0 ;  /* 0x00000c0001007387 */ /* 0x0003e80000100800 */
[----:B------:R1:W-:Y:S02]  /*1a700*/  STL [R1+0x8], R2 ;  /* 0x0000080201007387 */ /* 0x0003e40000100800 */
.L_x_1432:
[----:B01----:R-:W3:Y:S04]  /*1a710*/  LDL R2, [R1+0xc] ;  /* 0x00000c0001027983 */ /* 0x003ee80000100800 */
[----:B------:R-:W4:Y:S04]  /*1a720*/  LDL R3, [R1+0x8] ;  /* 0x0000080001037983 */ /* 0x000f280000100800 */
[----:B------:R-:W5:Y:S04]  /*1a730*/  LDL R5, [R1+0x4] ;  /* 0x0000040001057983 */ /* 0x000f680000100800 */
[----:B------:R-:W5:Y:S01]  /*1a740*/  LDL R4, [R1] ;  /* 0x0000000001047983 */ /* 0x000f620000100800 */
[----:B--2---:R-:W0:Y:S01]  /*1a750*/  S2R R0, SR_TID.X ;  /* 0x0000000000007919 */ /* 0x004e220000002100 */
[----:B------:R-:W-:Y:S05]  /*1a760*/  WARPSYNC.ALL ;  /* 0x0000000000007948 */ /* 0x000fea0003800000 */
[----:B0-----:R-:W-:Y:S01]  /*1a770*/  LOP3.LUT R0, R0, 0x1f, RZ, 0xc0, !PT ;  /* 0x0000001f00007812 */ /* 0x001fe200078ec0ff */
[----:B------:R-:W-:Y:S03]  /*1a780*/  BAR.SYNC.DEFER_BLOCKING 0x4, 0x180 ;  /* 0x0106000000007b1d */ /* 0x000fe60000010000 */
[----:B------:R-:W-:-:S13]  /*1a790*/  ISETP.NE.AND P0, PT, R0, RZ, PT ;  /* 0x000000ff0000720c */ /* 0x000fda0003f05270 */
[----:B------:R-:W0:Y:S01]  /*1a7a0*/  @!P0 S2R R0, SR_CgaCtaId ;  /* 0x0000000000008919 */ /* 0x000e220000008800 */
[----:B---3--:R-:W-:Y:S01]  /*1a7b0*/  IMAD.MOV.U32 R7, RZ, RZ, R2 ;  /* 0x000000ffff077224 */ /* 0x008fe200078e0002 */
[----:B------:R-:W-:Y:S01]  /*1a7c0*/  @!P0 MOV R2, 0x400 ;  /* 0x0000040000028802 */ /* 0x000fe20000000f00 */
[----:B----4-:R-:W-:-:S03]  /*1a7d0*/  IMAD.MOV.U32 R6, RZ, RZ, R3 ;  /* 0x000000ffff067224 */ /* 0x010fc600078e0003 */
[----:B0-----:R-:W-:-:S05]  /*1a7e0*/  @!P0 LEA R18, R0, R2, 0x18 ;  /* 0x0000000200128211 */ /* 0x001fca00078ec0ff */
[----:B-----5:R0:W-:Y:S01]  /*1a7f0*/  @!P0 STS.128 [R18+0x308d0], R4 ;  /* 0x0308d00412008388 */ /* 0x0201e20000000c00 */
[----:B------:R-:W-:Y:S06]  /*1a800*/  BAR.ARV 0x5, 0x180 ;  /* 0x0146000000007b1d */ /* 0x000fec0000002000 */
.L_x_1421:
[----:B------:R-:W2:Y:S01]  /*1a810*/  LDL R0, [R1+0xc] ;  /* 0x00000c0001007983 */ /* 0x000ea20000100800 */
[----:B------:R-:W-:Y:S02]  /*1a820*/  ULDC UR4, c[0x0][0xc3c] ;  /* 0x00030f0000047ab9 */ /* 0x000fe40000000800 */
[----:B--2---:R-:W-:-:S13]  /*1a830*/  ISETP.GE.AND P0, PT, R0, UR4, PT ;  /* 0x0000000400007c0c */ /* 0x004fda000bf06270 */
[----:B------:R-:W-:Y:S05]  /*1a840*/  @!P0 BRA `(.L_x_1433) ;  /* 0xffffff9400488947 */ /* 0x000fea000383ffff */
[----:B------:R-:W-:Y:S05]  /*1a850*/  BSYNC B8 ;  /* 0x0000000000087941 */ /* 0x000fea0003800000 */
.L_x_1310:
[----:B--2---:R-:W2:Y:S01]  /*1a860*/  LDL.LU R0, [R1+0x50] ;  /* 0x0000500001007983 */ /* 0x004ea20000300800 */
[----:B------:R-:W-:Y:S01]  /*1a870*/  BSSY B0, `(.L_x_1434) ;  /* 0x000000b000007945 */ /* 0x000fe20003800000 */
[----:B01----:R-:W0:Y:S01]  /*1a880*/  S2R R5, SR_CgaCtaId ;  /* 0x0000000000057919 */ /* 0x003e220000008800 */
[----:B--2---:R-:W-:-:S05]  /*1a890*/  VIADD R0, R0, 0x1 ;  /* 0x0000000100007836 */ /* 0x004fca0000000000 */
        /* <DEDUP_REMOVED lines=8> */
.L_x_1505:
[----:B------:R-:W-:Y:S05]  /*1a920*/  BSYNC B0 ;  /* 0x0000000000007941 */ /* 0x000fea0003800000 */
.L_x_1434:
[----:B------:R-:W-:-:S03]  /*1a930*/  UMOV UR4, 0xffffffff ;  /* 0xffffffff00047882 */ /* 0x000fc60000000000 */
[----:B------:R-:W-:Y:S05]  /*1a940*/  BRA.DIV UR4, `(.L_x_1436) ;  /* 0x0000002204807947 */ /* 0x000fea000b800000 */
[----:B------:R-:W1:Y:S02]  /*1a950*/  S2R R2, SR_TID.X ;  /* 0x0000000000027919 */ /* 0x000e640000002100 */
[----:B-1----:R-:W-:-:S04]  /*1a960*/  SHF.R.U32.HI R2, RZ, 0x5, R2 ;  /* 0x00000005ff027819 */ /* 0x002fc80000011602 */
[----:B------:R-:W-:-:S05]  /*1a970*/  LOP3.LUT R2, R2, 0x3, RZ, 0xc0, !PT ;  /* 0x0000000302027812 */ /* 0x000fca00078ec0ff */
[----:B------:R1:W2:Y:S02]  /*1a980*/  SHFL.IDX PT, R14, R2, RZ, 0x1f ;  /* 0x00001fff020e7589 */ /* 0x0002a400000e0000 */
.L_x_1508:
[----:B--2---:R-:W-:Y:S01]  /*1a990*/  ISETP.NE.AND P0, PT, R14, RZ, PT ;  /* 0x000000ff0e00720c */ /* 0x004fe20003f05270 */
[----:B------:R-:W-:-:S12]  /*1a9a0*/  BSSY B0, `(.L_x_1437) ;  /* 0x0000027000007945 */ /* 0x000fd80003800000 */
[----:B------:R-:W-:Y:S05]  /*1a9b0*/  @P0 BRA `(.L_x_1438) ;  /* 0x0000000000940947 */ /* 0x000fea0003800000 */
[----:B------:R-:W-:-:S03]  /*1a9c0*/  UMOV UR4, 0xffffffff ;  /* 0xffffffff00047882 */ /* 0x000fc60000000000 */
[----:B------:R-:W-:Y:S05]  /*1a9d0*/  BRA.DIV UR4, `(.L_x_1439) ;  /* 0x0000002204907947 */ /* 0x000fea000b800000 */
[----:B------:R-:W-:-:S13]  /*1a9e0*/  ELECT P6, URZ, PT ;  /* 0x00000000003f782f */ /* 0x000fda00038c0000 */
.L_x_1511:
        /* <DEDUP_REMOVED lines=8> */
.L_x_1440:
        /* <DEDUP_REMOVED lines=13> */
.L_x_1512:
[----:B------:R-:W1:Y:S02]  /*1ab40*/  SYNCS.PHASECHK.TRANS64.TRYWAIT P0, [R7+URZ], R2 ;  /* 0x00000002070075a7 */ /* 0x000e64000800017f */
[----:B-1----:R-:W-:Y:S05]  /*1ab50*/  @!P0 BRA `(.L_x_1442) ;  /* 0x0000002000648947 */ /* 0x002fea0003800000 */
.L_x_1513:
[----:B------:R-:W-:Y:S05]  /*1ab60*/  @!P2 BRA `(.L_x_1443) ;  /* 0x000000000004a947 */ /* 0x000fea0003800000 */
[----:B------:R-:W-:Y:S01]  /*1ab70*/  BPT.TRAP 0x1 ;  /* 0x000000040000795c */ /* 0x000fe20000300000 */
.L_x_1443:
[----:B------:R-:W-:-:S04]  /*1ab80*/  VIADD R0, R0, 0x30860 ;  /* 0x0003086000007836 */ /* 0x000fc80000000000 */
[----:B------:R-:W-:-:S04]  /*1ab90*/  IMAD R4, R19, 0x8, R0 ;  /* 0x0000000813047824 */ /* 0x000fc800078e0200 */
[----:B------:R-:W2:Y:S02]  /*1aba0*/  SYNCS.PHASECHK.TRANS64.TRYWAIT P0, [R4+URZ], R5 ;  /* 0x00000005040075a7 */ /* 0x000ea4000800017f */
[----:B--2---:R-:W-:Y:S05]  /*1abb0*/  @!P0 BRA `(.L_x_1444) ;  /* 0x0000002000608947 */ /* 0x004fea0003800000 */
.L_x_1514:
[----:B------:R-:W-:-:S07]  /*1abc0*/  IMAD R3, R3, 0x8, R0 ;  /* 0x0000000803037824 */ /* 0x000fce00078e0200 */
.L_x_1445:
[----:B----4-:R4:W0:Y:S02]  /*1abd0*/  SYNCS.PHASECHK.TRANS64.TRYWAIT P0, [R3+URZ], R2 ;  /* 0x00000002030075a7 */ /* 0x010824000800017f */
[----:B0-----:R-:W-:Y:S05]  /*1abe0*/  @!P0 NANOSLEEP.SYNCS 0x989680 ;  /* 0x009896800000895d */ /* 0x001fea0003900000 */
[----:B------:R-:W0:Y:S02]  /*1abf0*/  @!P0 SYNCS.PHASECHK.TRANS64 P0, [R3+URZ], R2 ;  /* 0x00000002030085a7 */ /* 0x000e24000800007f */
[----:B0-----:R-:W-:Y:S05]  /*1ac00*/  @!P0 BRA `(.L_x_1445) ;  /* 0xfffffffc00f08947 */ /* 0x001fea000383ffff */
.L_x_1438:
[----:B------:R-:W-:Y:S05]  /*1ac10*/  BSYNC B0 ;  /* 0x0000000000007941 */ /* 0x000fea0003800000 */
.L_x_1437:
[----:B------:R-:W-:Y:S05]  /*1ac20*/  EXIT ;  /* 0x000000000000794d */ /* 0x000fea0003800000 */
.L_x_1209:
[----:B0-----:R-:W-:-:S04]  /*1ac30*/  IMAD.U32 R3, RZ, RZ, UR37 ;  /* 0x00000025ff037e24 */ /* 0x001fc8000f8e00ff */
[----:B------:R0:W1:Y:S03]  /*1ac40*/  SYNCS.PHASECHK.TRANS64.TRYWAIT P1, [R3+URZ+0x30800], R0 ;  /* 0x03080000030075a7 */ /* 0x000066000802017f */
[----:B-1----:R-:W-:Y:S05]  /*1ac50*/  @!P1 NANOSLEEP.SYNCS 0x989680 ;  /* 0x009896800000995d */ /* 0x002fea0003900000 */
[----:B------:R-:W1:Y:S02]  /*1ac60*/  @!P1 SYNCS.PHASECHK.TRANS64 P1, [R3+URZ+0x30800], R0 ;  /* 0x03080000030095a7 */ /* 0x000e64000802007f */
[----:B-1----:R-:W-:Y:S05]  /*1ac70*/  @!P1 BRA `(.L_x_1209) ;  /* 0xfffffffc00ec9947 */ /* 0x002fea000383ffff */
[----:B------:R-:W-:Y:S05]  /*1ac80*/  BRA `(.L_x_1446) ;  /* 0xfffffe78003c7947 */ /* 0x000fea000383ffff */
.L_x_1213:
[----:B-1----:R1:W2:Y:S02]  /*1ac90*/  SYNCS.PHASECHK.TRANS64.TRYWAIT P2, [R15+URZ+0x30830], R0 ;  /* 0x030830000f0075a7 */ /* 0x0022a4000804017f */
[----:B--2---:R-:W-:Y:S05]  /*1aca0*/  @!P2 NANOSLEEP.SYNCS 0x989680 ;  /* 0x009896800000a95d */ /* 0x004fea0003900000 */
[----:B------:R-:W2:Y:S02]  /*1acb0*/  @!P2 SYNCS.PHASECHK.TRANS64 P2, [R15+URZ+0x30830], R0 ;  /* 0x030830000f00a5a7 */ /* 0x000ea4000804007f */
[----:B--2---:R-:W-:Y:S05]  /*1acc0*/  @!P2 BRA `(.L_x_1213) ;  /* 0xfffffffc00f0a947 */ /* 0x004fea000383ffff */
[----:B------:R-:W-:Y:S05]  /*1acd0*/  BRA `(.L_x_1212) ;  /* 0xfffffe7800647947 */ /* 0x000fea000383ffff */
.L_x_1229:
[----:B-1----:R-:W-:-:S04]  /*1ace0*/  IMAD.U32 R154, RZ, RZ, UR5 ;  /* 0x00000005ff9a7e24 */ /* 0x002fc8000f8e00ff */
[----:B------:R1:W2:Y:S03]  /*1acf0*/  SYNCS.PHASECHK.TRANS64.TRYWAIT P2, [R154+URZ+0x30830], R21 ;  /* 0x030830159a0075a7 */ /* 0x0002a6000804017f */
[----:B--2---:R-:W-:Y:S05]  /*1ad00*/  @!P2 NANOSLEEP.SYNCS 0x989680 ;  /* 0x009896800000a95d */ /* 0x004fea0003900000 */
[----:B------:R-:W2:Y:S02]  /*1ad10*/  @!P2 SYNCS.PHASECHK.TRANS64 P2, [R154+URZ+0x30830], R21 ;  /* 0x030830159a00a5a7 */ /* 0x000ea4000804007f */
[----:B--2---:R-:W-:Y:S05]  /*1ad20*/  @!P2 BRA `(.L_x_1229) ;  /* 0xfffffffc00eca947 */ /* 0x004fea000383ffff */
[----:B------:R-:W-:Y:S05]  /*1ad30*/  BRA `(.L_x_1228) ;  /* 0xfffffea4003c7947 */ /* 0x000fea000383ffff */
.L_x_1233:
[----:B0-----:R-:W-:-:S04]  /*1ad40*/  IMAD.U32 R21, RZ, RZ, UR14 ;  /* 0x0000000eff157e24 */ /* 0x001fc8000f8e00ff */
[----:B------:R0:W2:Y:S03]  /*1ad50*/  SYNCS.PHASECHK.TRANS64.TRYWAIT P2, [R21+URZ+0x30850], R0 ;  /* 0x03085000150075a7 */ /* 0x0000a6000804017f */
[----:B--2---:R-:W-:Y:S05]  /*1ad60*/  @!P2 NANOSLEEP.SYNCS 0x989680 ;  /* 0x009896800000a95d */ /* 0x004fea0003900000 */
[----:B------:R-:W2:Y:S02]  /*1ad70*/  @!P2 SYNCS.PHASECHK.TRANS64 P2, [R21+URZ+0x30850], R0 ;  /* 0x030850001500a5a7 */ /* 0x000ea4000804007f */
[----:B--2---:R-:W-:Y:S05]  /*1ad80*/  @!P2 BRA `(.L_x_1233) ;  /* 0xfffffffc00eca947 */ /* 0x004fea000383ffff */
[----:B------:R-:W-:Y:S05]  /*1ad90*/  BRA `(.L_x_1232) ;  /* 0xfffffeb000c87947 */ /* 0x000fea000383ffff */
.L_x_1250:
[----:B-1----:R-:W-:-:S04]  /*1ada0*/  IMAD.U32 R3, RZ, RZ, UR6 ;  /* 0x00000006ff037e24 */ /* 0x002fc8000f8e00ff */
[----:B------:R1:W2:Y:S03]  /*1adb0*/  SYNCS.PHASECHK.TRANS64.TRYWAIT P2, [R3+URZ+0x30830], R2 ;  /* 0x03083002030075a7 */ /* 0x0002a6000804017f */
[----:B--2---:R-:W-:Y:S05]  /*1adc0*/  @!P2 NANOSLEEP.SYNCS 0x989680 ;  /* 0x009896800000a95d */ /* 0x004fea0003900000 */
[----:B------:R-:W2:Y:S02]  /*1add0*/  @!P2 SYNCS.PHASECHK.TRANS64 P2, [R3+URZ+0x30830], R2 ;  /* 0x030830020300a5a7 */ /* 0x000ea4000804007f */
[----:B--2---:R-:W-:Y:S05]  /*1ade0*/  @!P2 BRA `(.L_x_1250) ;  /* 0xfffffffc00eca947 */ /* 0x004fea000383ffff */
[----:B------:R-:W-:Y:S05]  /*1adf0*/  BRA `(.L_x_1249) ;  /* 0xfffffed000a47947 */ /* 0x000fea000383ffff */
.L_x_1254:
[----:B01----:R-:W-:-:S04]  /*1ae00*/  IMAD.U32 R2, RZ, RZ, UR10 ;  /* 0x0000000aff027e24 */ /* 0x003fc8000f8e00ff */
[----:B------:R0:W1:Y:S03]  /*1ae10*/  SYNCS.PHASECHK.TRANS64.TRYWAIT P2, [R2+URZ+0x30850], R0 ;  /* 0x03085000020075a7 */ /* 0x000066000804017f */
[----:B-1----:R-:W-:Y:S05]  /*1ae20*/  @!P2 NANOSLEEP.SYNCS 0x989680 ;  /* 0x009896800000a95d */ /* 0x002fea0003900000 */
[----:B------:R-:W1:Y:S02]  /*1ae30*/  @!P2 SYNCS.PHASECHK.TRANS64 P2, [R2+URZ+0x30850], R0 ;  /* 0x030850000200a5a7 */ /* 0x000e64000804007f */
[----:B-1----:R-:W-:Y:S05]  /*1ae40*/  @!P2 BRA `(.L_x_1254) ;  /* 0xfffffffc00eca947 */ /* 0x002fea000383ffff */
[----:B------:R-:W-:Y:S05]  /*1ae50*/  BRA `(.L_x_1253) ;  /* 0xfffffee000307947 */ /* 0x000fea000383ffff */
.L_x_1260:
[----:B-1----:R-:W-:-:S04]  /*1ae60*/  IMAD.U32 R3, RZ, RZ, UR6 ;  /* 0x00000006ff037e24 */ /* 0x002fc8000f8e00ff */
[----:B------:R1:W2:Y:S03]  /*1ae70*/  SYNCS.PHASECHK.TRANS64.TRYWAIT P2, [R3+URZ+0x30830], R2 ;  /* 0x03083002030075a7 */ /* 0x0002a6000804017f */
[----:B--2---:R-:W-:Y:S05]  /*1ae80*/  @!P2 NANOSLEEP.SYNCS 0x989680 ;  /* 0x009896800000a95d */ /* 0x004fea0003900000 */
[----:B------:R-:W2:Y:S02]  /*1ae90*/  @!P2 SYNCS.PHASECHK.TRANS64 P2, [R3+URZ+0x30830], R2 ;  /* 0x030830020300a5a7 */ /* 0x000ea4000804007f */
[----:B--2---:R-:W-:Y:S05]  /*1aea0*/  @!P2 BRA `(.L_x_1260) ;  /* 0xfffffffc00eca947 */ /* 0x004fea000383ffff */
[----:B------:R-:W-:Y:S05]  /*1aeb0*/  BRA `(.L_x_1259) ;  /* 0xfffffef000b47947 */ /* 0x000fea000383ffff */
.L_x_1264:
[----:B01----:R-:W-:-:S04]  /*1aec0*/  IMAD.U32 R2, RZ, RZ, UR10 ;  /* 0x0000000aff027e24 */ /* 0x003fc8000f8e00ff */
[----:B------:R0:W1:Y:S03]  /*1aed0*/  SYNCS.PHASECHK.TRANS64.TRYWAIT P2, [R2+URZ+0x30850], R0 ;  /* 0x03085000020075a7 */ /* 0x000066000804017f */
[----:B-1----:R-:W-:Y:S05]  /*1aee0*/  @!P2 NANOSLEEP.SYNCS 0x989680 ;  /* 0x009896800000a95d */ /* 0x002fea0003900000 */
[----:B------:R-:W1:Y:S02]  /*1aef0*/  @!P2 SYNCS.PHASECHK.TRANS64 P2, [R2+URZ+0x30850], R0 ;  /* 0x030850000200a5a7 */ /* 0x000e64000804007f */
[----:B-1----:R-:W-:Y:S05]  /*1af00*/  @!P2 BRA `(.L_x_1264) ;  /* 0xfffffffc00eca947 */ /* 0x002fea000383ffff */
[----:B------:R-:W-:Y:S05]  /*1af10*/  BRA `(.L_x_1263) ;  /* 0xffffff0000407947 */ /* 0x000fea000383ffff */
.L_x_1277:
[----:B-1----:R-:W-:-:S04]  /*1af20*/  IMAD.U32 R5, RZ, RZ, UR5 ;  /* 0x00000005ff057e24 */ /* 0x002fc8000f8e00ff */
[----:B------:R1:W2:Y:S03]  /*1af30*/  SYNCS.PHASECHK.TRANS64.TRYWAIT P0, [R5+URZ+0x30850], R0 ;  /* 0x03085000050075a7 */ /* 0x0002a6000800017f */
[----:B--2---:R-:W-:Y:S05]  /*1af40*/  @!P0 NANOSLEEP.SYNCS 0x989680 ;  /* 0x009896800000895d */ /* 0x004fea0003900000 */
[----:B------:R-:W2:Y:S02]  /*1af50*/  @!P0 SYNCS.PHASECHK.TRANS64 P0, [R5+URZ+0x30850], R0 ;  /* 0x03085000050085a7 */ /* 0x000ea4000800007f */
[----:B--2---:R-:W-:Y:S05]  /*1af60*/  @!P0 BRA `(.L_x_1277) ;  /* 0xfffffffc00ec8947 */ /* 0x004fea000383ffff */
[----:B------:R-:W-:Y:S05]  /*1af70*/  BRA `(.L_x_1276) ;  /* 0xffffff2400347947 */ /* 0x000fea000383ffff */
.L_x_1332:
[----:B-1----:R-:W1:Y:S01]  /*1af80*/  S2R R4, SR_TID.X ;  /* 0x0000000000047919 */ /* 0x002e620000002100 */
[----:B------:R-:W-:Y:S01]  /*1af90*/  BSSY B0, `(.L_x_1447) ;  /* 0x000000a000007945 */ /* 0x000fe20003800000 */
[----:B------:R-:W-:Y:S02]  /*1afa0*/  IMAD.MOV.U32 R12, RZ, RZ, RZ ;  /* 0x000000ffff0c7224 */ /* 0x000fe400078e00ff */
[----:B------:R-:W-:Y:S02]  /*1afb0*/  IMAD.MOV.U32 R11, RZ, RZ, 0x1f ;  /* 0x0000001fff0b7424 */ /* 0x000fe400078e00ff */
[----:B------:R-:W-:Y:S01]  /*1afc0*/  IMAD.MOV.U32 R15, RZ, RZ, -0x1 ;  /* 0xffffffffff0f7424 */ /* 0x000fe200078e00ff */
[----:B-1----:R-:W-:-:S04]  /*1afd0*/  SHF.R.U32.HI R4, RZ, 0x5, R4 ;  /* 0x00000005ff047819 */ /* 0x002fc80000011604 */
[----:B------:R-:W-:-:S05]  /*1afe0*/  LOP3.LUT R4, R4, 0x3, RZ, 0xc0, !PT ;  /* 0x0000000304047812 */ /* 0x000fca00078ec0ff */
[----:B------:R-:W-:-:S07]  /*1aff0*/  IMAD.MOV.U32 R13, RZ, RZ, R4 ;  /* 0x000000ffff0d7224 */ /* 0x000fce00078e0004 */
[----:B0-2---:R-:W-:Y:S05]  /*1b000*/  WARPSYNC.COLLECTIVE R15, `(.L_x_1448) ;  /* 0x000000000f087348 */ /* 0x005fea0003c00000 */
[----:B------:R1:W3:Y:S02]  /*1b010*/  SHFL.IDX P6, R14, R13, R12, R11 ;  /* 0x0000000c0d0e7389 */ /* 0x0002e400000c000b */
[----:B0123--:R-:W-:Y:S01]  /*1b020*/  ENDCOLLECTIVE ;  /* 0x000000000000791b */ /* 0x00ffe20003800000 */
.L_x_1448:
[----:B------:R-:W-:Y:S05]  /*1b030*/  BSYNC B0 ;  /* 0x0000000000007941 */ /* 0x000fea0003800000 */
.L_x_1447:
[----:B------:R-:W-:Y:S05]  /*1b040*/  BRA `(.L_x_1449) ;  /* 0xffffff9c00f07947 */ /* 0x000fea000383ffff */
.L_x_1334:
[----:B------:R-:W-:Y:S01]  /*1b050*/  BSSY B0, `(.L_x_1450) ;  /* 0x0000006000007945 */ /* 0x000fe20003800000 */
[----:B------:R-:W-:-:S07]  /*1b060*/  IMAD.MOV.U32 R15, RZ, RZ, -0x1 ;  /* 0xffffffffff0f7424 */ /* 0x000fce00078e00ff */
[----:B012---:R-:W-:Y:S05]  /*1b070*/  WARPSYNC.COLLECTIVE R15, `(.L_x_1451) ;  /* 0x000000000f0c7348 */ /* 0x007fea0003c00000 */
[----:B------:R-:W-:Y:S02]  /*1b080*/  ELECT P6, UR62, PT ;  /* 0x00000000003e782f */ /* 0x000fe400038c0000 */
[----:B------:R-:W-:Y:S01]  /*1b090*/  MOV R14, UR62 ;  /* 0x0000003e000e7c02 */ /* 0x000fe20008000f00 */
[----:B012---:R-:W-:Y:S10]  /*1b0a0*/  ENDCOLLECTIVE ;  /* 0x000000000000791b */ /* 0x007ff40003800000 */
.L_x_1451:
[----:B------:R-:W-:Y:S05]  /*1b0b0*/  BSYNC B0 ;  /* 0x0000000000007941 */ /* 0x000fea0003800000 */
.L_x_1450:
[----:B------:R-:W-:Y:S05]  /*1b0c0*/  BRA `(.L_x_1452) ;  /* 0xffffff9c00fc7947 */ /* 0x000fea000383ffff */
.L_x_1336:
[----:B-1----:R1:W3:Y:S02]  /*1b0d0*/  SYNCS.PHASECHK.TRANS64.TRYWAIT P0, [R0+URZ+0x30840], R2 ;  /* 0x03084002000075a7 */ /* 0x0022e4000800017f */
[----:B---3--:R-:W-:Y:S05]  /*1b0e0*/  @!P0 NANOSLEEP.SYNCS 0x989680 ;  /* 0x009896800000895d */ /* 0x008fea0003900000 */
[----:B------:R-:W3:Y:S02]  /*1b0f0*/  @!P0 SYNCS.PHASECHK.TRANS64 P0, [R0+URZ+0x30840], R2 ;  /* 0x03084002000085a7 */ /* 0x000ee4000800007f */
[----:B---3--:R-:W-:Y:S05]  /*1b100*/  @!P0 BRA `(.L_x_1336) ;  /* 0xfffffffc00f08947 */ /* 0x008fea000383ffff */
[----:B------:R-:W-:Y:S05]  /*1b110*/  BRA `(.L_x_1453) ;  /* 0xffffffa000607947 */ /* 0x000fea000383ffff */
.L_x_1340:
        /* <DEDUP_REMOVED lines=15> */
.L_x_1454:
[----:B------:R-:W-:Y:S02]  /*1b210*/  IMAD.MOV.U32 R13, RZ, RZ, R4 ;  /* 0x000000ffff0d7224 */ /* 0x000fe400078e0004 */
[----:B------:R-:W-:-:S07]  /*1b220*/  IMAD.MOV.U32 R6, RZ, RZ, R14 ;  /* 0x000000ffff067224 */ /* 0x000fce00078e000e */
[----:B------:R-:W-:Y:S05]  /*1b230*/  WARPSYNC.COLLECTIVE R15, `(.L_x_1455) ;  /* 0x000000000f087348 */ /* 0x000fea0003c00000 */
[----:B------:R0:W1:Y:S02]  /*1b240*/  SHFL.IDX P6, R14, R13, R12, R11 ;  /* 0x0000000c0d0e7389 */ /* 0x00006400000c000b */
[----:B01----:R-:W-:Y:S01]  /*1b250*/  ENDCOLLECTIVE ;  /* 0x000000000000791b */ /* 0x003fe20003800000 */
.L_x_1455:
        /* <DEDUP_REMOVED lines=20> */
.L_x_1456:
[----:B------:R-:W-:Y:S02]  /*1b3a0*/  IMAD.MOV.U32 R13, RZ, RZ, R4 ;  /* 0x000000ffff0d7224 */ /* 0x000fe400078e0004 */
[----:B------:R-:W-:-:S07]  /*1b3b0*/  IMAD.MOV.U32 R6, RZ, RZ, R14 ;  /* 0x000000ffff067224 */ /* 0x000fce00078e000e */
[----:B------:R-:W-:Y:S05]  /*1b3c0*/  WARPSYNC.COLLECTIVE R15, `(.L_x_1457) ;  /* 0x000000000f087348 */ /* 0x000fea0003c00000 */
[----:B------:R0:W1:Y:S02]  /*1b3d0*/  SHFL.IDX P6, R14, R13, R12, R11 ;  /* 0x0000000c0d0e7389 */ /* 0x00006400000c000b */
[----:B01----:R-:W-:Y:S01]  /*1b3e0*/  ENDCOLLECTIVE ;  /* 0x000000000000791b */ /* 0x003fe20003800000 */
.L_x_1457:
        /* <DEDUP_REMOVED lines=20> */
.L_x_1458:
[----:B------:R-:W-:Y:S02]  /*1b530*/  IMAD.MOV.U32 R13, RZ, RZ, R4 ;  /* 0x000000ffff0d7224 */ /* 0x000fe400078e0004 */
[----:B------:R-:W-:-:S07]  /*1b540*/  IMAD.MOV.U32 R6, RZ, RZ, R14 ;  /* 0x000000ffff067224 */ /* 0x000fce00078e000e */
[----:B------:R-:W-:Y:S05]  /*1b550*/  WARPSYNC.COLLECTIVE R15, `(.L_x_1459) ;  /* 0x000000000f087348 */ /* 0x000fea0003c00000 */
[----:B------:R0:W1:Y:S02]  /*1b560*/  SHFL.IDX P6, R14, R13, R12, R11 ;  /* 0x0000000c0d0e7389 */ /* 0x00006400000c000b */
[----:B01----:R-:W-:Y:S01]  /*1b570*/  ENDCOLLECTIVE ;  /* 0x000000000000791b */ /* 0x003fe20003800000 */
.L_x_1459:
        /* <DEDUP_REMOVED lines=20> */
.L_x_1460:
[----:B------:R-:W-:Y:S02]  /*1b6c0*/  IMAD.MOV.U32 R13, RZ, RZ, R4 ;  /* 0x000000ffff0d7224 */ /* 0x000fe400078e0004 */
[----:B------:R-:W-:-:S07]  /*1b6d0*/  IMAD.MOV.U32 R6, RZ, RZ, R14 ;  /* 0x000000ffff067224 */ /* 0x000fce00078e000e */
[----:B------:R-:W-:Y:S05]  /*1b6e0*/  WARPSYNC.COLLECTIVE R15, `(.L_x_1461) ;  /* 0x000000000f087348 */ /* 0x000fea0003c00000 */
[----:B------:R0:W1:Y:S02]  /*1b6f0*/  SHFL.IDX P6, R14, R13, R12, R11 ;  /* 0x0000000c0d0e7389 */ /* 0x00006400000c000b */
[----:B01----:R-:W-:Y:S01]  /*1b700*/  ENDCOLLECTIVE ;  /* 0x000000000000791b */ /* 0x003fe20003800000 */
.L_x_1461:
        /* <DEDUP_REMOVED lines=20> */
.L_x_1462:
[----:B------:R-:W-:Y:S02]  /*1b850*/  IMAD.MOV.U32 R13, RZ, RZ, R4 ;  /* 0x000000ffff0d7224 */ /* 0x000fe400078e0004 */
[----:B------:R-:W-:-:S07]  /*1b860*/  IMAD.MOV.U32 R6, RZ, RZ, R14 ;  /* 0x000000ffff067224 */ /* 0x000fce00078e000e */
[----:B------:R-:W-:Y:S05]  /*1b870*/  WARPSYNC.COLLECTIVE R15, `(.L_x_1463) ;  /* 0x000000000f087348 */ /* 0x000fea0003c00000 */
[----:B------:R0:W1:Y:S02]  /*1b880*/  SHFL.IDX P6, R14, R13, R12, R11 ;  /* 0x0000000c0d0e7389 */ /* 0x00006400000c000b */
[----:B01----:R-:W-:Y:S01]  /*1b890*/  ENDCOLLECTIVE ;  /* 0x000000000000791b */ /* 0x003fe20003800000 */
.L_x_1463:
        /* <DEDUP_REMOVED lines=20> */
.L_x_1464:
[----:B------:R-:W-:Y:S02]  /*1b9e0*/  IMAD.MOV.U32 R13, RZ, RZ, R4 ;  /* 0x000000ffff0d7224 */ /* 0x000fe400078e0004 */
[----:B------:R-:W-:-:S07]  /*1b9f0*/  IMAD.MOV.U32 R6, RZ, RZ, R14 ;  /* 0x000000ffff067224 */ /* 0x000fce00078e000e */
[----:B------:R-:W-:Y:S05]  /*1ba00*/  WARPSYNC.COLLECTIVE R15, `(.L_x_1465) ;  /* 0x000000000f087348 */ /* 0x000fea0003c00000 */
[----:B------:R0:W1:Y:S02]  /*1ba10*/  SHFL.IDX P6, R14, R13, R12, R11 ;  /* 0x0000000c0d0e7389 */ /* 0x00006400000c000b */
[----:B01----:R-:W-:Y:S01]  /*1ba20*/  ENDCOLLECTIVE ;  /* 0x000000000000791b */ /* 0x003fe20003800000 */
.L_x_1465:
        /* <DEDUP_REMOVED lines=18> */
.L_x_1466:
[----:B------:R-:W-:-:S05]  /*1bb50*/  VIADD R7, R0, 0x60 ;  /* 0x0000006000077836 */ /* 0x000fca0000000000 */
[----:B------:R-:W-:Y:S01]  /*1bb60*/  ISETP.GE.AND P5, PT, R7, R2, PT ;  /* 0x000000020700720c */ /* 0x000fe20003fa6270 */
[----:B------:R-:W-:Y:S02]  /*1bb70*/  IMAD.MOV.U32 R13, RZ, RZ, R4 ;  /* 0x000000ffff0d7224 */ /* 0x000fe400078e0004 */
[----:B------:R-:W-:-:S10]  /*1bb80*/  IMAD.MOV.U32 R8, RZ, RZ, R14 ;  /* 0x000000ffff087224 */ /* 0x000fd400078e000e */
[----:B------:R-:W-:Y:S05]  /*1bb90*/  WARPSYNC.COLLECTIVE R15, `(.L_x_1467) ;  /* 0x000000000f087348 */ /* 0x000fea0003c00000 */
[----:B------:R0:W1:Y:S02]  /*1bba0*/  SHFL.IDX P6, R14, R13, R12, R11 ;  /* 0x0000000c0d0e7389 */ /* 0x00006400000c000b */
[----:B01----:R-:W-:Y:S01]  /*1bbb0*/  ENDCOLLECTIVE ;  /* 0x000000000000791b */ /* 0x003fe20003800000 */
.L_x_1467:
        /* <DEDUP_REMOVED lines=18> */
.L_x_1468:
[----:B------:R-:W-:Y:S02]  /*1bce0*/  IMAD.MOV.U32 R13, RZ, RZ, R4 ;  /* 0x000000ffff0d7224 */ /* 0x000fe400078e0004 */
[----:B------:R-:W-:-:S07]  /*1bcf0*/  IMAD.MOV.U32 R5, RZ, RZ, R14 ;  /* 0x000000ffff057224 */ /* 0x000fce00078e000e */
[----:B------:R-:W-:Y:S05]  /*1bd00*/  WARPSYNC.COLLECTIVE R15, `(.L_x_1469) ;  /* 0x000000000f087348 */ /* 0x000fea0003c00000 */
[----:B------:R0:W1:Y:S02]  /*1bd10*/  SHFL.IDX P6, R14, R13, R12, R11 ;  /* 0x0000000c0d0e7389 */ /* 0x00006400000c000b */
[----:B01----:R-:W-:Y:S01]  /*1bd20*/  ENDCOLLECTIVE ;  /* 0x000000000000791b */ /* 0x003fe20003800000 */
.L_x_1469:
[----:B------:R-:W-:Y:S01]  /*1bd30*/  IMAD.MOV.U32 R3, RZ, RZ, R14 ;  /* 0x000000ffff037224 */ /* 0x000fe200078e000e */
[----:B------:R-:W-:Y:S06]  /*1bd40*/  BRA `(.L_x_1470) ;  /* 0xffffffa400247947 */ /* 0x000fec000383ffff */
.L_x_1345:
[----:B0-----:R0:W3:Y:S02]  /*1bd50*/  SYNCS.PHASECHK.TRANS64.TRYWAIT P0, [R18+URZ+0x30820], R0 ;  /* 0x03082000120075a7 */ /* 0x0010e4000800017f */
[----:B---3--:R-:W-:Y:S05]  /*1bd60*/  @!P0 NANOSLEEP.SYNCS 0x989680 ;  /* 0x009896800000895d */ /* 0x008fea0003900000 */
[----:B------:R-:W3:Y:S02]  /*1bd70*/  @!P0 SYNCS.PHASECHK.TRANS64 P0, [R18+URZ+0x30820], R0 ;  /* 0x03082000120085a7 */ /* 0x000ee4000800007f */
[----:B---3--:R-:W-:Y:S05]  /*1bd80*/  @!P0 BRA `(.L_x_1345) ;  /* 0xfffffffc00f08947 */ /* 0x008fea000383ffff */
[----:B------:R-:W-:Y:S05]  /*1bd90*/  BRA `(.L_x_1471) ;  /* 0xffffffa400a07947 */ /* 0x000fea000383ffff */
.L_x_1354:
[----:B-1----:R1:W2:Y:S02]  /*1bda0*/  SYNCS.PHASECHK.TRANS64.TRYWAIT P0, [R3+URZ+0x30840], R2 ;  /* 0x03084002030075a7 */ /* 0x0022a4000800017f */
[----:B--2---:R-:W-:Y:S05]  /*1bdb0*/  @!P0 NANOSLEEP.SYNCS 0x989680 ;  /* 0x009896800000895d */ /* 0x004fea0003900000 */
[----:B------:R-:W2:Y:S02]  /*1bdc0*/  @!P0 SYNCS.PHASECHK.TRANS64 P0, [R3+URZ+0x30840], R2 ;  /* 0x03084002030085a7 */ /* 0x000ea4000800007f */
[----:B--2---:R-:W-:Y:S05]  /*1bdd0*/  @!P0 BRA `(.L_x_1354) ;  /* 0xfffffffc00f08947 */ /* 0x004fea000383ffff */
[----:B------:R-:W-:Y:S05]  /*1bde0*/  BRA `(.L_x_1472) ;  /* 0xffffffa800987947 */ /* 0x000fea000383ffff */
.L_x_1362:
[----:B0-----:R0:W1:Y:S02]  /*1bdf0*/  SYNCS.PHASECHK.TRANS64.TRYWAIT P0, [R3+URZ+0x60], R2 ;  /* 0x00006002030075a7 */ /* 0x001064000800017f */
[----:B-1----:R-:W-:Y:S05]  /*1be00*/  @!P0 NANOSLEEP.SYNCS 0x989680 ;  /* 0x009896800000895d */ /* 0x002fea0003900000 */
[----:B------:R-:W1:Y:S02]  /*1be10*/  @!P0 SYNCS.PHASECHK.TRANS64 P0, [R3+URZ+0x60], R2 ;  /* 0x00006002030085a7 */ /* 0x000e64000800007f */
[----:B-1----:R-:W-:Y:S05]  /*1be20*/  @!P0 BRA `(.L_x_1362) ;  /* 0xfffffffc00f08947 */ /* 0x002fea000383ffff */
[----:B------:R-:W-:Y:S05]  /*1be30*/  BRA `(.L_x_1473) ;  /* 0xffffffac00ec7947 */ /* 0x000fea000383ffff */
.L_x_1373:
[----:B-1----:R1:W2:Y:S02]  /*1be40*/  SYNCS.PHASECHK.TRANS64.TRYWAIT P0, [R3+URZ+0x30840], R2 ;  /* 0x03084002030075a7 */ /* 0x0022a4000800017f */
[----:B--2---:R-:W-:Y:S05]  /*1be50*/  @!P0 NANOSLEEP.SYNCS 0x989680 ;  /* 0x009896800000895d */ /* 0x004fea0003900000 */
[----:B------:R-:W2:Y:S02]  /*1be60*/  @!P0 SYNCS.PHASECHK.TRANS64 P0, [R3+URZ+0x30840], R2 ;  /* 0x03084002030085a7 */ /* 0x000ea4000800007f */
[----:B--2---:R-:W-:Y:S05]  /*1be70*/  @!P0 BRA `(.L_x_1373) ;  /* 0xfffffffc00f08947 */ /* 0x004fea000383ffff */
[----:B------:R-:W-:Y:S05]  /*1be80*/  BRA `(.L_x_1474) ;  /* 0xffffffb400f47947 */ /* 0x000fea000383ffff */
.L_x_1381:
[----:B0-----:R0:W1:Y:S02]  /*1be90*/  SYNCS.PHASECHK.TRANS64.TRYWAIT P0, [R2+URZ+0x60], R3 ;  /* 0x00006003020075a7 */ /* 0x001064000800017f */
[----:B-1----:R-:W-:Y:S05]  /*1bea0*/  @!P0 NANOSLEEP.SYNCS 0x989680 ;  /* 0x009896800000895d */ /* 0x002fea0003900000 */
[----:B------:R-:W1:Y:S02]  /*1beb0*/  @!P0 SYNCS.PHASECHK.TRANS64 P0, [R2+URZ+0x60], R3 ;  /* 0x00006003020085a7 */ /* 0x000e64000800007f */
[----:B-1----:R-:W-:Y:S05]  /*1bec0*/  @!P0 BRA `(.L_x_1381) ;  /* 0xfffffffc00f08947 */ /* 0x002fea000383ffff */
[----:B------:R-:W-:Y:S05]  /*1bed0*/  BRA `(.L_x_1475) ;  /* 0xffffffbc00487947 */ /* 0x000fea000383ffff */
.L_x_1392:
[----:B--2---:R2:W3:Y:S02]  /*1bee0*/  SYNCS.PHASECHK.TRANS64.TRYWAIT P0, [R2+URZ+0x30840], R3 ;  /* 0x03084003020075a7 */ /* 0x0044e4000800017f */
[----:B---3--:R-:W-:Y:S05]  /*1bef0*/  @!P0 NANOSLEEP.SYNCS 0x989680 ;  /* 0x009896800000895d */ /* 0x008fea0003900000 */
[----:B------:R-:W3:Y:S02]  /*1bf00*/  @!P0 SYNCS.PHASECHK.TRANS64 P0, [R2+URZ+0x30840], R3 ;  /* 0x03084003020085a7 */ /* 0x000ee4000800007f */
[----:B---3--:R-:W-:Y:S05]  /*1bf10*/  @!P0 BRA `(.L_x_1392) ;  /* 0xfffffffc00f08947 */ /* 0x008fea000383ffff */
[----:B------:R-:W-:Y:S05]  /*1bf20*/  BRA `(.L_x_1476) ;  /* 0xffffffc400247947 */ /* 0x000fea000383ffff */
.L_x_1400:
[----:B0-----:R0:W1:Y:S02]  /*1bf30*/  SYNCS.PHASECHK.TRANS64.TRYWAIT P0, [R2+URZ+0x60], R5 ;  /* 0x00006005020075a7 */ /* 0x001064000800017f */
[----:B-1----:R-:W-:Y:S05]  /*1bf40*/  @!P0 NANOSLEEP.SYNCS 0x989680 ;  /* 0x009896800000895d */ /* 0x002fea0003900000 */
[----:B------:R-:W1:Y:S02]  /*1bf50*/  @!P0 SYNCS.PHASECHK.TRANS64 P0, [R2+URZ+0x60], R5 ;  /* 0x00006005020085a7 */ /* 0x000e64000800007f */
[----:B-1----:R-:W-:Y:S05]  /*1bf60*/  @!P0 BRA `(.L_x_1400) ;  /* 0xfffffffc00f08947 */ /* 0x002fea000383ffff */
[----:B------:R-:W-:Y:S05]  /*1bf70*/  BRA `(.L_x_1477) ;  /* 0xffffffc800787947 */ /* 0x000fea000383ffff */
.L_x_1413:
[----:B--2---:R2:W3:Y:S02]  /*1bf80*/  SYNCS.PHASECHK.TRANS64.TRYWAIT P0, [R0+URZ+0x30860], R2 ;  /* 0x03086002000075a7 */ /* 0x0044e4000800017f */
[----:B---3--:R-:W-:Y:S05]  /*1bf90*/  @!P0 NANOSLEEP.SYNCS 0x989680 ;  /* 0x009896800000895d */ /* 0x008fea0003900000 */
[----:B------:R-:W3:Y:S02]  /*1bfa0*/  @!P0 SYNCS.PHASECHK.TRANS64 P0, [R0+URZ+0x30860], R2 ;  /* 0x03086002000085a7 */ /* 0x000ee4000800007f */
[----:B---3--:R-:W-:Y:S05]  /*1bfb0*/  @!P0 BRA `(.L_x_1413) ;  /* 0xfffffffc00f08947 */ /* 0x008fea000383ffff */
[----:B------:R-:W-:Y:S05]  /*1bfc0*/  BRA `(.L_x_1478) ;  /* 0xffffffd000407947 */ /* 0x000fea000383ffff */
.L_x_1422:
[----:B------:R-:W3:Y:S01]  /*1bfd0*/  LDL R3, [R1] ;  /* 0x0000000001037983 */ /* 0x000ee20000100800 */
[----:B------:R-:W-:Y:S01]  /*1bfe0*/  BSSY B0, `(.L_x_1479) ;  /* 0x0000008000007945 */ /* 0x000fe20003800000 */
[----:B0-----:R-:W-:Y:S02]  /*1bff0*/  IMAD.MOV.U32 R12, RZ, RZ, RZ ;  /* 0x000000ffff0c7224 */ /* 0x001fe400078e00ff */
[----:B------:R-:W-:Y:S02]  /*1c000*/  IMAD.MOV.U32 R11, RZ, RZ, 0x1f ;  /* 0x0000001fff0b7424 */ /* 0x000fe400078e00ff */
[----:B------:R-:W-:Y:S02]  /*1c010*/  IMAD.MOV.U32 R15, RZ, RZ, -0x1 ;  /* 0xffffffffff0f7424 */ /* 0x000fe400078e00ff */
[----:B---3--:R-:W-:-:S07]  /*1c020*/  IMAD.MOV.U32 R13, RZ, RZ, R3 ;  /* 0x000000ffff0d7224 */ /* 0x008fce00078e0003 */
[----:B-12---:R-:W-:Y:S05]  /*1c030*/  WARPSYNC.COLLECTIVE R15, `(.L_x_1480) ;  /* 0x000000000f087348 */ /* 0x006fea0003c00000 */
[----:B------:R0:W3:Y:S02]  /*1c040*/  SHFL.IDX P6, R14, R13, R12, R11 ;  /* 0x0000000c0d0e7389 */ /* 0x0000e400000c000b */
[----:B0123--:R-:W-:Y:S01]  /*1c050*/  ENDCOLLECTIVE ;  /* 0x000000000000791b */ /* 0x00ffe20003800000 */
.L_x_1480:
[----:B------:R-:W-:Y:S05]  /*1c060*/  BSYNC B0 ;  /* 0x0000000000007941 */ /* 0x000fea0003800000 */
.L_x_1479:
        /* <DEDUP_REMOVED lines=9> */
.L_x_1481:
        /* <DEDUP_REMOVED lines=14> */
[C---:B------:R-:W-:Y:S02]  /*1c1e0*/  ISETP.GE.U32.AND P3, PT, R16.reuse, 0x4, PT ;  /* 0x000000041000780c */ /* 0x040fe40003f66070 */
[C---:B------:R-:W-:Y:S02]  /*1c1f0*/  ISETP.GE.U32.AND P4, PT, R16.reuse, 0x8, PT ;  /* 0x000000081000780c */ /* 0x040fe40003f86070 */
[----:B------:R-:W-:Y:S01]  /*1c200*/  ISETP.GE.U32.AND P5, PT, R16, 0x10, PT ;  /* 0x000000101000780c */ /* 0x000fe20003fa6070 */
[----:B--2---:R-:W-:Y:S01]  /*1c210*/  @!P1 IMAD.MOV.U32 R5, RZ, RZ, R6 ;  /* 0x000000ffff059224 */ /* 0x004fe200078e0006 */
[----:B------:R-:W-:-:S02]  /*1c220*/  CS2R R6, SRZ ;  /* 0x0000000000067805 */ /* 0x000fc4000001ff00 */
[----:B---3--:R-:W-:Y:S01]  /*1c230*/  @!P1 IMAD.MOV.U32 R7, RZ, RZ, R2 ;  /* 0x000000ffff079224 */ /* 0x008fe200078e0002 */
[----:B------:R-:W-:-:S03]  /*1c240*/  ISETP.NE.AND P1, PT, R16, RZ, PT ;  /* 0x000000ff1000720c */ /* 0x000fc60003f25270 */
[----:B------:R-:W-:-:S04]  /*1c250*/  IMAD R2, R7, R5, RZ ;  /* 0x0000000507027224 */ /* 0x000fc800078e02ff */
[----:B------:R-:W-:-:S07]  /*1c260*/  IMAD.MOV.U32 R13, RZ, RZ, R2 ;  /* 0x000000ffff0d7224 */ /* 0x000fce00078e0002 */
[----:B------:R-:W-:Y:S05]  /*1c270*/  WARPSYNC.COLLECTIVE R15, `(.L_x_1482) ;  /* 0x000000000f087348 */ /* 0x000fea0003c00000 */
[----:B------:R0:W1:Y:S02]  /*1c280*/  SHFL.UP P6, R14, R13, R12, R11 ;  /* 0x0400000c0d0e7389 */ /* 0x00006400000c000b */
[----:B01----:R-:W-:Y:S01]  /*1c290*/  ENDCOLLECTIVE ;  /* 0x000000000000791b */ /* 0x003fe20003800000 */
.L_x_1482:
        /* <DEDUP_REMOVED lines=8> */
.L_x_1483:
        /* <DEDUP_REMOVED lines=8> */
.L_x_1484:
        /* <DEDUP_REMOVED lines=8> */
.L_x_1485:
        /* <DEDUP_REMOVED lines=8> */
.L_x_1486:
        /* <DEDUP_REMOVED lines=9> */
.L_x_1487:
[----:B------:R-:W-:Y:S01]  /*1c530*/  IMAD.MOV.U32 R10, RZ, RZ, R14 ;  /* 0x000000ffff0a7224 */ /* 0x000fe200078e000e */
[----:B------:R-:W-:Y:S06]  /*1c540*/  BRA `(.L_x_1488) ;  /* 0xffffffd4002c7947 */ /* 0x000fec000383ffff */
.L_x_1425:
[----:B------:R-:W-:Y:S01]  /*1c550*/  BSSY B0, `(.L_x_1489) ;  /* 0x0000008000007945 */ /* 0x000fe20003800000 */
[----:B------:R-:W-:Y:S02]  /*1c560*/  IMAD.MOV.U32 R13, RZ, RZ, R2 ;  /* 0x000000ffff0d7224 */ /* 0x000fe400078e0002 */
[----:B------:R-:W-:Y:S02]  /*1c570*/  IMAD.MOV.U32 R12, RZ, RZ, 0x1 ;  /* 0x00000001ff0c7424 */ /* 0x000fe400078e00ff */
[----:B------:R-:W-:Y:S02]  /*1c580*/  IMAD.MOV.U32 R11, RZ, RZ, RZ ;  /* 0x000000ffff0b7224 */ /* 0x000fe400078e00ff */
[----:B------:R-:W-:-:S07]  /*1c590*/  IMAD.MOV.U32 R15, RZ, RZ, -0x1 ;  /* 0xffffffffff0f7424 */ /* 0x000fce00078e00ff */
[----:B------:R-:W-:Y:S05]  /*1c5a0*/  WARPSYNC.COLLECTIVE R15, `(.L_x_1490) ;  /* 0x000000000f087348 */ /* 0x000fea0003c00000 */
[----:B------:R0:W1:Y:S02]  /*1c5b0*/  SHFL.UP P6, R14, R13, R12, R11 ;  /* 0x0400000c0d0e7389 */ /* 0x00006400000c000b */
[----:B01----:R-:W-:Y:S01]  /*1c5c0*/  ENDCOLLECTIVE ;  /* 0x000000000000791b */ /* 0x003fe20003800000 */
.L_x_1490:
[----:B------:R-:W-:Y:S05]  /*1c5d0*/  BSYNC B0 ;  /* 0x0000000000007941 */ /* 0x000fea0003800000 */
.L_x_1489:
        /* <DEDUP_REMOVED lines=10> */
.L_x_1491:
        /* <DEDUP_REMOVED lines=8> */
.L_x_1492:
        /* <DEDUP_REMOVED lines=8> */
.L_x_1493:
        /* <DEDUP_REMOVED lines=8> */
.L_x_1494:
        /* <DEDUP_REMOVED lines=9> */
.L_x_1495:
[----:B------:R-:W-:Y:S01]  /*1c890*/  IMAD.MOV.U32 R10, RZ, RZ, R14 ;  /* 0x000000ffff0a7224 */ /* 0x000fe200078e000e */
[----:B------:R-:W-:Y:S06]  /*1c8a0*/  BRA `(.L_x_1496) ;  /* 0xffffffd400047947 */ /* 0x000fec000383ffff */
.L_x_1427:
[----:B------:R-:W-:Y:S01]  /*1c8b0*/  BSSY B0, `(.L_x_1497) ;  /* 0x0000006000007945 */ /* 0x000fe20003800000 */
[----:B------:R-:W-:Y:S01]  /*1c8c0*/  PLOP3.LUT P6, PT, P6, PT, PT, 0x8, 0x0 ;  /* 0x000000000000781c */ /* 0x000fe200037ce170 */
[----:B------:R-:W-:-:S12]  /*1c8d0*/  IMAD.MOV.U32 R15, RZ, RZ, -0x1 ;  /* 0xffffffffff0f7424 */ /* 0x000fd800078e00ff */
[----:B0-----:R-:W-:Y:S05]  /*1c8e0*/  WARPSYNC.COLLECTIVE R15, `(.L_x_1498) ;  /* 0x000000000f087348 */ /* 0x001fea0003c00000 */
[----:B------:R-:W-:Y:S01]  /*1c8f0*/  VOTE.ANY R14, PT, P6 ;  /* 0x00000000000e7806 */ /* 0x000fe200030e0100 */
[----:B0-----:R-:W-:Y:S06]  /*1c900*/  ENDCOLLECTIVE ;  /* 0x000000000000791b */ /* 0x001fec0003800000 */
.L_x_1498:
[----:B------:R-:W-:Y:S05]  /*1c910*/  BSYNC B0 ;  /* 0x0000000000007941 */ /* 0x000fea0003800000 */
.L_x_1497:
[----:B------:R0:W5:Y:S01]  /*1c920*/  LDL.LU R16, [R1+0xc] ;  /* 0x00000c0001107983 */ /* 0x0001620000300800 */
[----:B------:R-:W-:Y:S02]  /*1c930*/  IMAD.MOV.U32 R3, RZ, RZ, R14 ;  /* 0x000000ffff037224 */ /* 0x000fe400078e000e */
[----:B------:R-:W-:Y:S02]  /*1c940*/  IMAD.MOV.U32 R13, RZ, RZ, R5 ;  /* 0x000000ffff0d7224 */ /* 0x000fe400078e0005 */
[----:B------:R-:W1:Y:S01]  /*1c950*/  POPC R9, R3 ;  /* 0x0000000300097309 */ /* 0x000e620000000000 */
[----:B------:R-:W-:Y:S02]  /*1c960*/  IMAD.MOV.U32 R11, RZ, RZ, 0x1f ;  /* 0x0000001fff0b7424 */ /* 0x000fe400078e00ff */
[----:B------:R-:W-:Y:S02]  /*1c970*/  IMAD.MOV.U32 R15, RZ, RZ, -0x1 ;  /* 0xffffffffff0f7424 */ /* 0x000fe400078e00ff */
[----:B01----:R-:W-:-:S07]  /*1c980*/  IMAD.MOV.U32 R12, RZ, RZ, R9 ;  /* 0x000000ffff0c7224 */ /* 0x003fce00078e0009 */
[----:B-----5:R-:W-:Y:S05]  /*1c990*/  WARPSYNC.COLLECTIVE R15, `(.L_x_1499) ;  /* 0x000000000f087348 */ /* 0x020fea0003c00000 */
[----:B------:R0:W1:Y:S02]  /*1c9a0*/  SHFL.IDX P6, R14, R13, R12, R11 ;  /* 0x0000000c0d0e7389 */ /* 0x00006400000c000b */
[----:B01---5:R-:W-:Y:S01]  /*1c9b0*/  ENDCOLLECTIVE ;  /* 0x000000000000791b */ /* 0x023fe20003800000 */
.L_x_1499:
[----:B------:R-:W-:Y:S02]  /*1c9c0*/  IMAD.MOV.U32 R13, RZ, RZ, R7 ;  /* 0x000000ffff0d7224 */ /* 0x000fe400078e0007 */
[----:B------:R-:W-:-:S07]  /*1c9d0*/  IMAD.MOV.U32 R4, RZ, RZ, R14 ;  /* 0x000000ffff047224 */ /* 0x000fce00078e000e */
[----:B------:R-:W-:Y:S05]  /*1c9e0*/  WARPSYNC.COLLECTIVE R15, `(.L_x_1500) ;  /* 0x000000000f087348 */ /* 0x000fea0003c00000 */
[----:B------:R0:W1:Y:S02]  /*1c9f0*/  SHFL.IDX P6, R14, R13, R12, R11 ;  /* 0x0000000c0d0e7389 */ /* 0x00006400000c000b */
[----:B01----:R-:W-:Y:S01]  /*1ca00*/  ENDCOLLECTIVE ;  /* 0x000000000000791b */ /* 0x003fe20003800000 */
.L_x_1500:
[----:B------:R-:W-:Y:S02]  /*1ca10*/  IMAD.MOV.U32 R7, RZ, RZ, R14 ;  /* 0x000000ffff077224 */ /* 0x000fe400078e000e */
[----:B------:R-:W-:-:S05]  /*1ca20*/  IMAD.IADD R5, R9, 0x1, R16 ;  /* 0x0000000109057824 */ /* 0x000fca00078e0210 */
[----:B------:R1:W-:Y:S01]  /*1ca30*/  STL [R1+0xc], R5 ;  /* 0x00000c0501007387 */ /* 0x0003e20000100800 */
[----:B------:R-:W-:Y:S05]  /*1ca40*/  BRA `(.L_x_1501) ;  /* 0xffffffd000e47947 */ /* 0x000fea000383ffff */
.L_x_1429:
[----:B------:R-:W-:Y:S01]  /*1ca50*/  BSSY B0, `(.L_x_1502) ;  /* 0x0000008000007945 */ /* 0x000fe20003800000 */
[----:B------:R-:W-:Y:S02]  /*1ca60*/  IMAD.MOV.U32 R13, RZ, RZ, R2 ;  /* 0x000000ffff0d7224 */ /* 0x000fe400078e0002 */
[----:B------:R-:W-:Y:S02]  /*1ca70*/  IMAD.MOV.U32 R12, RZ, RZ, R9 ;  /* 0x000000ffff0c7224 */ /* 0x000fe400078e0009 */
[----:B------:R-:W-:Y:S02]  /*1ca80*/  IMAD.MOV.U32 R11, RZ, RZ, 0x1f ;  /* 0x0000001fff0b7424 */ /* 0x000fe400078e00ff */
[----:B------:R-:W-:-:S07]  /*1ca90*/  IMAD.MOV.U32 R15, RZ, RZ, -0x1 ;  /* 0xffffffffff0f7424 */ /* 0x000fce00078e00ff */
[----:B01----:R-:W-:Y:S05]  /*1caa0*/  WARPSYNC.COLLECTIVE R15, `(.L_x_1503) ;  /* 0x000000000f087348 */ /* 0x003fea0003c00000 */
[----:B------:R2:W3:Y:S02]  /*1cab0*/  SHFL.IDX P6, R14, R13, R12, R11 ;  /* 0x0000000c0d0e7389 */ /* 0x0004e400000c000b */
[----:B0123--:R-:W-:Y:S01]  /*1cac0*/  ENDCOLLECTIVE ;  /* 0x000000000000791b */ /* 0x00ffe20003800000 */
.L_x_1503:
[----:B------:R-:W-:Y:S05]  /*1cad0*/  BSYNC B0 ;  /* 0x0000000000007941 */ /* 0x000fea0003800000 */
.L_x_1502:
[----:B------:R-:W-:Y:S01]  /*1cae0*/  IMAD.MOV.U32 R2, RZ, RZ, R14 ;  /* 0x000000ffff027224 */ /* 0x000fe200078e000e */
[----:B------:R-:W-:Y:S06]  /*1caf0*/  BRA `(.L_x_1504) ;  /* 0xffffffd000d07947 */ /* 0x000fec000383ffff */
.L_x_1435:
[----:B0-----:R0:W1:Y:S02]  /*1cb00*/  SYNCS.PHASECHK.TRANS64.TRYWAIT P0, [R0+URZ+0x30820], R3 ;  /* 0x03082003000075a7 */ /* 0x001064000800017f */
[----:B-1----:R-:W-:Y:S05]  /*1cb10*/  @!P0 NANOSLEEP.SYNCS 0x989680 ;  /* 0x009896800000895d */ /* 0x002fea0003900000 */
[----:B------:R-:W1:Y:S02]  /*1cb20*/  @!P0 SYNCS.PHASECHK.TRANS64 P0, [R0+URZ+0x30820], R3 ;  /* 0x03082003000085a7 */ /* 0x000e64000800007f */
[----:B-1----:R-:W-:Y:S05]  /*1cb30*/  @!P0 BRA `(.L_x_1435) ;  /* 0xfffffffc00f08947 */ /* 0x002fea000383ffff */
[----:B------:R-:W-:Y:S05]  /*1cb40*/  BRA `(.L_x_1505) ;  /* 0xffffffdc00747947 */ /* 0x000fea000383ffff */
.L_x_1436:
[----:B------:R-:W1:Y:S01]  /*1cb50*/  S2R R2, SR_TID.X ;  /* 0x0000000000027919 */ /* 0x000e620000002100 */
[----:B------:R-:W-:Y:S01]  /*1cb60*/  BSSY B0, `(.L_x_1506) ;  /* 0x000000a000007945 */ /* 0x000fe20003800000 */
[----:B------:R-:W-:Y:S02]  /*1cb70*/  IMAD.MOV.U32 R12, RZ, RZ, RZ ;  /* 0x000000ffff0c7224 */ /* 0x000fe400078e00ff */
[----:B---3--:R-:W-:Y:S02]  /*1cb80*/  IMAD.MOV.U32 R11, RZ, RZ, 0x1f ;  /* 0x0000001fff0b7424 */ /* 0x008fe400078e00ff */
[----:B------:R-:W-:Y:S01]  /*1cb90*/  IMAD.MOV.U32 R15, RZ, RZ, -0x1 ;  /* 0xffffffffff0f7424 */ /* 0x000fe200078e00ff */
[----:B-1----:R-:W-:-:S04]  /*1cba0*/  SHF.R.U32.HI R2, RZ, 0x5, R2 ;  /* 0x00000005ff027819 */ /* 0x002fc80000011602 */
[----:B------:R-:W-:-:S05]  /*1cbb0*/  LOP3.LUT R2, R2, 0x3, RZ, 0xc0, !PT ;  /* 0x0000000302027812 */ /* 0x000fca00078ec0ff */
[----:B------:R-:W-:-:S07]  /*1cbc0*/  IMAD.MOV.U32 R13, RZ, RZ, R2 ;  /* 0x000000ffff0d7224 */ /* 0x000fce00078e0002 */
[----:B0-----:R-:W-:Y:S05]  /*1cbd0*/  WARPSYNC.COLLECTIVE R15, `(.L_x_1507) ;  /* 0x000000000f087348 */ /* 0x001fea0003c00000 */
[----:B------:R1:W2:Y:S02]  /*1cbe0*/  SHFL.IDX P6, R14, R13, R12, R11 ;  /* 0x0000000c0d0e7389 */ /* 0x0002a400000c000b */
[----:B012---:R-:W-:Y:S01]  /*1cbf0*/  ENDCOLLECTIVE ;  /* 0x000000000000791b */ /* 0x007fe20003800000 */
.L_x_1507:
[----:B------:R-:W-:Y:S05]  /*1cc00*/  BSYNC B0 ;  /* 0x0000000000007941 */ /* 0x000fea0003800000 */
.L_x_1506:
[----:B------:R-:W-:Y:S05]  /*1cc10*/  BRA `(.L_x_1508) ;  /* 0xffffffdc005c7947 */ /* 0x000fea000383ffff */
.L_x_1439:
[----:B------:R-:W-:Y:S01]  /*1cc20*/  BSSY B1, `(.L_x_1509) ;  /* 0x0000006000017945 */ /* 0x000fe20003800000 */
[----:B------:R-:W-:-:S07]  /*1cc30*/  IMAD.MOV.U32 R15, RZ, RZ, -0x1 ;  /* 0xffffffffff0f7424 */ /* 0x000fce00078e00ff */
[----:B01-3--:R-:W-:Y:S05]  /*1cc40*/  WARPSYNC.COLLECTIVE R15, `(.L_x_1510) ;  /* 0x000000000f0c7348 */ /* 0x00bfea0003c00000 */
[----:B------:R-:W-:Y:S02]  /*1cc50*/  ELECT P6, UR62, PT ;  /* 0x00000000003e782f */ /* 0x000fe400038c0000 */
[----:B------:R-:W-:Y:S01]  /*1cc60*/  MOV R14, UR62 ;  /* 0x0000003e000e7c02 */ /* 0x000fe20008000f00 */
[----:B01-3--:R-:W-:Y:S10]  /*1cc70*/  ENDCOLLECTIVE ;  /* 0x000000000000791b */ /* 0x00bff40003800000 */
.L_x_1510:
[----:B------:R-:W-:Y:S05]  /*1cc80*/  BSYNC B1 ;  /* 0x0000000000017941 */ /* 0x000fea0003800000 */
.L_x_1509:
[----:B------:R-:W-:Y:S05]  /*1cc90*/  BRA `(.L_x_1511) ;  /* 0xffffffdc00547947 */ /* 0x000fea000383ffff */
.L_x_1441:
[----:B0-----:R0:W1:Y:S02]  /*1cca0*/  SYNCS.PHASECHK.TRANS64.TRYWAIT P0, [R6+URZ], R5 ;  /* 0x00000005060075a7 */ /* 0x001064000800017f */
[----:B-1----:R-:W-:Y:S05]  /*1ccb0*/  @!P0 NANOSLEEP.SYNCS 0x989680 ;  /* 0x009896800000895d */ /* 0x002fea0003900000 */
[----:B------:R-:W1:Y:S02]  /*1ccc0*/  @!P0 SYNCS.PHASECHK.TRANS64 P0, [R6+URZ], R5 ;  /* 0x00000005060085a7 */ /* 0x000e64000800007f */
[----:B-1----:R-:W-:Y:S05]  /*1ccd0*/  @!P0 BRA `(.L_x_1441) ;  /* 0xfffffffc00f08947 */ /* 0x002fea000383ffff */
[----:B------:R-:W-:Y:S05]  /*1cce0*/  BRA `(.L_x_1512) ;  /* 0xffffffdc00947947 */ /* 0x000fea000383ffff */
.L_x_1442:
[----:B-1----:R1:W2:Y:S02]  /*1ccf0*/  SYNCS.PHASECHK.TRANS64.TRYWAIT P0, [R7+URZ], R2 ;  /* 0x00000002070075a7 */ /* 0x0022a4000800017f */
[----:B--2---:R-:W-:Y:S05]  /*1cd00*/  @!P0 NANOSLEEP.SYNCS 0x989680 ;  /* 0x009896800000895d */ /* 0x004fea0003900000 */
[----:B------:R-:W2:Y:S02]  /*1cd10*/  @!P0 SYNCS.PHASECHK.TRANS64 P0, [R7+URZ], R2 ;  /* 0x00000002070085a7 */ /* 0x000ea4000800007f */
[----:B--2---:R-:W-:Y:S05]  /*1cd20*/  @!P0 BRA `(.L_x_1442) ;  /* 0xfffffffc00f08947 */ /* 0x004fea000383ffff */
[----:B------:R-:W-:Y:S05]  /*1cd30*/  BRA `(.L_x_1513) ;  /* 0xffffffdc00887947 */ /* 0x000fea000383ffff */
.L_x_1444:
[----:B--2---:R2:W4:Y:S02]  /*1cd40*/  SYNCS.PHASECHK.TRANS64.TRYWAIT P0, [R4+URZ], R5 ;  /* 0x00000005040075a7 */ /* 0x004524000800017f */
[----:B----4-:R-:W-:Y:S05]  /*1cd50*/  @!P0 NANOSLEEP.SYNCS 0x989680 ;  /* 0x009896800000895d */ /* 0x010fea0003900000 */
[----:B------:R-:W4:Y:S02]  /*1cd60*/  @!P0 SYNCS.PHASECHK.TRANS64 P0, [R4+URZ], R5 ;  /* 0x00000005040085a7 */ /* 0x000f24000800007f */
[----:B----4-:R-:W-:Y:S05]  /*1cd70*/  @!P0 BRA `(.L_x_1444) ;  /* 0xfffffffc00f08947 */ /* 0x010fea000383ffff */
[----:B------:R-:W-:Y:S05]  /*1cd80*/  BRA `(.L_x_1514) ;  /* 0xffffffdc008c7947 */ /* 0x000fea000383ffff */
.L_x_1515:
        /* <DEDUP_REMOVED lines=15> */
.L_x_3204:


//--------------------- .text._ZN7cutlass13device_kernelIN5flash11enable_sm90INS1_16FlashAttnFwdSm90INS1_25CollectiveMainloopFwdSm90ILi2EN4cute5tupleIJNS5_1CILi1EEES8_S8_EEENS6_IJNS7_ILi128EEENS7_ILi64EEENS7_ILi256EEEEEELi256ENS_6half_tEfNS_4arch4Sm90ELb0ELb1ELb1ELb1ELb0ELb1ELb0ELb1ELb1ELb1ELb1ELb0EEENS1_21CollectiveEpilogueFwdINS6_IJSA_SC_SB_EEES9_SE_SG_Li256ELb1ELb1ELb1ELb0EEENS1_36VarlenDynamicPersistentTileSchedulerILi128ELi64ELi256ELi128ELb1ELb1ELb1ELb1ELb0ELb1EEEEEEEEEvNT_6ParamsE --------------------------
	.section	.text._ZN7cutlass13device_kernelIN5flash11enable_sm90INS1_16FlashAttnFwdSm90INS1_25CollectiveMainloopFwdSm90ILi2EN4cute5tupleIJNS5_1CILi1EEES8_S8_EEENS6_IJNS7_ILi128EEENS7_ILi64EEENS7_ILi256EEEEEELi256ENS_6half_tEfNS_4arch4Sm90ELb0ELb1ELb1ELb1ELb0ELb1ELb0ELb1ELb1ELb1ELb1ELb0EEENS1_21CollectiveEpilogueFwdINS6_IJSA_SC_SB_EEES9_SE_SG_Li256ELb1ELb1ELb1ELb0EEENS1_36VarlenDynamicPersistentTileSchedulerILi128ELi64ELi256ELi128ELb1ELb1ELb1ELb1ELb0ELb1EEEEEEEEEvNT_6ParamsE,"ax",@progbits
	.align	128
.text._ZN7cutlass13device_kernelIN5flash11enable_sm90INS1_16FlashAttnFwdSm90INS1_25CollectiveMainloopFwdSm90ILi2EN4cute5tupleIJNS5_1CILi1EEES8_S8_EEENS6_IJNS7_ILi128EEENS7_ILi64EEENS7_ILi256EEEEEELi256ENS_6half_tEfNS_4arch4Sm90ELb0ELb1ELb1ELb1ELb0ELb1ELb0ELb1ELb1ELb1ELb1ELb0EEENS1_21CollectiveEpilogueFwdINS6_IJSA_SC_SB_EEES9_SE_SG_Li256ELb1ELb1ELb1ELb0EEENS1_36VarlenDynamicPersistentTileSchedulerILi128ELi64ELi256ELi128ELb1ELb1ELb1ELb1ELb0ELb1EEEEEEEEEvNT_6ParamsE:
        .type           _ZN7cutlass13device_kernelIN5flash11enable_sm90INS1_16FlashAttnFwdSm90INS1_25CollectiveMainloopFwdSm90ILi2EN4cute5tupleIJNS5_1CILi1EEES8_S8_EEENS6_IJNS7_ILi128EEENS7_ILi64EEENS7_ILi256EEEEEELi256ENS_6half_tEfNS_4arch4Sm90ELb0ELb1ELb1ELb1ELb0ELb1ELb0ELb1ELb1ELb1ELb1ELb0EEENS1_21CollectiveEpilogueFwdINS6_IJSA_SC_SB_EEES9_SE_SG_Li256ELb1ELb1ELb1ELb0EEENS1_36VarlenDynamicPersistentTileSchedulerILi128ELi64ELi256ELi128ELb1ELb1ELb1ELb1ELb0ELb1EEEEEEEEEvNT_6ParamsE,@function
        .size           _ZN7cutlass13device_kernelIN5flash11enable_sm90INS1_16FlashAttnFwdSm90INS1_25CollectiveMainloopFwdSm90ILi2EN4cute5tupleIJNS5_1CILi1EEES8_S8_EEENS6_IJNS7_ILi128EEENS7_ILi64EEENS7_ILi256EEEEEELi256ENS_6half_tEfNS_4arch4Sm90ELb0ELb1ELb1ELb1ELb0ELb1ELb0ELb1ELb1ELb1ELb1ELb0EEENS1_21CollectiveEpilogueFwdINS6_IJSA_SC_SB_EEES9_SE_SG_Li256ELb1ELb1ELb1ELb0EEENS1_36VarlenDynamicPersistentTileSchedulerILi128ELi64ELi256ELi128ELb1ELb1ELb1ELb1ELb0ELb1EEEEEEEEEvNT_6ParamsE,(.L_x_3205 - _ZN7cutlass13device_kernelIN5flash11enable_sm90INS1_16FlashAttnFwdSm90INS1_25CollectiveMainloopFwdSm90ILi2EN4cute5tupleIJNS5_1CILi1EEES8_S8_EEENS6_IJNS7_ILi128EEENS7_ILi64EEENS7_ILi256EEEEEELi256ENS_6half_tEfNS_4arch4Sm90ELb0ELb1ELb1ELb1ELb0ELb1ELb0ELb1ELb1ELb1ELb1ELb0EEENS1_21CollectiveEpilogueFwdINS6_IJSA_SC_SB_EEES9_SE_SG_Li256ELb1ELb1ELb1ELb0EEENS1_36VarlenDynamicPersistentTileSchedulerILi128ELi64ELi256ELi128ELb1ELb1ELb1ELb1ELb0ELb1EEEEEEEEEvNT_6ParamsE)
        .other          _ZN7cutlass13device_kernelIN5flash11enable_sm90INS1_16FlashAttnFwdSm90INS1_25CollectiveMainloopFwdSm90ILi2EN4cute5tupleIJNS5_1CILi1EEES8_S8_EEENS6_IJNS7_ILi128EEENS7_ILi64EEENS7_ILi256EEEEEELi256ENS_6half_tEfNS_4arch4Sm90ELb0ELb1ELb1ELb1ELb0ELb1ELb0ELb1ELb1ELb1ELb1ELb0EEENS1_21CollectiveEpilogueFwdINS6_IJSA_SC_SB_EEES9_SE_SG_Li256ELb1ELb1ELb1ELb0EEENS1_36VarlenDynamicPersistentTileSchedulerILi128ELi64ELi256ELi128ELb1ELb1ELb1ELb1ELb0ELb1EEEEEEEEEvNT_6ParamsE,@"STO_CUDA_ENTRY STV_DEFAULT"
_ZN7cutlass13device_kernelIN5flash11enable_sm90INS1_16FlashAttnFwdSm90INS1_25CollectiveMainloopFwdSm90ILi2EN4cute5tupleIJNS5_1CILi1EEES8_S8_EEENS6_IJNS7_ILi128EEENS7_ILi64EEENS7_ILi256EEEEEELi256ENS_6half_tEfNS_4arch4Sm90ELb0ELb1ELb1ELb1ELb0ELb1ELb0ELb1ELb1ELb1ELb1ELb0EEENS1_21CollectiveEpilogueFwdINS6_IJSA_SC_SB_EEES9_SE_SG_Li256ELb1ELb1ELb1ELb0EEENS1_36VarlenDynamicPersistentTileSchedulerILi128ELi64ELi256ELi128ELb1ELb1ELb1ELb1ELb0ELb1EEEEEEEEEvNT_6ParamsE:
        /* <DEDUP_REMOVED lines=24> */
.L_x_1517:
[----:B------:R-:W-:Y:S05]  /*0180*/  BSYNC B0 ;  /* 0x0000000000007941 */ /* 0x000fea0003800000 */
.L_x_1516:
        /* <DEDUP_REMOVED lines=41> */
.L_x_1518:
        /* <DEDUP_REMOVED lines=22> */
.L_x_1519:
        /* <DEDUP_REMOVED lines=18> */
.L_x_1520:
        /* <DEDUP_REMOVED lines=22> */
.L_x_1521:
        /* <DEDUP_REMOVED lines=22> */
.L_x_1522:
        /* <DEDUP_REMOVED lines=9> */
.L_x_1525:
        /* <DEDUP_REMOVED lines=8> */
[----:B-1----:R-:W-:-:S06]  /*0a70*/  ULEA UR4, UR5, UR4, 0x18 ;  /* 0x0000000405047291 */ /* 0x002fcc000f8ec03f */
[----:B------:R-:W-:Y:S01]  /*0a80*/  IMAD.U32 R16, RZ, RZ, UR4 ;  /* 0x00000004ff107e24 */ /* 0x000fe2000f8e00ff */
[----:B------:R-:W-:-:S04]  /*0a90*/  ULDC UR4, c[0x0][0xc3c] ;  /* 0x00030f0000047ab9 */ /* 0x000fc80000000800 */
[----:B------:R-:W1:Y:S01]  /*0aa0*/  LDS.128 R24, [R16+0x308d0] ;  /* 0x0308d00010187984 */ /* 0x000e620000000c00 */
[----:B------:R-:W-:Y:S06]  /*0ab0*/  BAR.ARV 0x4, 0x180 ;  /* 0x0106000000007b1d */ /* 0x000fec0000002000 */
[----:B-1----:R-:W-:-:S13]  /*0ac0*/  ISETP.GE.AND P0, PT, R27, UR4, PT ;  /* 0x000000041b007c0c */ /* 0x002fda000bf06270 */
[----:B------:R-:W-:Y:S05]  /*0ad0*/  @P0 BRA `(.L_x_1526) ;  /* 0x000002dc00a00947 */ /* 0x000fea0003800000 */
[----:B------:R-:W2:Y:S01]  /*0ae0*/  LDL R0, [R1+0xa4] ;  /* 0x0000a40001007983 */ /* 0x000ea20000100800 */
[----:B------:R-:W-:Y:S02]  /*0af0*/  VIADD R6, R6, 0xffffff80 ;  /* 0xffffff8006067836 */ /* 0x000fe40000000000 */
[----:B------:R-:W-:Y:S02]  /*0b00*/  IMAD.MOV.U32 R236, RZ, RZ, RZ ;  /* 0x000000ffffec7224 */ /* 0x000fe400078e00ff */
[----:B------:R-:W-:Y:S01]  /*0b10*/  IMAD.MOV.U32 R218, RZ, RZ, RZ ;  /* 0x000000ffffda7224 */ /* 0x000fe200078e00ff */
[----:B------:R-:W-:-:S04]  /*0b20*/  SHF.R.S32.HI R3, RZ, 0x1f, R6 ;  /* 0x0000001fff037819 */ /* 0x000fc80000011406 */
[CC--:B0-----:R-:W-:Y:S02]  /*0b30*/  LEA.HI R2, R3.reuse, R6.reuse, RZ, 0x4 ;  /* 0x0000000603027211 */ /* 0x0c1fe400078f20ff */
[CC--:B------:R-:W-:Y:S02]  /*0b40*/  LEA.HI R4, R3.reuse, R6.reuse, RZ, 0x5 ;  /* 0x0000000603047211 */ /* 0x0c0fe400078f28ff */
[----:B------:R-:W-:Y:S02]  /*0b50*/  SHF.R.S32.HI R7, RZ, 0x4, R2 ;  /* 0x00000004ff077819 */ /* 0x000fe40000011402 */
[----:B------:R-:W-:Y:S01]  /*0b60*/  LOP3.LUT R5, R2, 0x3fffff0, RZ, 0xc0, !PT ;  /* 0x03fffff002057812 */ /* 0x000fe200078ec0ff */
[----:B------:R-:W-:Y:S01]  /*0b70*/  IMAD.SHL.U32 R4, R4, 0x20, RZ ;  /* 0x0000002004047824 */ /* 0x000fe200078e00ff */
[----:B------:R-:W-:Y:S02]  /*0b80*/  LEA.HI R2, R2, R7, RZ, 0x1 ;  /* 0x0000000702027211 */ /* 0x000fe400078f08ff */
[----:B------:R-:W-:Y:S01]  /*0b90*/  LEA.HI R10, R3, R6, RZ, 0x2 ;  /* 0x00000006030a7211 */ /* 0x000fe200078f10ff */
[----:B------:R-:W-:Y:S01]  /*0ba0*/  IMAD.IADD R5, R6, 0x1, -R5 ;  /* 0x0000000106057824 */ /* 0x000fe200078e0a05 */
[----:B------:R-:W-:-:S02]  /*0bb0*/  LOP3.LUT R2, R2, 0x1ffffffe, RZ, 0xc0, !PT ;  /* 0x1ffffffe02027812 */ /* 0x000fc400078ec0ff */
[----:B------:R-:W-:Y:S02]  /*0bc0*/  LOP3.LUT R4, R4, 0xfffffc00, RZ, 0xc0, !PT ;  /* 0xfffffc0004047812 */ /* 0x000fe400078ec0ff */
[----:B------:R-:W-:Y:S01]  /*0bd0*/  LEA.HI R23, R3, R6, RZ, 0x3 ;  /* 0x0000000603177211 */ /* 0x000fe200078f18ff */
[----:B------:R-:W-:Y:S01]  /*0be0*/  IMAD.IADD R2, R7, 0x1, -R2 ;  /* 0x0000000107027824 */ /* 0x000fe200078e0a02 */
[----:B------:R-:W-:-:S05]  /*0bf0*/  LOP3.LUT R13, R10, 0xfffffffc, RZ, 0xc0, !PT ;  /* 0xfffffffc0a0d7812 */ /* 0x000fca00078ec0ff */
[----:B------:R-:W-:Y:S01]  /*0c00*/  IMAD.IADD R13, R6, 0x1, -R13 ;  /* 0x00000001060d7824 */ /* 0x000fe200078e0a0d */
[----:B--2---:R-:W-:Y:S02]  /*0c10*/  R2UR UR4, R0 ;  /* 0x00000000000472ca */ /* 0x004fe400000e0000 */
[----:B------:R-:W-:-:S04]  /*0c20*/  LEA.HI R0, R3, R6, RZ, 0x7 ;  /* 0x0000000603007211 */ /* 0x000fc800078f38ff */
[----:B------:R-:W-:-:S04]  /*0c30*/  LOP3.LUT R9, R0, 0xffffff80, RZ, 0xc0, !PT ;  /* 0xffffff8000097812 */ /* 0x000fc800078ec0ff */
[----:B------:R-:W-:Y:S01]  /*0c40*/  IADD3 R28, R6, -R9, RZ ;  /* 0x80000009061c7210 */ /* 0x000fe20007ffe0ff */
[----:B------:R-:W-:Y:S01]  /*0c50*/  IMAD R9, R5, 0x40, R4 ;  /* 0x0000004005097824 */ /* 0x000fe200078e0204 */
[----:B------:R-:W-:Y:S01]  /*0c60*/  SHF.R.S32.HI R5, RZ, 0x7, R0 ;  /* 0x00000007ff057819 */ /* 0x000fe20000011400 */
[----:B------:R-:W-:Y:S01]  /*0c70*/  ULOP3.LUT UR4, UR4, 0x1, URZ, 0xfc, !UPT ;  /* 0x0000000104047892 */ /* 0x000fe2000f8efc3f */
[----:B------:R-:W-:Y:S01]  /*0c80*/  SHF.R.S32.HI R7, RZ, 0x1f, R28 ;  /* 0x0000001fff077819 */ /* 0x000fe2000001141c */
[----:B------:R-:W-:Y:S01]  /*0c90*/  STL [R1+0x7c], R28 ;  /* 0x00007c1c01007387 */ /* 0x000fe20000100800 */
[----:B------:R-:W-:Y:S02]  /*0ca0*/  LEA.HI R4, R3, R6, RZ, 0x6 ;  /* 0x0000000603047211 */ /* 0x000fe400078f30ff */
[----:B------:R-:W-:Y:S02]  /*0cb0*/  LEA.HI R8, R7, R28, RZ, 0x2 ;  /* 0x0000001c07087211 */ /* 0x000fe400078f10ff */
[----:B------:R-:W-:Y:S01]  /*0cc0*/  LEA.HI R0, R0, R5, RZ, 0x1 ;  /* 0x0000000500007211 */ /* 0x000fe200078f08ff */
[----:B------:R-:W-:Y:S01]  /*0cd0*/  IMAD.SHL.U32 R4, R4, 0x8, RZ ;  /* 0x0000000804047824 */ /* 0x000fe200078e00ff */
[----:B------:R-:W-:-:S02]  /*0ce0*/  SHF.R.S32.HI R10, RZ, 0x2, R8 ;  /* 0x00000002ff0a7819 */ /* 0x000fc40000011408 */
[----:B------:R-:W-:Y:S02]  /*0cf0*/  SHF.R.S32.HI R11, RZ, 0x1f, R8 ;  /* 0x0000001fff0b7819 */ /* 0x000fe40000011408 */
[----:B------:R-:W-:Y:S02]  /*0d00*/  LOP3.LUT R3, R23, 0xfffffff8, RZ, 0xc0, !PT ;  /* 0xfffffff817037812 */ /* 0x000fe400078ec0ff */
[----:B------:R-:W-:Y:S02]  /*0d10*/  LEA.HI R11, R11, R10, RZ, 0x3 ;  /* 0x0000000a0b0b7211 */ /* 0x000fe400078f18ff */
[----:B------:R-:W-:Y:S01]  /*0d20*/  LOP3.LUT R0, R0, 0x3fffffe, RZ, 0xc0, !PT ;  /* 0x03fffffe00007812 */ /* 0x000fe200078ec0ff */
[----:B------:R-:W-:Y:S01]  /*0d30*/  IMAD.IADD R12, R6, 0x1, -R3 ;  /* 0x00000001060c7824 */ /* 0x000fe200078e0a03 */
[----:B------:R-:W-:Y:S01]  /*0d40*/  LOP3.LUT R11, R11, 0xfffffff8, RZ, 0xc0, !PT ;  /* 0xfffffff80b0b7812 */ /* 0x000fe200078ec0ff */
[----:B------:R-:W-:Y:S01]  /*0d50*/  IMAD R3, R2, 0x8, R9 ;  /* 0x0000000802037824 */ /* 0x000fe200078e0209 */
[----:B------:R-:W-:Y:S01]  /*0d60*/  SHF.R.S32.HI R23, RZ, 0x3, R23 ;  /* 0x00000003ff177819 */ /* 0x000fe20000011417 */
[----:B------:R-:W-:Y:S01]  /*0d70*/  IMAD.IADD R0, R5, 0x1, -R0 ;  /* 0x0000000105007824 */ /* 0x000fe200078e0a00 */
[----:B------:R-:W-:Y:S01]  /*0d80*/  LEA.HI R7, R7, R28, RZ, 0x5 ;  /* 0x0000001c07077211 */ /* 0x000fe200078f28ff */
[----:B------:R-:W-:Y:S01]  /*0d90*/  STL [R1+0x44], R12 ;  /* 0x0000440c01007387 */ /* 0x000fe20000100800 */
[----:B------:R-:W-:Y:S01]  /*0da0*/  IADD3 R10, R10, -R11, RZ ;  /* 0x8000000b0a0a7210 */ /* 0x000fe20007ffe0ff */
[----:B------:R-:W-:Y:S01]  /*0db0*/  VIADD R5, R23, 0x60 ;  /* 0x0000006017057836 */ /* 0x000fe20000000000 */
[----:B------:R-:W-:Y:S01]  /*0dc0*/  SHF.R.S32.HI R7, RZ, 0x5, R7 ;  /* 0x00000005ff077819 */ /* 0x000fe20000011407 */
[----:B------:R0:W-:Y:S01]  /*0dd0*/  STL [R1+0xa0], R3 ;  /* 0x0000a00301007387 */ /* 0x0001e20000100800 */
[C---:B------:R-:W-:Y:S01]  /*0de0*/  IMAD.SHL.U32 R200, R12.reuse, 0x4, RZ ;  /* 0x000000040cc87824 */ /* 0x040fe200078e00ff */
[----:B------:R-:W-:Y:S01]  /*0df0*/  LEA.HI R2, R13, R13, RZ, 0x1 ;  /* 0x0000000d0d027211 */ /* 0x000fe200078f08ff */
[----:B------:R-:W-:Y:S01]  /*0e00*/  IMAD.SHL.U32 R18, R12, 0x8, RZ ;  /* 0x000000080c127824 */ /* 0x000fe200078e00ff */
[----:B------:R-:W-:Y:S01]  /*0e10*/  LOP3.LUT R30, R4, 0xfffffe00, RZ, 0xc0, !PT ;  /* 0xfffffe00041e7812 */ /* 0x000fe200078ec0ff */
[----:B------:R-:W-:Y:S01]  /*0e20*/  IMAD R7, R7, 0x10, R10 ;  /* 0x0000001007077824 */ /* 0x000fe200078e020a */
[----:B------:R-:W-:Y:S01]  /*0e30*/  SHF.R.S32.HI R10, RZ, 0x1f, R5 ;  /* 0x0000001fff0a7819 */ /* 0x000fe20000011405 */
[C---:B------:R-:W-:Y:S01]  /*0e40*/  VIADD R29, R23.reuse, 0x20 ;  /* 0x00000020171d7836 */ /* 0x040fe20000000000 */
[----:B------:R-:W-:Y:S01]  /*0e50*/  IADD3 R233, R200, 0x40, RZ ;  /* 0x00000040c8e97810 */ /* 0x000fe20007ffe0ff */
[C---:B------:R-:W-:Y:S01]  /*0e60*/  IMAD.SHL.U32 R22, R23.reuse, 0x40, RZ ;  /* 0x0000004017167824 */ /* 0x040fe200078e00ff */
[----:B------:R-:W-:Y:S01]  /*0e70*/  LOP3.LUT R2, R2, 0x1ffffffe, RZ, 0xc0, !PT ;  /* 0x1ffffffe02027812 */ /* 0x000fe200078ec0ff */
[----:B0-----:R-:W-:Y:S01]  /*0e80*/  VIADD R3, R23, 0x40 ;  /* 0x0000004017037836 */ /* 0x001fe20000000000 */
[----:B------:R-:W-:Y:S01]  /*0e90*/  LEA.HI R10, R10, R5, RZ, 0x3 ;  /* 0x000000050a0a7211 */ /* 0x000fe200078f18ff */
[----:B------:R-:W-:Y:S01]  /*0ea0*/  IMAD.SHL.U32 R5, R5, 0x40, RZ ;  /* 0x0000004005057824 */ /* 0x000fe200078e00ff */
[----:B------:R-:W-:Y:S01]  /*0eb0*/  LEA R24, R0, R7, 0x6 ;  /* 0x0000000700187211 */ /* 0x000fe200078e30ff */
[----:B------:R-:W-:Y:S01]  /*0ec0*/  IMAD.IADD R221, R200, 0x1, R233 ;  /* 0x00000001c8dd7824 */ /* 0x000fe200078e02e9 */
[----:B------:R-:W-:Y:S01]  /*0ed0*/  SHF.R.S32.HI R6, RZ, 0x1f, R3 ;  /* 0x0000001fff067819 */ /* 0x000fe20000011403 */
[----:B------:R-:W-:Y:S01]  /*0ee0*/  IMAD.IADD R2, R13, 0x1, -R2 ;  /* 0x000000010d027824 */ /* 0x000fe200078e0a02 */
[----:B------:R-:W-:Y:S01]  /*0ef0*/  LOP3.LUT R13, R5, 0x1c0, RZ, 0xc0, !PT ;  /* 0x000001c0050d7812 */ /* 0x000fe200078ec0ff */
[----:B------:R-:W-:Y:S01]  /*0f00*/  IMAD.SHL.U32 R14, R10, 0x40, RZ ;  /* 0x000000400a0e7824 */ /* 0x000fe200078e00ff */
[----:B------:R-:W-:Y:S01]  /*0f10*/  LEA.HI R6, R6, R3, RZ, 0x3 ;  /* 0x0000000306067211 */ /* 0x000fe200078f18ff */
[----:B------:R-:W-:Y:S01]  /*0f20*/  IMAD.SHL.U32 R3, R3, 0x40, RZ ;  /* 0x0000004003037824 */ /* 0x000fe200078e00ff */
[----:B------:R-:W-:Y:S01]  /*0f30*/  SHF.R.U32.HI R20, RZ, 0x3, R13 ;  /* 0x00000003ff147819 */ /* 0x000fe2000001160d */
[----:B------:R-:W-:Y:S01]  /*0f40*/  IMAD.SHL.U32 R0, R29, 0x40, RZ ;  /* 0x000000401d007824 */ /* 0x000fe200078e00ff */
[----:B------:R-:W-:Y:S01]  /*0f50*/  LOP3.LUT R17, R13, 0x38, R18, 0xf8, !PT ;  /* 0x000000380d117812 */ /* 0x000fe200078ef812 */
[----:B------:R-:W-:Y:S01]  /*0f60*/  IMAD.SHL.U32 R5, R6, 0x40, RZ ;  /* 0x0000004006057824 */ /* 0x000fe200078e00ff */
[----:B------:R-:W-:Y:S01]  /*0f70*/  SHF.R.S32.HI R6, RZ, 0x1f, R221 ;  /* 0x0000001fff067819 */ /* 0x000fe200000114dd */
[----:B------:R-:W-:Y:S01]  /*0f80*/  STL [R1+0x9c], R24 ;  /* 0x00009c1801007387 */ /* 0x000fe20000100800 */
[----:B------:R-:W-:Y:S01]  /*0f90*/  LOP3.LUT R15, R14, 0xfffffe00, RZ, 0xc0, !PT ;  /* 0xfffffe000e0f7812 */ /* 0x000fe200078ec0ff */
[----:B------:R-:W-:Y:S01]  /*0fa0*/  VIADD R234, R200, 0x20 ;  /* 0x00000020c8ea7836 */ /* 0x000fe20000000000 */
[----:B------:R-:W-:Y:S01]  /*0fb0*/  LEA.HI R9, R6, R221, RZ, 0x3 ;  /* 0x000000dd06097211 */ /* 0x000fe200078f18ff */
[----:B------:R-:W-:Y:S01]  /*0fc0*/  STL [R1+0x28], R30 ;  /* 0x0000281e01007387 */ /* 0x000fe20000100800 */
[----:B------:R-:W-:Y:S01]  /*0fd0*/  LOP3.LUT R11, R5, 0xfffffe00, RZ, 0xc0, !PT ;  /* 0xfffffe00050b7812 */ /* 0x000fe200078ec0ff */
[----:B------:R-:W-:Y:S01]  /*0fe0*/  VIADD R235, R200, 0x60 ;  /* 0x00000060c8eb7836 */ /* 0x000fe20000000000 */
[----:B------:R-:W-:-:S02]  /*0ff0*/  LOP3.LUT R5, R13, 0x38, R9, 0xf8, !PT ;  /* 0x000000380d057812 */ /* 0x000fc400078ef809 */
[----:B------:R-:W-:Y:S01]  /*1000*/  LOP3.LUT R21, R15, R17, R20, 0xf6, !PT ;  /* 0x000000110f157212 */ /* 0x000fe200078ef614 */
[----:B------:R-:W-:Y:S01]  /*1010*/  IMAD.MOV.U32 R17, RZ, RZ, RZ ;  /* 0x000000ffff117224 */ /* 0x000fe200078e00ff */
[----:B------:R-:W-:Y:S02]  /*1020*/  LOP3.LUT R3, R3, 0x1c0, RZ, 0xc0, !PT ;  /* 0x000001c003037812 */ /* 0x000fe400078ec0ff */
[----:B------:R-:W-:Y:S02]  /*1030*/  LOP3.LUT R20, R5, R20, RZ, 0x3c, !PT ;  /* 0x0000001405147212 */ /* 0x000fe400078e3cff */
[----:B------:R-:W-:Y:S02]  /*1040*/  SHF.R.S32.HI R5, RZ, 0x1f, R29 ;  /* 0x0000001fff057819 */ /* 0x000fe4000001141d */
[----:B------:R-:W-:Y:S02]  /*1050*/  SHF.R.U32.HI R10, RZ, 0x3, R3 ;  /* 0x00000003ff0a7819 */ /* 0x000fe40000011603 */
[----:B------:R-:W-:-:S02]  /*1060*/  LOP3.LUT R12, R3, 0x38, R18, 0xf8, !PT ;  /* 0x00000038030c7812 */ /* 0x000fc400078ef812 */
[----:B------:R-:W-:Y:S02]  /*1070*/  LOP3.LUT R3, R3, 0x38, R9, 0xf8, !PT ;  /* 0x0000003803037812 */ /* 0x000fe400078ef809 */
[----:B------:R-:W-:Y:S02]  /*1080*/  LEA.HI R5, R5, R29, RZ, 0x3 ;  /* 0x0000001d05057211 */ /* 0x000fe400078f18ff */
[----:B------:R-:W-:Y:S02]  /*1090*/  LEA.HI R6, R6, R221, RZ, 0x6 ;  /* 0x000000dd06067211 */ /* 0x000fe400078f30ff */
[----:B------:R-:W-:Y:S01]  /*10a0*/  LOP3.LUT R13, R11, R12, R10, 0xf6, !PT ;  /* 0x0000000c0b0d7212 */ /* 0x000fe200078ef60a */
[----:B------:R-:W-:Y:S01]  /*10b0*/  IMAD.SHL.U32 R5, R5, 0x40, RZ ;  /* 0x0000004005057824 */ /* 0x000fe200078e00ff */
[----:B------:R-:W-:Y:S01]  /*10c0*/  LOP3.LUT R29, R0, 0x1c0, RZ, 0xc0, !PT ;  /* 0x000001c0001d7812 */ /* 0x000fe200078ec0ff */
[----:B------:R-:W-:Y:S01]  /*10d0*/  IMAD.SHL.U32 R6, R6, 0x80, RZ ;  /* 0x0000008006067824 */ /* 0x000fe200078e00ff */
[----:B------:R-:W-:-:S02]  /*10e0*/  LOP3.LUT R10, R3, R10, RZ, 0x3c, !PT ;  /* 0x0000000a030a7212 */ /* 0x000fc400078e3cff */
[----:B------:R-:W-:Y:S02]  /*10f0*/  LOP3.LUT R3, R22, 0x1c0, RZ, 0xc0, !PT ;  /* 0x000001c016037812 */ /* 0x000fe400078ec0ff */
[----:B------:R-:W-:Y:S02]  /*1100*/  LOP3.LUT R0, R9, 0x38, RZ, 0xc0, !PT ;  /* 0x0000003809007812 */ /* 0x000fe400078ec0ff */
[----:B------:R-:W-:Y:S02]  /*1110*/  SHF.R.U32.HI R14, RZ, 0x3, R29 ;  /* 0x00000003ff0e7819 */ /* 0x000fe4000001161d */
[----:B------:R-:W-:Y:S02]  /*1120*/  LOP3.LUT R4, R29, 0x38, R9, 0xf8, !PT ;  /* 0x000000381d047812 */ /* 0x000fe400078ef809 */
[----:B------:R-:W-:Y:S02]  /*1130*/  SHF.R.U32.HI R31, RZ, 0x3, R3 ;  /* 0x00000003ff1f7819 */ /* 0x000fe40000011603 */
[----:B------:R-:W-:Y:S01]  /*1140*/  LOP3.LUT R0, R0, 0x1c0, R22, 0xf8, !PT ;  /* 0x000001c000007812 */ /* 0x000fe200078ef816 */
[----:B------:R-:W-:Y:S01]  /*1150*/  IMAD.MOV.U32 R22, RZ, RZ, RZ ;  /* 0x000000ffff167224 */ /* 0x000fe200078e00ff */
[----:B------:R-:W-:-:S02]  /*1160*/  LOP3.LUT R12, R5, 0xfffffe00, RZ, 0xc0, !PT ;  /* 0xfffffe00050c7812 */ /* 0x000fc400078ec0ff */
[----:B------:R-:W-:Y:S02]  /*1170*/  LOP3.LUT R7, R4, R14, RZ, 0x3c, !PT ;  /* 0x0000000e04077212 */ /* 0x000fe400078e3cff */
[----:B------:R-:W-:Y:S01]  /*1180*/  LOP3.LUT R6, R6, 0xffffe000, RZ, 0xc0, !PT ;  /* 0xffffe00006067812 */ /* 0x000fe200078ec0ff */
[----:B------:R-:W-:Y:S01]  /*1190*/  STL [R1+0x24], R12 ;  /* 0x0000240c01007387 */ /* 0x000fe20000100800 */
[----:B------:R-:W-:Y:S02]  /*11a0*/  MOV R4, UR4 ;  /* 0x0000000400047c02 */ /* 0x000fe40008000f00 */
[----:B------:R-:W-:Y:S01]  /*11b0*/  LOP3.LUT R5, R0, R31, RZ, 0x3c, !PT ;  /* 0x0000001f00057212 */ /* 0x000fe200078e3cff */
[----:B------:R-:W-:Y:S01]  /*11c0*/  STL [R1+0x54], RZ ;  /* 0x000054ff01007387 */ /* 0x000fe20000100800 */
[----:B------:R-:W-:Y:S01]  /*11d0*/  LOP3.LUT R3, R3, 0x38, R18, 0xf8, !PT ;  /* 0x0000003803037812 */ /* 0x000fe200078ef812 */
[----:B------:R-:W-:Y:S01]  /*11e0*/  VIADD R0, R16, 0x10400 ;  /* 0x0001040010007836 */ /* 0x000fe20000000000 */
[-C--:B------:R-:W-:Y:S01]  /*11f0*/  IADD3 R11, R10, R6.reuse, R11 ;  /* 0x000000060a0b7210 */ /* 0x080fe20007ffe00b */
[----:B------:R0:W-:Y:S01]  /*1200*/  STL [R1+0x20], R4 ;  /* 0x0000200401007387 */ /* 0x0001e20000100800 */
[----:B------:R-:W-:-:S02]  /*1210*/  IADD3 R15, R20, R6, R15 ;  /* 0x00000006140f7210 */ /* 0x000fc40007ffe00f */
[-C--:B------:R-:W-:Y:S02]  /*1220*/  IADD3 R7, R7, R6.reuse, R12 ;  /* 0x0000000607077210 */ /* 0x080fe40007ffe00c */
[----:B------:R-:W-:Y:S01]  /*1230*/  IADD3 R5, R5, R6, R30 ;  /* 0x0000000605057210 */ /* 0x000fe20007ffe01e */
[C---:B------:R-:W-:Y:S01]  /*1240*/  VIADD R6, R18.reuse, 0xc0 ;  /* 0x000000c012067836 */ /* 0x040fe20000000000 */
[----:B------:R-:W-:Y:S02]  /*1250*/  IADD3 R10, R18, 0x80, RZ ;  /* 0x00000080120a7810 */ /* 0x000fe40007ffe0ff */
[----:B------:R-:W-:Y:S01]  /*1260*/  SHF.R.S32.HI R20, RZ, 0x1f, R234 ;  /* 0x0000001fff147819 */ /* 0x000fe200000114ea */
[----:B------:R-:W-:Y:S01]  /*1270*/  IMAD R5, R5, 0x2, R0 ;  /* 0x0000000205057824 */ /* 0x000fe200078e0200 */
[----:B0-----:R-:W-:Y:S01]  /*1280*/  SHF.R.S32.HI R4, RZ, 0x1f, R23 ;  /* 0x0000001fff047819 */ /* 0x001fe20000011417 */
[----:B------:R0:W-:Y:S01]  /*1290*/  STL [R1+0xc], R10 ;  /* 0x00000c0a01007387 */ /* 0x0001e20000100800 */
[----:B------:R-:W-:-:S02]  /*12a0*/  LOP3.LUT R4, R30, R3, R31, 0xf6, !PT ;  /* 0x000000031e047212 */ /* 0x000fc400078ef61f */
[----:B------:R-:W-:Y:S01]  /*12b0*/  LOP3.LUT R8, R8, 0x7ffffffc, RZ, 0xc0, !PT ;  /* 0x7ffffffc08087812 */ /* 0x000fe200078ec0ff */
[----:B------:R1:W-:Y:S01]  /*12c0*/  STL [R1+0x10], R6 ;  /* 0x0000100601007387 */ /* 0x0003e20000100800 */
[----:B------:R-:W-:Y:S02]  /*12d0*/  LOP3.LUT R3, R29, 0x38, R18, 0xf8, !PT ;  /* 0x000000381d037812 */ /* 0x000fe400078ef812 */
[----:B------:R-:W-:Y:S01]  /*12e0*/  SHF.R.S32.HI R29, RZ, 0x1f, R233 ;  /* 0x0000001fff1d7819 */ /* 0x000fe200000114e9 */
[----:B------:R-:W-:Y:S01]  /*12f0*/  STL [R1+0x3c], R4 ;  /* 0x00003c0401007387 */ /* 0x000fe20000100800 */
[----:B------:R-:W-:Y:S01]  /*1300*/  IMAD.IADD R8, R28, 0x1, -R8 ;  /* 0x000000011c087824 */ /* 0x000fe200078e0a08 */
[----:B0-----:R-:W-:Y:S02]  /*1310*/  SHF.R.S32.HI R10, RZ, 0x1f, R10 ;  /* 0x0000001fff0a7819 */ /* 0x001fe4000001140a */
[----:B------:R0:W-:Y:S01]  /*1320*/  STL [R1+0x74], R20 ;  /* 0x0000741401007387 */ /* 0x0001e20000100800 */
[----:B------:R-:W-:Y:S01]  /*1330*/  LOP3.LUT R3, R12, R3, R14, 0xf6, !PT ;  /* 0x000000030c037212 */ /* 0x000fe200078ef60e */
[----:B------:R-:W-:Y:S01]  /*1340*/  IMAD.SHL.U32 R230, R8, 0x2, RZ ;  /* 0x0000000208e67824 */ /* 0x000fe200078e00ff */
[----:B-1----:R-:W-:Y:S01]  /*1350*/  SHF.R.S32.HI R6, RZ, 0x1f, R6 ;  /* 0x0000001fff067819 */ /* 0x002fe20000011406 */
[----:B------:R-:W-:Y:S01]  /*1360*/  STL [R1+0x70], R29 ;  /* 0x0000701d01007387 */ /* 0x000fe20000100800 */
[--C-:B------:R-:W-:Y:S01]  /*1370*/  IMAD R8, R13, 0x2, R0.reuse ;  /* 0x000000020d087824 */ /* 0x100fe200078e0200 */
[----:B------:R-:W-:Y:S01]  /*1380*/  LEA R7, R7, R0, 0x1 ;  /* 0x0000000007077211 */ /* 0x000fe200078e08ff */
[----:B------:R-:W-:Y:S01]  /*1390*/  IMAD R3, R3, 0x2, R0 ;  /* 0x0000000203037824 */ /* 0x000fe200078e0200 */
[----:B------:R-:W-:Y:S01]  /*13a0*/  LOP3.LUT R43, R9, 0xfffffff8, RZ, 0xc0, !PT ;  /* 0xfffffff8092b7812 */ /* 0x000fe200078ec0ff */
[C---:B------:R-:W-:Y:S01]  /*13b0*/  VIADD R42, R230.reuse, 0x8 ;  /* 0x00000008e62a7836 */ /* 0x040fe20000000000 */
[----:B0-----:R-:W-:Y:S01]  /*13c0*/  SHF.R.S32.HI R20, RZ, 0x1f, R235 ;  /* 0x0000001fff147819 */ /* 0x001fe200000114eb */
[C---:B------:R-:W-:Y:S01]  /*13d0*/  VIADD R41, R230.reuse, 0x10 ;  /* 0x00000010e6297836 */ /* 0x040fe20000000000 */
[C---:B------:R-:W-:Y:S01]  /*13e0*/  IADD3 R40, R230.reuse, 0x18, RZ ;  /* 0x00000018e6287810 */ /* 0x040fe20007ffe0ff */
[C---:B------:R-:W-:Y:S01]  /*13f0*/  VIADD R39, R230.reuse, 0x20 ;  /* 0x00000020e6277836 */ /* 0x040fe20000000000 */
[----:B------:R-:W-:Y:S01]  /*1400*/  SHF.R.S32.HI R44, RZ, 0x1f, R43 ;  /* 0x0000001fff2c7819 */ /* 0x000fe2000001142b */
[----:B------:R0:W-:Y:S01]  /*1410*/  STL [R1+0x6c], R20 ;  /* 0x00006c1401007387 */ /* 0x0001e20000100800 */
[C---:B------:R-:W-:Y:S01]  /*1420*/  VIADD R38, R230.reuse, 0x28 ;  /* 0x00000028e6267836 */ /* 0x040fe20000000000 */
[C---:B------:R-:W-:Y:S01]  /*1430*/  IADD3 R33, R230.reuse, 0x50, RZ ;  /* 0x00000050e6217810 */ /* 0x040fe20007ffe0ff */
[C---:B------:R-:W-:Y:S01]  /*1440*/  VIADD R37, R230.reuse, 0x30 ;  /* 0x00000030e6257836 */ /* 0x040fe20000000000 */
[----:B------:R-:W-:Y:S01]  /*1450*/  STL [R1+0x64], R10 ;  /* 0x0000640a01007387 */ /* 0x000fe20000100800 */
[C---:B------:R-:W-:Y:S01]  /*1460*/  VIADD R36, R230.reuse, 0x38 ;  /* 0x00000038e6247836 */ /* 0x040fe20000000000 */
[----:B------:R-:W-:Y:S01]  /*1470*/  SHF.R.S32.HI R19, RZ, 0x1f, R18 ;  /* 0x0000001fff137819 */ /* 0x000fe20000011412 */
[C---:B------:R-:W-:Y:S01]  /*1480*/  VIADD R35, R230.reuse, 0x40 ;  /* 0x00000040e6237836 */ /* 0x040fe20000000000 */
[----:B------:R1:W-:Y:S01]  /*1490*/  STL [R1+0x60], R6 ;  /* 0x0000600601007387 */ /* 0x0003e20000100800 */
[C---:B------:R-:W-:Y:S01]  /*14a0*/  VIADD R34, R230.reuse, 0x48 ;  /* 0x00000048e6227836 */ /* 0x040fe20000000000 */
[C---:B0-----:R-:W-:Y:S01]  /*14b0*/  IADD3 R20, R230.reuse, 0x88, RZ ;  /* 0x00000088e6147810 */ /* 0x041fe20007ffe0ff */
[C---:B------:R-:W-:Y:S01]  /*14c0*/  VIADD R32, R230.reuse, 0x58 ;  /* 0x00000058e6207836 */ /* 0x040fe20000000000 */
[----:B------:R0:W-:Y:S01]  /*14d0*/  STL [R1+0x8c], R8 ;  /* 0x00008c0801007387 */ /* 0x0001e20000100800 */
[----:B------:R-:W-:-:S02]  /*14e0*/  VIADD R31, R230, 0x60 ;  /* 0x00000060e61f7836 */ /* 0x000fc40000000000 */
[C---:B------:R-:W-:Y:S02]  /*14f0*/  VIADD R30, R230.reuse, 0x68 ;  /* 0x00000068e61e7836 */ /* 0x040fe40000000000 */
[C---:B------:R-:W-:Y:S02]  /*1500*/  VIADD R29, R230.reuse, 0x70 ;  /* 0x00000070e61d7836 */ /* 0x040fe40000000000 */
[----:B-1----:R-:W-:Y:S02]  /*1510*/  IMAD R6, R21, 0x2, R0 ;  /* 0x0000000215067824 */ /* 0x002fe400078e0200 */
[C---:B------:R-:W-:Y:S02]  /*1520*/  VIADD R28, R230.reuse, 0x78 ;  /* 0x00000078e61c7836 */ /* 0x040fe40000000000 */
[C---:B------:R-:W-:Y:S01]  /*1530*/  VIADD R21, R230.reuse, 0x80 ;  /* 0x00000080e6157836 */ /* 0x040fe20000000000 */
[----:B------:R1:W-:Y:S01]  /*1540*/  STL [R1+0x84], R6 ;  /* 0x0000840601007387 */ /* 0x0003e20000100800 */
[----:B------:R-:W-:-:S02]  /*1550*/  VIADD R14, R230, 0x98 ;  /* 0x00000098e60e7836 */ /* 0x000fc40000000000 */
[C---:B------:R-:W-:Y:S01]  /*1560*/  VIADD R13, R230.reuse, 0xa0 ;  /* 0x000000a0e60d7836 */ /* 0x040fe20000000000 */
[----:B------:R2:W-:Y:S01]  /*1570*/  STL [R1+0x94], R3 ;  /* 0x0000940301007387 */ /* 0x0005e20000100800 */
[C---:B------:R-:W-:Y:S02]  /*1580*/  VIADD R12, R230.reuse, 0xa8 ;  /* 0x000000a8e60c7836 */ /* 0x040fe40000000000 */
[C---:B------:R-:W-:Y:S01]  /*1590*/  VIADD R10, R230.reuse, 0xb8 ;  /* 0x000000b8e60a7836 */ /* 0x040fe20000000000 */
[----:B------:R3:W-:Y:S01]  /*15a0*/  STL [R1+0x90], R7 ;  /* 0x0000900701007387 */ /* 0x0007e20000100800 */
[C---:B0-----:R-:W-:Y:S02]  /*15b0*/  VIADD R8, R230.reuse, 0xc8 ;  /* 0x000000c8e6087836 */ /* 0x041fe40000000000 */
[----:B-1----:R-:W-:Y:S02]  /*15c0*/  IMAD R6, R11, 0x2, R0 ;  /* 0x000000020b067824 */ /* 0x002fe400078e0200 */
[----:B------:R-:W-:-:S02]  /*15d0*/  VIADD R11, R230, 0xb0 ;  /* 0x000000b0e60b7836 */ /* 0x000fc40000000000 */
[--C-:B--2---:R-:W-:Y:S01]  /*15e0*/  IMAD R3, R15, 0x2, R0.reuse ;  /* 0x000000020f037824 */ /* 0x104fe200078e0200 */
[----:B------:R0:W-:Y:S01]  /*15f0*/  STL [R1+0x88], R6 ;  /* 0x0000880601007387 */ /* 0x0001e20000100800 */
[----:B------:R-:W-:Y:S02]  /*1600*/  IMAD R0, R4, 0x2, R0 ;  /* 0x0000000204007824 */ /* 0x000fe400078e0200 */
[C---:B------:R-:W-:Y:S01]  /*1610*/  VIADD R15, R230.reuse, 0x90 ;  /* 0x00000090e60f7836 */ /* 0x040fe20000000000 */
[----:B------:R1:W-:Y:S01]  /*1620*/  STL [R1+0x80], R3 ;  /* 0x0000800301007387 */ /* 0x0003e20000100800 */
[C---:B---3--:R-:W-:Y:S02]  /*1630*/  VIADD R7, R230.reuse, 0xd0 ;  /* 0x000000d0e6077836 */ /* 0x048fe40000000000 */
[C---:B------:R-:W-:Y:S01]  /*1640*/  VIADD R4, R230.reuse, 0xe8 ;  /* 0x000000e8e6047836 */ /* 0x040fe20000000000 */
[----:B------:R2:W-:Y:S01]  /*1650*/  STL [R1+0x98], R5 ;  /* 0x0000980501007387 */ /* 0x0005e20000100800 */
[----:B0-----:R-:W-:-:S03]  /*1660*/  VIADD R6, R230, 0xd8 ;  /* 0x000000d8e6067836 */ /* 0x001fc60000000000 */
[----:B------:R0:W-:Y:S01]  /*1670*/  STL [R1+0x30], R0 ;  /* 0x0000300001007387 */ /* 0x0001e20000100800 */
[----:B-1----:R-:W-:Y:S02]  /*1680*/  SHF.R.S32.HI R3, RZ, 0x3, R9 ;  /* 0x00000003ff037819 */ /* 0x002fe40000011409 */
[C---:B------:R-:W-:Y:S01]  /*1690*/  IADD3 R9, R230.reuse, 0xc0, RZ ;  /* 0x000000c0e6097810 */ /* 0x040fe20007ffe0ff */
[----:B--2---:R-:W-:Y:S02]  /*16a0*/  VIADD R5, R230, 0xe0 ;  /* 0x000000e0e6057836 */ /* 0x004fe40000000000 */
[----:B------:R1:W-:Y:S01]  /*16b0*/  STL [R1+0x48], R3 ;  /* 0x0000480301007387 */ /* 0x0003e20000100800 */
[----:B0-----:R-:W-:-:S03]  /*16c0*/  SHF.R.S32.HI R0, RZ, 0x1f, R230 ;  /* 0x0000001fff007819 */ /* 0x001fc600000114e6 */
[----:B------:R0:W-:Y:S01]  /*16d0*/  STL [R1+0x5c], R43 ;  /* 0x00005c2b01007387 */ /* 0x0001e20000100800 */
[----:B------:R-:W-:-:S03]  /*16e0*/  IADD3 R0, R230, 0xf8, RZ ;  /* 0x000000f8e6007810 */ /* 0x000fc60007ffe0ff */
[----:B------:R2:W-:Y:S01]  /*16f0*/  STL [R1+0x78], R44 ;  /* 0x0000782c01007387 */ /* 0x0005e20000100800 */
[----:B-1----:R-:W-:Y:S01]  /*1700*/  VIADD R3, R230, 0xf0 ;  /* 0x000000f0e6037836 */ /* 0x002fe20000000000 */
[----:B0-----:R-:W-:Y:S02]  /*1710*/  SHF.R.S32.HI R43, RZ, 0x1f, R42 ;  /* 0x0000001fff2b7819 */ /* 0x001fe4000001142a */
[----:B------:R-:W-:Y:S02]  /*1720*/  SHF.R.S32.HI R42, RZ, 0x1f, R41 ;  /* 0x0000001fff2a7819 */ /* 0x000fe40000011429 */
[----:B------:R-:W-:Y:S02]  /*1730*/  SHF.R.S32.HI R41, RZ, 0x1f, R40 ;  /* 0x0000001fff297819 */ /* 0x000fe40000011428 */
[----:B------:R-:W-:Y:S02]  /*1740*/  SHF.R.S32.HI R40, RZ, 0x1f, R39 ;  /* 0x0000001fff287819 */ /* 0x000fe40000011427 */
        /* <DEDUP_REMOVED lines=26> */
[----:B------:R-:W-:Y:S01]  /*18f0*/  SHF.R.S32.HI R3, RZ, 0x1f, R0 ;  /* 0x0000001fff037819 */ /* 0x000fe20000011400 */
[----:B------:R-:W-:-:S05]  /*1900*/  IMAD R0, R2, 0x8, R24 ;  /* 0x0000000802007824 */ /* 0x000fca00078e0218 */
[----:B------:R2:W-:Y:S02]  /*1910*/  STL [R1+0x34], R0 ;  /* 0x0000340001007387 */ /* 0x0005e40000100800 */
.L_x_1822:
[----:B------:R-:W-:Y:S01]  /*1920*/  ULDC.64 UR4, c[0x0][0xa28] ;  /* 0x00028a0000047ab9 */ /* 0x000fe20000000a00 */
[----:B0--3--:R-:W0:Y:S01]  /*1930*/  LDC.64 R4, c[0x0][0xa08] ;  /* 0x00028200ff047b82 */ /* 0x009e220000000a00 */
[----:B------:R-:W-:Y:S01]  /*1940*/  ISETP.NE.U32.AND P0, PT, RZ, UR4, PT ;  /* 0x00000004ff007c0c */ /* 0x000fe2000bf05070 */
[----:B-1----:R-:W-:Y:S01]  /*1950*/  IMAD.MOV.U32 R8, RZ, RZ, RZ ;  /* 0x000000ffff087224 */ /* 0x002fe200078e00ff */
[----:B------:R-:W-:Y:S01]  /*1960*/  ULDC.64 UR6, c[0x0][0x208] ;  /* 0x0000820000067ab9 */ /* 0x000fe20000000a00 */
[----:B------:R-:W-:Y:S01]  /*1970*/  IMAD.MOV.U32 R28, RZ, RZ, RZ ;  /* 0x000000ffff1c7224 */ /* 0x000fe200078e00ff */
[----:B------:R-:W-:Y:S01]  /*1980*/  ISETP.NE.AND.EX P0, PT, RZ, UR5, PT, P0 ;  /* 0x00000005ff007c0c */ /* 0x000fe2000bf05300 */
[----:B------:R-:W-:Y:S02]  /*1990*/  ULDC.64 UR4, c[0x0][0xa18] ;  /* 0x0002860000047ab9 */ /* 0x000fe40000000a00 */
[----:B------:R-:W-:-:S04]  /*19a0*/  ISETP.NE.U32.AND P1, PT, RZ, UR4, PT ;  /* 0x00000004ff007c0c */ /* 0x000fc8000bf25070 */
[----:B------:R-:W-:Y:S01]  /*19b0*/  ISETP.NE.AND.EX P1, PT, RZ, UR5, PT, P1 ;  /* 0x00000005ff007c0c */ /* 0x000fe2000bf25310 */
[----:B------:R-:W-:Y:S02]  /*19c0*/  ULDC.64 UR4, c[0x0][0xa08] ;  /* 0x0002820000047ab9 */ /* 0x000fe40000000a00 */
[----:B------:R-:W-:-:S03]  /*19d0*/  ISETP.NE.U32.AND P3, PT, RZ, UR4, PT ;  /* 0x00000004ff007c0c */ /* 0x000fc6000bf65070 */
[----:B------:R-:W1:Y:S01]  /*19e0*/  @P0 LDC.64 R6, c[0x0][0xa28] ;  /* 0x00028a00ff060b82 */ /* 0x000e620000000a00 */
[----:B------:R-:W-:Y:S02]  /*19f0*/  LOP3.LUT R30, R26, 0xffff, RZ, 0xc0, !PT ;  /* 0x0000ffff1a1e7812 */ /* 0x000fe400078ec0ff */
[----:B------:R-:W-:Y:S01]  /*1a00*/  ISETP.NE.AND.EX P3, PT, RZ, UR5, PT, P3 ;  /* 0x00000005ff007c0c */ /* 0x000fe2000bf65330 */
[----:B------:R3:W-:Y:S01]  /*1a10*/  STL [R1+0x50], R27 ;  /* 0x0000501b01007387 */ /* 0x0007e20000100800 */
[----:B0-----:R-:W-:-:S03]  /*1a20*/  IMAD.WIDE R4, R27, 0x4, R4 ;  /* 0x000000041b047825 */ /* 0x001fc600078e0204 */
[----:B----4-:R-:W0:Y:S01]  /*1a30*/  @P1 LDC.64 R2, c[0x0][0xa18] ;  /* 0x00028600ff021b82 */ /* 0x010e220000000a00 */
[----:B------:R-:W-:Y:S01]  /*1a40*/  ULDC UR4, c[0x0][0x288] ;  /* 0x0000a20000047ab9 */ /* 0x000fe20000000800 */
[----:B------:R3:W-:Y:S01]  /*1a50*/  STL [R1+0x40], R30 ;  /* 0x0000401e01007387 */ /* 0x0007e20000100800 */
[----:B------:R-:W-:Y:S01]  /*1a60*/  IMAD.U32 R219, RZ, RZ, UR4 ;  /* 0x00000004ffdb7e24 */ /* 0x000fe2000f8e00ff */
[----:B------:R-:W-:Y:S02]  /*1a70*/  ULDC.64 UR4, c[0x0][0x418] ;  /* 0x0001060000047ab9 */ /* 0x000fe40000000a00 */
[----:B------:R-:W-:Y:S02]  /*1a80*/  UISETP.NE.U32.AND UP0, UPT, UR4, URZ, UPT ;  /* 0x0000003f0400728c */ /* 0x000fe4000bf05070 */
[----:B-----5:R-:W5:Y:S01]  /*1a90*/  @P3 LDG.E R28, desc[UR6][R4.64] ;  /* 0x00000006041c3981 */ /* 0x020f62000c1e1900 */
[----:B------:R-:W-:Y:S01]  /*1aa0*/  ULDC UR4, c[0x0][0x424] ;  /* 0x0001090000047ab9 */ /* 0x000fe20000000800 */
[----:B------:R-:W-:Y:S01]  /*1ab0*/  UISETP.NE.AND.EX UP0, UPT, UR5, URZ, UPT, UP0 ;  /* 0x0000003f0500728c */ /* 0x000fe2000bf05300 */
[----:B--2---:R-:W-:-:S02]  /*1ac0*/  LOP3.LUT R0, R26, 0xff0000, RZ, 0xc0, !PT ;  /* 0x00ff00001a007812 */ /* 0x004fc400078ec0ff */
[----:B------:R-:W-:Y:S01]  /*1ad0*/  ULDC UR5, c[0x0][0x2f0] ;  /* 0x0000bc0000057ab9 */ /* 0x000fe20000000800 */
[----:B-1----:R-:W-:Y:S01]  /*1ae0*/  @P0 IMAD.WIDE R6, R27, 0x4, R6 ;  /* 0x000000041b060825 */ /* 0x002fe200078e0206 */
[----:B------:R-:W-:-:S04]  /*1af0*/  USEL UR4, UR4, 0x1, UP0 ;  /* 0x0000000104047887 */ /* 0x000fc80008000000 */
[----:B------:R1:W5:Y:S01]  /*1b00*/  @P0 LDG.E R8, desc[UR6][R6.64] ;  /* 0x0000000606080981 */ /* 0x000362000c1e1900 */
[----:B0-----:R-:W-:-:S05]  /*1b10*/  @P1 IMAD.WIDE R2, R27, 0x4, R2 ;  /* 0x000000041b021825 */ /* 0x001fca00078e0202 */
[----:B------:R0:W5:Y:S01]  /*1b20*/  @P1 LDG.E R219, desc[UR6][R2.64] ;  /* 0x0000000602db1981 */ /* 0x000162000c1e1900 */
[----:B------:R-:W-:Y:S01]  /*1b30*/  ULDC.64 UR6, c[0x0][0xa20] ;  /* 0x0002880000067ab9 */ /* 0x000fe20000000a00 */
[----:B-1----:R-:W-:Y:S02]  /*1b40*/  LOP3.LUT R6, R26, 0xff000000, RZ, 0xc0, !PT ;  /* 0xff0000001a067812 */ /* 0x002fe400078ec0ff */
[----:B------:R-:W-:Y:S01]  /*1b50*/  ISETP.NE.U32.AND P2, PT, RZ, UR6, PT ;  /* 0x00000006ff007c0c */ /* 0x000fe2000bf45070 */
[----:B------:R-:W-:-:S03]  /*1b60*/  UIMAD UR4, UR4, UR5, URZ ;  /* 0x00000005040472a4 */ /* 0x000fc6000f8e023f */
[----:B------:R-:W-:Y:S01]  /*1b70*/  ISETP.NE.AND.EX P2, PT, RZ, UR7, PT, P2 ;  /* 0x00000007ff007c0c */ /* 0x000fe2000bf45320 */
[----:B------:R-:W-:Y:S01]  /*1b80*/  ULDC UR5, c[0x0][0x348] ;  /* 0x0000d20000057ab9 */ /* 0x000fe20000000800 */
[----:B0-----:R-:W-:-:S04]  /*1b90*/  SHF.R.U32.HI R3, RZ, 0x8, R6 ;  /* 0x00000008ff037819 */ /* 0x001fc80000011606 */
[----:B------:R-:W-:Y:S01]  /*1ba0*/  LEA.HI R11, R0, R3, RZ, 0x10 ;  /* 0x00000003000b7211 */ /* 0x000fe200078f80ff */
[----:B---3--:R-:W-:Y:S06]  /*1bb0*/  @P1 BRA `(.L_x_1527) ;  /* 0x0000000000281947 */ /* 0x008fec0003800000 */
        /* <DEDUP_REMOVED lines=10> */
.L_x_1527:
[----:B------:R-:W-:Y:S01]  /*1c60*/  IMAD.U32 R2, RZ, RZ, UR5 ;  /* 0x00000005ff027e24 */ /* 0x000fe2000f8e00ff */
[----:B------:R-:W-:Y:S01]  /*1c70*/  MOV R29, UR4 ;  /* 0x00000004001d7c02 */ /* 0x000fe20008000f00 */
[----:B------:R-:W-:Y:S06]  /*1c80*/  @!P2 BRA `(.L_x_1528) ;  /* 0x000000000014a947 */ /* 0x000fec0003800000 */
[----:B------:R-:W0:Y:S01]  /*1c90*/  LDC.64 R4, c[0x0][0xa20] ;  /* 0x00028800ff047b82 */ /* 0x000e220000000a00 */
[----:B------:R-:W-:Y:S01]  /*1ca0*/  ULDC.64 UR4, c[0x0][0x208] ;  /* 0x0000820000047ab9 */ /* 0x000fe20000000a00 */
[----:B0-----:R-:W-:-:S05]  /*1cb0*/  IMAD.WIDE R4, R27, 0x4, R4 ;  /* 0x000000041b047825 */ /* 0x001fca00078e0204 */
[----:B------:R0:W5:Y:S01]  /*1cc0*/  LDG.E R29, desc[UR4][R4.64] ;  /* 0x00000004041d7981 */ /* 0x000162000c1e1900 */
[----:B------:R-:W-:Y:S05]  /*1cd0*/  BRA `(.L_x_1529) ;  /* 0x0000000000147947 */ /* 0x000fea0003800000 */
.L_x_1528:
[----:B------:R-:W-:Y:S05]  /*1ce0*/  @!P3 BRA `(.L_x_1529) ;  /* 0x000000000010b947 */ /* 0x000fea0003800000 */
[----:B------:R-:W-:Y:S02]  /*1cf0*/  ULDC.64 UR4, c[0x0][0x208] ;  /* 0x0000820000047ab9 */ /* 0x000fe40000000a00 */
[----:B------:R-:W2:Y:S04]  /*1d00*/  LDG.E R0, desc[UR4][R4.64] ;  /* 0x0000000404007981 */ /* 0x000ea8000c1e1900 */
[----:B------:R-:W2:Y:S02]  /*1d10*/  LDG.E R29, desc[UR4][R4.64+0x4] ;  /* 0x00000404041d7981 */ /* 0x000ea4000c1e1900 */
[----:B--2---:R-:W-:-:S07]  /*1d20*/  IMAD.IADD R29, R29, 0x1, -R0 ;  /* 0x000000011d1d7824 */ /* 0x004fce00078e0a00 */
.L_x_1529:
[----:B------:R-:W-:Y:S01]  /*1d30*/  ULDC.64 UR4, c[0x0][0xa10] ;  /* 0x0002840000047ab9 */ /* 0x000fe20000000a00 */
[----:B------:R-:W-:Y:S01]  /*1d40*/  ULDC.64 UR6, c[0x0][0x208] ;  /* 0x0000820000067ab9 */ /* 0x000fe20000000a00 */
[----:B------:R-:W-:Y:S01]  /*1d50*/  ISETP.NE.U32.AND P0, PT, RZ, UR4, PT ;  /* 0x00000004ff007c0c */ /* 0x000fe2000bf05070 */
[----:B------:R-:W1:Y:S03]  /*1d60*/  LDC R9, c[0x0][0x448] ;  /* 0x00011200ff097b82 */ /* 0x000e660000000800 */
[----:B------:R-:W-:Y:S01]  /*1d70*/  ISETP.NE.AND.EX P0, PT, RZ, UR5, PT, P0 ;  /* 0x00000005ff007c0c */ /* 0x000fe2000bf05300 */
[----:B------:R-:W-:Y:S02]  /*1d80*/  ULDC.64 UR4, c[0x0][0xa30] ;  /* 0x00028c0000047ab9 */ /* 0x000fe40000000a00 */
[----:B------:R-:W-:-:S04]  /*1d90*/  ISETP.NE.U32.AND P1, PT, RZ, UR4, PT ;  /* 0x00000004ff007c0c */ /* 0x000fc8000bf25070 */
[----:B------:R-:W-:-:S06]  /*1da0*/  ISETP.NE.AND.EX P1, PT, RZ, UR5, PT, P1 ;  /* 0x00000005ff007c0c */ /* 0x000fcc000bf25310 */
[----:B------:R-:W2:Y:S08]  /*1db0*/  @P0 LDC.64 R6, c[0x0][0xa10] ;  /* 0x00028400ff060b82 */ /* 0x000eb00000000a00 */
[----:B0-----:R-:W0:Y:S01]  /*1dc0*/  @P1 LDC.64 R4, c[0x0][0xa30] ;  /* 0x00028c00ff041b82 */ /* 0x001e220000000a00 */
[----:B--2---:R-:W-:-:S05]  /*1dd0*/  @P0 IMAD.WIDE R6, R27, 0x4, R6 ;  /* 0x000000041b060825 */ /* 0x004fca00078e0206 */
[----:B------:R-:W2:Y:S04]  /*1de0*/  @P0 LDG.E R0, desc[UR6][R6.64] ;  /* 0x0000000606000981 */ /* 0x000ea8000c1e1900 */
[----:B------:R-:W2:Y:S01]  /*1df0*/  @P0 LDG.E R3, desc[UR6][R6.64+0x4] ;  /* 0x0000040606030981 */ /* 0x000ea2000c1e1900 */
[----:B-----5:R-:W-:Y:S02]  /*1e00*/  IMAD.MOV.U32 R101, RZ, RZ, R29 ;  /* 0x000000ffff657224 */ /* 0x020fe400078e001d */
[----:B0-----:R-:W-:-:S05]  /*1e10*/  @P1 IMAD.WIDE R4, R27, 0x4, R4 ;  /* 0x000000041b041825 */ /* 0x001fca00078e0204 */
[----:B------:R0:W5:Y:S01]  /*1e20*/  @P1 LDG.E R101, desc[UR6][R4.64] ;  /* 0x0000000604651981 */ /* 0x000162000c1e1900 */
[----:B-1----:R-:W-:Y:S01]  /*1e30*/  ISETP.NE.AND P1, PT, R9, 0x1, PT ;  /* 0x000000010900780c */ /* 0x002fe20003f25270 */
[----:B------:R-:W-:Y:S02]  /*1e40*/  IMAD.SHL.U32 R12, R25, 0x80, RZ ;  /* 0x00000080190c7824 */ /* 0x000fe400078e00ff */
[----:B------:R-:W-:-:S03]  /*1e50*/  IMAD.IADD R13, R29, 0x1, -R8 ;  /* 0x000000011d0d7824 */ /* 0x000fc600078e0a08 */
[----:B------:R1:W-:Y:S01]  /*1e60*/  STL [R1+0x14], R12 ;  /* 0x0000140c01007387 */ /* 0x0003e20000100800 */
[----:B0-----:R-:W0:Y:S08]  /*1e70*/  LDC.64 R4, c[0x0][0x9e0] ;  /* 0x00027800ff047b82 */ /* 0x001e300000000a00 */
[----:B------:R-:W3:Y:S08]  /*1e80*/  @P1 LDC R9, c[0x0][0x44c] ;  /* 0x00011300ff091b82 */ /* 0x000ef00000000800 */
[----:B------:R-:W4:Y:S01]  /*1e90*/  @P1 LDC R10, c[0x0][0x450] ;  /* 0x00011400ff0a1b82 */ /* 0x000f220000000800 */
[----:B0-----:R-:W-:Y:S01]  /*1ea0*/  ISETP.GE.AND P2, PT, R5, 0x1, PT ;  /* 0x000000010500780c */ /* 0x001fe20003f46270 */
[----:B--2---:R-:W-:-:S02]  /*1eb0*/  @P0 IMAD.IADD R2, R3, 0x1, -R0 ;  /* 0x0000000103020824 */ /* 0x004fc400078e0a00 */
[----:B------:R-:W-:-:S03]  /*1ec0*/  VIADD R0, R12, 0x7f ;  /* 0x0000007f0c007836 */ /* 0x000fc60000000000 */
[----:B------:R-:W-:Y:S01]  /*1ed0*/  IADD3 R220, R13, R2, RZ ;  /* 0x000000020ddc7210 */ /* 0x000fe20007ffe0ff */
[----:B---3--:R-:W-:-:S03]  /*1ee0*/  @P1 IMAD.HI.U32 R3, R0, R9, RZ ;  /* 0x0000000900031227 */ /* 0x008fc600078e00ff */
[C---:B------:R-:W-:Y:S01]  /*1ef0*/  IADD3 R7, R220.reuse, 0x1, -R219 ;  /* 0x00000001dc077810 */ /* 0x040fe20007ffe8db */
[----:B------:R-:W-:Y:S01]  /*1f00*/  IMAD.MOV.U32 R6, RZ, RZ, R0 ;  /* 0x000000ffff067224 */ /* 0x000fe200078e0000 */
[----:B----4-:R-:W-:Y:S01]  /*1f10*/  @P1 SHF.R.U32.HI R6, RZ, R10, R3 ;  /* 0x0000000aff061219 */ /* 0x010fe20000011603 */
[----:B------:R-:W-:-:S04]  /*1f20*/  VIADD R0, R220, 0x3f ;  /* 0x0000003fdc007836 */ /* 0x000fc80000000000 */
[----:B------:R-:W-:Y:S01]  /*1f30*/  IMAD.IADD R9, R7, 0x1, R6 ;  /* 0x0000000107097824 */ /* 0x000fe200078e0206 */
[----:B------:R-:W-:-:S03]  /*1f40*/  SHF.R.S32.HI R3, RZ, 0x1f, R0 ;  /* 0x0000001fff037819 */ /* 0x000fc60000011400 */
[----:B------:R-:W-:Y:S01]  /*1f50*/  IMAD.IADD R4, R9, 0x1, R4 ;  /* 0x0000000109047824 */ /* 0x000fe200078e0204 */
[----:B------:R-:W-:-:S04]  /*1f60*/  LEA.HI R3, R3, R0, RZ, 0x6 ;  /* 0x0000000003037211 */ /* 0x000fc800078f30ff */
[----:B------:R-:W-:Y:S01]  /*1f70*/  SHF.R.S32.HI R104, RZ, 0x6, R3 ;  /* 0x00000006ff687819 */ /* 0x000fe20000011403 */
[----:B-1----:R-:W-:Y:S06]  /*1f80*/  @!P2 BRA `(.L_x_1530) ;  /* 0x000000000048a947 */ /* 0x002fec0003800000 */
[C---:B------:R-:W-:Y:S01]  /*1f90*/  ISETP.GT.AND P0, PT, R9.reuse, RZ, PT ;  /* 0x000000ff0900720c */ /* 0x040fe20003f04270 */
[----:B------:R-:W-:Y:S01]  /*1fa0*/  BSSY B0, `(.L_x_1531) ;  /* 0x000000e000007945 */ /* 0x000fe20003800000 */
[----:B------:R-:W-:-:S11]  /*1fb0*/  VIADD R0, R9, 0xffffffff ;  /* 0xffffffff09007836 */ /* 0x000fd60000000000 */
[----:B------:R-:W-:Y:S05]  /*1fc0*/  @P0 BRA `(.L_x_1532) ;  /* 0x00000000001c0947 */ /* 0x000fea0003800000 */
[----:B------:R-:W-:Y:S01]  /*1fd0*/  ISETP.NE.AND P0, PT, R5, 0x1, PT ;  /* 0x000000010500780c */ /* 0x000fe20003f05270 */
[----:B------:R-:W-:-:S12]  /*1fe0*/  IMAD.MOV R3, RZ, RZ, -R9 ;  /* 0x000000ffff037224 */ /* 0x000fd800078e0a09 */
[----:B------:R-:W0:Y:S02]  /*1ff0*/  @P0 LDC.64 R6, c[0x0][0x9e8] ;  /* 0x00027a00ff060b82 */ /* 0x000e240000000a00 */
[----:B0-----:R-:W-:-:S05]  /*2000*/  @P0 IMAD.HI.U32 R6, R3, R6, RZ ;  /* 0x0000000603060227 */ /* 0x001fca00078e00ff */
[----:B------:R-:W-:-:S04]  /*2010*/  @P0 SHF.R.U32.HI R3, RZ, R7, R6 ;  /* 0x00000007ff030219 */ /* 0x000fc80000011606 */
[----:B------:R-:W-:Y:S01]  /*2020*/  LOP3.LUT R0, RZ, R3, RZ, 0x33, !PT ;  /* 0x00000003ff007212 */ /* 0x000fe200078e33ff */
[----:B------:R-:W-:Y:S06]  /*2030*/  BRA `(.L_x_1533) ;  /* 0x0000000000107947 */ /* 0x000fec0003800000 */
.L_x_1532:
[----:B------:R-:W-:-:S13]  /*2040*/  ISETP.NE.AND P0, PT, R5, 0x1, PT ;  /* 0x000000010500780c */ /* 0x000fda0003f05270 */
[----:B------:R-:W0:Y:S02]  /*2050*/  @P0 LDC.64 R6, c[0x0][0x9e8] ;  /* 0x00027a00ff060b82 */ /* 0x000e240000000a00 */
[----:B0-----:R-:W-:-:S05]  /*2060*/  @P0 IMAD.HI.U32 R6, R0, R6, RZ ;  /* 0x0000000600060227 */ /* 0x001fca00078e00ff */
[----:B------:R-:W-:-:S07]  /*2070*/  @P0 SHF.R.U32.HI R0, RZ, R7, R6 ;  /* 0x00000007ff000219 */ /* 0x000fce0000011606 */
.L_x_1533:
[----:B------:R-:W-:Y:S05]  /*2080*/  BSYNC B0 ;  /* 0x0000000000007941 */ /* 0x000fea0003800000 */
.L_x_1531:
[----:B------:R-:W-:-:S05]  /*2090*/  IMAD R3, R0, R5, R5 ;  /* 0x0000000500037224 */ /* 0x000fca00078e0205 */
[----:B------:R-:W-:-:S07]  /*20a0*/  VIMNMX R4, R4, R3, PT ;  /* 0x0000000304047248 */ /* 0x000fce0003fe0100 */
.L_x_1530:
[----:B------:R-:W0:Y:S01]  /*20b0*/  @P1 LDC R0, c[0x0][0x44c] ;  /* 0x00011300ff001b82 */ /* 0x000e220000000800 */
[----:B------:R-:W-:Y:S01]  /*20c0*/  IADD3 R4, R4, 0x3f, RZ ;  /* 0x0000003f04047810 */ /* 0x000fe20007ffe0ff */
[----:B------:R-:W-:Y:S01]  /*20d0*/  IMAD.MOV.U32 R7, RZ, RZ, R12 ;  /* 0x000000ffff077224 */ /* 0x000fe200078e000c */
[----:B------:R-:W-:Y:S01]  /*20e0*/  ULDC UR4, c[0x0][0x9dc] ;  /* 0x0002770000047ab9 */ /* 0x000fe20000000800 */
[----:B------:R-:W-:Y:S01]  /*20f0*/  IMAD.IADD R154, R220, 0x1, -R219 ;  /* 0x00000001dc9a7824 */ /* 0x000fe200078e0adb */
[----:B------:R-:W-:-:S03]  /*2100*/  SHF.R.S32.HI R3, RZ, 0x1f, R4 ;  /* 0x0000001fff037819 */ /* 0x000fc60000011404 */
[----:B------:R-:W1:Y:S01]  /*2110*/  @P1 LDC R9, c[0x0][0x450] ;  /* 0x00011400ff091b82 */ /* 0x000e620000000800 */
[----:B------:R-:W-:-:S04]  /*2120*/  LEA.HI R3, R3, R4, RZ, 0x6 ;  /* 0x0000000403037211 */ /* 0x000fc800078f30ff */
[----:B------:R-:W-:-:S04]  /*2130*/  SHF.R.S32.HI R3, RZ, 0x6, R3 ;  /* 0x00000006ff037819 */ /* 0x000fc80000011403 */
[----:B------:R-:W-:Y:S01]  /*2140*/  VIMNMX R8, R104, R3, PT ;  /* 0x0000000368087248 */ /* 0x000fe20003fe0100 */
[----:B0-----:R-:W-:-:S05]  /*2150*/  @P1 IMAD.HI.U32 R0, R12, R0, RZ ;  /* 0x000000000c001227 */ /* 0x001fca00078e00ff */
[----:B-1----:R-:W-:-:S05]  /*2160*/  @P1 SHF.R.U32.HI R7, RZ, R9, R0 ;  /* 0x00000009ff071219 */ /* 0x002fca0000011600 */
[----:B------:R-:W-:-:S04]  /*2170*/  IMAD.IADD R0, R154, 0x1, R7 ;  /* 0x000000019a007824 */ /* 0x000fc800078e0207 */
[----:B------:R-:W-:Y:S01]  /*2180*/  VIADD R3, R0, -UR4 ;  /* 0x8000000400037c36 */ /* 0x000fe20008000000 */
[----:B------:R-:W-:Y:S06]  /*2190*/  @!P2 BRA `(.L_x_1534) ;  /* 0x000000000044a947 */ /* 0x000fec0003800000 */
[----:B------:R-:W-:Y:S01]  /*21a0*/  ISETP.GT.AND P0, PT, R0, -0x1, PT ;  /* 0xffffffff0000780c */ /* 0x000fe20003f04270 */
[----:B------:R-:W-:-:S12]  /*21b0*/  BSSY B0, `(.L_x_1535) ;  /* 0x000000d000007945 */ /* 0x000fd80003800000 */
        /* <DEDUP_REMOVED lines=8> */
.L_x_1536:
[----:B------:R-:W-:-:S13]  /*2240*/  ISETP.NE.AND P0, PT, R5, 0x1, PT ;  /* 0x000000010500780c */ /* 0x000fda0003f05270 */
[----:B------:R-:W0:Y:S02]  /*2250*/  @P0 LDC.64 R6, c[0x0][0x9e8] ;  /* 0x00027a00ff060b82 */ /* 0x000e240000000a00 */
[----:B0-----:R-:W-:-:S05]  /*2260*/  @P0 IMAD.HI.U32 R6, R0, R6, RZ ;  /* 0x0000000600060227 */ /* 0x001fca00078e00ff */
[----:B------:R-:W-:-:S07]  /*2270*/  @P0 SHF.R.U32.HI R0, RZ, R7, R6 ;  /* 0x00000007ff000219 */ /* 0x000fce0000011606 */
.L_x_1537:
[----:B------:R-:W-:Y:S05]  /*2280*/  BSYNC B0 ;  /* 0x0000000000007941 */ /* 0x000fea0003800000 */
.L_x_1535:
[----:B------:R-:W-:-:S05]  /*2290*/  IMAD R0, R0, R5, RZ ;  /* 0x0000000500007224 */ /* 0x000fca00078e02ff */
[----:B------:R-:W-:-:S07]  /*22a0*/  VIMNMX R3, R3, R0, !PT ;  /* 0x0000000003037248 */ /* 0x000fce0007fe0100 */
.L_x_1534:
[----:B------:R-:W-:Y:S01]  /*22b0*/  SHF.R.S32.HI R0, RZ, 0x1f, R3 ;  /* 0x0000001fff007819 */ /* 0x000fe20000011403 */
[----:B------:R-:W-:Y:S01]  /*22c0*/  BSSY B0, `(.L_x_1538) ;  /* 0x000002a000007945 */ /* 0x000fe20003800000 */
[----:B------:R-:W-:Y:S02]  /*22d0*/  LOP3.LUT R14, R11, 0xff, RZ, 0xc0, !PT ;  /* 0x000000ff0b0e7812 */ /* 0x000fe400078ec0ff */
[----:B------:R-:W-:Y:S02]  /*22e0*/  LEA.HI R0, R0, R3, RZ, 0x6 ;  /* 0x0000000300007211 */ /* 0x000fe400078f30ff */
[----:B------:R-:W-:Y:S01]  /*22f0*/  SHF.R.U32.HI R4, RZ, 0x10, R11 ;  /* 0x00000010ff047819 */ /* 0x000fe2000001160b */
[----:B------:R0:W-:Y:S01]  /*2300*/  STL [R1+0x68], R14 ;  /* 0x0000680e01007387 */ /* 0x0001e20000100800 */
[----:B------:R-:W-:-:S03]  /*2310*/  SHF.R.S32.HI R0, RZ, 0x6, R0 ;  /* 0x00000006ff007819 */ /* 0x000fc60000011400 */
[----:B------:R0:W-:Y:S01]  /*2320*/  STL [R1+0x4c], R4 ;  /* 0x00004c0401007387 */ /* 0x0001e20000100800 */
[----:B------:R-:W-:Y:S01]  /*2330*/  VIMNMX R9, RZ, R0, !PT ;  /* 0x00000000ff097248 */ /* 0x000fe20007fe0100 */
[----:B------:R-:W-:-:S03]  /*2340*/  IMAD.MOV.U32 R0, RZ, RZ, RZ ;  /* 0x000000ffff007224 */ /* 0x000fc600078e00ff */
[----:B------:R-:W-:-:S13]  /*2350*/  ISETP.GT.AND P0, PT, R8, R9, PT ;  /* 0x000000090800720c */ /* 0x000fda0003f04270 */
[----:B0-----:R-:W-:Y:S05]  /*2360*/  @!P0 BRA `(.L_x_1539) ;  /* 0x00000000007c8947 */ /* 0x001fea0003800000 */
[----:B------:R-:W-:Y:S01]  /*2370*/  ISETP.NE.AND P0, PT, R4, RZ, PT ;  /* 0x000000ff0400720c */ /* 0x000fe20003f05270 */
[----:B------:R-:W-:-:S03]  /*2380*/  ULDC UR4, c[0x0][0x9f0] ;  /* 0x00027c0000047ab9 */ /* 0x000fc60000000800 */
[----:B------:R-:W-:-:S04]  /*2390*/  SEL R11, R4, UR4, P0 ;  /* 0x00000004040b7c07 */ /* 0x000fc80008000000 */
[-C--:B------:R-:W-:Y:S02]  /*23a0*/  IABS R6, R11.reuse ;  /* 0x0000000b00067213 */ /* 0x080fe40000000000 */
[----:B------:R-:W-:Y:S02]  /*23b0*/  IADD3 R0, R11, -0x1, R8 ;  /* 0xffffffff0b007810 */ /* 0x000fe40007ffe008 */
[----:B------:R-:W0:Y:S01]  /*23c0*/  I2F.RP R3, R6 ;  /* 0x0000000600037306 */ /* 0x000e220000209400 */
[----:B------:R-:W-:Y:S02]  /*23d0*/  IABS R12, R11 ;  /* 0x0000000b000c7213 */ /* 0x000fe40000000000 */
[----:B------:R-:W-:-:S05]  /*23e0*/  IMAD.IADD R0, R0, 0x1, -R9 ;  /* 0x0000000100007824 */ /* 0x000fca00078e0a09 */
[----:B------:R-:W-:Y:S02]  /*23f0*/  IABS R10, R0 ;  /* 0x00000000000a7213 */ /* 0x000fe40000000000 */
[----:B------:R-:W-:-:S04]  /*2400*/  LOP3.LUT R0, R0, R11, RZ, 0x3c, !PT ;  /* 0x0000000b00007212 */ /* 0x000fc800078e3cff */
[----:B------:R-:W-:Y:S01]  /*2410*/  ISETP.GE.AND P2, PT, R0, RZ, PT ;  /* 0x000000ff0000720c */ /* 0x000fe20003f46270 */
[----:B0-----:R-:W0:Y:S02]  /*2420*/  MUFU.RCP R3, R3 ;  /* 0x0000000300037308 */ /* 0x001e240000001000 */
[----:B0-----:R-:W-:Y:S02]  /*2430*/  VIADD R4, R3, 0xffffffe ;  /* 0x0ffffffe03047836 */ /* 0x001fe40000000000 */
[----:B------:R-:W-:-:S04]  /*2440*/  IMAD.MOV R3, RZ, RZ, -R12 ;  /* 0x000000ffff037224 */ /* 0x000fc800078e0a0c */
[----:B------:R0:W1:Y:S02]  /*2450*/  F2I.FTZ.U32.TRUNC.NTZ R5, R4 ;  /* 0x0000000400057305 */ /* 0x000064000021f000 */
[----:B0-----:R-:W-:Y:S01]  /*2460*/  IMAD.MOV.U32 R4, RZ, RZ, RZ ;  /* 0x000000ffff047224 */ /* 0x001fe200078e00ff */
[----:B-1----:R-:W-:-:S05]  /*2470*/  IADD3 R7, RZ, -R5, RZ ;  /* 0x80000005ff077210 */ /* 0x002fca0007ffe0ff */
[----:B------:R-:W-:-:S04]  /*2480*/  IMAD R7, R7, R6, RZ ;  /* 0x0000000607077224 */ /* 0x000fc800078e02ff */
[----:B------:R-:W-:-:S04]  /*2490*/  IMAD.HI.U32 R5, R5, R7, R4 ;  /* 0x0000000705057227 */ /* 0x000fc800078e0004 */
[----:B------:R-:W-:-:S04]  /*24a0*/  IMAD.MOV.U32 R4, RZ, RZ, R10 ;  /* 0x000000ffff047224 */ /* 0x000fc800078e000a */
        /* <DEDUP_REMOVED lines=8> */
[----:B------:R-:W-:-:S04]  /*2530*/  IMAD.MOV.U32 R0, RZ, RZ, R5 ;  /* 0x000000ffff007224 */ /* 0x000fc800078e0005 */
[----:B------:R-:W-:Y:S01]  /*2540*/  @!P2 IMAD.MOV R0, RZ, RZ, -R0 ;  /* 0x000000ffff00a224 */ /* 0x000fe200078e0a00 */
[----:B------:R-:W-:-:S07]  /*2550*/  @!P1 LOP3.LUT R0, RZ, R11, RZ, 0x33, !PT ;  /* 0x0000000bff009212 */ /* 0x000fce00078e33ff */
.L_x_1539:
[----:B------:R-:W-:Y:S05]  /*2560*/  BSYNC B0 ;  /* 0x0000000000007941 */ /* 0x000fea0003800000 */
.L_x_1538:
[----:B------:R-:W-:Y:S01]  /*2570*/  IMAD R3, R14, R0, R9 ;  /* 0x000000000e037224 */ /* 0x000fe200078e0209 */
[----:B------:R-:W-:-:S04]  /*2580*/  PLOP3.LUT P2, PT, PT, PT, PT, 0x80, 0x0 ;  /* 0x000000000000781c */ /* 0x000fc80003f4f070 */
[C---:B------:R-:W-:Y:S01]  /*2590*/  VIADDMNMX R0, R3.reuse, R0, R8, PT ;  /* 0x0000000003007246 */ /* 0x040fe20003800108 */
[----:B------:R-:W-:-:S04]  /*25a0*/  IMAD R3, R3, 0x40, -R13 ;  /* 0x0000004003037824 */ /* 0x000fc800078e0a0d */
[----:B------:R-:W-:Y:S01]  /*25b0*/  IMAD R5, R0, 0x40, -R13 ;  /* 0x0000004000057824 */ /* 0x000fe200078e0a0d */
[----:B------:R-:W-:-:S04]  /*25c0*/  VIMNMX R3, RZ, R3, !PT ;  /* 0x00000003ff037248 */ /* 0x000fc80007fe0100 */
[----:B------:R-:W-:Y:S02]  /*25d0*/  VIMNMX R0, R5, R2, PT ;  /* 0x0000000205007248 */ /* 0x000fe40003fe0100 */
[----:B------:R-:W-:Y:S02]  /*25e0*/  SHF.R.U32.HI R24, RZ, 0x6, R3 ;  /* 0x00000006ff187819 */ /* 0x000fe40000011603 */
[----:B------:R-:W-:-:S03]  /*25f0*/  ISETP.GT.AND P0, PT, R0, R3, PT ;  /* 0x000000030000720c */ /* 0x000fc60003f04270 */
[----:B------:R-:W-:-:S10]  /*2600*/  IMAD.MOV.U32 R25, RZ, RZ, R24 ;  /* 0x000000ffff197224 */ /* 0x000fd400078e0018 */
[----:B------:R-:W-:-:S05]  /*2610*/  @P0 VIADD R0, R0, 0x3f ;  /* 0x0000003f00000836 */ /* 0x000fca0000000000 */
[----:B------:R-:W-:-:S04]  /*2620*/  @P0 SHF.R.S32.HI R3, RZ, 0x1f, R0 ;  /* 0x0000001fff030819 */ /* 0x000fc80000011400 */
[----:B------:R-:W-:-:S04]  /*2630*/  @P0 LEA.HI R3, R3, R0, RZ, 0x6 ;  /* 0x0000000003030211 */ /* 0x000fc800078f30ff */
[----:B------:R-:W-:-:S04]  /*2640*/  @P0 SHF.R.S32.HI R25, RZ, 0x6, R3 ;  /* 0x00000006ff190819 */ /* 0x000fc80000011403 */
        /* <DEDUP_REMOVED lines=9> */
[----:B------:R-:W-:Y:S01]  /*26e0*/  IMAD.U32 R4, RZ, RZ, UR4 ;  /* 0x00000004ff047e24 */ /* 0x000fe2000f8e00ff */
[----:B------:R-:W-:Y:S01]  /*26f0*/  MOV R8, 0x70 ;  /* 0x0000007000087802 */ /* 0x000fe20000000f00 */
[----:B------:R-:W-:Y:S01]  /*2700*/  IMAD.U32 R5, RZ, RZ, UR5 ;  /* 0x00000005ff057e24 */ /* 0x000fe2000f8e00ff */
[----:B------:R-:W0:Y:S01]  /*2710*/  LDC.64 R14, c[0x4][R14] ;  /* 0x010000000e0e7b82 */ /* 0x000e220000000a00 */
[----:B------:R-:W-:Y:S01]  /*2720*/  ULDC.64 UR4, c[0x4][0xb0] ;  /* 0x01002c0000047ab9 */ /* 0x000fe20000000a00 */
[----:B------:R-:W-:Y:S02]  /*2730*/  IMAD.U32 R10, RZ, RZ, UR6 ;  /* 0x00000006ff0a7e24 */ /* 0x000fe4000f8e00ff */
[----:B------:R-:W-:-:S02]  /*2740*/  IMAD.U32 R6, RZ, RZ, UR4 ;  /* 0x00000004ff067e24 */ /* 0x000fc4000f8e00ff */
[----:B------:R-:W-:Y:S02]  /*2750*/  IMAD.U32 R7, RZ, RZ, UR5 ;  /* 0x00000005ff077e24 */ /* 0x000fe4000f8e00ff */
[----:B------:R-:W-:Y:S02]  /*2760*/  IMAD.U32 R11, RZ, RZ, UR7 ;  /* 0x00000007ff0b7e24 */ /* 0x000fe4000f8e00ff */
[----:B------:R-:W-:Y:S02]  /*2770*/  IMAD.MOV.U32 R12, RZ, RZ, 0x1 ;  /* 0x00000001ff0c7424 */ /* 0x000fe400078e00ff */
[----:B------:R-:W-:-:S07]  /*2780*/  IMAD.MOV.U32 R13, RZ, RZ, RZ ;  /* 0x000000ffff0d7224 */ /* 0x000fce00078e00ff */
[----:B------:R-:W-:-:S07]  /*2790*/  LEPC R20, `(.L_x_1542) ;  /* 0x000000001014794e */ /* 0x000fce0000000000 */
[----:B0----5:R-:W-:Y:S05]  /*27a0*/  CALL.ABS.NOINC R14 ;  /* 0x000000000e007343 */ /* 0x021fea0003c00000 */
.L_x_1542:
[----:B------:R-:W-:Y:S05]  /*27b0*/  BSYNC B6 ;  /* 0x0000000000067941 */ /* 0x000fea0003800000 */
.L_x_1541:
[----:B------:R-:W-:Y:S01]  /*27c0*/  VIADD R0, R16, 0x400 ;  /* 0x0000040010007836 */ /* 0x000fe20000000000 */
[----:B------:R-:W-:Y:S04]  /*27d0*/  BSSY B6, `(.L_x_1543) ;  /* 0x0000013000067945 */ /* 0x000fe80003800000 */
[----:B------:R-:W-:-:S13]  /*27e0*/  LOP3.LUT P0, RZ, R0, 0x3ff, RZ, 0xc0, !PT ;  /* 0x000003ff00ff7812 */ /* 0x000fda000780c0ff */
[----:B------:R-:W-:Y:S05]  /*27f0*/  @!P0 BRA `(.L_x_1544) ;  /* 0x0000000000408947 */ /* 0x000fea0003800000 */
[----:B------:R-:W-:Y:S01]  /*2800*/  MOV R14, 0x0 ;  /* 0x00000000000e7802 */ /* 0x000fe20000000f00 */
[----:B------:R-:W-:Y:S01]  /*2810*/  ULDC.64 UR4, c[0x4][0xa8] ;  /* 0x01002a0000047ab9 */ /* 0x000fe20000000a00 */
[----:B------:R-:W-:Y:S01]  /*2820*/  ULDC.64 UR6, c[0x4][0x40] ;  /* 0x0100100000067ab9 */ /* 0x000fe20000000a00 */
[----:B------:R-:W-:Y:S02]  /*2830*/  IMAD.U32 R4, RZ, RZ, UR4 ;  /* 0x00000004ff047e24 */ /* 0x000fe4000f8e00ff */
        /* <DEDUP_REMOVED lines=8> */
[----:B------:R-:W-:Y:S02]  /*28c0*/  IMAD.MOV.U32 R12, RZ, RZ, 0x1 ;  /* 0x00000001ff0c7424 */ /* 0x000fe400078e00ff */
[----:B------:R-:W-:-:S07]  /*28d0*/  IMAD.MOV.U32 R13, RZ, RZ, RZ ;  /* 0x000000ffff0d7224 */ /* 0x000fce00078e00ff */
[----:B------:R-:W-:-:S07]  /*28e0*/  LEPC R20, `(.L_x_1544) ;  /* 0x000000001014794e */ /* 0x000fce0000000000 */
[----:B0----5:R-:W-:Y:S05]  /*28f0*/  CALL.ABS.NOINC R14 ;  /* 0x000000000e007343 */ /* 0x021fea0003c00000 */
.L_x_1544:
[----:B------:R-:W-:Y:S05]  /*2900*/  BSYNC B6 ;  /* 0x0000000000067941 */ /* 0x000fea0003800000 */
.L_x_1543:
[----:B------:R-:W-:Y:S01]  /*2910*/  ULDC.64 UR4, c[0x0][0x9f8] ;  /* 0x00027e0000047ab9 */ /* 0x000fe20000000a00 */
[----:B------:R-:W-:Y:S01]  /*2920*/  ULDC.64 UR6, c[0x0][0x208] ;  /* 0x0000820000067ab9 */ /* 0x000fe20000000a00 */
[----:B------:R-:W-:Y:S01]  /*2930*/  ISETP.NE.U32.AND P0, PT, RZ, UR4, PT ;  /* 0x00000004ff007c0c */ /* 0x000fe2000bf05070 */
[----:B------:R-:W2:Y:S01]  /*2940*/  LDL R26, [R1+0xc] ;  /* 0x00000c00011a7983 */ /* 0x000ea20000100800 */
[----:B------:R-:W0:Y:S01]  /*2950*/  LDC.64 R12, c[0x0][0x300] ;  /* 0x0000c000ff0c7b82 */ /* 0x000e220000000a00 */
[----:B------:R-:W-:Y:S01]  /*2960*/  IMAD.IADD R76, R28, 0x1, R29 ;  /* 0x000000011c4c7824 */ /* 0x000fe200078e021d */
[----:B------:R-:W-:Y:S01]  /*2970*/  ISETP.NE.AND.EX P0, PT, RZ, UR5, PT, P0 ;  /* 0x00000005ff007c0c */ /* 0x000fe2000bf05300 */
[----:B------:R-:W-:Y:S01]  /*2980*/  ULDC.64 UR4, c[0x0][0xa08] ;  /* 0x0002820000047ab9 */ /* 0x000fe20000000a00 */
[----:B------:R-:W3:Y:S01]  /*2990*/  LDL R32, [R1+0x10] ;  /* 0x0000100001207983 */ /* 0x000ee20000100800 */
[----:B------:R-:W-:-:S03]  /*29a0*/  ULDC.64 UR8, c[0x0][0x330] ;  /* 0x0000cc0000087ab9 */ /* 0x000fc60000000a00 */
[----:B------:R-:W4:Y:S01]  /*29b0*/  LDL R14, [R1+0x28] ;  /* 0x00002800010e7983 */ /* 0x000f220000100800 */
[----:B------:R-:W1:Y:S08]  /*29c0*/  LDC.64 R20, c[0x0][0x3f8] ;  /* 0x0000fe00ff147b82 */ /* 0x000e700000000a00 */
[----:B------:R-:W0:Y:S01]  /*29d0*/  @P0 LDC.64 R4, c[0x0][0x9f8] ;  /* 0x00027e00ff040b82 */ /* 0x000e220000000a00 */
[----:B------:R-:W-:-:S07]  /*29e0*/  SHF.R.S32.HI R34, RZ, 0x1f, R23 ;  /* 0x0000001fff227819 */ /* 0x000fce0000011417 */
[----:B------:R-:W1:Y:S01]  /*29f0*/  LDC.64 R28, c[0x0][0x408] ;  /* 0x00010200ff1c7b82 */ /* 0x000e620000000a00 */
[----:B0-----:R-:W-:-:S05]  /*2a00*/  @P0 IMAD.WIDE R4, R27, 0x4, R4 ;  /* 0x000000041b040825 */ /* 0x001fca00078e0204 */
[----:B------:R0:W2:Y:S01]  /*2a10*/  @P0 LDG.E R27, desc[UR6][R4.64] ;  /* 0x00000006041b0981 */ /* 0x0000a2000c1e1900 */
[----:B------:R-:W-:Y:S01]  /*2a20*/  SHF.R.S32.HI R31, RZ, 0x1f, R76 ;  /* 0x0000001fff1f7819 */ /* 0x000fe2000001144c */
[-C--:B------:R-:W-:Y:S01]  /*2a30*/  IMAD.WIDE.U32 R88, R76, R12.reuse, RZ ;  /* 0x0000000c4c587225 */ /* 0x080fe200078e00ff */
[----:B------:R-:W-:Y:S01]  /*2a40*/  ULDC UR6, c[0x0][0x2f4] ;  /* 0x0000bd0000067ab9 */ /* 0x000fe20000000800 */
[----:B------:R-:W-:Y:S02]  /*2a50*/  ISETP.NE.U32.AND P0, PT, RZ, UR4, PT ;  /* 0x00000004ff007c0c */ /* 0x000fe4000bf05070 */
[----:B------:R-:W-:Y:S01]  /*2a60*/  IMAD R0, R31, R12, RZ ;  /* 0x0000000c1f007224 */ /* 0x000fe200078e02ff */
[----:B------:R-:W-:Y:S01]  /*2a70*/  ISETP.GE.AND P2, PT, R221, UR6, PT ;  /* 0x00000006dd007c0c */ /* 0x000fe2000bf46270 */
[----:B------:R-:W-:Y:S01]  /*2a80*/  IMAD.WIDE.U32 R86, R30, UR8, R18 ;  /* 0x000000081e567c25 */ /* 0x000fe2000f8e0012 */
[----:B------:R-:W-:Y:S01]  /*2a90*/  ISETP.NE.AND.EX P0, PT, RZ, UR5, PT, P0 ;  /* 0x00000005ff007c0c */ /* 0x000fe2000bf05300 */
[----:B------:R-:W-:Y:S01]  /*2aa0*/  ULDC.64 UR4, c[0x0][0x308] ;  /* 0x0000c20000047ab9 */ /* 0x000fe20000000a00 */
[----:B------:R-:W-:Y:S01]  /*2ab0*/  ISETP.GE.AND P1, PT, R18, UR6, PT ;  /* 0x0000000612007c0c */ /* 0x000fe2000bf26270 */
[----:B------:R-:W-:Y:S01]  /*2ac0*/  IMAD R3, R76, R13, R0 ;  /* 0x0000000d4c037224 */ /* 0x000fe200078e0200 */
[----:B------:R-:W-:Y:S01]  /*2ad0*/  SHF.R.S32.HI R201, RZ, 0x1f, R200 ;  /* 0x0000001fffc97819 */ /* 0x000fe200000114c8 */
[----:B------:R-:W-:Y:S01]  /*2ae0*/  IMAD R87, R30, UR9, R87 ;  /* 0x000000091e577c24 */ /* 0x000fe2000f8e0257 */
[----:B------:R-:W-:-:S02]  /*2af0*/  SEL R0, RZ, 0x1, P1 ;  /* 0x00000001ff007807 */ /* 0x000fc40000800000 */
[----:B------:R-:W-:Y:S02]  /*2b00*/  IADD3 R89, R89, R3, RZ ;  /* 0x0000000359597210 */ /* 0x000fe40007ffe0ff */
[----:B------:R-:W-:Y:S01]  /*2b10*/  SEL R3, RZ, 0xffffffff, P2 ;  /* 0xffffffffff037807 */ /* 0x000fe20001000000 */
[----:B------:R-:W-:-:S04]  /*2b20*/  IMAD.WIDE.U32 R88, R30, UR4, R88 ;  /* 0x000000041e587c25 */ /* 0x000fc8000f8e0058 */
[----:B0-----:R-:W-:Y:S02]  /*2b30*/  IMAD.SHL.U32 R5, R3, 0x2, RZ ;  /* 0x0000000203057824 */ /* 0x001fe400078e00ff */
[----:B------:R-:W-:Y:S01]  /*2b40*/  IMAD R89, R30, UR5, R89 ;  /* 0x000000051e597c24 */ /* 0x000fe2000f8e0259 */
[----:B------:R-:W-:Y:S01]  /*2b50*/  ULDC.64 UR4, c[0x0][0x310] ;  /* 0x0000c40000047ab9 */ /* 0x000fe20000000a00 */
[----:B------:R-:W0:Y:S01]  /*2b60*/  LDC R30, c[0x0][0x3f4] ;  /* 0x0000fd00ff1e7b82 */ /* 0x000e220000000800 */
[----:B------:R-:W-:Y:S01]  /*2b70*/  LOP3.LUT R6, R5, 0x2, R0, 0xe2, !PT ;  /* 0x0000000205067812 */ /* 0x000fe200078ee200 */
[----:B------:R-:W-:-:S04]  /*2b80*/  IMAD R8, R34, R12, RZ ;  /* 0x0000000c22087224 */ /* 0x000fc800078e02ff */
[----:B------:R-:W-:Y:S01]  /*2b90*/  IMAD R15, R23, R13, R8 ;  /* 0x0000000d170f7224 */ /* 0x000fe200078e0208 */
[----:B--2---:R-:W-:Y:S02]  /*2ba0*/  SHF.R.S32.HI R4, RZ, 0x1f, R27 ;  /* 0x0000001fff047819 */ /* 0x004fe4000001141b */
[----:B------:R-:W-:Y:S02]  /*2bb0*/  SEL R27, R27, RZ, !P0 ;  /* 0x000000ff1b1b7207 */ /* 0x000fe40004000000 */
[----:B------:R-:W-:Y:S02]  /*2bc0*/  SEL R3, R4, RZ, !P0 ;  /* 0x000000ff04037207 */ /* 0x000fe40004000000 */
[----:B------:R-:W-:Y:S01]  /*2bd0*/  ISETP.GE.AND P0, PT, R26, UR6, PT ;  /* 0x000000061a007c0c */ /* 0x000fe2000bf06270 */
[----:B------:R-:W-:Y:S01]  /*2be0*/  IMAD.WIDE.U32 R88, R27, UR4, R88 ;  /* 0x000000041b587c25 */ /* 0x000fe2000f8e0058 */
[----:B------:R-:W2:Y:S03]  /*2bf0*/  LDL R26, [R1+0x24] ;  /* 0x00002400011a7983 */ /* 0x000ea60000100800 */
[----:B------:R-:W-:-:S02]  /*2c00*/  IMAD R0, R3, UR4, RZ ;  /* 0x0000000403007c24 */ /* 0x000fc4000f8e02ff */
[----:B------:R-:W-:-:S04]  /*2c10*/  IMAD.WIDE.U32 R4, R23, R12, R18 ;  /* 0x0000000c17047225 */ /* 0x000fc800078e0012 */
[----:B------:R-:W-:Y:S01]  /*2c20*/  IMAD R11, R27, UR5, R0 ;  /* 0x000000051b0b7c24 */ /* 0x000fe2000f8e0200 */
[----:B------:R-:W-:Y:S01]  /*2c30*/  ULDC.64 UR4, c[0x0][0x338] ;  /* 0x0000ce0000047ab9 */ /* 0x000fe20000000a00 */
[----:B-1----:R-:W-:Y:S01]  /*2c40*/  IMAD R0, R34, R20, RZ ;  /* 0x0000001422007224 */ /* 0x002fe200078e02ff */
[----:B------:R-:W-:Y:S01]  /*2c50*/  SEL R7, RZ, 0x4, P0 ;  /* 0x00000004ff077807 */ /* 0x000fe20000000000 */
[----:B------:R-:W-:Y:S02]  /*2c60*/  IMAD R8, R3, UR4, RZ ;  /* 0x0000000403087c24 */ /* 0x000fe4000f8e02ff */
[----:B------:R-:W-:Y:S01]  /*2c70*/  IMAD R9, R23, R21, R0 ;  /* 0x0000001517097224 */ /* 0x000fe200078e0200 */
[----:B------:R-:W-:Y:S01]  /*2c80*/  IADD3 R3, P0, R88, R4, RZ ;  /* 0x0000000458037210 */ /* 0x000fe20007f1e0ff */
[----:B------:R-:W-:Y:S01]  /*2c90*/  IMAD.IADD R0, R89, 0x1, R11 ;  /* 0x0000000159007824 */ /* 0x000fe200078e020b */
[----:B------:R-:W-:Y:S01]  /*2ca0*/  LOP3.LUT R33, R6, R7, RZ, 0xfc, !PT ;  /* 0x0000000706217212 */ /* 0x000fe200078efcff */
[----:B------:R-:W-:-:S03]  /*2cb0*/  IMAD R6, R34, R28, RZ ;  /* 0x0000001c22067224 */ /* 0x000fc600078e02ff */
[----:B------:R-:W-:Y:S02]  /*2cc0*/  IADD3.X R4, R0, R5, R15, P0, !PT ;  /* 0x0000000500047210 */ /* 0x000fe400007fe40f */
[-C--:B0-----:R-:W-:Y:S02]  /*2cd0*/  ISETP.GE.AND P0, PT, R18, R30.reuse, PT ;  /* 0x0000001e1200720c */ /* 0x081fe40003f06270 */
[----:B------:R-:W-:Y:S02]  /*2ce0*/  ISETP.GE.AND P1, PT, R221, R30, PT ;  /* 0x0000001edd00720c */ /* 0x000fe40003f26270 */
[C---:B------:R-:W-:Y:S01]  /*2cf0*/  SEL R5, R30.reuse, RZ, P0 ;  /* 0x000000ff1e057207 */ /* 0x040fe20000000000 */
[C---:B------:R-:W-:Y:S01]  /*2d00*/  IMAD R7, R23.reuse, R29, R6 ;  /* 0x0000001d17077224 */ /* 0x040fe200078e0206 */
[----:B------:R-:W-:Y:S01]  /*2d10*/  SEL R6, R30, RZ, P1 ;  /* 0x000000ff1e067207 */ /* 0x000fe20000800000 */
[C---:B------:R-:W-:Y:S01]  /*2d20*/  IMAD.WIDE.U32 R78, R23.reuse, R28, R18 ;  /* 0x0000001c174e7225 */ /* 0x040fe200078e0012 */
[----:B------:R-:W-:-:S03]  /*2d30*/  IADD3 R36, R23, 0x20, RZ ;  /* 0x0000002017247810 */ /* 0x000fc60007ffe0ff */
[----:B------:R-:W-:Y:S01]  /*2d40*/  IMAD.WIDE.U32 R80, R23, R28, R200 ;  /* 0x0000001c17507225 */ /* 0x000fe200078e00c8 */
[----:B------:R-:W-:-:S03]  /*2d50*/  IADD3 R79, R7, R79, RZ ;  /* 0x0000004f074f7210 */ /* 0x000fc60007ffe0ff */
[----:B------:R-:W-:Y:S02]  /*2d60*/  IMAD.IADD R5, R18, 0x1, R5 ;  /* 0x0000000112057824 */ /* 0x000fe400078e0205 */
[----:B------:R-:W-:Y:S02]  /*2d70*/  IMAD.IADD R81, R81, 0x1, R7 ;  /* 0x0000000151517824 */ /* 0x000fe400078e0207 */
[----:B------:R-:W-:Y:S02]  /*2d80*/  VIADD R10, R23, 0x20 ;  /* 0x00000020170a7836 */ /* 0x000fe40000000000 */
[----:B------:R-:W-:Y:S01]  /*2d90*/  IMAD.IADD R7, R221, 0x1, R6 ;  /* 0x00000001dd077824 */ /* 0x000fe200078e0206 */
[----:B------:R-:W-:Y:S01]  /*2da0*/  SHF.R.S32.HI R6, RZ, 0x1f, R5 ;  /* 0x0000001fff067819 */ /* 0x000fe20000011405 */
[----:B------:R-:W-:Y:S02]  /*2db0*/  IMAD.SHL.U32 R10, R10, 0x40, RZ ;  /* 0x000000400a0a7824 */ /* 0x000fe400078e00ff */
[----:B------:R-:W-:-:S02]  /*2dc0*/  IMAD.SHL.U32 R36, R36, 0x40, RZ ;  /* 0x0000004024247824 */ /* 0x000fc400078e00ff */
[----:B------:R-:W-:Y:S01]  /*2dd0*/  IMAD R37, R27, UR5, R8 ;  /* 0x000000051b257c24 */ /* 0x000fe2000f8e0208 */
[----:B------:R-:W-:Y:S01]  /*2de0*/  SHF.R.S32.HI R8, RZ, 0x1f, R7 ;  /* 0x0000001fff087819 */ /* 0x000fe20000011407 */
[CC--:B------:R-:W-:Y:S01]  /*2df0*/  IMAD.WIDE.U32 R84, R23.reuse, R20.reuse, R200 ;  /* 0x0000001417547225 */ /* 0x0c0fe200078e00c8 */
[CC--:B------:R-:W-:Y:S01]  /*2e00*/  LEA.HI R90, R6.reuse, R5.reuse, RZ, 0x3 ;  /* 0x00000005065a7211 */ /* 0x0c0fe200078f18ff */
[----:B------:R-:W0:Y:S01]  /*2e10*/  S2R R108, SR_TID.X ;  /* 0x00000000006c7919 */ /* 0x000e220000002100 */
[----:B------:R-:W-:Y:S01]  /*2e20*/  LEA.HI R5, R6, R5, RZ, 0x6 ;  /* 0x0000000506057211 */ /* 0x000fe200078f30ff */
[C---:B------:R-:W-:Y:S01]  /*2e30*/  IMAD.WIDE.U32 R82, R23.reuse, R20, R18 ;  /* 0x0000001417527225 */ /* 0x040fe200078e0012 */
[----:B------:R-:W-:Y:S02]  /*2e40*/  LOP3.LUT R10, R10, 0x1c0, RZ, 0xc0, !PT ;  /* 0x000001c00a0a7812 */ /* 0x000fe400078ec0ff */
[----:B------:R-:W-:Y:S01]  /*2e50*/  LOP3.LUT R36, R36, 0x1c0, RZ, 0xc0, !PT ;  /* 0x000001c024247812 */ /* 0x000fe200078ec0ff */
[----:B------:R-:W-:Y:S01]  /*2e60*/  IMAD.SHL.U32 R35, R23, 0x40, RZ ;  /* 0x0000004017237824 */ /* 0x000fe200078e00ff */
[----:B------:R-:W-:Y:S01]  /*2e70*/  LEA.HI R92, R8, R7, RZ, 0x3 ;  /* 0x00000007085c7211 */ /* 0x000fe200078f18ff */
[----:B------:R-:W-:-:S02]  /*2e80*/  IMAD.IADD R85, R85, 0x1, R9 ;  /* 0x0000000155557824 */ /* 0x000fc400078e0209 */
[----:B------:R-:W-:Y:S01]  /*2e90*/  IMAD.IADD R83, R9, 0x1, R83 ;  /* 0x0000000109537824 */ /* 0x000fe200078e0253 */
[----:B------:R-:W-:Y:S01]  /*2ea0*/  LEA.HI R9, R8, R7, RZ, 0x6 ;  /* 0x0000000708097211 */ /* 0x000fe200078f30ff */
[----:B------:R-:W-:Y:S01]  /*2eb0*/  IMAD.SHL.U32 R6, R5, 0x40, RZ ;  /* 0x0000004005067824 */ /* 0x000fe200078e00ff */
[----:B------:R-:W-:Y:S01]  /*2ec0*/  LOP3.LUT R8, R10, 0x38, R90, 0xf8, !PT ;  /* 0x000000380a087812 */ /* 0x000fe200078ef85a */
[----:B------:R-:W-:Y:S01]  /*2ed0*/  IMAD.SHL.U32 R38, R23, 0x40, RZ ;  /* 0x0000004017267824 */ /* 0x000fe200078e00ff */
[----:B------:R-:W-:Y:S02]  /*2ee0*/  SHF.R.U32.HI R36, RZ, 0x3, R36 ;  /* 0x00000003ff247819 */ /* 0x000fe40000011624 */
[----:B------:R-:W-:Y:S02]  /*2ef0*/  LOP3.LUT R5, R90, 0x38, RZ, 0xc0, !PT ;  /* 0x000000385a057812 */ /* 0x000fe400078ec0ff */
[----:B------:R-:W-:Y:S02]  /*2f00*/  LOP3.LUT R7, R92, 0x38, RZ, 0xc0, !PT ;  /* 0x000000385c077812 */ /* 0x000fe400078ec0ff */
[----:B------:R-:W-:Y:S01]  /*2f10*/  LOP3.LUT R35, R35, 0x1c0, RZ, 0xc0, !PT ;  /* 0x000001c023237812 */ /* 0x000fe200078ec0ff */
[----:B------:R-:W-:Y:S01]  /*2f20*/  IMAD.SHL.U32 R9, R9, 0x40, RZ ;  /* 0x0000004009097824 */ /* 0x000fe200078e00ff */
[----:B------:R-:W-:-:S02]  /*2f30*/  LOP3.LUT R11, R8, R36, RZ, 0x3c, !PT ;  /* 0x00000024080b7212 */ /* 0x000fc400078e3cff */
[--C-:B------:R-:W-:Y:S02]  /*2f40*/  LOP3.LUT R5, R5, 0x1c0, R38.reuse, 0xf8, !PT ;  /* 0x000001c005057812 */ /* 0x100fe400078ef826 */
[----:B------:R-:W-:Y:S02]  /*2f50*/  SHF.R.U32.HI R35, RZ, 0x3, R35 ;  /* 0x00000003ff237819 */ /* 0x000fe40000011623 */
[----:B------:R-:W-:Y:S01]  /*2f60*/  LOP3.LUT R8, R7, 0x1c0, R38, 0xf8, !PT ;  /* 0x000001c007087812 */ /* 0x000fe200078ef826 */
[----:B------:R-:W-:Y:S01]  /*2f70*/  IMAD.WIDE.U32 R86, R27, UR4, R86 ;  /* 0x000000041b567c25 */ /* 0x000fe2000f8e0056 */
[----:B------:R-:W-:Y:S02]  /*2f80*/  LOP3.LUT R6, R6, 0xfffff000, RZ, 0xc0, !PT ;  /* 0xfffff00006067812 */ /* 0x000fe400078ec0ff */
[----:B------:R-:W-:Y:S02]  /*2f90*/  LOP3.LUT R9, R9, 0xfffff000, RZ, 0xc0, !PT ;  /* 0xfffff00009097812 */ /* 0x000fe400078ec0ff */
[----:B------:R-:W-:-:S02]  /*2fa0*/  LOP3.LUT R7, R5, R35, RZ, 0x3c, !PT ;  /* 0x0000002305077212 */ /* 0x000fc400078e3cff */
[----:B------:R-:W-:Y:S02]  /*2fb0*/  LOP3.LUT R8, R8, R35, RZ, 0x3c, !PT ;  /* 0x0000002308087212 */ /* 0x000fe400078e3cff */
[----:B-----5:R-:W-:Y:S02]  /*2fc0*/  SHF.R.S32.HI R27, RZ, 0x1f, R101 ;  /* 0x0000001fff1b7819 */ /* 0x020fe40000011465 */
[----:B------:R-:W-:Y:S02]  /*2fd0*/  LOP3.LUT R10, R10, 0x38, R92, 0xf8, !PT ;  /* 0x000000380a0a7812 */ /* 0x000fe400078ef85c */
[----:B---3--:R-:W-:Y:S01]  /*2fe0*/  ISETP.GE.AND P2, PT, R32, UR6, PT ;  /* 0x0000000620007c0c */ /* 0x008fe2000bf46270 */
[----:B------:R-:W-:Y:S01]  /*2ff0*/  VIADD R32, R23, 0x20 ;  /* 0x0000002017207836 */ /* 0x000fe20000000000 */
[----:B----4-:R-:W-:Y:S02]  /*3000*/  IADD3 R8, R8, R9, R14 ;  /* 0x0000000908087210 */ /* 0x010fe40007ffe00e */
[----:B------:R-:W-:-:S02]  /*3010*/  LOP3.LUT R10, R10, R36, RZ, 0x3c, !PT ;  /* 0x000000240a0a7212 */ /* 0x000fc400078e3cff */
[----:B------:R-:W-:Y:S02]  /*3020*/  SHF.R.S32.HI R103, RZ, 0x1f, R32 ;  /* 0x0000001fff677819 */ /* 0x000fe40000011420 */
[----:B------:R-:W-:Y:S01]  /*3030*/  IADD3 R76, P3, R23, R76, RZ ;  /* 0x0000004c174c7210 */ /* 0x000fe20007f7e0ff */
[----:B------:R-:W-:Y:S01]  /*3040*/  IMAD.WIDE.U32 R84, R101, R20, R84 ;  /* 0x0000001465547225 */ /* 0x000fe200078e0054 */
[----:B------:R-:W-:-:S03]  /*3050*/  SEL R32, RZ, 0x8, P2 ;  /* 0x00000008ff207807 */ /* 0x000fc60001000000 */
[----:B------:R-:W-:Y:S01]  /*3060*/  IMAD.WIDE.U32 R82, R101, R20, R82 ;  /* 0x0000001465527225 */ /* 0x000fe200078e0052 */
[----:B------:R-:W-:-:S03]  /*3070*/  LOP3.LUT R95, R33, R32, RZ, 0xfc, !PT ;  /* 0x00000020215f7212 */ /* 0x000fc600078efcff */
[----:B------:R-:W-:Y:S01]  /*3080*/  IMAD.X R77, R34, 0x1, R31, P3 ;  /* 0x00000001224d7824 */ /* 0x000fe200018e061f */
[----:B------:R-:W-:Y:S01]  /*3090*/  SHF.R.S32.HI R91, RZ, 0x3, R92 ;  /* 0x00000003ff5b7819 */ /* 0x000fe2000001145c */
[----:B------:R-:W-:Y:S01]  /*30a0*/  IMAD.WIDE.U32 R80, R101, R28, R80 ;  /* 0x0000001c65507225 */ /* 0x000fe200078e0050 */
[----:B------:R-:W-:-:S03]  /*30b0*/  LOP3.LUT R92, R92, 0xfffffff8, RZ, 0xc0, !PT ;  /* 0xfffffff85c5c7812 */ /* 0x000fc600078ec0ff */
[----:B------:R-:W-:Y:S01]  /*30c0*/  IMAD.WIDE.U32 R78, R101, R28, R78 ;  /* 0x0000001c654e7225 */ /* 0x000fe200078e004e */
[C---:B------:R-:W-:Y:S02]  /*30d0*/  LOP3.LUT R93, R95.reuse, 0x2, RZ, 0xc0, !PT ;  /* 0x000000025f5d7812 */ /* 0x040fe400078ec0ff */
[----:B------:R-:W-:Y:S01]  /*30e0*/  LOP3.LUT R94, R95, 0x4, RZ, 0xc0, !PT ;  /* 0x000000045f5e7812 */ /* 0x000fe200078ec0ff */
[----:B------:R-:W-:Y:S01]  /*30f0*/  IMAD.SHL.U32 R15, R20, 0x40, RZ ;  /* 0x00000040140f7824 */ /* 0x000fe200078e00ff */
[----:B0-----:R-:W-:Y:S01]  /*3100*/  LEA.HI R108, R108, 0x8, RZ, 0x19 ;  /* 0x000000086c6c7811 */ /* 0x001fe200078fc8ff */
[----:B------:R-:W-:Y:S01]  /*3110*/  IMAD.IADD R98, R87, 0x1, R37 ;  /* 0x0000000157627824 */ /* 0x000fe200078e0225 */
[----:B------:R-:W-:Y:S02]  /*3120*/  LOP3.LUT R95, R95, 0x8, RZ, 0xc0, !PT ;  /* 0x000000085f5f7812 */ /* 0x000fe400078ec0ff */
[----:B------:R-:W-:Y:S02]  /*3130*/  SHF.R.S32.HI R97, RZ, 0x1f, R92 ;  /* 0x0000001fff617819 */ /* 0x000fe4000001145c */
[----:B--2---:R-:W-:-:S02]  /*3140*/  IADD3 R5, R11, R6, R26 ;  /* 0x000000060b057210 */ /* 0x004fc40007ffe01a */
[----:B------:R-:W-:Y:S01]  /*3150*/  IADD3 R6, R7, R6, R14 ;  /* 0x0000000607067210 */ /* 0x000fe20007ffe00e */
[C---:B------:R-:W-:Y:S01]  /*3160*/  IMAD R14, R27.reuse, R20, RZ ;  /* 0x000000141b0e7224 */ /* 0x040fe200078e02ff */
[----:B------:R-:W-:Y:S01]  /*3170*/  IADD3 R7, R10, R9, R26 ;  /* 0x000000090a077210 */ /* 0x000fe20007ffe01a */
[----:B------:R-:W-:Y:S02]  /*3180*/  IMAD R26, R27, R28, RZ ;  /* 0x0000001c1b1a7224 */ /* 0x000fe400078e02ff */
[C---:B------:R-:W-:Y:S01]  /*3190*/  IMAD R35, R101.reuse, R21, R14 ;  /* 0x0000001565237224 */ /* 0x040fe200078e020e */
[C-C-:B------:R-:W-:Y:S01]  /*31a0*/  SHF.L.U64.HI R9, R12.reuse, 0x6, R13.reuse ;  /* 0x000000060c097819 */ /* 0x140fe2000001020d */
[----:B------:R-:W-:Y:S01]  /*31b0*/  IMAD R39, R101, R29, R26 ;  /* 0x0000001d65277224 */ /* 0x000fe200078e021a */
[----:B------:R-:W-:Y:S01]  /*31c0*/  SHF.L.U64.HI R10, R12, 0x5, R13 ;  /* 0x000000050c0a7819 */ /* 0x000fe2000001020d */
[----:B------:R-:W-:Y:S02]  /*31d0*/  IMAD.IADD R31, R85, 0x1, R35 ;  /* 0x00000001551f7824 */ /* 0x000fe400078e0223 */
[----:B------:R-:W-:Y:S01]  /*31e0*/  IMAD.IADD R32, R35, 0x1, R83 ;  /* 0x0000000123207824 */ /* 0x000fe200078e0253 */
[----:B------:R-:W-:-:S02]  /*31f0*/  SHF.R.S32.HI R35, RZ, 0x3, R90 ;  /* 0x00000003ff237819 */ /* 0x000fc4000001145a */
[C-C-:B------:R-:W-:Y:S02]  /*3200*/  SHF.L.U64.HI R13, R20.reuse, 0x6, R21.reuse ;  /* 0x00000006140d7819 */ /* 0x140fe40000010215 */
[----:B------:R-:W-:Y:S02]  /*3210*/  SHF.L.U64.HI R14, R20, 0x5, R21 ;  /* 0x00000005140e7819 */ /* 0x000fe40000010215 */
[----:B------:R-:W-:Y:S02]  /*3220*/  LOP3.LUT R90, R90, 0xfffffff8, RZ, 0xc0, !PT ;  /* 0xfffffff85a5a7812 */ /* 0x000fe400078ec0ff */
[C-C-:B------:R-:W-:Y:S02]  /*3230*/  SHF.L.U64.HI R21, R28.reuse, 0x6, R29.reuse ;  /* 0x000000061c157819 */ /* 0x140fe4000001021d */
[----:B------:R-:W-:Y:S01]  /*3240*/  SHF.L.U64.HI R26, R28, 0x5, R29 ;  /* 0x000000051c1a7819 */ /* 0x000fe2000001021d */
[----:B------:R-:W-:Y:S01]  /*3250*/  IMAD.SHL.U32 R29, R30, 0x2, RZ ;  /* 0x000000021e1d7824 */ /* 0x000fe200078e00ff */
[----:B------:R-:W-:Y:S01]  /*3260*/  SHF.L.U32 R27, R28, 0x6, RZ ;  /* 0x000000061c1b7819 */ /* 0x000fe200000006ff */
[C---:B------:R-:W-:Y:S01]  /*3270*/  IMAD.SHL.U32 R11, R12.reuse, 0x40, RZ ;  /* 0x000000400c0b7824 */ /* 0x040fe200078e00ff */
[----:B------:R-:W-:Y:S01]  /*3280*/  LOP3.LUT R30, R33, 0x1, RZ, 0xc0, !PT ;  /* 0x00000001211e7812 */ /* 0x000fe200078ec0ff */
[----:B------:R-:W-:Y:S01]  /*3290*/  IMAD.SHL.U32 R12, R12, 0x20, RZ ;  /* 0x000000200c0c7824 */ /* 0x000fe200078e00ff */
[----:B------:R-:W-:Y:S01]  /*32a0*/  IADD3 R33, R81, R39, RZ ;  /* 0x0000002751217210 */ /* 0x000fe20007ffe0ff */
[----:B------:R-:W-:Y:S01]  /*32b0*/  IMAD.SHL.U32 R20, R20, 0x20, RZ ;  /* 0x0000002014147824 */ /* 0x000fe200078e00ff */
[----:B------:R-:W-:Y:S01]  /*32c0*/  SHF.R.S32.HI R96, RZ, 0x1f, R90 ;  /* 0x0000001fff607819 */ /* 0x000fe2000001145a */
[----:B------:R-:W-:-:S02]  /*32d0*/  IMAD.SHL.U32 R28, R28, 0x20, RZ ;  /* 0x000000201c1c7824 */ /* 0x000fc400078e00ff */
[----:B------:R-:W-:-:S07]  /*32e0*/  IMAD.IADD R34, R39, 0x1, R79 ;  /* 0x0000000127227824 */ /* 0x000fce00078e024f */
.L_x_1620:
[----:B------:R-:W2:Y:S01]  /*32f0*/  LDL R41, [R1+0x3c] ;  /* 0x00003c0001297983 */ /* 0x000ea20000100800 */
[----:B------:R-:W0:Y:S01]  /*3300*/  LDC R116, c[0x0][0x3f4] ;  /* 0x0000fd00ff747b82 */ /* 0x000e220000000800 */
[----:B------:R-:W-:Y:S01]  /*3310*/  VIADD R40, R25, 0xffffffff ;  /* 0xffffffff19287836 */ /* 0x000fe20000000000 */
[----:B------:R-:W-:Y:S05]  /*3320*/  YIELD ;  /* 0x0000000000007946 */ /* 0x000fea0003800000 */
[----:B------:R-:W-:Y:S01]  /*3330*/  SHF.R.S32.HI R109, RZ, 0x1f, R40 ;  /* 0x0000001fff6d7819 */ /* 0x000fe20000011428 */
[----:B------:R-:W1:Y:S01]  /*3340*/  LDC.64 R106, c[0x0][0x2e8] ;  /* 0x0000ba00ff6a7b82 */ /* 0x000e620000000a00 */
[-C--:B------:R-:W-:Y:S01]  /*3350*/  IMAD R36, R9, R40.reuse, RZ ;  /* 0x0000002809247224 */ /* 0x080fe200078e02ff */
[----:B------:R-:W-:Y:S01]  /*3360*/  BSSY B0, `(.L_x_1545) ;  /* 0x0000541000007945 */ /* 0x000fe20003800000 */
[----:B------:R-:W-:-:S04]  /*3370*/  IMAD.WIDE.U32 R110, R11, R40, RZ ;  /* 0x000000280b6e7225 */ /* 0x000fc800078e00ff */
[----:B------:R-:W-:Y:S01]  /*3380*/  IMAD R39, R109, R11, R36 ;  /* 0x0000000b6d277224 */ /* 0x000fe200078e0224 */
[CC--:B------:R-:W-:Y:S02]  /*3390*/  IADD3 R37, P2, R3.reuse, R110.reuse, RZ ;  /* 0x0000006e03257210 */ /* 0x0c0fe40007f5e0ff */
[----:B------:R-:W-:Y:S01]  /*33a0*/  IADD3 R25, P4, P5, R3, R110, R12 ;  /* 0x0000006e03197210 */ /* 0x000fe20007d9e00c */
[----:B------:R-:W-:-:S04]  /*33b0*/  IMAD.IADD R72, R111, 0x1, R39 ;  /* 0x000000016f487824 */ /* 0x000fc800078e0227 */
[----:B------:R-:W-:Y:S01]  /*33c0*/  IMAD.X R38, R72, 0x1, R4, P2 ;  /* 0x0000000148267824 */ /* 0x000fe200010e0604 */
[----:B0-----:R-:W-:Y:S02]  /*33d0*/  ISETP.GE.AND P2, PT, R116, 0x1, PT ;  /* 0x000000017400780c */ /* 0x001fe40003f46270 */
[----:B------:R-:W-:Y:S02]  /*33e0*/  IADD3.X R36, R4, R72, R10, P4, P5 ;  /* 0x0000004804247210 */ /* 0x000fe400027ea40a */
[-C--:B-1----:R-:W-:Y:S02]  /*33f0*/  LEA R48, P6, R25, R106.reuse, 0x1 ;  /* 0x0000006a19307211 */ /* 0x082fe400078c08ff */
[----:B------:R-:W-:Y:S02]  /*3400*/  LEA R50, P3, R37, R106, 0x1 ;  /* 0x0000006a25327211 */ /* 0x000fe400078608ff */
[-C--:B------:R-:W-:Y:S02]  /*3410*/  LEA.HI.X R49, R25, R107.reuse, R36, 0x1, P6 ;  /* 0x0000006b19317211 */ /* 0x080fe400030f0c24 */
[----:B------:R-:W-:-:S02]  /*3420*/  LEA.HI.X R51, R37, R107, R38, 0x1, P3 ;  /* 0x0000006b25337211 */ /* 0x000fc400018f0c26 */
[----:B------:R-:W-:-:S04]  /*3430*/  ISETP.GT.AND P3, PT, R40, R24, PT ;  /* 0x000000182800720c */ /* 0x000fc80003f64270 */
[----:B------:R-:W-:Y:S01]  /*3440*/  P2R R100, PR, RZ, 0x8 ;  /* 0x00000008ff647803 */ /* 0x000fe20000000000 */
[----:B--2---:R-:W-:-:S05]  /*3450*/  IMAD R25, R17, 0x4000, R41 ;  /* 0x0000400011197824 */ /* 0x004fca00078e0229 */
[----:B------:R-:W-:Y:S01]  /*3460*/  LEA R102, R25, R16, 0x1 ;  /* 0x0000001019667211 */ /* 0x000fe200078e08ff */
[----:B------:R-:W-:Y:S01]  /*3470*/  IMAD.MOV.U32 R25, RZ, RZ, R40 ;  /* 0x000000ffff197224 */ /* 0x000fe200078e0028 */
[----:B------:R-:W-:Y:S06]  /*3480*/  @!P2 BRA `(.L_x_1546) ;  /* 0x0000004c00fca947 */ /* 0x000fec0003800000 */
[----:B------:R-:W-:Y:S01]  /*3490*/  ULDC.U8 UR4, c[0x0][0x410] ;  /* 0x0001040000047ab9 */ /* 0x000fe20000000000 */
[-C--:B------:R-:W-:Y:S01]  /*34a0*/  IMAD R36, R13, R40.reuse, RZ ;  /* 0x000000280d247224 */ /* 0x080fe200078e02ff */
[----:B------:R-:W-:Y:S01]  /*34b0*/  ISETP.NE.AND P2, PT, RZ, UR4, PT ;  /* 0x00000004ff007c0c */ /* 0x000fe2000bf45270 */
[-C--:B------:R-:W-:Y:S02]  /*34c0*/  IMAD R38, R21, R40.reuse, RZ ;  /* 0x0000002815267224 */ /* 0x080fe400078e02ff */
[----:B------:R-:W-:Y:S02]  /*34d0*/  IMAD R99, R109, R15, R36 ;  /* 0x0000000f6d637224 */ /* 0x000fe400078e0224 */
[----:B------:R-:W-:Y:S02]  /*34e0*/  IMAD R105, R25, -0x40, R2 ;  /* 0xffffffc019697824 */ /* 0x000fe400078e0202 */
[----:B------:R-:W-:Y:S02]  /*34f0*/  IMAD R109, R109, R27, R38 ;  /* 0x0000001b6d6d7224 */ /* 0x000fe400078e0226 */
[----:B------:R-:W-:Y:S01]  /*3500*/  IMAD.WIDE.U32 R70, R15, R40, RZ ;  /* 0x000000280f467225 */ /* 0x000fe200078e00ff */
[----:B------:R-:W-:-:S03]  /*3510*/  VIMNMX R105, R105, 0x40, PT ;  /* 0x0000004069697848 */ /* 0x000fc60003fe0100 */
[----:B------:R-:W-:-:S04]  /*3520*/  IMAD.WIDE.U32 R68, R27, R40, RZ ;  /* 0x000000281b447225 */ /* 0x000fc800078e00ff */
[----:B------:R-:W-:Y:S02]  /*3530*/  IMAD.IADD R99, R71, 0x1, R99 ;  /* 0x0000000147637824 */ /* 0x000fe400078e0263 */
        /* <DEDUP_REMOVED lines=16> */
[----:B------:R-:W-:Y:S02]  /*3640*/  IADD3 R39, P4, R80, R68, RZ ;  /* 0x0000004450277210 */ /* 0x000fe40007f9e0ff */
[----:B------:R-:W-:Y:S02]  /*3650*/  CS2R R106, SRZ ;  /* 0x00000000006a7805 */ /* 0x000fe4000001ff00 */
[-C--:B------:R-:W-:Y:S01]  /*3660*/  ISETP.GE.AND P5, PT, R200, R116.reuse, PT ;  /* 0x00000074c800720c */ /* 0x080fe20003fa6270 */
[----:B------:R-:W-:Y:S01]  /*3670*/  IMAD.X R38, R99, 0x1, R31, P2 ;  /* 0x0000000163267824 */ /* 0x000fe200010e061f */
[----:B------:R-:W-:Y:S01]  /*3680*/  LEA R36, P2, R37, UR4, 0x1 ;  /* 0x0000000425247c11 */ /* 0x000fe2000f8408ff */
[----:B------:R-:W-:Y:S01]  /*3690*/  IMAD.X R42, R109, 0x1, R33, P4 ;  /* 0x000000016d2a7824 */ /* 0x000fe200020e0621 */
[----:B------:R-:W-:Y:S01]  /*36a0*/  CS2R R110, SRZ ;  /* 0x00000000006e7805 */ /* 0x000fe2000001ff00 */
[----:B------:R-:W-:Y:S01]  /*36b0*/  ULDC.64 UR6, c[0x0][0x208] ;  /* 0x0000820000067ab9 */ /* 0x000fe20000000a00 */
[----:B------:R-:W-:Y:S01]  /*36c0*/  LEA.HI.X R37, R37, UR5, R38, 0x1, P2 ;  /* 0x0000000525257c11 */ /* 0x000fe200090f0c26 */
[----:B------:R-:W-:Y:S01]  /*36d0*/  ULDC.64 UR4, c[0x0][0x400] ;  /* 0x0001000000047ab9 */ /* 0x000fe20000000a00 */
[----:B------:R-:W-:-:S02]  /*36e0*/  ISETP.GE.AND P4, PT, R234, R116, PT ;  /* 0x00000074ea00720c */ /* 0x000fc40003f86270 */
[----:B------:R-:W-:-:S03]  /*36f0*/  LEA R38, P2, R39, UR4, 0x1 ;  /* 0x0000000427267c11 */ /* 0x000fc6000f8408ff */
[----:B------:R0:W5:Y:S01]  /*3700*/  @!P5 LDG.E.64 R106, desc[UR6][R36.64] ;  /* 0x00000006246ad981 */ /* 0x000162000c1e1b00 */
[----:B------:R-:W-:Y:S02]  /*3710*/  LEA.HI.X R39, R39, UR5, R42, 0x1, P2 ;  /* 0x0000000527277c11 */ /* 0x000fe400090f0c2a */
[----:B------:R-:W-:-:S03]  /*3720*/  ISETP.GE.AND P2, PT, R233, R116, PT ;  /* 0x00000074e900720c */ /* 0x000fc60003f46270 */
[----:B------:R0:W5:Y:S01]  /*3730*/  @!P5 LDG.E.64 R110, desc[UR6][R38.64] ;  /* 0x00000006266ed981 */ /* 0x000162000c1e1b00 */
[----:B------:R-:W-:Y:S02]  /*3740*/  ISETP.GE.AND P5, PT, R235, R116, PT ;  /* 0x00000074eb00720c */ /* 0x000fe40003fa6270 */
[----:B------:R-:W-:Y:S02]  /*3750*/  CS2R R72, SRZ ;  /* 0x0000000000487805 */ /* 0x000fe4000001ff00 */
[----:B------:R-:W-:Y:S02]  /*3760*/  CS2R R64, SRZ ;  /* 0x0000000000407805 */ /* 0x000fe4000001ff00 */
[----:B------:R-:W-:Y:S02]  /*3770*/  CS2R R60, SRZ ;  /* 0x00000000003c7805 */ /* 0x000fe4000001ff00 */
[----:B------:R-:W-:Y:S02]  /*3780*/  CS2R R74, SRZ ;  /* 0x00000000004a7805 */ /* 0x000fe4000001ff00 */
[----:B------:R-:W-:-:S02]  /*3790*/  CS2R R66, SRZ ;  /* 0x0000000000427805 */ /* 0x000fc4000001ff00 */
[----:B------:R-:W-:Y:S01]  /*37a0*/  CS2R R62, SRZ ;  /* 0x00000000003e7805 */ /* 0x000fe2000001ff00 */
[----:B------:R0:W5:Y:S04]  /*37b0*/  @!P4 LDG.E.64 R72, desc[UR6][R36.64+0x40] ;  /* 0x000040062448c981 */ /* 0x000168000c1e1b00 */
[----:B------:R0:W5:Y:S04]  /*37c0*/  @!P2 LDG.E.64 R64, desc[UR6][R36.64+0x80] ;  /* 0x000080062440a981 */ /* 0x000168000c1e1b00 */
[----:B------:R0:W5:Y:S04]  /*37d0*/  @!P5 LDG.E.64 R60, desc[UR6][R36.64+0xc0] ;  /* 0x0000c006243cd981 */ /* 0x000168000c1e1b00 */
[----:B------:R0:W5:Y:S04]  /*37e0*/  @!P4 LDG.E.64 R74, desc[UR6][R38.64+0x40] ;  /* 0x00004006264ac981 */ /* 0x000168000c1e1b00 */
[----:B------:R0:W5:Y:S04]  /*37f0*/  @!P2 LDG.E.64 R66, desc[UR6][R38.64+0x80] ;  /* 0x000080062642a981 */ /* 0x000168000c1e1b00 */
[----:B------:R0:W5:Y:S02]  /*3800*/  @!P5 LDG.E.64 R62, desc[UR6][R38.64+0xc0] ;  /* 0x0000c006263ed981 */ /* 0x000164000c1e1b00 */
.L_x_1549:
[----:B------:R-:W-:Y:S05]  /*3810*/  BSYNC B1 ;  /* 0x0000000000017941 */ /* 0x000fea0003800000 */
.L_x_1548:
[----:B0-----:R-:W-:Y:S01]  /*3820*/  VIADD R36, R23, 0x20 ;  /* 0x0000002017247836 */ /* 0x001fe20000000000 */
[----:B------:R-:W-:Y:S01]  /*3830*/  BSSY B1, `(.L_x_1550) ;  /* 0x0000029000017945 */ /* 0x000fe20003800000 */
[----:B------:R-:W-:Y:S02]  /*3840*/  CS2R R44, SRZ ;  /* 0x00000000002c7805 */ /* 0x000fe4000001ff00 */
[----:B------:R-:W-:Y:S02]  /*3850*/  CS2R R52, SRZ ;  /* 0x0000000000347805 */ /* 0x000fe4000001ff00 */
[----:B------:R-:W-:Y:S02]  /*3860*/  CS2R R56, SRZ ;  /* 0x0000000000387805 */ /* 0x000fe4000001ff00 */
[----:B------:R-:W-:Y:S02]  /*3870*/  ISETP.GE.AND P4, PT, R36, R105, PT ;  /* 0x000000692400720c */ /* 0x000fe40003f86270 */
[----:B------:R-:W-:-:S02]  /*3880*/  CS2R R42, SRZ ;  /* 0x00000000002a7805 */ /* 0x000fc4000001ff00 */
[----:B------:R-:W-:Y:S02]  /*3890*/  CS2R R46, SRZ ;  /* 0x00000000002e7805 */ /* 0x000fe4000001ff00 */
[----:B------:R-:W-:Y:S02]  /*38a0*/  CS2R R54, SRZ ;  /* 0x0000000000367805 */ /* 0x000fe4000001ff00 */
[----:B------:R-:W-:-:S05]  /*38b0*/  CS2R R58, SRZ ;  /* 0x00000000003a7805 */ /* 0x000fca000001ff00 */
[----:B------:R-:W-:Y:S05]  /*38c0*/  @P4 BRA `(.L_x_1551) ;  /* 0x00000000007c4947 */ /* 0x000fea0003800000 */
[----:B------:R-:W-:Y:S01]  /*38d0*/  IADD3 R70, P2, P5, R84, R70, R20 ;  /* 0x0000004654467210 */ /* 0x000fe20007d5e014 */
[----:B------:R-:W-:Y:S01]  /*38e0*/  ULDC.64 UR4, c[0x0][0x3e8] ;  /* 0x0000fa0000047ab9 */ /* 0x000fe20000000a00 */
[----:B------:R-:W-:Y:S01]  /*38f0*/  ULDC.64 UR6, c[0x0][0x400] ;  /* 0x0001000000067ab9 */ /* 0x000fe20000000a00 */
[----:B------:R-:W-:Y:S02]  /*3900*/  CS2R R56, SRZ ;  /* 0x0000000000387805 */ /* 0x000fe4000001ff00 */
[----:B------:R-:W-:Y:S02]  /*3910*/  IADD3.X R99, R31, R99, R14, P2, P5 ;  /* 0x000000631f637210 */ /* 0x000fe400017ea40e */
[----:B------:R-:W-:Y:S02]  /*3920*/  CS2R R52, SRZ ;  /* 0x0000000000347805 */ /* 0x000fe4000001ff00 */
[----:B------:R-:W-:Y:S02]  /*3930*/  IADD3 R68, P2, P5, R80, R68, R28 ;  /* 0x0000004450447210 */ /* 0x000fe40007d5e01c */
[----:B------:R-:W-:-:S02]  /*3940*/  CS2R R58, SRZ ;  /* 0x00000000003a7805 */ /* 0x000fc4000001ff00 */
[----:B------:R-:W-:Y:S01]  /*3950*/  CS2R R54, SRZ ;  /* 0x0000000000367805 */ /* 0x000fe2000001ff00 */
[----:B------:R-:W-:Y:S01]  /*3960*/  ULDC.64 UR8, c[0x0][0x208] ;  /* 0x0000820000087ab9 */ /* 0x000fe20000000a00 */
[----:B------:R-:W-:Y:S02]  /*3970*/  IADD3.X R109, R33, R109, R26, P2, P5 ;  /* 0x0000006d216d7210 */ /* 0x000fe400017ea41a */
[----:B------:R-:W-:Y:S02]  /*3980*/  LEA R36, P2, R70, UR4, 0x1 ;  /* 0x0000000446247c11 */ /* 0x000fe4000f8408ff */
[----:B------:R-:W-:Y:S02]  /*3990*/  LEA R38, P5, R68, UR6, 0x1 ;  /* 0x0000000644267c11 */ /* 0x000fe4000f8a08ff */
[----:B------:R-:W-:Y:S02]  /*39a0*/  LEA.HI.X R37, R70, UR5, R99, 0x1, P2 ;  /* 0x0000000546257c11 */ /* 0x000fe400090f0c63 */
[----:B------:R-:W-:-:S02]  /*39b0*/  LEA.HI.X R39, R68, UR7, R109, 0x1, P5 ;  /* 0x0000000744277c11 */ /* 0x000fc4000a8f0c6d */
[-C--:B------:R-:W-:Y:S02]  /*39c0*/  ISETP.GE.AND P2, PT, R200, R116.reuse, PT ;  /* 0x00000074c800720c */ /* 0x080fe40003f46270 */
[----:B------:R-:W-:Y:S02]  /*39d0*/  ISETP.GE.AND P5, PT, R234, R116, PT ;  /* 0x00000074ea00720c */ /* 0x000fe40003fa6270 */
[----:B------:R-:W-:Y:S02]  /*39e0*/  CS2R R44, SRZ ;  /* 0x00000000002c7805 */ /* 0x000fe4000001ff00 */
[----:B------:R-:W-:Y:S02]  /*39f0*/  CS2R R40, SRZ ;  /* 0x0000000000287805 */ /* 0x000fe4000001ff00 */
[----:B------:R-:W-:-:S05]  /*3a00*/  CS2R R46, SRZ ;  /* 0x00000000002e7805 */ /* 0x000fca000001ff00 */
[----:B------:R0:W5:Y:S04]  /*3a10*/  @!P2 LDG.E.64 R56, desc[UR8][R36.64] ;  /* 0x000000082438a981 */ /* 0x000168000c1e1b00 */
[----:B------:R0:W5:Y:S01]  /*3a20*/  @!P2 LDG.E.64 R58, desc[UR8][R38.64] ;  /* 0x00000008263aa981 */ /* 0x000162000c1e1b00 */
[----:B------:R-:W-:-:S03]  /*3a30*/  ISETP.GE.AND P2, PT, R233, R116, PT ;  /* 0x00000074e900720c */ /* 0x000fc60003f46270 */
[----:B------:R0:W5:Y:S04]  /*3a40*/  @!P5 LDG.E.64 R52, desc[UR8][R36.64+0x40] ;  /* 0x000040082434d981 */ /* 0x000168000c1e1b00 */
[----:B------:R0:W5:Y:S01]  /*3a50*/  @!P5 LDG.E.64 R54, desc[UR8][R38.64+0x40] ;  /* 0x000040082636d981 */ /* 0x000162000c1e1b00 */
[----:B------:R-:W-:Y:S02]  /*3a60*/  ISETP.GE.AND P5, PT, R235, R116, PT ;  /* 0x00000074eb00720c */ /* 0x000fe40003fa6270 */
[----:B------:R-:W-:-:S03]  /*3a70*/  CS2R R42, SRZ ;  /* 0x00000000002a7805 */ /* 0x000fc6000001ff00 */
[----:B------:R0:W5:Y:S04]  /*3a80*/  @!P2 LDG.E.64 R44, desc[UR8][R36.64+0x80] ;  /* 0x00008008242ca981 */ /* 0x000168000c1e1b00 */
[----:B------:R0:W5:Y:S04]  /*3a90*/  @!P2 LDG.E.64 R46, desc[UR8][R38.64+0x80] ;  /* 0x00008008262ea981 */ /* 0x000168000c1e1b00 */
[----:B------:R0:W5:Y:S04]  /*3aa0*/  @!P5 LDG.E.64 R40, desc[UR8][R36.64+0xc0] ;  /* 0x0000c0082428d981 */ /* 0x000168000c1e1b00 */
[----:B------:R0:W5:Y:S02]  /*3ab0*/  @!P5 LDG.E.64 R42, desc[UR8][R38.64+0xc0] ;  /* 0x0000c008262ad981 */ /* 0x000164000c1e1b00 */
.L_x_1551:
[----:B------:R-:W-:Y:S05]  /*3ac0*/  BSYNC B1 ;  /* 0x0000000000017941 */ /* 0x000fea0003800000 */
.L_x_1550:
[----:B0-----:R-:W2:Y:S01]  /*3ad0*/  LDL R36, [R1+0x20] ;  /* 0x0000200001247983 */ /* 0x001ea20000100800 */
[----:B-----5:R-:W-:Y:S02]  /*3ae0*/  IMAD.MOV.U32 R37, RZ, RZ, R61 ;  /* 0x000000ffff257224 */ /* 0x020fe400078e003d */
[----:B------:R-:W-:Y:S02]  /*3af0*/  IMAD.MOV.U32 R38, RZ, RZ, R64 ;  /* 0x000000ffff267224 */ /* 0x000fe400078e0040 */
[----:B------:R-:W-:-:S05]  /*3b00*/  IMAD.MOV.U32 R39, RZ, RZ, R65 ;  /* 0x000000ffff277224 */ /* 0x000fca00078e0041 */
[----:B------:R-:W-:Y:S01]  /*3b10*/  PRMT R123, R38, 0x5410, R39 ;  /* 0x00005410267b7816 */ /* 0x000fe20000000027 */
[----:B------:R-:W-:Y:S01]  /*3b20*/  IMAD.MOV.U32 R38, RZ, RZ, R106 ;  /* 0x000000ffff267224 */ /* 0x000fe200078e006a */
[----:B------:R-:W-:-:S04]  /*3b30*/  MOV R39, R107 ;  /* 0x0000006b00277202 */ /* 0x000fc80000000f00 */
[----:B------:R-:W-:Y:S02]  /*3b40*/  PRMT R128, R38, 0x5410, R39 ;  /* 0x0000541026807816 */ /* 0x000fe40000000027 */
[----:B--2---:R-:W-:Y:S02]  /*3b50*/  R2UR UR4, R36 ;  /* 0x00000000240472ca */ /* 0x004fe400000e0000 */
[----:B------:R-:W-:-:S04]  /*3b60*/  MOV R36, R60 ;  /* 0x0000003c00247202 */ /* 0x000fc80000000f00 */
[----:B------:R-:W-:Y:S01]  /*3b70*/  PRMT R122, R36, 0x5410, R37 ;  /* 0x00005410247a7816 */ /* 0x000fe20000000025 */
[----:B------:R-:W-:Y:S02]  /*3b80*/  IMAD.MOV.U32 R36, RZ, RZ, R72 ;  /* 0x000000ffff247224 */ /* 0x000fe400078e0048 */
[----:B------:R-:W-:-:S03]  /*3b90*/  IMAD.MOV.U32 R37, RZ, RZ, R73 ;  /* 0x000000ffff257224 */ /* 0x000fc600078e0049 */
[----:B------:R-:W-:Y:S01]  /*3ba0*/  PRMT R127, R36, 0x7610, R127 ;  /* 0x00007610247f7816 */ /* 0x000fe2000000007f */
[----:B------:R-:W-:Y:S01]  /*3bb0*/  IMAD.MOV.U32 R36, RZ, RZ, R62 ;  /* 0x000000ffff247224 */ /* 0x000fe200078e003e */
[----:B------:R-:W-:Y:S01]  /*3bc0*/  PRMT R126, R37, 0x7610, R126 ;  /* 0x00007610257e7816 */ /* 0x000fe2000000007e */
[----:B------:R-:W-:Y:S01]  /*3bd0*/  IMAD.MOV.U32 R37, RZ, RZ, R63 ;  /* 0x000000ffff257224 */ /* 0x000fe200078e003f */
[----:B------:R-:W-:-:S04]  /*3be0*/  UISETP.NE.AND UP0, UPT, UR4, 0x3, UPT ;  /* 0x000000030400788c */ /* 0x000fc8000bf05270 */
[----:B------:R-:W-:Y:S01]  /*3bf0*/  PRMT R124, R36, 0x5410, R37 ;  /* 0x00005410247c7816 */ /* 0x000fe20000000025 */
[----:B------:R-:W-:Y:S01]  /*3c00*/  IMAD.MOV.U32 R36, RZ, RZ, R66 ;  /* 0x000000ffff247224 */ /* 0x000fe200078e0042 */
[----:B------:R-:W-:Y:S01]  /*3c10*/  PLOP3.LUT P2, PT, PT, PT, UP0, 0x80, 0x0 ;  /* 0x000000000000781c */ /* 0x000fe20003f4f008 */
[----:B------:R-:W-:-:S05]  /*3c20*/  IMAD.MOV.U32 R37, RZ, RZ, R67 ;  /* 0x000000ffff257224 */ /* 0x000fca00078e0043 */
[----:B------:R-:W-:Y:S01]  /*3c30*/  PRMT R125, R36, 0x5410, R37 ;  /* 0x00005410247d7816 */ /* 0x000fe20000000025 */
[----:B------:R-:W-:Y:S02]  /*3c40*/  IMAD.MOV.U32 R36, RZ, RZ, R74 ;  /* 0x000000ffff247224 */ /* 0x000fe400078e004a */
[----:B------:R-:W-:-:S03]  /*3c50*/  IMAD.MOV.U32 R37, RZ, RZ, R75 ;  /* 0x000000ffff257224 */ /* 0x000fc600078e004b */
[----:B------:R-:W-:Y:S01]  /*3c60*/  PRMT R127, R127, 0x5410, R36 ;  /* 0x000054107f7f7816 */ /* 0x000fe20000000024 */
[----:B------:R-:W-:Y:S01]  /*3c70*/  IMAD.MOV.U32 R36, RZ, RZ, R111 ;  /* 0x000000ffff247224 */ /* 0x000fe200078e006f */
[----:B------:R-:W-:Y:S02]  /*3c80*/  PRMT R126, R126, 0x5410, R37 ;  /* 0x000054107e7e7816 */ /* 0x000fe40000000025 */
[----:B------:R-:W-:-:S04]  /*3c90*/  MOV R37, R110 ;  /* 0x0000006e00257202 */ /* 0x000fc80000000f00 */
[----:B------:R-:W-:Y:S01]  /*3ca0*/  PRMT R129, R37, 0x5410, R36 ;  /* 0x0000541025817816 */ /* 0x000fe20000000024 */
[----:B------:R-:W-:Y:S02]  /*3cb0*/  IMAD.MOV.U32 R37, RZ, RZ, R40 ;  /* 0x000000ffff257224 */ /* 0x000fe400078e0028 */
[----:B------:R-:W-:-:S05]  /*3cc0*/  IMAD.MOV.U32 R36, RZ, RZ, R41 ;  /* 0x000000ffff247224 */ /* 0x000fca00078e0029 */
        /* <DEDUP_REMOVED lines=22> */
[----:B------:R-:W-:Y:S06]  /*3e30*/  @!P2 BRA `(.L_x_1552) ;  /* 0x000000000004a947 */ /* 0x000fec0003800000 */
[----:B------:R-:W-:Y:S01]  /*3e40*/  BPT.TRAP 0x1 ;  /* 0x000000040000795c */ /* 0x000fe20000300000 */
.L_x_1552:
[----:B------:R-:W-:Y:S01]  /*3e50*/  IMAD R99, R17, 0x8, R16 ;  /* 0x0000000811637824 */ /* 0x000fe200078e0210 */
[----:B------:R-:W-:Y:S01]  /*3e60*/  SHF.L.U32 R109, R236, 0x1f, RZ ;  /* 0x0000001fec6d7819 */ /* 0x000fe200000006ff */
[----:B------:R-:W-:Y:S03]  /*3e70*/  BSSY B1, `(.L_x_1553) ;  /* 0x0000003000017945 */ /* 0x000fe60003800000 */
[----:B------:R-:W0:Y:S02]  /*3e80*/  SYNCS.PHASECHK.TRANS64.TRYWAIT P5, [R99+URZ+0x30890], R109 ;  /* 0x0308906d630075a7 */ /* 0x000e2400080a017f */
[----:B0-----:R-:W-:Y:S05]  /*3e90*/  @!P5 BRA `(.L_x_1554) ;  /* 0x000002a800b8d947 */ /* 0x001fea0003800000 */
.L_x_2020:
[----:B------:R-:W-:Y:S05]  /*3ea0*/  BSYNC B1 ;  /* 0x0000000000017941 */ /* 0x000fea0003800000 */
.L_x_1553:
[----:B------:R-:W-:Y:S04]  /*3eb0*/  BSSY B1, `(.L_x_1555) ;  /* 0x00000d8000017945 */ /* 0x000fe80003800000 */
[----:B------:R-:W-:Y:S05]  /*3ec0*/  @P3 BRA `(.L_x_1556) ;  /* 0x0000000c00583947 */ /* 0x000fea0003800000 */
[----:B------:R-:W-:Y:S01]  /*3ed0*/  ISETP.NE.AND P3, PT, R30, RZ, PT ;  /* 0x000000ff1e00720c */ /* 0x000fe20003f65270 */
[----:B------:R-:W-:-:S12]  /*3ee0*/  BSSY B2, `(.L_x_1557) ;  /* 0x0000031000027945 */ /* 0x000fd80003800000 */
[----:B------:R-:W-:Y:S05]  /*3ef0*/  @!P3 BRA `(.L_x_1558) ;  /* 0x0000000000bcb947 */ /* 0x000fea0003800000 */
[----:B------:R1:W2:Y:S01]  /*3f00*/  LDS.128 R36, [R102+0x20400] ;  /* 0x0204000066247984 */ /* 0x0002a20000000c00 */
[----:B------:R-:W-:Y:S01]  /*3f10*/  ISETP.GE.AND P3, PT, R200, R116, PT ;  /* 0x00000074c800720c */ /* 0x000fe20003f66270 */
[----:B------:R-:W-:-:S12]  /*3f20*/  BSSY B3, `(.L_x_1559) ;  /* 0x000002a000037945 */ /* 0x000fd80003800000 */
[----:B-1----:R-:W-:Y:S05]  /*3f30*/  @P3 BRA `(.L_x_1560) ;  /* 0x0000000000a03947 */ /* 0x002fea0003800000 */
[----:B------:R-:W-:Y:S01]  /*3f40*/  SHF.R.U64 R70, R110, 0x10, R111 ;  /* 0x000000106e467819 */ /* 0x000fe2000000126f */
[--C-:B--2---:R-:W-:Y:S01]  /*3f50*/  HADD2.F32 R69, -RZ, R37.reuse.H1_H1 ;  /* 0x30000025ff457230 */ /* 0x104fe20000004100 */
[--C-:B------:R-:W-:Y:S01]  /*3f60*/  SHF.R.U64 R68, R106, 0x10, R107.reuse ;  /* 0x000000106a447819 */ /* 0x100fe2000000126b */
[----:B------:R-:W-:Y:S01]  /*3f70*/  HADD2.F32 R71, -RZ, R37.H0_H0 ;  /* 0x20000025ff477230 */ /* 0x000fe20000004100 */
[----:B------:R-:W-:Y:S01]  /*3f80*/  SHF.R.U32.HI R106, RZ, 0x10, R107 ;  /* 0x00000010ff6a7819 */ /* 0x000fe2000001166b */
[----:B------:R-:W-:Y:S01]  /*3f90*/  HADD2.F32 R70, -RZ, R70.H0_H0 ;  /* 0x20000046ff467230 */ /* 0x000fe20000004100 */
[----:B------:R-:W-:Y:S01]  /*3fa0*/  SHF.R.U32.HI R110, RZ, 0x10, R111 ;  /* 0x00000010ff6e7819 */ /* 0x000fe2000001166f */
[----:B------:R-:W-:Y:S02]  /*3fb0*/  HADD2.F32 R68, -RZ, R68.H0_H0 ;  /* 0x20000044ff447230 */ /* 0x000fe40000004100 */
[----:B------:R-:W-:Y:S02]  /*3fc0*/  HADD2.F32 R107, -RZ, R38.H0_H0 ;  /* 0x20000026ff6b7230 */ /* 0x000fe40000004100 */
        /* <DEDUP_REMOVED lines=8> */
[----:B------:R-:W-:Y:S02]  /*4050*/  HADD2.F32 R106, -RZ, R39.H0_H0 ;  /* 0x20000027ff6a7230 */ /* 0x000fe40000004100 */
[----:B------:R-:W-:Y:S01]  /*4060*/  FMUL.FTZ R39, R70, R69 ;  /* 0x0000004546277220 */ /* 0x000fe20000410000 */
[----:B------:R-:W-:-:S02]  /*4070*/  HADD2.F32 R110, -RZ, R129.H0_H0 ;  /* 0x20000081ff6e7230 */ /* 0x000fc40000004100 */
[C---:B------:R-:W-:Y:S01]  /*4080*/  FMUL.FTZ R69, R106.reuse, R69 ;  /* 0x000000456a457220 */ /* 0x040fe20000410000 */
[-C--:B------:R-:W-:Y:S01]  /*4090*/  FFMA.FTZ R39, R106, R71.reuse, -R39 ;  /* 0x000000476a277223 */ /* 0x080fe20000010827 */
[----:B------:R-:W-:Y:S02]  /*40a0*/  HADD2.F32 R106, -RZ, R128.H0_H0 ;  /* 0x20000080ff6a7230 */ /* 0x000fe40000004100 */
[----:B------:R-:W-:Y:S01]  /*40b0*/  FFMA.FTZ R70, R70, R71, R69 ;  /* 0x0000004746467223 */ /* 0x000fe20000010045 */
[--C-:B------:R-:W-:Y:S02]  /*40c0*/  HADD2.F32 R69, -RZ, R36.reuse.H1_H1 ;  /* 0x30000024ff457230 */ /* 0x100fe40000004100 */
[----:B------:R-:W-:Y:S02]  /*40d0*/  HADD2.F32 R71, -RZ, R36.H0_H0 ;  /* 0x20000024ff477230 */ /* 0x000fe40000004100 */
[----:B------:R-:W-:Y:S01]  /*40e0*/  F2FP.F16.F32.PACK_AB R39, R70, R39 ;  /* 0x000000274627723e */ /* 0x000fe200000000ff */
[----:B------:R-:W-:-:S02]  /*40f0*/  FMUL.FTZ R36, R69, R110 ;  /* 0x0000006e45247220 */ /* 0x000fc40000410000 */
[C---:B------:R-:W-:Y:S02]  /*4100*/  FMUL.FTZ R110, R71.reuse, R110 ;  /* 0x0000006e476e7220 */ /* 0x040fe40000410000 */
[-C--:B------:R-:W-:Y:S01]  /*4110*/  FFMA.FTZ R36, R71, R106.reuse, -R36 ;  /* 0x0000006a47247223 */ /* 0x080fe20000010824 */
[----:B------:R-:W-:Y:S02]  /*4120*/  HADD2.F32 R71, -RZ, R38.H1_H1 ;  /* 0x30000026ff477230 */ /* 0x000fe40000004100 */
[----:B------:R-:W-:Y:S01]  /*4130*/  FFMA.FTZ R69, R69, R106, R110 ;  /* 0x0000006a45457223 */ /* 0x000fe2000001006e */
[----:B------:R-:W-:Y:S02]  /*4140*/  HADD2.F32 R110, -RZ, R129.H1_H1 ;  /* 0x30000081ff6e7230 */ /* 0x000fe40000004100 */
[----:B------:R-:W-:Y:S02]  /*4150*/  HADD2.F32 R106, -RZ, R128.H1_H1 ;  /* 0x30000080ff6a7230 */ /* 0x000fe40000004100 */
[----:B------:R-:W-:Y:S01]  /*4160*/  F2FP.F16.F32.PACK_AB R36, R69, R36 ;  /* 0x000000244524723e */ /* 0x000fe200000000ff */
[-C--:B------:R-:W-:Y:S01]  /*4170*/  FMUL.FTZ R38, R71, R110.reuse ;  /* 0x0000006e47267220 */ /* 0x080fe20000410000 */
[----:B------:R-:W-:-:S03]  /*4180*/  FMUL.FTZ R110, R107, R110 ;  /* 0x0000006e6b6e7220 */ /* 0x000fc60000410000 */
[-C--:B------:R-:W-:Y:S01]  /*4190*/  FFMA.FTZ R38, R107, R106.reuse, -R38 ;  /* 0x0000006a6b267223 */ /* 0x080fe20000010826 */
[----:B------:R-:W-:-:S05]  /*41a0*/  FFMA.FTZ R71, R71, R106, R110 ;  /* 0x0000006a47477223 */ /* 0x000fca000001006e */
[----:B------:R-:W-:-:S07]  /*41b0*/  F2FP.F16.F32.PACK_AB R38, R71, R38 ;  /* 0x000000264726723e */ /* 0x000fce00000000ff */
.L_x_1560:
[----:B------:R-:W-:Y:S05]  /*41c0*/  BSYNC B3 ;  /* 0x0000000000037941 */ /* 0x000fea0003800000 */
.L_x_1559:
[----:B------:R-:W-:Y:S02]  /*41d0*/  ULDC.64 UR4, c[0x0][0x208] ;  /* 0x0000820000047ab9 */ /* 0x000fe40000000a00 */
[----:B--2---:R1:W-:Y:S03]  /*41e0*/  STG.E.128 desc[UR4][R50.64], R36 ;  /* 0x0000002432007986 */ /* 0x0043e6000c101d04 */
.L_x_1558:
[----:B------:R-:W-:Y:S05]  /*41f0*/  BSYNC B2 ;  /* 0x0000000000027941 */ /* 0x000fea0003800000 */
.L_x_1557:
[----:B------:R-:W-:Y:S01]  /*4200*/  ISETP.NE.AND P3, PT, R93, RZ, PT ;  /* 0x000000ff5d00720c */ /* 0x000fe20003f65270 */
[----:B------:R-:W-:-:S12]  /*4210*/  BSSY B2, `(.L_x_1561) ;  /* 0x0000035000027945 */ /* 0x000fd80003800000 */
[----:B------:R-:W-:Y:S05]  /*4220*/  @!P3 BRA `(.L_x_1562) ;  /* 0x0000000000ccb947 */ /* 0x000fea0003800000 */
[----:B-1----:R1:W2:Y:S01]  /*4230*/  LDS.128 R36, [R102+0x22400] ;  /* 0x0224000066247984 */ /* 0x0022a20000000c00 */
[----:B------:R-:W-:Y:S01]  /*4240*/  ISETP.GE.AND P3, PT, R234, R116, PT ;  /* 0x00000074ea00720c */ /* 0x000fe20003f66270 */
[----:B------:R-:W-:-:S12]  /*4250*/  BSSY B3, `(.L_x_1563) ;  /* 0x000002e000037945 */ /* 0x000fd80003800000 */
[----:B-1----:R-:W-:Y:S05]  /*4260*/  @P3 BRA `(.L_x_1564) ;  /* 0x0000000000b03947 */ /* 0x002fea0003800000 */
[----:B------:R-:W-:Y:S01]  /*4270*/  SHF.R.U64 R68, R74, 0x10, R75 ;  /* 0x000000104a447819 */ /* 0x000fe2000000124b */
[----:B--2---:R-:W-:Y:S01]  /*4280*/  IMAD.MOV.U32 R70, RZ, RZ, R37 ;  /* 0x000000ffff467224 */ /* 0x004fe200078e0025 */
[--C-:B------:R-:W-:Y:S02]  /*4290*/  SHF.R.U64 R69, R72, 0x10, R73.reuse ;  /* 0x0000001048457819 */ /* 0x100fe40000001249 */
        /* <DEDUP_REMOVED lines=8> */
[-C--:B------:R-:W-:Y:S01]  /*4320*/  FFMA.FTZ R37, R70, R69.reuse, -R71 ;  /* 0x0000004546257223 */ /* 0x080fe20000010847 */
[----:B------:R-:W-:Y:S02]  /*4330*/  SHF.R.U32.HI R70, RZ, 0x10, R75 ;  /* 0x00000010ff467819 */ /* 0x000fe4000001164b */
[----:B------:R-:W-:Y:S01]  /*4340*/  FFMA.FTZ R68, R68, R69, R73 ;  /* 0x0000004544447223 */ /* 0x000fe20000010049 */
[----:B------:R-:W-:Y:S01]  /*4350*/  IMAD.MOV.U32 R69, RZ, RZ, R36 ;  /* 0x000000ffff457224 */ /* 0x000fe200078e0024 */
[----:B------:R-:W-:Y:S01]  /*4360*/  MOV R36, R39 ;  /* 0x0000002700247202 */ /* 0x000fe20000000f00 */
[----:B------:R-:W-:-:S02]  /*4370*/  HADD2.F32 R70, -RZ, R70.H0_H0 ;  /* 0x20000046ff467230 */ /* 0x000fc40000004100 */
[----:B------:R-:W-:Y:S02]  /*4380*/  F2FP.F16.F32.PACK_AB R37, R68, R37 ;  /* 0x000000254425723e */ /* 0x000fe400000000ff */
[--C-:B------:R-:W-:Y:S02]  /*4390*/  HADD2.F32 R39, -RZ, R36.reuse.H1_H1 ;  /* 0x30000024ff277230 */ /* 0x100fe40000004100 */
[----:B------:R-:W-:-:S03]  /*43a0*/  HADD2.F32 R36, -RZ, R36.H0_H0 ;  /* 0x20000024ff247230 */ /* 0x000fc60000004100 */
[CC--:B------:R-:W-:Y:S02]  /*43b0*/  FMUL.FTZ R71, R39.reuse, R70.reuse ;  /* 0x0000004627477220 */ /* 0x0c0fe40000410000 */
[C---:B------:R-:W-:Y:S02]  /*43c0*/  FMUL.FTZ R70, R36.reuse, R70 ;  /* 0x0000004624467220 */ /* 0x040fe40000410000 */
[-C--:B------:R-:W-:Y:S01]  /*43d0*/  FFMA.FTZ R36, R36, R72.reuse, -R71 ;  /* 0x0000004824247223 */ /* 0x080fe20000010847 */
[----:B------:R-:W-:Y:S02]  /*43e0*/  HADD2.F32 R71, -RZ, R127.H0_H0 ;  /* 0x2000007fff477230 */ /* 0x000fe40000004100 */
[----:B------:R-:W-:Y:S01]  /*43f0*/  FFMA.FTZ R39, R39, R72, R70 ;  /* 0x0000004827277223 */ /* 0x000fe20000010046 */
[----:B------:R-:W-:Y:S02]  /*4400*/  IMAD.MOV.U32 R70, RZ, RZ, R38 ;  /* 0x000000ffff467224 */ /* 0x000fe400078e0026 */
[----:B------:R-:W-:-:S02]  /*4410*/  HADD2.F32 R38, -RZ, R69.H0_H0 ;  /* 0x20000045ff267230 */ /* 0x000fc40000004100 */
[----:B------:R-:W-:Y:S01]  /*4420*/  HADD2.F32 R69, -RZ, R69.H1_H1 ;  /* 0x30000045ff457230 */ /* 0x000fe20000004100 */
[----:B------:R-:W-:Y:S01]  /*4430*/  F2FP.F16.F32.PACK_AB R39, R39, R36 ;  /* 0x000000242727723e */ /* 0x000fe200000000ff */
[----:B------:R-:W-:-:S05]  /*4440*/  HADD2.F32 R72, -RZ, R127.H1_H1 ;  /* 0x3000007fff487230 */ /* 0x000fca0000004100 */
[-C--:B------:R-:W-:Y:S01]  /*4450*/  FMUL.FTZ R73, R69, R72.reuse ;  /* 0x0000004845497220 */ /* 0x080fe20000410000 */
[----:B------:R-:W-:-:S03]  /*4460*/  FMUL.FTZ R72, R38, R72 ;  /* 0x0000004826487220 */ /* 0x000fc60000410000 */
[-C--:B------:R-:W-:Y:S01]  /*4470*/  FFMA.FTZ R38, R38, R71.reuse, -R73 ;  /* 0x0000004726267223 */ /* 0x080fe20000010849 */
[----:B------:R-:W-:Y:S01]  /*4480*/  FFMA.FTZ R69, R69, R71, R72 ;  /* 0x0000004745457223 */ /* 0x000fe20000010048 */
[--C-:B------:R-:W-:Y:S02]  /*4490*/  HADD2.F32 R71, -RZ, R70.reuse.H0_H0 ;  /* 0x20000046ff477230 */ /* 0x100fe40000004100 */
[----:B------:R-:W-:Y:S02]  /*44a0*/  HADD2.F32 R70, -RZ, R70.H1_H1 ;  /* 0x30000046ff467230 */ /* 0x000fe40000004100 */
[--C-:B------:R-:W-:Y:S01]  /*44b0*/  HADD2.F32 R73, -RZ, R126.reuse.H1_H1 ;  /* 0x3000007eff497230 */ /* 0x100fe20000004100 */
[----:B------:R-:W-:Y:S01]  /*44c0*/  F2FP.F16.F32.PACK_AB R36, R69, R38 ;  /* 0x000000264524723e */ /* 0x000fe200000000ff */
[----:B------:R-:W-:-:S03]  /*44d0*/  HADD2.F32 R72, -RZ, R126.H0_H0 ;  /* 0x2000007eff487230 */ /* 0x000fc60000004100 */
[-C--:B------:R-:W-:Y:S01]  /*44e0*/  FMUL.FTZ R74, R70, R73.reuse ;  /* 0x00000049464a7220 */ /* 0x080fe20000410000 */
[----:B------:R-:W-:-:S03]  /*44f0*/  FMUL.FTZ R73, R71, R73 ;  /* 0x0000004947497220 */ /* 0x000fc60000410000 */
[-C--:B------:R-:W-:Y:S01]  /*4500*/  FFMA.FTZ R74, R71, R72.reuse, -R74 ;  /* 0x00000048474a7223 */ /* 0x080fe2000001084a */
[----:B------:R-:W-:-:S05]  /*4510*/  FFMA.FTZ R73, R70, R72, R73 ;  /* 0x0000004846497223 */ /* 0x000fca0000010049 */
[----:B------:R-:W-:-:S07]  /*4520*/  F2FP.F16.F32.PACK_AB R38, R73, R74 ;  /* 0x0000004a4926723e */ /* 0x000fce00000000ff */
.L_x_1564:
[----:B------:R-:W-:Y:S05]  /*4530*/  BSYNC B3 ;  /* 0x0000000000037941 */ /* 0x000fea0003800000 */
.L_x_1563:
[----:B------:R-:W-:Y:S02]  /*4540*/  ULDC.64 UR4, c[0x0][0x208] ;  /* 0x0000820000047ab9 */ /* 0x000fe40000000a00 */
[----:B--2---:R2:W-:Y:S03]  /*4550*/  STG.E.128 desc[UR4][R50.64+0x80], R36 ;  /* 0x0000802432007986 */ /* 0x0045e6000c101d04 */
.L_x_1562:
[----:B------:R-:W-:Y:S05]  /*4560*/  BSYNC B2 ;  /* 0x0000000000027941 */ /* 0x000fea0003800000 */
.L_x_1561:
[----:B------:R-:W-:Y:S01]  /*4570*/  ISETP.NE.AND P3, PT, R94, RZ, PT ;  /* 0x000000ff5e00720c */ /* 0x000fe20003f65270 */
[----:B------:R-:W-:-:S12]  /*4580*/  BSSY B2, `(.L_x_1565) ;  /* 0x0000036000027945 */ /* 0x000fd80003800000 */
[----:B------:R-:W-:Y:S05]  /*4590*/  @!P3 BRA `(.L_x_1566) ;  /* 0x0000000000d0b947 */ /* 0x000fea0003800000 */
[----:B-12---:R1:W2:Y:S01]  /*45a0*/  LDS.128 R36, [R102+0x24400] ;  /* 0x0244000066247984 */ /* 0x0062a20000000c00 */
[----:B------:R-:W-:Y:S01]  /*45b0*/  ISETP.GE.AND P3, PT, R233, R116, PT ;  /* 0x00000074e900720c */ /* 0x000fe20003f66270 */
[----:B------:R-:W-:-:S12]  /*45c0*/  BSSY B3, `(.L_x_1567) ;  /* 0x000002f000037945 */ /* 0x000fd80003800000 */
[----:B-1----:R-:W-:Y:S05]  /*45d0*/  @P3 BRA `(.L_x_1568) ;  /* 0x0000000000b43947 */ /* 0x002fea0003800000 */
[----:B------:R-:W-:Y:S01]  /*45e0*/  SHF.R.U64 R68, R66, 0x10, R67 ;  /* 0x0000001042447819 */ /* 0x000fe20000001243 */
[----:B--2---:R-:W-:Y:S01]  /*45f0*/  IMAD.MOV.U32 R69, RZ, RZ, R37 ;  /* 0x000000ffff457224 */ /* 0x004fe200078e0025 */
[----:B------:R-:W-:Y:S01]  /*4600*/  SHF.R.U64 R66, R64, 0x10, R65 ;  /* 0x0000001040427819 */ /* 0x000fe20000001241 */
[----:B------:R-:W-:Y:S02]  /*4610*/  HADD2.F32 R71, -RZ, R125.H1_H1 ;  /* 0x3000007dff477230 */ /* 0x000fe40000004100 */
[----:B------:R-:W-:Y:S02]  /*4620*/  HADD2.F32 R68, -RZ, R68.H0_H0 ;  /* 0x20000044ff447230 */ /* 0x000fe40000004100 */
[--C-:B------:R-:W-:Y:S02]  /*4630*/  HADD2.F32 R37, -RZ, R69.reuse.H1_H1 ;  /* 0x30000045ff257230 */ /* 0x100fe40000004100 */
[----:B------:R-:W-:Y:S02]  /*4640*/  HADD2.F32 R64, -RZ, R69.H0_H0 ;  /* 0x20000045ff407230 */ /* 0x000fe40000004100 */
[----:B------:R-:W-:-:S02]  /*4650*/  HADD2.F32 R66, -RZ, R66.H0_H0 ;  /* 0x20000042ff427230 */ /* 0x000fc40000004100 */
[-C--:B------:R-:W-:Y:S01]  /*4660*/  FMUL.FTZ R69, R37, R68.reuse ;  /* 0x0000004425457220 */ /* 0x080fe20000410000 */
[----:B------:R-:W-:-:S03]  /*4670*/  FMUL.FTZ R68, R64, R68 ;  /* 0x0000004440447220 */ /* 0x000fc60000410000 */
[-C--:B------:R-:W-:Y:S01]  /*4680*/  FFMA.FTZ R69, R64, R66.reuse, -R69 ;  /* 0x0000004240457223 */ /* 0x080fe20000010845 */
[----:B------:R-:W-:Y:S01]  /*4690*/  SHF.R.U32.HI R64, RZ, 0x10, R65 ;  /* 0x00000010ff407819 */ /* 0x000fe20000011641 */
[----:B------:R-:W-:Y:S01]  /*46a0*/  FFMA.FTZ R68, R37, R66, R68 ;  /* 0x0000004225447223 */ /* 0x000fe20000010044 */
[----:B------:R-:W-:Y:S01]  /*46b0*/  SHF.R.U32.HI R66, RZ, 0x10, R67 ;  /* 0x00000010ff427819 */ /* 0x000fe20000011643 */
[----:B------:R-:W-:Y:S02]  /*46c0*/  IMAD.MOV.U32 R65, RZ, RZ, R36 ;  /* 0x000000ffff417224 */ /* 0x000fe400078e0024 */
[--C-:B------:R-:W-:Y:S01]  /*46d0*/  HADD2.F32 R37, -RZ, R39.reuse.H1_H1 ;  /* 0x30000027ff257230 */ /* 0x100fe20000004100 */
[----:B------:R-:W-:Y:S01]  /*46e0*/  F2FP.F16.F32.PACK_AB R68, R68, R69 ;  /* 0x000000454444723e */ /* 0x000fe200000000ff */
[----:B------:R-:W-:Y:S02]  /*46f0*/  HADD2.F32 R36, -RZ, R66.H0_H0 ;  /* 0x20000042ff247230 */ /* 0x000fe40000004100 */
[----:B------:R-:W-:-:S02]  /*4700*/  HADD2.F32 R39, -RZ, R39.H0_H0 ;  /* 0x20000027ff277230 */ /* 0x000fc40000004100 */
[----:B------:R-:W-:Y:S02]  /*4710*/  HADD2.F32 R64, -RZ, R64.H0_H0 ;  /* 0x20000040ff407230 */ /* 0x000fe40000004100 */
[-C--:B------:R-:W-:Y:S01]  /*4720*/  FMUL.FTZ R66, R37, R36.reuse ;  /* 0x0000002425427220 */ /* 0x080fe20000410000 */
[----:B------:R-:W-:Y:S02]  /*4730*/  HADD2.F32 R67, -RZ, R125.H0_H0 ;  /* 0x2000007dff437230 */ /* 0x000fe40000004100 */
[C---:B------:R-:W-:Y:S01]  /*4740*/  FMUL.FTZ R70, R39.reuse, R36 ;  /* 0x0000002427467220 */ /* 0x040fe20000410000 */
[-C--:B------:R-:W-:Y:S01]  /*4750*/  FFMA.FTZ R36, R39, R64.reuse, -R66 ;  /* 0x0000004027247223 */ /* 0x080fe20000010842 */
[----:B------:R-:W-:Y:S02]  /*4760*/  HADD2.F32 R66, -RZ, R65.H0_H0 ;  /* 0x20000041ff427230 */ /* 0x000fe40000004100 */
[----:B------:R-:W-:Y:S01]  /*4770*/  FFMA.FTZ R37, R37, R64, R70 ;  /* 0x0000004025257223 */ /* 0x000fe20000010046 */
[----:B------:R-:W-:-:S02]  /*4780*/  IMAD.MOV.U32 R64, RZ, RZ, R38 ;  /* 0x000000ffff407224 */ /* 0x000fc400078e0026 */
[----:B------:R-:W-:Y:S02]  /*4790*/  HADD2.F32 R38, -RZ, R65.H1_H1 ;  /* 0x30000041ff267230 */ /* 0x000fe40000004100 */
[----:B------:R-:W-:-:S03]  /*47a0*/  HADD2.F32 R65, -RZ, R123.H0_H0 ;  /* 0x2000007bff417230 */ /* 0x000fc60000004100 */
[-C--:B------:R-:W-:Y:S01]  /*47b0*/  FMUL.FTZ R39, R38, R67.reuse ;  /* 0x0000004326277220 */ /* 0x080fe20000410000 */
[----:B------:R-:W-:-:S03]  /*47c0*/  FMUL.FTZ R67, R66, R67 ;  /* 0x0000004342437220 */ /* 0x000fc60000410000 */
[-C--:B------:R-:W-:Y:S01]  /*47d0*/  FFMA.FTZ R39, R66, R65.reuse, -R39 ;  /* 0x0000004142277223 */ /* 0x080fe20000010827 */
[--C-:B------:R-:W-:Y:S02]  /*47e0*/  HADD2.F32 R66, -RZ, R64.reuse.H0_H0 ;  /* 0x20000040ff427230 */ /* 0x100fe40000004100 */
[----:B------:R-:W-:Y:S01]  /*47f0*/  FFMA.FTZ R38, R38, R65, R67 ;  /* 0x0000004126267223 */ /* 0x000fe20000010043 */
[----:B------:R-:W-:Y:S02]  /*4800*/  HADD2.F32 R64, -RZ, R64.H1_H1 ;  /* 0x30000040ff407230 */ /* 0x000fe40000004100 */
[----:B------:R-:W-:-:S03]  /*4810*/  HADD2.F32 R65, -RZ, R123.H1_H1 ;  /* 0x3000007bff417230 */ /* 0x000fc60000004100 */
[-C--:B------:R-:W-:Y:S01]  /*4820*/  FMUL.FTZ R67, R64, R71.reuse ;  /* 0x0000004740437220 */ /* 0x080fe20000410000 */
[----:B------:R-:W-:-:S03]  /*4830*/  FMUL.FTZ R71, R66, R71 ;  /* 0x0000004742477220 */ /* 0x000fc60000410000 */
[-C--:B------:R-:W-:Y:S01]  /*4840*/  FFMA.FTZ R67, R66, R65.reuse, -R67 ;  /* 0x0000004142437223 */ /* 0x080fe20000010843 */
[----:B------:R-:W-:Y:S01]  /*4850*/  FFMA.FTZ R64, R64, R65, R71 ;  /* 0x0000004140407223 */ /* 0x000fe20000010047 */
[----:B------:R-:W-:Y:S01]  /*4860*/  F2FP.F16.F32.PACK_AB R65, R37, R36 ;  /* 0x000000242541723e */ /* 0x000fe200000000ff */
[----:B------:R-:W-:Y:S01]  /*4870*/  IMAD.MOV.U32 R37, RZ, RZ, R68 ;  /* 0x000000ffff257224 */ /* 0x000fe200078e0044 */
[----:B------:R-:W-:Y:S02]  /*4880*/  F2FP.F16.F32.PACK_AB R36, R38, R39 ;  /* 0x000000272624723e */ /* 0x000fe400000000ff */
[----:B------:R-:W-:Y:S01]  /*4890*/  F2FP.F16.F32.PACK_AB R38, R64, R67 ;  /* 0x000000434026723e */ /* 0x000fe200000000ff */
[----:B------:R-:W-:-:S07]  /*48a0*/  IMAD.MOV.U32 R39, RZ, RZ, R65 ;  /* 0x000000ffff277224 */ /* 0x000fce00078e0041 */
.L_x_1568:
[----:B------:R-:W-:Y:S05]  /*48b0*/  BSYNC B3 ;  /* 0x0000000000037941 */ /* 0x000fea0003800000 */
.L_x_1567:
[----:B------:R-:W-:Y:S02]  /*48c0*/  ULDC.64 UR4, c[0x0][0x208] ;  /* 0x0000820000047ab9 */ /* 0x000fe40000000a00 */
[----:B--2---:R3:W-:Y:S03]  /*48d0*/  STG.E.128 desc[UR4][R50.64+0x100], R36 ;  /* 0x0001002432007986 */ /* 0x0047e6000c101d04 */
.L_x_1566:
[----:B------:R-:W-:Y:S05]  /*48e0*/  BSYNC B2 ;  /* 0x0000000000027941 */ /* 0x000fea0003800000 */
.L_x_1565:
[----:B------:R-:W-:-:S13]  /*48f0*/  ISETP.NE.AND P3, PT, R95, RZ, PT ;  /* 0x000000ff5f00720c */ /* 0x000fda0003f65270 */
[----:B------:R-:W-:Y:S05]  /*4900*/  @!P3 BRA `(.L_x_1556) ;  /* 0x0000000000c8b947 */ /* 0x000fea0003800000 */
[----:B-123--:R1:W2:Y:S01]  /*4910*/  LDS.128 R36, [R102+0x26400] ;  /* 0x0264000066247984 */ /* 0x00e2a20000000c00 */
[----:B------:R-:W-:Y:S01]  /*4920*/  ISETP.GE.AND P3, PT, R235, R116, PT ;  /* 0x00000074eb00720c */ /* 0x000fe20003f66270 */
[----:B------:R-:W-:-:S12]  /*4930*/  BSSY B2, `(.L_x_1569) ;  /* 0x000002d000027945 */ /* 0x000fd80003800000 */
[----:B-1----:R-:W-:Y:S05]  /*4940*/  @P3 BRA `(.L_x_1570) ;  /* 0x0000000000ac3947 */ /* 0x002fea0003800000 */
[----:B------:R-:W-:Y:S01]  /*4950*/  SHF.R.U64 R64, R62, 0x10, R63 ;  /* 0x000000103e407819 */ /* 0x000fe2000000123f */
[----:B--2---:R-:W-:Y:S01]  /*4960*/  HADD2.F32 R66, -RZ, R39.H0_H0 ;  /* 0x20000027ff427230 */ /* 0x004fe20000004100 */
[----:B------:R-:W-:Y:S02]  /*4970*/  MOV R62, R37 ;  /* 0x00000025003e7202 */ /* 0x000fe40000000f00 */
[----:B------:R-:W-:Y:S01]  /*4980*/  SHF.R.U64 R60, R60, 0x10, R61 ;  /* 0x000000103c3c7819 */ /* 0x000fe2000000123d */
        /* <DEDUP_REMOVED lines=8> */
[-C--:B------:R-:W-:Y:S01]  /*4a10*/  FFMA.FTZ R62, R65, R60.reuse, -R62 ;  /* 0x0000003c413e7223 */ /* 0x080fe2000001083e */
[----:B------:R-:W-:Y:S02]  /*4a20*/  HADD2.F32 R65, -RZ, R38.H0_H0 ;  /* 0x20000026ff417230 */ /* 0x000fe40000004100 */
[----:B------:R-:W-:Y:S01]  /*4a30*/  FFMA.FTZ R37, R37, R60, R64 ;  /* 0x0000003c25257223 */ /* 0x000fe20000010040 */
[----:B------:R-:W-:Y:S01]  /*4a40*/  SHF.R.U32.HI R60, RZ, 0x10, R61 ;  /* 0x00000010ff3c7819 */ /* 0x000fe2000001163d */
[----:B------:R-:W-:-:S03]  /*4a50*/  HADD2.F32 R64, -RZ, R39.H1_H1 ;  /* 0x30000027ff407230 */ /* 0x000fc60000004100 */
[----:B------:R-:W-:Y:S01]  /*4a60*/  F2FP.F16.F32.PACK_AB R37, R37, R62 ;  /* 0x0000003e2525723e */ /* 0x000fe200000000ff */
[----:B------:R-:W-:Y:S02]  /*4a70*/  HADD2.F32 R39, -RZ, R60.H0_H0 ;  /* 0x2000003cff277230 */ /* 0x000fe40000004100 */
[-C--:B------:R-:W-:Y:S01]  /*4a80*/  FMUL.FTZ R61, R64, R63.reuse ;  /* 0x0000003f403d7220 */ /* 0x080fe20000410000 */
[C---:B------:R-:W-:Y:S01]  /*4a90*/  FMUL.FTZ R63, R66.reuse, R63 ;  /* 0x0000003f423f7220 */ /* 0x040fe20000410000 */
[----:B------:R-:W-:Y:S02]  /*4aa0*/  HADD2.F32 R60, -RZ, R124.H0_H0 ;  /* 0x2000007cff3c7230 */ /* 0x000fe40000004100 */
[-C--:B------:R-:W-:Y:S01]  /*4ab0*/  FFMA.FTZ R61, R66, R39.reuse, -R61 ;  /* 0x00000027423d7223 */ /* 0x080fe2000001083d */
[----:B------:R-:W-:Y:S01]  /*4ac0*/  FFMA.FTZ R64, R64, R39, R63 ;  /* 0x0000002740407223 */ /* 0x000fe2000001003f */
[--C-:B------:R-:W-:Y:S02]  /*4ad0*/  HADD2.F32 R39, -RZ, R36.reuse.H1_H1 ;  /* 0x30000024ff277230 */ /* 0x100fe40000004100 */
[----:B------:R-:W-:-:S02]  /*4ae0*/  HADD2.F32 R63, -RZ, R36.H0_H0 ;  /* 0x20000024ff3f7230 */ /* 0x000fc40000004100 */
[----:B------:R-:W-:Y:S02]  /*4af0*/  HADD2.F32 R36, -RZ, R122.H0_H0 ;  /* 0x2000007aff247230 */ /* 0x000fe40000004100 */
[-C--:B------:R-:W-:Y:S01]  /*4b00*/  FMUL.FTZ R68, R39, R60.reuse ;  /* 0x0000003c27447220 */ /* 0x080fe20000410000 */
[----:B------:R-:W-:Y:S02]  /*4b10*/  HADD2.F32 R124, -RZ, R124.H1_H1 ;  /* 0x3000007cff7c7230 */ /* 0x000fe40000004100 */
[C---:B------:R-:W-:Y:S01]  /*4b20*/  FMUL.FTZ R66, R63.reuse, R60 ;  /* 0x0000003c3f427220 */ /* 0x040fe20000410000 */
[----:B------:R-:W-:Y:S02]  /*4b30*/  HADD2.F32 R122, -RZ, R122.H1_H1 ;  /* 0x3000007aff7a7230 */ /* 0x000fe40000004100 */
[-C--:B------:R-:W-:Y:S01]  /*4b40*/  FFMA.FTZ R60, R63, R36.reuse, -R68 ;  /* 0x000000243f3c7223 */ /* 0x080fe20000010844 */
[----:B------:R-:W-:Y:S02]  /*4b50*/  HADD2.F32 R63, -RZ, R38.H1_H1 ;  /* 0x30000026ff3f7230 */ /* 0x000fe40000004100 */
[----:B------:R-:W-:Y:S01]  /*4b60*/  FFMA.FTZ R39, R39, R36, R66 ;  /* 0x0000002427277223 */ /* 0x000fe20000010042 */
[----:B------:R-:W-:-:S02]  /*4b70*/  F2FP.F16.F32.PACK_AB R61, R64, R61 ;  /* 0x0000003d403d723e */ /* 0x000fc400000000ff */
[-C--:B------:R-:W-:Y:S01]  /*4b80*/  FMUL.FTZ R36, R63, R124.reuse ;  /* 0x0000007c3f247220 */ /* 0x080fe20000410000 */
[----:B------:R-:W-:Y:S01]  /*4b90*/  FMUL.FTZ R124, R65, R124 ;  /* 0x0000007c417c7220 */ /* 0x000fe20000410000 */
[----:B------:R-:W-:Y:S01]  /*4ba0*/  F2FP.F16.F32.PACK_AB R60, R39, R60 ;  /* 0x0000003c273c723e */ /* 0x000fe200000000ff */
[----:B------:R-:W-:Y:S02]  /*4bb0*/  IMAD.MOV.U32 R39, RZ, RZ, R61 ;  /* 0x000000ffff277224 */ /* 0x000fe400078e003d */
[-C--:B------:R-:W-:Y:S01]  /*4bc0*/  FFMA.FTZ R36, R65, R122.reuse, -R36 ;  /* 0x0000007a41247223 */ /* 0x080fe20000010824 */
[----:B------:R-:W-:-:S05]  /*4bd0*/  FFMA.FTZ R63, R63, R122, R124 ;  /* 0x0000007a3f3f7223 */ /* 0x000fca000001007c */
[----:B------:R-:W-:Y:S01]  /*4be0*/  F2FP.F16.F32.PACK_AB R38, R63, R36 ;  /* 0x000000243f26723e */ /* 0x000fe200000000ff */
[----:B------:R-:W-:-:S07]  /*4bf0*/  IMAD.MOV.U32 R36, RZ, RZ, R60 ;  /* 0x000000ffff247224 */ /* 0x000fce00078e003c */
.L_x_1570:
[----:B------:R-:W-:Y:S05]  /*4c00*/  BSYNC B2 ;  /* 0x0000000000027941 */ /* 0x000fea0003800000 */
.L_x_1569:
[----:B------:R-:W-:Y:S02]  /*4c10*/  ULDC.64 UR4, c[0x0][0x208] ;  /* 0x0000820000047ab9 */ /* 0x000fe40000000a00 */
[----:B--2---:R4:W-:Y:S03]  /*4c20*/  STG.E.128 desc[UR4][R50.64+0x180], R36 ;  /* 0x0001802432007986 */ /* 0x0049e6000c101d04 */
.L_x_1556:
[----:B------:R-:W-:Y:S05]  /*4c30*/  BSYNC B1 ;  /* 0x0000000000017941 */ /* 0x000fea0003800000 */
.L_x_1555:
[----:B------:R-:W-:Y:S05]  /*4c40*/  @P4 BRA `(.L_x_1571) ;  /* 0x0000003800c84947 */ /* 0x000fea0003800000 */
[----:B------:R-:W-:Y:S01]  /*4c50*/  ISETP.NE.AND P3, PT, R30, RZ, PT ;  /* 0x000000ff1e00720c */ /* 0x000fe20003f65270 */
[----:B------:R-:W-:-:S12]  /*4c60*/  BSSY B1, `(.L_x_1572) ;  /* 0x0000031000017945 */ /* 0x000fd80003800000 */
[----:B------:R-:W-:Y:S05]  /*4c70*/  @!P3 BRA `(.L_x_1573) ;  /* 0x0000000000bcb947 */ /* 0x000fea0003800000 */
[----:B-1234-:R1:W2:Y:S01]  /*4c80*/  LDS.128 R36, [R102+0x21400] ;  /* 0x0214000066247984 */ /* 0x01e2a20000000c00 */
[----:B------:R-:W-:Y:S01]  /*4c90*/  ISETP.GE.AND P3, PT, R200, R116, PT ;  /* 0x00000074c800720c */ /* 0x000fe20003f66270 */
[----:B------:R-:W-:-:S12]  /*4ca0*/  BSSY B2, `(.L_x_1574) ;  /* 0x000002a000027945 */ /* 0x000fd80003800000 */
[----:B-1----:R-:W-:Y:S05]  /*4cb0*/  @P3 BRA `(.L_x_1575) ;  /* 0x0000000000a03947 */ /* 0x002fea0003800000 */
[----:B------:R-:W-:Y:S01]  /*4cc0*/  SHF.R.U64 R50, R56, 0x10, R57 ;  /* 0x0000001038327819 */ /* 0x000fe20000001239 */
[--C-:B--2---:R-:W-:Y:S01]  /*4cd0*/  HADD2.F32 R51, -RZ, R39.reuse.H1_H1 ;  /* 0x30000027ff337230 */ /* 0x104fe20000004100 */
[--C-:B------:R-:W-:Y:S01]  /*4ce0*/  SHF.R.U64 R58, R58, 0x10, R59.reuse ;  /* 0x000000103a3a7819 */ /* 0x100fe2000000123b */
[----:B------:R-:W-:Y:S01]  /*4cf0*/  HADD2.F32 R39, -RZ, R39.H0_H0 ;  /* 0x20000027ff277230 */ /* 0x000fe20000004100 */
[----:B------:R-:W-:Y:S02]  /*4d00*/  SHF.R.U32.HI R60, RZ, 0x10, R59 ;  /* 0x00000010ff3c7819 */ /* 0x000fe4000001163b */
[----:B------:R-:W-:Y:S01]  /*4d10*/  SHF.R.U32.HI R56, RZ, 0x10, R57 ;  /* 0x00000010ff387819 */ /* 0x000fe20000011639 */
[----:B------:R-:W-:Y:S02]  /*4d20*/  HADD2.F32 R57, -RZ, R50.H0_H0 ;  /* 0x20000032ff397230 */ /* 0x000fe40000004100 */
[----:B------:R-:W-:Y:S02]  /*4d30*/  HADD2.F32 R50, -RZ, R37.H1_H1 ;  /* 0x30000025ff327230 */ /* 0x000fe40000004100 */
[----:B------:R-:W-:-:S02]  /*4d40*/  HADD2.F32 R58, -RZ, R58.H0_H0 ;  /* 0x2000003aff3a7230 */ /* 0x000fc40000004100 */
[----:B------:R-:W-:Y:S02]  /*4d50*/  HADD2.F32 R37, -RZ, R37.H0_H0 ;  /* 0x20000025ff257230 */ /* 0x000fe40000004100 */
[----:B------:R-:W-:Y:S02]  /*4d60*/  HADD2.F32 R60, -RZ, R60.H0_H0 ;  /* 0x2000003cff3c7230 */ /* 0x000fe40000004100 */
[CC--:B------:R-:W-:Y:S01]  /*4d70*/  FMUL.FTZ R62, R50.reuse, R58.reuse ;  /* 0x0000003a323e7220 */ /* 0x0c0fe20000410000 */
[----:B------:R-:W-:Y:S02]  /*4d80*/  HADD2.F32 R56, -RZ, R56.H0_H0 ;  /* 0x20000038ff387230 */ /* 0x000fe40000004100 */
[----:B------:R-:W-:Y:S01]  /*4d90*/  FMUL.FTZ R59, R37, R58 ;  /* 0x0000003a253b7220 */ /* 0x000fe20000410000 */
[-C--:B------:R-:W-:Y:S01]  /*4da0*/  FMUL.FTZ R58, R51, R60.reuse ;  /* 0x0000003c333a7220 */ /* 0x080fe20000410000 */
[----:B------:R-:W-:Y:S01]  /*4db0*/  FMUL.FTZ R60, R39, R60 ;  /* 0x0000003c273c7220 */ /* 0x000fe20000410000 */
[-C--:B------:R-:W-:Y:S01]  /*4dc0*/  FFMA.FTZ R37, R37, R57.reuse, -R62 ;  /* 0x0000003925257223 */ /* 0x080fe2000001083e */
[----:B------:R-:W-:Y:S01]  /*4dd0*/  FFMA.FTZ R50, R50, R57, R59 ;  /* 0x0000003932327223 */ /* 0x000fe2000001003b */
[-C--:B------:R-:W-:Y:S01]  /*4de0*/  FFMA.FTZ R39, R39, R56.reuse, -R58 ;  /* 0x0000003827277223 */ /* 0x080fe2000001083a */
[----:B------:R-:W-:Y:S01]  /*4df0*/  FFMA.FTZ R56, R51, R56, R60 ;  /* 0x0000003833387223 */ /* 0x000fe2000001003c */
[----:B------:R-:W-:-:S02]  /*4e00*/  HADD2.F32 R51, -RZ, R36.H1_H1 ;  /* 0x30000024ff337230 */ /* 0x000fc40000004100 */
[--C-:B------:R-:W-:Y:S01]  /*4e10*/  HADD2.F32 R59, -RZ, R121.reuse.H0_H0 ;  /* 0x20000079ff3b7230 */ /* 0x100fe20000004100 */
[----:B------:R-:W-:Y:S01]  /*4e20*/  F2FP.F16.F32.PACK_AB R37, R50, R37 ;  /* 0x000000253225723e */ /* 0x000fe200000000ff */
[----:B------:R-:W-:Y:S01]  /*4e30*/  HADD2.F32 R36, -RZ, R36.H0_H0 ;  /* 0x20000024ff247230 */ /* 0x000fe20000004100 */
[----:B------:R-:W-:Y:S01]  /*4e40*/  F2FP.F16.F32.PACK_AB R39, R56, R39 ;  /* 0x000000273827723e */ /* 0x000fe200000000ff */
[--C-:B------:R-:W-:Y:S02]  /*4e50*/  HADD2.F32 R57, -RZ, R38.reuse.H1_H1 ;  /* 0x30000026ff397230 */ /* 0x100fe40000004100 */
[-C--:B------:R-:W-:Y:S01]  /*4e60*/  FMUL.FTZ R61, R51, R59.reuse ;  /* 0x0000003b333d7220 */ /* 0x080fe20000410000 */
[----:B------:R-:W-:Y:S02]  /*4e70*/  HADD2.F32 R121, -RZ, R121.H1_H1 ;  /* 0x30000079ff797230 */ /* 0x000fe40000004100 */
[----:B------:R-:W-:Y:S01]  /*4e80*/  FMUL.FTZ R60, R36, R59 ;  /* 0x0000003b243c7220 */ /* 0x000fe20000410000 */
[----:B------:R-:W-:-:S02]  /*4e90*/  HADD2.F32 R38, -RZ, R38.H0_H0 ;  /* 0x20000026ff267230 */ /* 0x000fc40000004100 */
[--C-:B------:R-:W-:Y:S02]  /*4ea0*/  HADD2.F32 R58, -RZ, R120.reuse.H0_H0 ;  /* 0x20000078ff3a7230 */ /* 0x100fe40000004100 */
[-C--:B------:R-:W-:Y:S01]  /*4eb0*/  FMUL.FTZ R59, R57, R121.reuse ;  /* 0x00000079393b7220 */ /* 0x080fe20000410000 */
[----:B------:R-:W-:Y:S02]  /*4ec0*/  HADD2.F32 R120, -RZ, R120.H1_H1 ;  /* 0x30000078ff787230 */ /* 0x000fe40000004100 */
[----:B------:R-:W-:Y:S01]  /*4ed0*/  FMUL.FTZ R62, R38, R121 ;  /* 0x00000079263e7220 */ /* 0x000fe20000410000 */
[-C--:B------:R-:W-:Y:S01]  /*4ee0*/  FFMA.FTZ R61, R36, R58.reuse, -R61 ;  /* 0x0000003a243d7223 */ /* 0x080fe2000001083d */
[----:B------:R-:W-:Y:S01]  /*4ef0*/  FFMA.FTZ R60, R51, R58, R60 ;  /* 0x0000003a333c7223 */ /* 0x000fe2000001003c */
[-C--:B------:R-:W-:Y:S01]  /*4f00*/  FFMA.FTZ R59, R38, R120.reuse, -R59 ;  /* 0x00000078263b7223 */ /* 0x080fe2000001083b */
[----:B------:R-:W-:-:S03]  /*4f10*/  FFMA.FTZ R62, R57, R120, R62 ;  /* 0x00000078393e7223 */ /* 0x000fc6000001003e */
[----:B------:R-:W-:Y:S02]  /*4f20*/  F2FP.F16.F32.PACK_AB R36, R60, R61 ;  /* 0x0000003d3c24723e */ /* 0x000fe400000000ff */
[----:B------:R-:W-:-:S07]  /*4f30*/  F2FP.F16.F32.PACK_AB R38, R62, R59 ;  /* 0x0000003b3e26723e */ /* 0x000fce00000000ff */
.L_x_1575:
[----:B------:R-:W-:Y:S05]  /*4f40*/  BSYNC B2 ;  /* 0x0000000000027941 */ /* 0x000fea0003800000 */
.L_x_1574:
[----:B------:R-:W-:Y:S02]  /*4f50*/  ULDC.64 UR4, c[0x0][0x208] ;  /* 0x0000820000047ab9 */ /* 0x000fe40000000a00 */
[----:B--2---:R1:W-:Y:S03]  /*4f60*/  STG.E.128 desc[UR4][R48.64], R36 ;  /* 0x0000002430007986 */ /* 0x0043e6000c101d04 */
.L_x_1573:
[----:B------:R-:W-:Y:S05]  /*4f70*/  BSYNC B1 ;  /* 0x0000000000017941 */ /* 0x000fea0003800000 */
.L_x_1572:
        /* <DEDUP_REMOVED lines=8> */
[----:B--2---:R-:W-:Y:S01]  /*5000*/  IMAD.MOV.U32 R51, RZ, RZ, R39 ;  /* 0x000000ffff337224 */ /* 0x004fe200078e0027 */
[----:B------:R-:W-:Y:S01]  /*5010*/  SHF.R.U32.HI R57, RZ, 0x10, R53 ;  /* 0x00000010ff397819 */ /* 0x000fe20000011635 */
[----:B------:R-:W-:Y:S01]  /*5020*/  IMAD.MOV.U32 R50, RZ, RZ, R36 ;  /* 0x000000ffff327224 */ /* 0x000fe200078e0024 */
[--C-:B------:R-:W-:Y:S01]  /*5030*/  SHF.R.U64 R53, R54, 0x10, R55.reuse ;  /* 0x0000001036357819 */ /* 0x100fe20000001237 */
[--C-:B------:R-:W-:Y:S01]  /*5040*/  HADD2.F32 R39, -RZ, R37.reuse.H1_H1 ;  /* 0x30000025ff277230 */ /* 0x100fe20000004100 */
[----:B------:R-:W-:Y:S01]  /*5050*/  SHF.R.U32.HI R56, RZ, 0x10, R55 ;  /* 0x00000010ff387819 */ /* 0x000fe20000011637 */
[----:B------:R-:W-:Y:S02]  /*5060*/  HADD2.F32 R36, -RZ, R37.H0_H0 ;  /* 0x20000025ff247230 */ /* 0x000fe40000004100 */
[----:B------:R-:W-:Y:S02]  /*5070*/  HADD2.F32 R53, -RZ, R53.H0_H0 ;  /* 0x20000035ff357230 */ /* 0x000fe40000004100 */
[----:B------:R-:W-:-:S02]  /*5080*/  HADD2.F32 R56, -RZ, R56.H0_H0 ;  /* 0x20000038ff387230 */ /* 0x000fc40000004100 */
[--C-:B------:R-:W-:Y:S02]  /*5090*/  HADD2.F32 R37, -RZ, R51.reuse.H1_H1 ;  /* 0x30000033ff257230 */ /* 0x100fe40000004100 */
[-C--:B------:R-:W-:Y:S01]  /*50a0*/  FMUL.FTZ R55, R39, R53.reuse ;  /* 0x0000003527377220 */ /* 0x080fe20000410000 */
[----:B------:R-:W-:Y:S02]  /*50b0*/  HADD2.F32 R51, -RZ, R51.H0_H0 ;  /* 0x20000033ff337230 */ /* 0x000fe40000004100 */
[C---:B------:R-:W-:Y:S01]  /*50c0*/  FMUL.FTZ R58, R36.reuse, R53 ;  /* 0x00000035243a7220 */ /* 0x040fe20000410000 */
[----:B------:R-:W-:Y:S02]  /*50d0*/  HADD2.F32 R52, -RZ, R52.H0_H0 ;  /* 0x20000034ff347230 */ /* 0x000fe40000004100 */
[-C--:B------:R-:W-:Y:S01]  /*50e0*/  FMUL.FTZ R60, R37, R56.reuse ;  /* 0x00000038253c7220 */ /* 0x080fe20000410000 */
[----:B------:R-:W-:Y:S02]  /*50f0*/  HADD2.F32 R54, -RZ, R57.H0_H0 ;  /* 0x20000039ff367230 */ /* 0x000fe40000004100 */
[----:B------:R-:W-:Y:S01]  /*5100*/  FMUL.FTZ R56, R51, R56 ;  /* 0x0000003833387220 */ /* 0x000fe20000410000 */
[-C--:B------:R-:W-:Y:S01]  /*5110*/  FFMA.FTZ R36, R36, R52.reuse, -R55 ;  /* 0x0000003424247223 */ /* 0x080fe20000010837 */
[----:B------:R-:W-:-:S02]  /*5120*/  FFMA.FTZ R55, R39, R52, R58 ;  /* 0x0000003427377223 */ /* 0x000fc4000001003a */
[-C--:B------:R-:W-:Y:S01]  /*5130*/  FFMA.FTZ R59, R37, R54.reuse, R56 ;  /* 0x00000036253b7223 */ /* 0x080fe20000010038 */
[--C-:B------:R-:W-:Y:S02]  /*5140*/  HADD2.F32 R52, -RZ, R119.reuse.H0_H0 ;  /* 0x20000077ff347230 */ /* 0x100fe40000004100 */
[----:B------:R-:W-:Y:S01]  /*5150*/  FFMA.FTZ R60, R51, R54, -R60 ;  /* 0x00000036333c7223 */ /* 0x000fe2000001083c */
[----:B------:R-:W-:Y:S02]  /*5160*/  HADD2.F32 R37, -RZ, R50.H1_H1 ;  /* 0x30000032ff257230 */ /* 0x000fe40000004100 */
[----:B------:R-:W-:Y:S02]  /*5170*/  HADD2.F32 R39, -RZ, R38.H1_H1 ;  /* 0x30000026ff277230 */ /* 0x000fe40000004100 */
[----:B------:R-:W-:Y:S02]  /*5180*/  HADD2.F32 R119, -RZ, R119.H1_H1 ;  /* 0x30000077ff777230 */ /* 0x000fe40000004100 */
[----:B------:R-:W-:Y:S01]  /*5190*/  FMUL.FTZ R53, R37, R52 ;  /* 0x0000003425357220 */ /* 0x000fe20000410000 */
[----:B------:R-:W-:-:S02]  /*51a0*/  HADD2.F32 R50, -RZ, R50.H0_H0 ;  /* 0x20000032ff327230 */ /* 0x000fc40000004100 */
[----:B------:R-:W-:Y:S02]  /*51b0*/  HADD2.F32 R38, -RZ, R38.H0_H0 ;  /* 0x20000026ff267230 */ /* 0x000fe40000004100 */
[-C--:B------:R-:W-:Y:S01]  /*51c0*/  FMUL.FTZ R57, R39, R119.reuse ;  /* 0x0000007727397220 */ /* 0x080fe20000410000 */
[--C-:B------:R-:W-:Y:S02]  /*51d0*/  HADD2.F32 R51, -RZ, R118.reuse.H0_H0 ;  /* 0x20000076ff337230 */ /* 0x100fe40000004100 */
[----:B------:R-:W-:Y:S01]  /*51e0*/  FMUL.FTZ R52, R50, R52 ;  /* 0x0000003432347220 */ /* 0x000fe20000410000 */
[----:B------:R-:W-:Y:S02]  /*51f0*/  HADD2.F32 R118, -RZ, R118.H1_H1 ;  /* 0x30000076ff767230 */ /* 0x000fe40000004100 */
[----:B------:R-:W-:Y:S01]  /*5200*/  FMUL.FTZ R54, R38, R119 ;  /* 0x0000007726367220 */ /* 0x000fe20000410000 */
[-C--:B------:R-:W-:Y:S01]  /*5210*/  FFMA.FTZ R53, R50, R51.reuse, -R53 ;  /* 0x0000003332357223 */ /* 0x080fe20000010835 */
[----:B------:R-:W-:Y:S01]  /*5220*/  FFMA.FTZ R52, R37, R51, R52 ;  /* 0x0000003325347223 */ /* 0x000fe20000010034 */
[-C--:B------:R-:W-:Y:S01]  /*5230*/  FFMA.FTZ R57, R38, R118.reuse, -R57 ;  /* 0x0000007626397223 */ /* 0x080fe20000010839 */
[----:B------:R-:W-:Y:S01]  /*5240*/  FFMA.FTZ R54, R39, R118, R54 ;  /* 0x0000007627367223 */ /* 0x000fe20000010036 */
[----:B------:R-:W-:-:S02]  /*5250*/  F2FP.F16.F32.PACK_AB R37, R55, R36 ;  /* 0x000000243725723e */ /* 0x000fc400000000ff */
[----:B------:R-:W-:Y:S02]  /*5260*/  F2FP.F16.F32.PACK_AB R39, R59, R60 ;  /* 0x0000003c3b27723e */ /* 0x000fe400000000ff */
[----:B------:R-:W-:Y:S02]  /*5270*/  F2FP.F16.F32.PACK_AB R36, R52, R53 ;  /* 0x000000353424723e */ /* 0x000fe400000000ff */
[----:B------:R-:W-:-:S07]  /*5280*/  F2FP.F16.F32.PACK_AB R38, R54, R57 ;  /* 0x000000393626723e */ /* 0x000fce00000000ff */
.L_x_1579:
[----:B------:R-:W-:Y:S05]  /*5290*/  BSYNC B2 ;  /* 0x0000000000027941 */ /* 0x000fea0003800000 */
.L_x_1578:
[----:B------:R-:W-:Y:S02]  /*52a0*/  ULDC.64 UR4, c[0x0][0x208] ;  /* 0x0000820000047ab9 */ /* 0x000fe40000000a00 */
[----:B--2---:R1:W-:Y:S03]  /*52b0*/  STG.E.128 desc[UR4][R48.64+0x80], R36 ;  /* 0x0000802430007986 */ /* 0x0043e6000c101d04 */
.L_x_1577:
[----:B------:R-:W-:Y:S05]  /*52c0*/  BSYNC B1 ;  /* 0x0000000000017941 */ /* 0x000fea0003800000 */
.L_x_1576:
[----:B------:R-:W-:Y:S01]  /*52d0*/  ISETP.NE.AND P3, PT, R94, RZ, PT ;  /* 0x000000ff5e00720c */ /* 0x000fe20003f65270 */
[----:B------:R-:W-:-:S12]  /*52e0*/  BSSY B1, `(.L_x_1580) ;  /* 0x0000032000017945 */ /* 0x000fd80003800000 */
[----:B------:R-:W-:Y:S05]  /*52f0*/  @!P3 BRA `(.L_x_1581) ;  /* 0x0000000000c0b947 */ /* 0x000fea0003800000 */
[----:B-1234-:R1:W2:Y:S01]  /*5300*/  LDS.128 R36, [R102+0x25400] ;  /* 0x0254000066247984 */ /* 0x01e2a20000000c00 */
[----:B------:R-:W-:Y:S01]  /*5310*/  ISETP.GE.AND P3, PT, R233, R116, PT ;  /* 0x00000074e900720c */ /* 0x000fe20003f66270 */
[----:B------:R-:W-:-:S12]  /*5320*/  BSSY B2, `(.L_x_1582) ;  /* 0x000002b000027945 */ /* 0x000fd80003800000 */
[----:B-1----:R-:W-:Y:S05]  /*5330*/  @P3 BRA `(.L_x_1583) ;  /* 0x0000000000a43947 */ /* 0x002fea0003800000 */
[--C-:B------:R-:W-:Y:S01]  /*5340*/  SHF.R.U64 R51, R44, 0x10, R45.reuse ;  /* 0x000000102c337819 */ /* 0x100fe2000000122d */
[----:B--2---:R-:W-:Y:S01]  /*5350*/  IMAD.MOV.U32 R44, RZ, RZ, R38 ;  /* 0x000000ffff2c7224 */ /* 0x004fe200078e0026 */
[----:B------:R-:W-:Y:S01]  /*5360*/  SHF.R.U32.HI R50, RZ, 0x10, R45 ;  /* 0x00000010ff327819 */ /* 0x000fe2000001162d */
[--C-:B------:R-:W-:Y:S01]  /*5370*/  HADD2.F32 R38, -RZ, R37.reuse.H1_H1 ;  /* 0x30000025ff267230 */ /* 0x100fe20000004100 */
[--C-:B------:R-:W-:Y:S01]  /*5380*/  SHF.R.U64 R45, R46, 0x10, R47.reuse ;  /* 0x000000102e2d7819 */ /* 0x100fe2000000122f */
[----:B------:R-:W-:Y:S01]  /*5390*/  HADD2.F32 R37, -RZ, R37.H0_H0 ;  /* 0x20000025ff257230 */ /* 0x000fe20000004100 */
[----:B------:R-:W-:Y:S01]  /*53a0*/  SHF.R.U32.HI R52, RZ, 0x10, R47 ;  /* 0x00000010ff347819 */ /* 0x000fe2000001162f */
[----:B------:R-:W-:Y:S02]  /*53b0*/  HADD2.F32 R46, -RZ, R51.H0_H0 ;  /* 0x20000033ff2e7230 */ /* 0x000fe40000004100 */
[----:B------:R-:W-:Y:S02]  /*53c0*/  HADD2.F32 R47, -RZ, R45.H0_H0 ;  /* 0x2000002dff2f7230 */ /* 0x000fe40000004100 */
[----:B------:R-:W-:-:S02]  /*53d0*/  HADD2.F32 R52, -RZ, R52.H0_H0 ;  /* 0x20000034ff347230 */ /* 0x000fc40000004100 */
[--C-:B------:R-:W-:Y:S02]  /*53e0*/  HADD2.F32 R45, -RZ, R39.reuse.H1_H1 ;  /* 0x30000027ff2d7230 */ /* 0x100fe40000004100 */
[-C--:B------:R-:W-:Y:S01]  /*53f0*/  FMUL.FTZ R54, R38, R47.reuse ;  /* 0x0000002f26367220 */ /* 0x080fe20000410000 */
[----:B------:R-:W-:Y:S02]  /*5400*/  HADD2.F32 R39, -RZ, R39.H0_H0 ;  /* 0x20000027ff277230 */ /* 0x000fe40000004100 */
[----:B------:R-:W-:Y:S01]  /*5410*/  FMUL.FTZ R47, R37, R47 ;  /* 0x0000002f252f7220 */ /* 0x000fe20000410000 */
[----:B------:R-:W-:Y:S02]  /*5420*/  HADD2.F32 R50, -RZ, R50.H0_H0 ;  /* 0x20000032ff327230 */ /* 0x000fe40000004100 */
[----:B------:R-:W-:Y:S01]  /*5430*/  FMUL.FTZ R56, R45, R52 ;  /* 0x000000342d387220 */ /* 0x000fe20000410000 */
[----:B------:R-:W-:Y:S01]  /*5440*/  FFMA.FTZ R54, R37, R46, -R54 ;  /* 0x0000002e25367223 */ /* 0x000fe20000010836 */
[----:B------:R-:W-:Y:S01]  /*5450*/  FMUL.FTZ R52, R39, R52 ;  /* 0x0000003427347220 */ /* 0x000fe20000410000 */
[----:B------:R-:W-:-:S02]  /*5460*/  HADD2.F32 R37, -RZ, R36.H1_H1 ;  /* 0x30000024ff257230 */ /* 0x000fc40000004100 */
[----:B------:R-:W-:Y:S01]  /*5470*/  FFMA.FTZ R51, R38, R46, R47 ;  /* 0x0000002e26337223 */ /* 0x000fe2000001002f */
[----:B------:R-:W-:Y:S02]  /*5480*/  HADD2.F32 R36, -RZ, R36.H0_H0 ;  /* 0x20000024ff247230 */ /* 0x000fe40000004100 */
[-C--:B------:R-:W-:Y:S01]  /*5490*/  FFMA.FTZ R53, R45, R50.reuse, R52 ;  /* 0x000000322d357223 */ /* 0x080fe20000010034 */
[--C-:B------:R-:W-:Y:S02]  /*54a0*/  HADD2.F32 R45, -RZ, R117.reuse.H0_H0 ;  /* 0x20000075ff2d7230 */ /* 0x100fe40000004100 */
[----:B------:R-:W-:Y:S01]  /*54b0*/  FFMA.FTZ R56, R39, R50, -R56 ;  /* 0x0000003227387223 */ /* 0x000fe20000010838 */
[----:B------:R-:W-:Y:S02]  /*54c0*/  HADD2.F32 R117, -RZ, R117.H1_H1 ;  /* 0x30000075ff757230 */ /* 0x000fe40000004100 */
[--C-:B------:R-:W-:Y:S02]  /*54d0*/  HADD2.F32 R38, -RZ, R44.reuse.H1_H1 ;  /* 0x3000002cff267230 */ /* 0x100fe40000004100 */
[----:B------:R-:W-:Y:S01]  /*54e0*/  FMUL.FTZ R47, R37, R45 ;  /* 0x0000002d252f7220 */ /* 0x000fe20000410000 */
[----:B------:R-:W-:-:S02]  /*54f0*/  HADD2.F32 R44, -RZ, R44.H0_H0 ;  /* 0x2000002cff2c7230 */ /* 0x000fc40000004100 */
[----:B------:R-:W-:Y:S01]  /*5500*/  FMUL.FTZ R46, R36, R45 ;  /* 0x0000002d242e7220 */ /* 0x000fe20000410000 */
[--C-:B------:R-:W-:Y:S02]  /*5510*/  HADD2.F32 R39, -RZ, R115.reuse.H0_H0 ;  /* 0x20000073ff277230 */ /* 0x100fe40000004100 */
[-C--:B------:R-:W-:Y:S01]  /*5520*/  FMUL.FTZ R45, R38, R117.reuse ;  /* 0x00000075262d7220 */ /* 0x080fe20000410000 */
        /* <DEDUP_REMOVED lines=10> */
.L_x_1583:
[----:B------:R-:W-:Y:S05]  /*55d0*/  BSYNC B2 ;  /* 0x0000000000027941 */ /* 0x000fea0003800000 */
.L_x_1582:
[----:B------:R-:W-:Y:S02]  /*55e0*/  ULDC.64 UR4, c[0x0][0x208] ;  /* 0x0000820000047ab9 */ /* 0x000fe40000000a00 */
[----:B--2---:R1:W-:Y:S03]  /*55f0*/  STG.E.128 desc[UR4][R48.64+0x100], R36 ;  /* 0x0001002430007986 */ /* 0x0043e6000c101d04 */
.L_x_1581:
[----:B------:R-:W-:Y:S05]  /*5600*/  BSYNC B1 ;  /* 0x0000000000017941 */ /* 0x000fea0003800000 */
.L_x_1580:
[----:B------:R-:W-:-:S13]  /*5610*/  ISETP.NE.AND P3, PT, R95, RZ, PT ;  /* 0x000000ff5f00720c */ /* 0x000fda0003f65270 */
        /* <DEDUP_REMOVED lines=46> */
.L_x_1585:
[----:B------:R-:W-:Y:S05]  /*5900*/  BSYNC B1 ;  /* 0x0000000000017941 */ /* 0x000fea0003800000 */
.L_x_1584:
[----:B------:R-:W-:Y:S02]  /*5910*/  ULDC.64 UR4, c[0x0][0x208] ;  /* 0x0000820000047ab9 */ /* 0x000fe40000000a00 */
[----:B--2---:R1:W-:Y:S01]  /*5920*/  STG.E.128 desc[UR4][R48.64+0x180], R36 ;  /* 0x0001802430007986 */ /* 0x0043e2000c101d04 */
[----:B------:R-:W-:Y:S05]  /*5930*/  BRA `(.L_x_1571) ;  /* 0x0000002c008c7947 */ /* 0x000fea0003800000 */
.L_x_1547:
        /* <DEDUP_REMOVED lines=16> */
[----:B------:R-:W-:Y:S02]  /*5a40*/  IADD3.X R39, R99, R32, RZ, P2, !PT ;  /* 0x0000002063277210 */ /* 0x000fe400017fe4ff */
[----:B------:R-:W-:Y:S02]  /*5a50*/  CS2R R42, SRZ ;  /* 0x00000000002a7805 */ /* 0x000fe4000001ff00 */
[----:B------:R-:W-:Y:S01]  /*5a60*/  LEA R52, P3, R38, UR4, 0x1 ;  /* 0x0000000426347c11 */ /* 0x000fe2000f8608ff */
[----:B------:R-:W-:Y:S01]  /*5a70*/  IMAD.X R37, R109, 0x1, R34, P5 ;  /* 0x000000016d257824 */ /* 0x000fe200028e0622 */
[----:B------:R-:W-:-:S02]  /*5a80*/  ISETP.GE.AND P5, PT, R221, R116, PT ;  /* 0x00000074dd00720c */ /* 0x000fc40003fa6270 */
[----:B------:R-:W-:Y:S02]  /*5a90*/  CS2R R40, SRZ ;  /* 0x0000000000287805 */ /* 0x000fe4000001ff00 */
[----:B------:R-:W-:Y:S02]  /*5aa0*/  LEA.HI.X R53, R38, UR5, R39, 0x1, P3 ;  /* 0x0000000526357c11 */ /* 0x000fe400098f0c27 */
[----:B------:R-:W-:Y:S02]  /*5ab0*/  CS2R R38, SRZ ;  /* 0x0000000000267805 */ /* 0x000fe4000001ff00 */
[----:B------:R-:W-:Y:S02]  /*5ac0*/  ISETP.GE.AND P3, PT, R18, R116, PT ;  /* 0x000000741200720c */ /* 0x000fe40003f66270 */
[----:B------:R-:W-:Y:S02]  /*5ad0*/  CS2R R50, SRZ ;  /* 0x0000000000327805 */ /* 0x000fe4000001ff00 */
[----:B------:R-:W-:-:S02]  /*5ae0*/  LEA R56, P2, R36, UR6, 0x1 ;  /* 0x0000000624387c11 */ /* 0x000fc4000f8408ff */
[----:B------:R-:W-:Y:S02]  /*5af0*/  CS2R R48, SRZ ;  /* 0x0000000000307805 */ /* 0x000fe4000001ff00 */
[----:B------:R-:W-:Y:S02]  /*5b00*/  CS2R R46, SRZ ;  /* 0x00000000002e7805 */ /* 0x000fe4000001ff00 */
[----:B------:R-:W-:Y:S02]  /*5b10*/  CS2R R44, SRZ ;  /* 0x00000000002c7805 */ /* 0x000fe4000001ff00 */
[----:B------:R-:W-:Y:S02]  /*5b20*/  LEA.HI.X R57, R36, UR7, R37, 0x1, P2 ;  /* 0x0000000724397c11 */ /* 0x000fe400090f0c25 */
[----:B------:R-:W-:Y:S01]  /*5b30*/  CS2R R36, SRZ ;  /* 0x0000000000247805 */ /* 0x000fe2000001ff00 */
[----:B------:R-:W-:Y:S02]  /*5b40*/  ULDC.64 UR8, c[0x0][0x208] ;  /* 0x0000820000087ab9 */ /* 0x000fe40000000a00 */
[----:B------:R0:W5:Y:S04]  /*5b50*/  @!P5 LDG.E.128 R44, desc[UR8][R56.64+0x80] ;  /* 0x00008008382cd981 */ /* 0x000168000c1e1d00 */
[----:B------:R0:W5:Y:S04]  /*5b60*/  @!P3 LDG.E.128 R40, desc[UR8][R52.64] ;  /* 0x000000083428b981 */ /* 0x000168000c1e1d00 */
[----:B------:R0:W5:Y:S04]  /*5b70*/  @!P5 LDG.E.128 R36, desc[UR8][R52.64+0x80] ;  /* 0x000080083424d981 */ /* 0x000168000c1e1d00 */
[----:B------:R0:W5:Y:S02]  /*5b80*/  @!P3 LDG.E.128 R48, desc[UR8][R56.64] ;  /* 0x000000083830b981 */ /* 0x000164000c1e1d00 */
.L_x_1587:
[----:B------:R-:W-:Y:S05]  /*5b90*/  BSYNC B1 ;  /* 0x0000000000017941 */ /* 0x000fea0003800000 */
.L_x_1586:
        /* <DEDUP_REMOVED lines=19> */
[----:B------:R-:W-:Y:S02]  /*5cd0*/  CS2R R64, SRZ ;  /* 0x0000000000407805 */ /* 0x000fe4000001ff00 */
[----:B------:R-:W-:Y:S02]  /*5ce0*/  CS2R R62, SRZ ;  /* 0x00000000003e7805 */ /* 0x000fe4000001ff00 */
[----:B------:R-:W-:Y:S02]  /*5cf0*/  IADD3.X R109, R34, R109, R26, P2, P5 ;  /* 0x0000006d226d7210 */ /* 0x000fe400017ea41a */
[----:B------:R-:W-:Y:S02]  /*5d00*/  CS2R R60, SRZ ;  /* 0x00000000003c7805 */ /* 0x000fe4000001ff00 */
[----:B------:R-:W-:Y:S01]  /*5d10*/  LEA R68, P5, R71, UR4, 0x1 ;  /* 0x0000000447447c11 */ /* 0x000fe2000f8a08ff */
[----:B------:R-:W-:Y:S01]  /*5d20*/  ULDC.64 UR8, c[0x0][0x208] ;  /* 0x0000820000087ab9 */ /* 0x000fe20000000a00 */
[----:B------:R-:W-:-:S02]  /*5d30*/  LEA R70, P2, R52, UR6, 0x1 ;  /* 0x0000000634467c11 */ /* 0x000fc4000f8408ff */
[----:B------:R-:W-:Y:S02]  /*5d40*/  LEA.HI.X R69, R71, UR5, R54, 0x1, P5 ;  /* 0x0000000547457c11 */ /* 0x000fe4000a8f0c36 */
[----:B------:R-:W-:Y:S02]  /*5d50*/  CS2R R54, SRZ ;  /* 0x0000000000367805 */ /* 0x000fe4000001ff00 */
[----:B------:R-:W-:Y:S02]  /*5d60*/  LEA.HI.X R71, R52, UR7, R109, 0x1, P2 ;  /* 0x0000000734477c11 */ /* 0x000fe400090f0c6d */
[----:B------:R-:W-:Y:S02]  /*5d70*/  CS2R R52, SRZ ;  /* 0x0000000000347805 */ /* 0x000fe4000001ff00 */
[-C--:B------:R-:W-:Y:S02]  /*5d80*/  ISETP.GE.AND P5, PT, R18, R116.reuse, PT ;  /* 0x000000741200720c */ /* 0x080fe40003fa6270 */
[----:B------:R-:W-:-:S11]  /*5d90*/  ISETP.GE.AND P2, PT, R221, R116, PT ;  /* 0x00000074dd00720c */ /* 0x000fd60003f46270 */
[----:B------:R0:W5:Y:S04]  /*5da0*/  @!P5 LDG.E.128 R56, desc[UR8][R68.64] ;  /* 0x000000084438d981 */ /* 0x000168000c1e1d00 */
[----:B------:R0:W5:Y:S04]  /*5db0*/  @!P2 LDG.E.128 R52, desc[UR8][R68.64+0x80] ;  /* 0x000080084434a981 */ /* 0x000168000c1e1d00 */
[----:B------:R0:W5:Y:S04]  /*5dc0*/  @!P5 LDG.E.128 R64, desc[UR8][R70.64] ;  /* 0x000000084640d981 */ /* 0x000168000c1e1d00 */
[----:B------:R0:W5:Y:S02]  /*5dd0*/  @!P2 LDG.E.128 R60, desc[UR8][R70.64+0x80] ;  /* 0x00008008463ca981 */ /* 0x000164000c1e1d00 */
.L_x_1589:
[----:B------:R-:W-:Y:S05]  /*5de0*/  BSYNC B1 ;  /* 0x0000000000017941 */ /* 0x000fea0003800000 */
.L_x_1588:
[----:B0-----:R-:W2:Y:S01]  /*5df0*/  LDL R68, [R1+0x20] ;  /* 0x0000200001447983 */ /* 0x001ea20000100800 */
[----:B-----5:R-:W-:Y:S01]  /*5e00*/  IMAD.MOV.U32 R69, RZ, RZ, R39 ;  /* 0x000000ffff457224 */ /* 0x020fe200078e0027 */
[----:B------:R-:W-:Y:S01]  /*5e10*/  MOV R70, R42 ;  /* 0x0000002a00467202 */ /* 0x000fe20000000f00 */
[----:B------:R-:W-:-:S03]  /*5e20*/  IMAD.MOV.U32 R71, RZ, RZ, R43 ;  /* 0x000000ffff477224 */ /* 0x000fc600078e002b */
[----:B------:R-:W-:Y:S01]  /*5e30*/  PRMT R136, R69, 0x7610, R136 ;  /* 0x0000761045887816 */ /* 0x000fe20000000088 */
[----:B------:R-:W-:Y:S01]  /*5e40*/  IMAD.MOV.U32 R69, RZ, RZ, R37 ;  /* 0x000000ffff457224 */ /* 0x000fe200078e0025 */
[----:B------:R-:W-:Y:S02]  /*5e50*/  PRMT R137, R70, 0x7610, R137 ;  /* 0x0000761046897816 */ /* 0x000fe40000000089 */
[----:B------:R-:W-:Y:S02]  /*5e60*/  PRMT R140, R71, 0x7610, R140 ;  /* 0x00007610478c7816 */ /* 0x000fe4000000008c */
[----:B------:R-:W-:Y:S01]  /*5e70*/  PRMT R136, R136, 0x5410, R69 ;  /* 0x0000541088887816 */ /* 0x000fe20000000045 */
[----:B------:R-:W-:-:S05]  /*5e80*/  IMAD.MOV.U32 R69, RZ, RZ, R41 ;  /* 0x000000ffff457224 */ /* 0x000fca00078e0029 */
[----:B------:R-:W-:Y:S01]  /*5e90*/  PRMT R124, R69, 0x7610, R124 ;  /* 0x00007610457c7816 */ /* 0x000fe2000000007c */
[----:B------:R-:W-:-:S05]  /*5ea0*/  IMAD.MOV.U32 R69, RZ, RZ, R47 ;  /* 0x000000ffff457224 */ /* 0x000fca00078e002f */
[----:B------:R-:W-:Y:S02]  /*5eb0*/  PRMT R137, R137, 0x5410, R69 ;  /* 0x0000541089897816 */ /* 0x000fe40000000045 */
[----:B------:R-:W-:Y:S02]  /*5ec0*/  MOV R69, R45 ;  /* 0x0000002d00457202 */ /* 0x000fe40000000f00 */
[----:B--2---:R-:W-:Y:S01]  /*5ed0*/  R2UR UR4, R68 ;  /* 0x00000000440472ca */ /* 0x004fe200000e0000 */
[----:B------:R-:W-:-:S05]  /*5ee0*/  IMAD.MOV.U32 R68, RZ, RZ, R38 ;  /* 0x000000ffff447224 */ /* 0x000fca00078e0026 */
[----:B------:R-:W-:Y:S01]  /*5ef0*/  PRMT R134, R68, 0x7610, R134 ;  /* 0x0000761044867816 */ /* 0x000fe20000000086 */
[----:B------:R-:W-:-:S05]  /*5f00*/  IMAD.MOV.U32 R68, RZ, RZ, R36 ;  /* 0x000000ffff447224 */ /* 0x000fca00078e0024 */
[----:B------:R-:W-:Y:S01]  /*5f10*/  PRMT R135, R68, 0x7610, R135 ;  /* 0x0000761044877816 */ /* 0x000fe20000000087 */
[----:B------:R-:W-:Y:S01]  /*5f20*/  IMAD.MOV.U32 R68, RZ, RZ, R40 ;  /* 0x000000ffff447224 */ /* 0x000fe200078e0028 */
[----:B------:R-:W-:-:S04]  /*5f30*/  UISETP.NE.AND UP0, UPT, UR4, 0x3, UPT ;  /* 0x000000030400788c */ /* 0x000fc8000bf05270 */
[----:B------:R-:W-:Y:S01]  /*5f40*/  PRMT R138, R68, 0x7610, R138 ;  /* 0x00007610448a7816 */ /* 0x000fe2000000008a */
[----:B------:R-:W-:Y:S01]  /*5f50*/  IMAD.MOV.U32 R68, RZ, RZ, R46 ;  /* 0x000000ffff447224 */ /* 0x000fe200078e002e */
[----:B------:R-:W-:Y:S02]  /*5f60*/  PLOP3.LUT P2, PT, PT, PT, UP0, 0x80, 0x0 ;  /* 0x000000000000781c */ /* 0x000fe40003f4f008 */
[----:B------:R-:W-:Y:S01]  /*5f70*/  PRMT R138, R138, 0x5410, R69 ;  /* 0x000054108a8a7816 */ /* 0x000fe20000000045 */
[----:B------:R-:W-:Y:S01]  /*5f80*/  IMAD.MOV.U32 R69, RZ, RZ, R51 ;  /* 0x000000ffff457224 */ /* 0x000fe200078e0033 */
[----:B------:R-:W-:Y:S01]  /*5f90*/  PRMT R134, R134, 0x5410, R68 ;  /* 0x0000541086867816 */ /* 0x000fe20000000044 */
[----:B------:R-:W-:-:S03]  /*5fa0*/  IMAD.MOV.U32 R68, RZ, RZ, R44 ;  /* 0x000000ffff447224 */ /* 0x000fc600078e002c */
[----:B------:R-:W-:Y:S01]  /*5fb0*/  PRMT R140, R140, 0x5410, R69 ;  /* 0x000054108c8c7816 */ /* 0x000fe20000000045 */
[----:B------:R-:W-:Y:S01]  /*5fc0*/  IMAD.MOV.U32 R69, RZ, RZ, R48 ;  /* 0x000000ffff457224 */ /* 0x000fe200078e0030 */
[----:B------:R-:W-:Y:S01]  /*5fd0*/  PRMT R135, R135, 0x5410, R68 ;  /* 0x0000541087877816 */ /* 0x000fe20000000044 */
[----:B------:R-:W-:-:S05]  /*5fe0*/  IMAD.MOV.U32 R68, RZ, RZ, R50 ;  /* 0x000000ffff447224 */ /* 0x000fca00078e0032 */
[----:B------:R-:W-:Y:S01]  /*5ff0*/  PRMT R139, R68, 0x7610, R139 ;  /* 0x00007610448b7816 */ /* 0x000fe2000000008b */
[----:B------:R-:W-:-:S03]  /*6000*/  IMAD.MOV.U32 R68, RZ, RZ, R49 ;  /* 0x000000ffff447224 */ /* 0x000fc600078e0031 */
[----:B------:R-:W-:Y:S01]  /*6010*/  PRMT R139, R139, 0x5410, R69 ;  /* 0x000054108b8b7816 */ /* 0x000fe20000000045 */
[----:B------:R-:W-:Y:S01]  /*6020*/  IMAD.MOV.U32 R69, RZ, RZ, R54 ;  /* 0x000000ffff457224 */ /* 0x000fe200078e0036 */
[----:B------:R-:W-:Y:S01]  /*6030*/  PRMT R121, R68, 0x7610, R121 ;  /* 0x0000761044797816 */ /* 0x000fe20000000079 */
        /* <DEDUP_REMOVED lines=23> */
[----:B------:R-:W-:Y:S06]  /*61b0*/  @!P2 BRA `(.L_x_1590) ;  /* 0x000000000004a947 */ /* 0x000fec0003800000 */
[----:B------:R-:W-:Y:S01]  /*61c0*/  BPT.TRAP 0x1 ;  /* 0x000000040000795c */ /* 0x000fe20000300000 */
.L_x_1590:
[----:B------:R-:W-:Y:S01]  /*61d0*/  LEA R99, R17, R16, 0x3 ;  /* 0x0000001011637211 */ /* 0x000fe200078e18ff */
[----:B------:R-:W0:Y:S01]  /*61e0*/  LDC R117, c[0x0][0x2f4] ;  /* 0x0000bd00ff757b82 */ /* 0x000e220000000800 */
[----:B------:R-:W-:Y:S01]  /*61f0*/  SHF.L.U32 R109, R236, 0x1f, RZ ;  /* 0x0000001fec6d7819 */ /* 0x000fe200000006ff */
[----:B------:R-:W-:Y:S01]  /*6200*/  BSSY B1, `(.L_x_1591) ;  /* 0x0000004000017945 */ /* 0x000fe20003800000 */
[----:B------:R-:W-:Y:S02]  /*6210*/  IMAD.MOV.U32 R111, RZ, RZ, R72 ;  /* 0x000000ffff6f7224 */ /* 0x000fe400078e0048 */
[----:B------:R-:W1:Y:S02]  /*6220*/  SYNCS.PHASECHK.TRANS64.TRYWAIT P5, [R99+URZ+0x30890], R109 ;  /* 0x0308906d630075a7 */ /* 0x000e6400080a017f */
[----:B-1----:R-:W-:Y:S05]  /*6230*/  @!P5 BRA `(.L_x_1592) ;  /* 0x0000028400e4d947 */ /* 0x002fea0003800000 */
.L_x_2021:
[----:B------:R-:W-:Y:S05]  /*6240*/  BSYNC B1 ;  /* 0x0000000000017941 */ /* 0x000fea0003800000 */
.L_x_1591:
[----:B------:R-:W2:Y:S01]  /*6250*/  LDC.64 R112, c[0x0][0x300] ;  /* 0x0000c000ff707b82 */ /* 0x000ea20000000a00 */
[----:B------:R-:W-:Y:S01]  /*6260*/  BSSY B1, `(.L_x_1593) ;  /* 0x0000115000017945 */ /* 0x000fe20003800000 */
[----:B0-----:R-:W-:-:S03]  /*6270*/  IMAD.IADD R118, R117, 0x1, -R29 ;  /* 0x0000000175767824 */ /* 0x001fc600078e0a1d */
[----:B------:R-:W-:Y:S05]  /*6280*/  @P4 BRA `(.L_x_1594) ;  /* 0x0000001000484947 */ /* 0x000fea0003800000 */
[----:B------:R-:W-:Y:S01]  /*6290*/  ISETP.NE.AND P4, PT, R30, RZ, PT ;  /* 0x000000ff1e00720c */ /* 0x000fe20003f85270 */
[-C--:B--2---:R-:W-:Y:S01]  /*62a0*/  IMAD.WIDE.U32 R114, R23, R112.reuse, R110 ;  /* 0x0000007017727225 */ /* 0x084fe200078e006e */
[----:B------:R-:W-:Y:S01]  /*62b0*/  SHF.R.S32.HI R68, RZ, 0x1f, R23 ;  /* 0x0000001fff447819 */ /* 0x000fe20000011417 */
[----:B------:R-:W-:Y:S04]  /*62c0*/  BSSY B2, `(.L_x_1595) ;  /* 0x0000089000027945 */ /* 0x000fe80003800000 */
[----:B------:R-:W-:-:S04]  /*62d0*/  IMAD R119, R68, R112, RZ ;  /* 0x0000007044777224 */ /* 0x000fc800078e02ff */
[----:B------:R-:W-:-:S04]  /*62e0*/  IMAD R119, R23, R113, R119 ;  /* 0x0000007117777224 */ /* 0x000fc800078e0277 */
[----:B------:R-:W-:Y:S01]  /*62f0*/  IMAD.IADD R119, R119, 0x1, R115 ;  /* 0x0000000177777824 */ /* 0x000fe200078e0273 */
[----:B------:R-:W-:Y:S06]  /*6300*/  @!P4 BRA `(.L_x_1596) ;  /* 0x000000080010c947 */ /* 0x000fec0003800000 */
[----:B------:R-:W2:Y:S01]  /*6310*/  LDL R70, [R1+0x28] ;  /* 0x0000280001467983 */ /* 0x000ea20000100800 */
[----:B------:R-:W-:Y:S01]  /*6320*/  SEL R68, R29, R118, !P0 ;  /* 0x000000761d447207 */ /* 0x000fe20004000000 */
[C---:B------:R-:W-:Y:S01]  /*6330*/  IMAD.SHL.U32 R71, R23.reuse, 0x40, RZ ;  /* 0x0000004017477824 */ /* 0x040fe200078e00ff */
[----:B------:R-:W-:Y:S01]  /*6340*/  ISETP.GE.AND P4, PT, R18, R116, PT ;  /* 0x000000741200720c */ /* 0x000fe20003f86270 */
[----:B------:R-:W-:Y:S01]  /*6350*/  IMAD.SHL.U32 R72, R23, 0x40, RZ ;  /* 0x0000004017487824 */ /* 0x000fe200078e00ff */
[----:B------:R-:W-:Y:S01]  /*6360*/  SHF.R.S32.HI R69, RZ, 0x1f, R68 ;  /* 0x0000001fff457819 */ /* 0x000fe20000011444 */
[----:B------:R-:W-:Y:S01]  /*6370*/  BSSY B3, `(.L_x_1597) ;  /* 0x0000070000037945 */ /* 0x000fe20003800000 */
[----:B------:R-:W-:Y:S02]  /*6380*/  LOP3.LUT R71, R71, 0x1c0, RZ, 0xc0, !PT ;  /* 0x000001c047477812 */ /* 0x000fe400078ec0ff */
[----:B------:R-:W-:Y:S02]  /*6390*/  LEA.HI R68, R69, R68, RZ, 0x4 ;  /* 0x0000004445447211 */ /* 0x000fe400078f20ff */
[----:B------:R-:W-:-:S02]  /*63a0*/  SHF.R.U32.HI R71, RZ, 0x3, R71 ;  /* 0x00000003ff477819 */ /* 0x000fc40000011647 */
[----:B------:R-:W-:-:S04]  /*63b0*/  LEA.HI.SX32 R68, R68, R35, 0x1c ;  /* 0x0000002344447211 */ /* 0x000fc800078fe2ff */
[----:B------:R-:W-:Y:S01]  /*63c0*/  SHF.R.S32.HI R69, RZ, 0x1f, R68 ;  /* 0x0000001fff457819 */ /* 0x000fe20000011444 */
[----:B------:R-:W-:-:S03]  /*63d0*/  IMAD.SHL.U32 R120, R68, 0x8, RZ ;  /* 0x0000000844787824 */ /* 0x000fc600078e00ff */
[----:B------:R-:W-:Y:S02]  /*63e0*/  LEA.HI R68, R69, R68, RZ, 0x3 ;  /* 0x0000004445447211 */ /* 0x000fe400078f18ff */
[----:B------:R-:W-:Y:S02]  /*63f0*/  LOP3.LUT R69, R120, 0x38, RZ, 0xc0, !PT ;  /* 0x0000003878457812 */ /* 0x000fe400078ec0ff */
[----:B------:R-:W-:Y:S02]  /*6400*/  SHF.L.U32 R68, R68, 0x9, RZ ;  /* 0x0000000944447819 */ /* 0x000fe400000006ff */
[----:B------:R-:W-:Y:S02]  /*6410*/  LOP3.LUT R69, R69, 0x1c0, R72, 0xf8, !PT ;  /* 0x000001c045457812 */ /* 0x000fe400078ef848 */
[----:B------:R-:W-:Y:S02]  /*6420*/  LOP3.LUT R68, R68, 0x7ffff000, RZ, 0xc0, !PT ;  /* 0x7ffff00044447812 */ /* 0x000fe400078ec0ff */
[----:B------:R-:W-:-:S04]  /*6430*/  LOP3.LUT R69, R69, R71, RZ, 0x3c, !PT ;  /* 0x0000004745457212 */ /* 0x000fc800078e3cff */
[----:B--2---:R-:W-:-:S05]  /*6440*/  IADD3 R68, R69, R68, R70 ;  /* 0x0000004445447210 */ /* 0x004fca0007ffe046 */
[C---:B------:R-:W-:Y:S02]  /*6450*/  IMAD R72, R17.reuse, 0x4000, R68 ;  /* 0x0000400011487824 */ /* 0x040fe400078e0244 */
[----:B------:R-:W-:Y:S02]  /*6460*/  IMAD R68, R17, 0x4000, R6 ;  /* 0x0000400011447824 */ /* 0x000fe400078e0206 */
[--C-:B------:R-:W-:Y:S02]  /*6470*/  IMAD R72, R72, 0x2, R16.reuse ;  /* 0x0000000248487824 */ /* 0x100fe400078e0210 */
[----:B------:R-:W-:-:S04]  /*6480*/  IMAD R68, R68, 0x2, R16 ;  /* 0x0000000244447824 */ /* 0x000fc800078e0210 */
[----:B------:R-:W0:Y:S04]  /*6490*/  LDS.128 R72, [R72+0x20400] ;  /* 0x0204000048487984 */ /* 0x000e280000000c00 */
[----:B------:R-:W2:Y:S01]  /*64a0*/  LDS.128 R68, [R68+0x20400] ;  /* 0x0204000044447984 */ /* 0x000ea20000000c00 */
[----:B------:R-:W-:Y:S05]  /*64b0*/  @P4 BRA `(.L_x_1598) ;  /* 0x00000004006c4947 */ /* 0x000fea0003800000 */
[----:B0-----:R-:W-:Y:S01]  /*64c0*/  IMAD.MOV.U32 R123, RZ, RZ, R73 ;  /* 0x000000ffff7b7224 */ /* 0x001fe200078e0049 */
[----:B------:R-:W-:Y:S01]  /*64d0*/  SHF.R.U64 R40, R40, 0x10, R41 ;  /* 0x0000001028287819 */ /* 0x000fe20000001229 */
[----:B--2---:R-:W-:Y:S01]  /*64e0*/  IMAD.MOV.U32 R122, RZ, RZ, R69 ;  /* 0x000000ffff7a7224 */ /* 0x004fe200078e0045 */
[----:B------:R-:W-:Y:S01]  /*64f0*/  SHF.R.U32.HI R41, RZ, 0x10, R41 ;  /* 0x00000010ff297819 */ /* 0x000fe20000011629 */
[----:B------:R-:W-:Y:S01]  /*6500*/  HADD2.F32 R121, -RZ, R121.H0_H0 ;  /* 0x20000079ff797230 */ /* 0x000fe20000004100 */
[----:B------:R-:W-:Y:S01]  /*6510*/  SHF.R.U64 R42, R42, 0x10, R43 ;  /* 0x000000102a2a7819 */ /* 0x000fe2000000122b */
[----:B------:R-:W-:Y:S02]  /*6520*/  HADD2.F32 R69, -RZ, R123.H0_H0 ;  /* 0x2000007bff457230 */ /* 0x000fe40000004100 */
[----:B------:R-:W-:Y:S02]  /*6530*/  HADD2.F32 R125, -RZ, R122.H0_H0 ;  /* 0x2000007aff7d7230 */ /* 0x000fe40000004100 */
[----:B------:R-:W-:-:S02]  /*6540*/  HADD2.F32 R124, -RZ, R124.H0_H0 ;  /* 0x2000007cff7c7230 */ /* 0x000fc40000004100 */
[-C--:B------:R-:W-:Y:S01]  /*6550*/  FMUL.FTZ R73, R69, R121.reuse ;  /* 0x0000007945497220 */ /* 0x080fe20000410000 */
[----:B------:R-:W-:Y:S02]  /*6560*/  HADD2.F32 R41, -RZ, R41.H0_H0 ;  /* 0x20000029ff297230 */ /* 0x000fe40000004100 */
[C---:B------:R-:W-:Y:S01]  /*6570*/  FMUL.FTZ R121, R125.reuse, R121 ;  /* 0x000000797d797220 */ /* 0x040fe20000410000 */
[----:B------:R-:W-:Y:S02]  /*6580*/  HADD2.F32 R42, -RZ, R42.H0_H0 ;  /* 0x2000002aff2a7230 */ /* 0x000fe40000004100 */
[-C--:B------:R-:W-:Y:S01]  /*6590*/  FFMA.FTZ R73, R125, R124.reuse, -R73 ;  /* 0x0000007c7d497223 */ /* 0x080fe20000010849 */
[----:B------:R-:W-:Y:S01]  /*65a0*/  FFMA.FTZ R69, R69, R124, R121 ;  /* 0x0000007c45457223 */ /* 0x000fe20000010079 */
[--C-:B------:R-:W-:Y:S02]  /*65b0*/  SHF.R.U32.HI R124, RZ, 0x10, R49.reuse ;  /* 0x00000010ff7c7819 */ /* 0x100fe40000011631 */
[----:B------:R-:W-:Y:S01]  /*65c0*/  SHF.R.U64 R121, R48, 0x10, R49 ;  /* 0x0000001030797819 */ /* 0x000fe20000001231 */
[----:B------:R-:W-:-:S02]  /*65d0*/  HADD2.F32 R48, -RZ, R123.H1_H1 ;  /* 0x3000007bff307230 */ /* 0x000fc40000004100 */
[----:B------:R-:W-:Y:S02]  /*65e0*/  HADD2.F32 R124, -RZ, R124.H0_H0 ;  /* 0x2000007cff7c7230 */ /* 0x000fe40000004100 */
[----:B------:R-:W-:Y:S02]  /*65f0*/  HADD2.F32 R49, -RZ, R122.H1_H1 ;  /* 0x3000007aff317230 */ /* 0x000fe40000004100 */
[----:B------:R-:W-:Y:S02]  /*6600*/  HADD2.F32 R121, -RZ, R121.H0_H0 ;  /* 0x20000079ff797230 */ /* 0x000fe40000004100 */
[-C--:B------:R-:W-:Y:S01]  /*6610*/  FMUL.FTZ R122, R48, R124.reuse ;  /* 0x0000007c307a7220 */ /* 0x080fe20000410000 */
[----:B------:R-:W-:-:S03]  /*6620*/  FMUL.FTZ R124, R49, R124 ;  /* 0x0000007c317c7220 */ /* 0x000fc60000410000 */
[-C--:B------:R-:W-:Y:S01]  /*6630*/  FFMA.FTZ R49, R49, R41.reuse, -R122 ;  /* 0x0000002931317223 */ /* 0x080fe2000001087a */
[--C-:B------:R-:W-:Y:S02]  /*6640*/  HADD2.F32 R122, -RZ, R140.reuse.H0_H0 ;  /* 0x2000008cff7a7230 */ /* 0x100fe40000004100 */
[----:B------:R-:W-:Y:S01]  /*6650*/  FFMA.FTZ R41, R48, R41, R124 ;  /* 0x0000002930297223 */ /* 0x000fe2000001007c */
[----:B------:R-:W-:Y:S01]  /*6660*/  MOV R48, R71 ;  /* 0x0000004700307202 */ /* 0x000fe20000000f00 */
[----:B------:R-:W-:Y:S01]  /*6670*/  HADD2.F32 R124, -RZ, R140.H1_H1 ;  /* 0x3000008cff7c7230 */ /* 0x000fe20000004100 */
[----:B------:R-:W-:Y:S01]  /*6680*/  F2FP.F16.F32.PACK_AB R49, R49, R73 ;  /* 0x000000493131723e */ /* 0x000fe200000000ff */
[----:B------:R-:W-:Y:S01]  /*6690*/  HADD2.F32 R71, -RZ, R75.H0_H0 ;  /* 0x2000004bff477230 */ /* 0x000fe20000004100 */
[----:B------:R-:W-:Y:S01]  /*66a0*/  F2FP.F16.F32.PACK_AB R41, R41, R69 ;  /* 0x000000452929723e */ /* 0x000fe200000000ff */
[--C-:B------:R-:W-:Y:S02]  /*66b0*/  HADD2.F32 R123, -RZ, R48.reuse.H0_H0 ;  /* 0x20000030ff7b7230 */ /* 0x100fe40000004100 */
[----:B------:R-:W-:-:S02]  /*66c0*/  HADD2.F32 R48, -RZ, R48.H1_H1 ;  /* 0x30000030ff307230 */ /* 0x000fc40000004100 */
[----:B------:R-:W-:Y:S01]  /*66d0*/  FMUL.FTZ R125, R71, R124 ;  /* 0x0000007c477d7220 */ /* 0x000fe20000410000 */
[----:B------:R-:W-:Y:S02]  /*66e0*/  IMAD.MOV.U32 R69, RZ, RZ, R49 ;  /* 0x000000ffff457224 */ /* 0x000fe400078e0031 */
[----:B------:R-:W-:Y:S02]  /*66f0*/  IMAD.MOV.U32 R73, RZ, RZ, R41 ;  /* 0x000000ffff497224 */ /* 0x000fe400078e0029 */
[C---:B------:R-:W-:Y:S01]  /*6700*/  FFMA.FTZ R125, R123.reuse, R122, -R125 ;  /* 0x0000007a7b7d7223 */ /* 0x040fe2000001087d */
[----:B------:R-:W-:Y:S01]  /*6710*/  FMUL.FTZ R123, R123, R124 ;  /* 0x0000007c7b7b7220 */ /* 0x000fe20000410000 */
[----:B------:R-:W-:-:S03]  /*6720*/  HADD2.F32 R124, -RZ, R139.H1_H1 ;  /* 0x3000008bff7c7230 */ /* 0x000fc60000004100 */
[----:B------:R-:W-:Y:S01]  /*6730*/  FFMA.FTZ R123, R71, R122, R123 ;  /* 0x0000007a477b7223 */ /* 0x000fe2000001007b */
[----:B------:R-:W-:Y:S02]  /*6740*/  SHF.R.U32.HI R71, RZ, 0x10, R43 ;  /* 0x00000010ff477819 */ /* 0x000fe4000001162b */
[--C-:B------:R-:W-:Y:S02]  /*6750*/  SHF.R.U64 R43, R50, 0x10, R51.reuse ;  /* 0x00000010322b7819 */ /* 0x100fe40000001233 */
[----:B------:R-:W-:Y:S01]  /*6760*/  SHF.R.U32.HI R50, RZ, 0x10, R51 ;  /* 0x00000010ff327819 */ /* 0x000fe20000011633 */
[----:B------:R-:W-:Y:S02]  /*6770*/  HADD2.F32 R51, -RZ, R75.H1_H1 ;  /* 0x3000004bff337230 */ /* 0x000fe40000004100 */
[----:B------:R-:W-:Y:S02]  /*6780*/  HADD2.F32 R71, -RZ, R71.H0_H0 ;  /* 0x20000047ff477230 */ /* 0x000fe40000004100 */
[----:B------:R-:W-:-:S02]  /*6790*/  HADD2.F32 R50, -RZ, R50.H0_H0 ;  /* 0x20000032ff327230 */ /* 0x000fc40000004100 */
[----:B------:R-:W-:-:S03]  /*67a0*/  HADD2.F32 R43, -RZ, R43.H0_H0 ;  /* 0x2000002bff2b7230 */ /* 0x000fc60000004100 */
[----:B------:R-:W-:-:S04]  /*67b0*/  FMUL.FTZ R75, R51, R50 ;  /* 0x00000032334b7220 */ /* 0x000fc80000410000 */
[C---:B------:R-:W-:Y:S01]  /*67c0*/  FFMA.FTZ R75, R48.reuse, R71, -R75 ;  /* 0x00000047304b7223 */ /* 0x040fe2000001084b */
[----:B------:R-:W-:Y:S01]  /*67d0*/  FMUL.FTZ R48, R48, R50 ;  /* 0x0000003230307220 */ /* 0x000fe20000410000 */
[----:B------:R-:W-:-:S03]  /*67e0*/  HADD2.F32 R50, -RZ, R72.H0_H0 ;  /* 0x20000048ff327230 */ /* 0x000fc60000004100 */
[----:B------:R-:W-:Y:S01]  /*67f0*/  FFMA.FTZ R48, R51, R71, R48 ;  /* 0x0000004733307223 */ /* 0x000fe20000010030 */
[----:B------:R-:W-:Y:S02]  /*6800*/  HADD2.F32 R71, -RZ, R68.H0_H0 ;  /* 0x20000044ff477230 */ /* 0x000fe40000004100 */
[-C--:B------:R-:W-:Y:S01]  /*6810*/  FMUL.FTZ R122, R50, R124.reuse ;  /* 0x0000007c327a7220 */ /* 0x080fe20000410000 */
[----:B------:R-:W-:Y:S01]  /*6820*/  HADD2.F32 R51, -RZ, R138.H0_H0 ;  /* 0x2000008aff337230 */ /* 0x000fe20000004100 */
[----:B------:R-:W-:Y:S01]  /*6830*/  F2FP.F16.F32.PACK_AB R75, R75, R125 ;  /* 0x0000007d4b4b723e */ /* 0x000fe200000000ff */
[----:B------:R-:W-:Y:S02]  /*6840*/  HADD2.F32 R68, -RZ, R68.H1_H1 ;  /* 0x30000044ff447230 */ /* 0x000fe40000004100 */
[C---:B------:R-:W-:Y:S01]  /*6850*/  FMUL.FTZ R124, R71.reuse, R124 ;  /* 0x0000007c477c7220 */ /* 0x040fe20000410000 */
[----:B------:R-:W-:Y:S01]  /*6860*/  F2FP.F16.F32.PACK_AB R48, R48, R123 ;  /* 0x0000007b3030723e */ /* 0x000fe200000000ff */
[----:B------:R-:W-:Y:S01]  /*6870*/  FFMA.FTZ R122, R71, R51, -R122 ;  /* 0x00000033477a7223 */ /* 0x000fe2000001087a */
[----:B------:R-:W-:-:S02]  /*6880*/  HADD2.F32 R71, -RZ, R137.H0_H0 ;  /* 0x20000089ff477230 */ /* 0x000fc40000004100 */
[----:B------:R-:W-:Y:S01]  /*6890*/  FFMA.FTZ R124, R50, R51, R124 ;  /* 0x00000033327c7223 */ /* 0x000fe2000001007c */
[----:B------:R-:W-:Y:S02]  /*68a0*/  HADD2.F32 R50, -RZ, R72.H1_H1 ;  /* 0x30000048ff327230 */ /* 0x000fe40000004100 */
[----:B------:R-:W-:-:S03]  /*68b0*/  HADD2.F32 R51, -RZ, R40.H0_H0 ;  /* 0x20000028ff337230 */ /* 0x000fc60000004100 */
[-C--:B------:R-:W-:Y:S01]  /*68c0*/  FMUL.FTZ R40, R50, R121.reuse ;  /* 0x0000007932287220 */ /* 0x080fe20000410000 */
[----:B------:R-:W-:-:S03]  /*68d0*/  FMUL.FTZ R121, R68, R121 ;  /* 0x0000007944797220 */ /* 0x000fc60000410000 */
[-C--:B------:R-:W-:Y:S01]  /*68e0*/  FFMA.FTZ R40, R68, R51.reuse, -R40 ;  /* 0x0000003344287223 */ /* 0x080fe20000010828 */
[----:B------:R-:W-:Y:S01]  /*68f0*/  FFMA.FTZ R50, R50, R51, R121 ;  /* 0x0000003332327223 */ /* 0x000fe20000010079 */
[----:B------:R-:W-:Y:S02]  /*6900*/  HADD2.F32 R121, -RZ, R139.H0_H0 ;  /* 0x2000008bff797230 */ /* 0x000fe40000004100 */
[----:B------:R-:W-:Y:S01]  /*6910*/  HADD2.F32 R51, -RZ, R74.H0_H0 ;  /* 0x2000004aff337230 */ /* 0x000fe20000004100 */
[----:B------:R-:W-:Y:S01]  /*6920*/  F2FP.F16.F32.PACK_AB R40, R40, R122 ;  /* 0x0000007a2828723e */ /* 0x000fe200000000ff */
[----:B------:R-:W-:Y:S01]  /*6930*/  HADD2.F32 R68, -RZ, R70.H0_H0 ;  /* 0x20000046ff447230 */ /* 0x000fe20000004100 */
[----:B------:R-:W-:Y:S01]  /*6940*/  F2FP.F16.F32.PACK_AB R50, R50, R124 ;  /* 0x0000007c3232723e */ /* 0x000fe200000000ff */
[----:B------:R-:W-:Y:S02]  /*6950*/  HADD2.F32 R74, -RZ, R74.H1_H1 ;  /* 0x3000004aff4a7230 */ /* 0x000fe40000004100 */
[----:B------:R-:W-:Y:S01]  /*6960*/  FMUL.FTZ R72, R51, R121 ;  /* 0x0000007933487220 */ /* 0x000fe20000410000 */
[----:B------:R-:W-:-:S02]  /*6970*/  HADD2.F32 R70, -RZ, R70.H1_H1 ;  /* 0x30000046ff467230 */ /* 0x000fc40000004100 */
[C---:B------:R-:W-:Y:S01]  /*6980*/  FMUL.FTZ R121, R68.reuse, R121 ;  /* 0x0000007944797220 */ /* 0x040fe20000410000 */
[-C--:B------:R-:W-:Y:S01]  /*6990*/  FFMA.FTZ R72, R68, R71.reuse, -R72 ;  /* 0x0000004744487223 */ /* 0x080fe20000010848 */
[----:B------:R-:W-:Y:S02]  /*69a0*/  IMAD.MOV.U32 R68, RZ, RZ, R40 ;  /* 0x000000ffff447224 */ /* 0x000fe400078e0028 */
[----:B------:R-:W-:Y:S01]  /*69b0*/  FFMA.FTZ R121, R51, R71, R121 ;  /* 0x0000004733797223 */ /* 0x000fe20000010079 */
[-C--:B------:R-:W-:Y:S01]  /*69c0*/  FMUL.FTZ R51, R74, R43.reuse ;  /* 0x0000002b4a337220 */ /* 0x080fe20000410000 */
[C---:B------:R-:W-:Y:S01]  /*69d0*/  FMUL.FTZ R43, R70.reuse, R43 ;  /* 0x0000002b462b7220 */ /* 0x040fe20000410000 */
[----:B------:R-:W-:Y:S02]  /*69e0*/  IMAD.MOV.U32 R71, RZ, RZ, R75 ;  /* 0x000000ffff477224 */ /* 0x000fe400078e004b */
[-C--:B------:R-:W-:Y:S01]  /*69f0*/  FFMA.FTZ R51, R70, R42.reuse, -R51 ;  /* 0x0000002a46337223 */ /* 0x080fe20000010833 */
[----:B------:R-:W-:Y:S01]  /*6a00*/  FFMA.FTZ R43, R74, R42, R43 ;  /* 0x0000002a4a2b7223 */ /* 0x000fe2000001002b */
[----:B------:R-:W-:-:S03]  /*6a10*/  IMAD.MOV.U32 R75, RZ, RZ, R48 ;  /* 0x000000ffff4b7224 */ /* 0x000fc600078e0030 */
[----:B------:R-:W-:Y:S01]  /*6a20*/  F2FP.F16.F32.PACK_AB R51, R51, R72 ;  /* 0x000000483333723e */ /* 0x000fe200000000ff */
[----:B------:R-:W-:Y:S01]  /*6a30*/  IMAD.MOV.U32 R72, RZ, RZ, R50 ;  /* 0x000000ffff487224 */ /* 0x000fe200078e0032 */
[----:B------:R-:W-:-:S03]  /*6a40*/  F2FP.F16.F32.PACK_AB R43, R43, R121 ;  /* 0x000000792b2b723e */ /* 0x000fc600000000ff */
[----:B------:R-:W-:Y:S01]  /*6a50*/  IMAD.MOV.U32 R70, RZ, RZ, R51 ;  /* 0x000000ffff467224 */ /* 0x000fe200078e0033 */
[----:B------:R-:W-:-:S07]  /*6a60*/  MOV R74, R43 ;  /* 0x0000002b004a7202 */ /* 0x000fce0000000f00 */
.L_x_1598:
[----:B------:R-:W-:Y:S05]  /*6a70*/  BSYNC B3 ;  /* 0x0000000000037941 */ /* 0x000fea0003800000 */
.L_x_1597:
        /* <DEDUP_REMOVED lines=9> */
[----:B--2---:R2:W-:Y:S02]  /*6b10*/  STG.E.128 desc[UR4][R40.64], R68 ;  /* 0x0000004428007986 */ /* 0x0045e4000c101d04 */
[----:B--2---:R-:W-:-:S04]  /*6b20*/  @!P4 LEA R40, P5, R120, R106, 0x1 ;  /* 0x0000006a7828c211 */ /* 0x004fc800078a08ff */
[----:B------:R-:W-:-:S05]  /*6b30*/  @!P4 LEA.HI.X R41, R120, R107, R42, 0x1, P5 ;  /* 0x0000006b7829c211 */ /* 0x000fca00028f0c2a */
[----:B0-----:R0:W-:Y:S04]  /*6b40*/  @!P4 STG.E.128 desc[UR4][R40.64], R72 ;  /* 0x000000482800c986 */ /* 0x0011e8000c101d04 */
.L_x_1596:
[----:B------:R-:W-:Y:S05]  /*6b50*/  BSYNC B2 ;  /* 0x0000000000027941 */ /* 0x000fea0003800000 */
.L_x_1595:
[----:B------:R-:W-:-:S13]  /*6b60*/  ISETP.NE.AND P4, PT, R93, RZ, PT ;  /* 0x000000ff5d00720c */ /* 0x000fda0003f85270 */
[----:B------:R-:W-:Y:S05]  /*6b70*/  @!P4 BRA `(.L_x_1594) ;  /* 0x00000008000cc947 */ /* 0x000fea0003800000 */
[----:B------:R-:W2:Y:S01]  /*6b80*/  LDL R42, [R1+0x28] ;  /* 0x00002800012a7983 */ /* 0x000ea20000100800 */
[----:B0-----:R-:W-:Y:S01]  /*6b90*/  SEL R40, R29, R118, !P1 ;  /* 0x000000761d287207 */ /* 0x001fe20004800000 */
[----:B------:R-:W-:Y:S01]  /*6ba0*/  IMAD.SHL.U32 R43, R23, 0x40, RZ ;  /* 0x00000040172b7824 */ /* 0x000fe200078e00ff */
        /* <DEDUP_REMOVED lines=11> */
[----:B------:R-:W-:-:S03]  /*6c60*/  LOP3.LUT R41, R68, 0x38, RZ, 0xc0, !PT ;  /* 0x0000003844297812 */ /* 0x000fc600078ec0ff */
[----:B------:R-:W-:Y:S01]  /*6c70*/  IMAD.SHL.U32 R40, R40, 0x200, RZ ;  /* 0x0000020028287824 */ /* 0x000fe200078e00ff */
[----:B------:R-:W-:-:S04]  /*6c80*/  LOP3.LUT R41, R41, 0x1c0, R48, 0xf8, !PT ;  /* 0x000001c029297812 */ /* 0x000fc800078ef830 */
[----:B------:R-:W-:Y:S02]  /*6c90*/  LOP3.LUT R40, R40, 0x7ffff000, RZ, 0xc0, !PT ;  /* 0x7ffff00028287812 */ /* 0x000fe400078ec0ff */
[----:B------:R-:W-:-:S04]  /*6ca0*/  LOP3.LUT R41, R41, R43, RZ, 0x3c, !PT ;  /* 0x0000002b29297212 */ /* 0x000fc800078e3cff */
[----:B--2---:R-:W-:-:S05]  /*6cb0*/  IADD3 R40, R41, R40, R42 ;  /* 0x0000002829287210 */ /* 0x004fca0007ffe02a */
[C---:B------:R-:W-:Y:S01]  /*6cc0*/  IMAD R48, R17.reuse, 0x4000, R40 ;  /* 0x0000400011307824 */ /* 0x040fe200078e0228 */
[----:B------:R-:W-:-:S03]  /*6cd0*/  LEA R40, R17, R8, 0xe ;  /* 0x0000000811287211 */ /* 0x000fc600078e70ff */
        /* <DEDUP_REMOVED lines=9> */
[----:B------:R-:W-:Y:S01]  /*6d70*/  HADD2.F32 R71, -RZ, R138.H1_H1 ;  /* 0x3000008aff477230 */ /* 0x000fe20000004100 */
[----:B------:R-:W-:Y:S01]  /*6d80*/  SHF.R.U64 R38, R38, 0x10, R39 ;  /* 0x0000001026267819 */ /* 0x000fe20000001227 */
[----:B------:R-:W-:Y:S02]  /*6d90*/  HADD2.F32 R41, -RZ, R70.H0_H0 ;  /* 0x20000046ff297230 */ /* 0x000fe40000004100 */
[----:B------:R-:W-:Y:S02]  /*6da0*/  HADD2.F32 R73, -RZ, R69.H0_H0 ;  /* 0x20000045ff497230 */ /* 0x000fe40000004100 */
[----:B------:R-:W-:-:S02]  /*6db0*/  HADD2.F32 R72, -RZ, R136.H1_H1 ;  /* 0x30000088ff487230 */ /* 0x000fc40000004100 */
        /* <DEDUP_REMOVED lines=68> */
[----:B------:R-:W-:Y:S01]  /*7200*/  F2FP.F16.F32.PACK_AB R72, R40, R72 ;  /* 0x000000482848723e */ /* 0x000fe200000000ff */
[----:B------:R-:W-:-:S02]  /*7210*/  IMAD.MOV.U32 R40, RZ, RZ, R36 ;  /* 0x000000ffff287224 */ /* 0x000fc400078e0024 */
[-C--:B------:R-:W-:Y:S01]  /*7220*/  FFMA.FTZ R48, R47, R46.reuse, -R48 ;  /* 0x0000002e2f307223 */ /* 0x080fe20000010830 */
[----:B------:R-:W-:Y:S01]  /*7230*/  FFMA.FTZ R69, R45, R46, R69 ;  /* 0x0000002e2d457223 */ /* 0x000fe20000010045 */
[-C--:B------:R-:W-:Y:S01]  /*7240*/  FMUL.FTZ R45, R50, R39.reuse ;  /* 0x00000027322d7220 */ /* 0x080fe20000410000 */
[----:B------:R-:W-:-:S03]  /*7250*/  FMUL.FTZ R39, R42, R39 ;  /* 0x000000272a277220 */ /* 0x000fc60000410000 */
[-C--:B------:R-:W-:Y:S01]  /*7260*/  FFMA.FTZ R45, R42, R38.reuse, -R45 ;  /* 0x000000262a2d7223 */ /* 0x080fe2000001082d */
[----:B------:R-:W-:-:S04]  /*7270*/  FFMA.FTZ R39, R50, R38, R39 ;  /* 0x0000002632277223 */ /* 0x000fc80000010027 */
[----:B------:R-:W-:Y:S02]  /*7280*/  F2FP.F16.F32.PACK_AB R45, R45, R48 ;  /* 0x000000302d2d723e */ /* 0x000fe400000000ff */
[----:B------:R-:W-:Y:S02]  /*7290*/  F2FP.F16.F32.PACK_AB R39, R39, R69 ;  /* 0x000000452727723e */ /* 0x000fe400000000ff */
[----:B------:R-:W-:Y:S01]  /*72a0*/  MOV R48, R72 ;  /* 0x0000004800307202 */ /* 0x000fe20000000f00 */
[----:B------:R-:W-:Y:S02]  /*72b0*/  IMAD.MOV.U32 R42, RZ, RZ, R45 ;  /* 0x000000ffff2a7224 */ /* 0x000fe400078e002d */
[----:B------:R-:W-:-:S07]  /*72c0*/  IMAD.MOV.U32 R50, RZ, RZ, R39 ;  /* 0x000000ffff327224 */ /* 0x000fce00078e0027 */
.L_x_1600:
[----:B------:R-:W-:Y:S05]  /*72d0*/  BSYNC B2 ;  /* 0x0000000000027941 */ /* 0x000fea0003800000 */
.L_x_1599:
        /* <DEDUP_REMOVED lines=13> */
.L_x_1594:
[----:B------:R-:W-:Y:S05]  /*73b0*/  BSYNC B1 ;  /* 0x0000000000017941 */ /* 0x000fea0003800000 */
.L_x_1593:
[----:B---3--:R-:W-:Y:S02]  /*73c0*/  VIADD R37, R23, 0x20 ;  /* 0x0000002017257836 */ /* 0x008fe40000000000 */
[-C--:B--2---:R-:W-:Y:S02]  /*73d0*/  IMAD R36, R103, R112.reuse, RZ ;  /* 0x0000007067247224 */ /* 0x084fe400078e02ff */
[----:B------:R-:W-:-:S04]  /*73e0*/  IMAD.WIDE.U32 R110, R37, R112, R110 ;  /* 0x00000070256e7225 */ /* 0x000fc800078e006e */
[----:B------:R-:W-:Y:S01]  /*73f0*/  IMAD R113, R37, R113, R36 ;  /* 0x0000007125717224 */ /* 0x000fe200078e0224 */
[----:B------:R-:W-:Y:S06]  /*7400*/  @P3 BRA `(.L_x_1571) ;  /* 0x0000001000d83947 */ /* 0x000fec0003800000 */
[----:B------:R-:W-:Y:S01]  /*7410*/  ISETP.NE.AND P3, PT, R30, RZ, PT ;  /* 0x000000ff1e00720c */ /* 0x000fe20003f65270 */
[----:B------:R-:W-:Y:S01]  /*7420*/  BSSY B1, `(.L_x_1601) ;  /* 0x0000082000017945 */ /* 0x000fe20003800000 */
[----:B------:R-:W-:-:S11]  /*7430*/  IADD3 R48, R111, R113, RZ ;  /* 0x000000716f307210 */ /* 0x000fd60007ffe0ff */
[----:B------:R-:W-:Y:S05]  /*7440*/  @!P3 BRA `(.L_x_1602) ;  /* 0x0000000400fcb947 */ /* 0x000fea0003800000 */
[----:B------:R-:W2:Y:S01]  /*7450*/  LDL R38, [R1+0x24] ;  /* 0x0000240001267983 */ /* 0x000ea20000100800 */
[----:B------:R-:W-:Y:S01]  /*7460*/  SEL R36, R29, R118, !P0 ;  /* 0x000000761d247207 */ /* 0x000fe20004000000 */
[C---:B------:R-:W-:Y:S01]  /*7470*/  VIADD R39, R23.reuse, 0x20 ;  /* 0x0000002017277836 */ /* 0x040fe20000000000 */
[----:B------:R-:W-:Y:S01]  /*7480*/  ISETP.GE.AND P4, PT, R18, R116, PT ;  /* 0x000000741200720c */ /* 0x000fe20003f86270 */
[----:B0-----:R-:W-:Y:S01]  /*7490*/  VIADD R40, R23, 0x20 ;  /* 0x0000002017287836 */ /* 0x001fe20000000000 */
[----:B------:R-:W-:Y:S01]  /*74a0*/  SHF.R.S32.HI R37, RZ, 0x1f, R36 ;  /* 0x0000001fff257819 */ /* 0x000fe20000011424 */
[----:B------:R-:W-:Y:S01]  /*74b0*/  IMAD.SHL.U32 R39, R39, 0x40, RZ ;  /* 0x0000004027277824 */ /* 0x000fe200078e00ff */
[----:B------:R-:W-:Y:S01]  /*74c0*/  BSSY B2, `(.L_x_1603) ;  /* 0x000006b000027945 */ /* 0x000fe20003800000 */
[----:B------:R-:W-:Y:S01]  /*74d0*/  IMAD.SHL.U32 R40, R40, 0x40, RZ ;  /* 0x0000004028287824 */ /* 0x000fe200078e00ff */
[----:B------:R-:W-:Y:S02]  /*74e0*/  LEA.HI R36, R37, R36, RZ, 0x4 ;  /* 0x0000002425247211 */ /* 0x000fe400078f20ff */
[----:B------:R-:W-:-:S02]  /*74f0*/  LOP3.LUT R39, R39, 0x1c0, RZ, 0xc0, !PT ;  /* 0x000001c027277812 */ /* 0x000fc400078ec0ff */
[----:B------:R-:W-:Y:S02]  /*7500*/  LEA.HI.SX32 R36, R36, R35, 0x1c ;  /* 0x0000002324247211 */ /* 0x000fe400078fe2ff */
[----:B------:R-:W-:Y:S02]  /*7510*/  LOP3.LUT R40, R40, 0x1c0, RZ, 0xc0, !PT ;  /* 0x000001c028287812 */ /* 0x000fe400078ec0ff */
[----:B------:R-:W-:Y:S01]  /*7520*/  SHF.R.S32.HI R37, RZ, 0x1f, R36 ;  /* 0x0000001fff257819 */ /* 0x000fe20000011424 */
[----:B------:R-:W-:Y:S01]  /*7530*/  IMAD.SHL.U32 R44, R36, 0x8, RZ ;  /* 0x00000008242c7824 */ /* 0x000fe200078e00ff */
[----:B------:R-:W-:Y:S02]  /*7540*/  SHF.R.U32.HI R39, RZ, 0x3, R39 ;  /* 0x00000003ff277819 */ /* 0x000fe40000011627 */
[----:B------:R-:W-:Y:S02]  /*7550*/  LEA.HI R37, R37, R36, RZ, 0x3 ;  /* 0x0000002425257211 */ /* 0x000fe400078f18ff */
[----:B------:R-:W-:-:S02]  /*7560*/  LOP3.LUT R36, R40, 0x38, R44, 0xf8, !PT ;  /* 0x0000003828247812 */ /* 0x000fc400078ef82c */
[----:B------:R-:W-:Y:S01]  /*7570*/  ISETP.GE.AND P3, PT, R44, R117, PT ;  /* 0x000000752c00720c */ /* 0x000fe20003f66270 */
[----:B------:R-:W-:Y:S01]  /*7580*/  IMAD.SHL.U32 R37, R37, 0x200, RZ ;  /* 0x0000020025257824 */ /* 0x000fe200078e00ff */
[----:B------:R-:W-:-:S04]  /*7590*/  LOP3.LUT R36, R36, R39, RZ, 0x3c, !PT ;  /* 0x0000002724247212 */ /* 0x000fc800078e3cff */
[----:B------:R-:W-:-:S04]  /*75a0*/  LOP3.LUT R37, R37, 0x7ffff000, RZ, 0xc0, !PT ;  /* 0x7ffff00025257812 */ /* 0x000fc800078ec0ff */
[----:B--2---:R-:W-:Y:S02]  /*75b0*/  IADD3 R36, R36, R37, R38 ;  /* 0x0000002524247210 */ /* 0x004fe40007ffe026 */
[----:B------:R-:W-:-:S03]  /*75c0*/  LEA R37, R17, R5, 0xe ;  /* 0x0000000511257211 */ /* 0x000fc600078e70ff */
[----:B------:R-:W-:Y:S02]  /*75d0*/  IMAD R39, R17, 0x4000, R36 ;  /* 0x0000400011277824 */ /* 0x000fe400078e0224 */
[--C-:B------:R-:W-:Y:S02]  /*75e0*/  IMAD R37, R37, 0x2, R16.reuse ;  /* 0x0000000225257824 */ /* 0x100fe400078e0210 */
[----:B------:R-:W-:-:S04]  /*75f0*/  IMAD R40, R39, 0x2, R16 ;  /* 0x0000000227287824 */ /* 0x000fc800078e0210 */
[----:B------:R-:W0:Y:S04]  /*7600*/  LDS.128 R36, [R37+0x20400] ;  /* 0x0204000025247984 */ /* 0x000e280000000c00 */
[----:B------:R-:W2:Y:S01]  /*7610*/  LDS.128 R40, [R40+0x20400] ;  /* 0x0204000028287984 */ /* 0x000ea20000000c00 */
[----:B------:R-:W-:Y:S05]  /*7620*/  @P4 BRA `(.L_x_1604) ;  /* 0x0000000400504947 */ /* 0x000fea0003800000 */
[----:B------:R-:W-:Y:S01]  /*7630*/  HADD2.F32 R49, -RZ, R133.H1_H1 ;  /* 0x30000085ff317230 */ /* 0x000fe20000004100 */
[----:B------:R-:W-:Y:S01]  /*7640*/  SHF.R.U64 R64, R64, 0x10, R65 ;  /* 0x0000001040407819 */ /* 0x000fe20000001241 */
[----:B--2---:R-:W-:Y:S01]  /*7650*/  HADD2.F32 R45, -RZ, R41.H0_H0 ;  /* 0x20000029ff2d7230 */ /* 0x004fe20000004100 */
[----:B------:R-:W-:Y:S01]  /*7660*/  SHF.R.U64 R56, R56, 0x10, R57 ;  /* 0x0000001038387819 */ /* 0x000fe20000001239 */
[----:B0-----:R-:W-:Y:S01]  /*7670*/  HADD2.F32 R46, -RZ, R37.H0_H0 ;  /* 0x20000025ff2e7230 */ /* 0x001fe20000004100 */
        /* <DEDUP_REMOVED lines=10> */
[----:B------:R-:W-:Y:S02]  /*7720*/  HADD2.F32 R47, -RZ, R41.H1_H1 ;  /* 0x30000029ff2f7230 */ /* 0x000fe40000004100 */
[----:B------:R-:W-:Y:S02]  /*7730*/  HADD2.F32 R64, -RZ, R64.H0_H0 ;  /* 0x20000040ff407230 */ /* 0x000fe40000004100 */
[----:B------:R-:W-:Y:S02]  /*7740*/  HADD2.F32 R41, -RZ, R49.H0_H0 ;  /* 0x20000031ff297230 */ /* 0x000fe40000004100 */
[----:B------:R-:W-:-:S02]  /*7750*/  HADD2.F32 R49, -RZ, R37.H1_H1 ;  /* 0x30000025ff317230 */ /* 0x000fc40000004100 */
[----:B------:R-:W-:Y:S02]  /*7760*/  HADD2.F32 R37, -RZ, R50.H0_H0 ;  /* 0x20000032ff257230 */ /* 0x000fe40000004100 */
[-C--:B------:R-:W-:Y:S01]  /*7770*/  FMUL.FTZ R50, R47, R41.reuse ;  /* 0x000000292f327220 */ /* 0x080fe20000410000 */
        /* <DEDUP_REMOVED lines=13> */
[----:B------:R-:W-:Y:S02]  /*7850*/  HADD2.F32 R39, -RZ, R39.H1_H1 ;  /* 0x30000027ff277230 */ /* 0x000fe40000004100 */
[-C--:B------:R-:W-:Y:S01]  /*7860*/  FFMA.FTZ R68, R49, R51.reuse, -R68 ;  /* 0x0000003331447223 */ /* 0x080fe20000010844 */
[----:B------:R-:W-:Y:S01]  /*7870*/  SHF.R.U32.HI R49, RZ, 0x10, R59 ;  /* 0x00000010ff317819 */ /* 0x000fe2000001163b */
[----:B------:R-:W-:Y:S01]  /*7880*/  FFMA.FTZ R50, R47, R51, R50 ;  /* 0x000000332f327223 */ /* 0x000fe20000010032 */
[--C-:B------:R-:W-:Y:S01]  /*7890*/  SHF.R.U32.HI R47, RZ, 0x10, R67.reuse ;  /* 0x00000010ff2f7819 */ /* 0x100fe20000011643 */
[----:B------:R-:W-:Y:S01]  /*78a0*/  HADD2.F32 R132, -RZ, R132.H0_H0 ;  /* 0x20000084ff847230 */ /* 0x000fe20000004100 */
[----:B------:R-:W-:Y:S01]  /*78b0*/  SHF.R.U64 R59, R66, 0x10, R67 ;  /* 0x00000010423b7819 */ /* 0x000fe20000001243 */
[----:B------:R-:W-:Y:S01]  /*78c0*/  HADD2.F32 R49, -RZ, R49.H0_H0 ;  /* 0x20000031ff317230 */ /* 0x000fe20000004100 */
[----:B------:R-:W-:Y:S01]  /*78d0*/  F2FP.F16.F32.PACK_AB R45, R37, R45 ;  /* 0x0000002d252d723e */ /* 0x000fe200000000ff */
[----:B------:R-:W-:-:S02]  /*78e0*/  HADD2.F32 R47, -RZ, R47.H0_H0 ;  /* 0x2000002fff2f7230 */ /* 0x000fc40000004100 */
        /* <DEDUP_REMOVED lines=8> */
[--C-:B------:R-:W-:Y:S01]  /*7970*/  HADD2.F32 R43, -RZ, R36.reuse.H0_H0 ;  /* 0x20000024ff2b7230 */ /* 0x100fe20000004100 */
[----:B------:R-:W-:Y:S01]  /*7980*/  F2FP.F16.F32.PACK_AB R51, R51, R68 ;  /* 0x000000443333723e */ /* 0x000fe200000000ff */
[----:B------:R-:W-:Y:S02]  /*7990*/  IMAD.MOV.U32 R41, RZ, RZ, R45 ;  /* 0x000000ffff297224 */ /* 0x000fe400078e002d */
[-C--:B------:R-:W-:Y:S01]  /*79a0*/  FMUL.FTZ R49, R39, R133.reuse ;  /* 0x0000008527317220 */ /* 0x080fe20000410000 */
[----:B------:R-:W-:Y:S01]  /*79b0*/  F2FP.F16.F32.PACK_AB R47, R47, R50 ;  /* 0x000000322f2f723e */ /* 0x000fe200000000ff */
[C---:B------:R-:W-:Y:S02]  /*79c0*/  FMUL.FTZ R133, R43.reuse, R133 ;  /* 0x000000852b857220 */ /* 0x040fe40000410000 */
[-C--:B------:R-:W-:Y:S01]  /*79d0*/  FFMA.FTZ R49, R43, R131.reuse, -R49 ;  /* 0x000000832b317223 */ /* 0x080fe20000010831 */
[----:B------:R-:W-:Y:S02]  /*79e0*/  HADD2.F32 R43, -RZ, R36.H1_H1 ;  /* 0x30000024ff2b7230 */ /* 0x000fe40000004100 */
[----:B------:R-:W-:Y:S01]  /*79f0*/  FFMA.FTZ R133, R39, R131, R133 ;  /* 0x0000008327857223 */ /* 0x000fe20000010085 */
[----:B------:R-:W-:-:S02]  /*7a00*/  HADD2.F32 R39, -RZ, R40.H1_H1 ;  /* 0x30000028ff277230 */ /* 0x000fc40000004100 */
[----:B------:R-:W-:-:S03]  /*7a10*/  FMUL.FTZ R40, R43, R64 ;  /* 0x000000402b287220 */ /* 0x000fc60000410000 */
[C---:B------:R-:W-:Y:S01]  /*7a20*/  FMUL.FTZ R36, R39.reuse, R64 ;  /* 0x0000004027247220 */ /* 0x040fe20000410000 */
[-C--:B------:R-:W-:Y:S01]  /*7a30*/  FFMA.FTZ R40, R39, R56.reuse, R40 ;  /* 0x0000003827287223 */ /* 0x080fe20000010028 */
[----:B------:R-:W-:Y:S02]  /*7a40*/  HADD2.F32 R39, -RZ, R42.H0_H0 ;  /* 0x2000002aff277230 */ /* 0x000fe40000004100 */
[----:B------:R-:W-:Y:S01]  /*7a50*/  FFMA.FTZ R36, R43, R56, -R36 ;  /* 0x000000382b247223 */ /* 0x000fe20000010824 */
[----:B------:R-:W-:Y:S02]  /*7a60*/  HADD2.F32 R43, -RZ, R38.H0_H0 ;  /* 0x20000026ff2b7230 */ /* 0x000fe40000004100 */
[----:B------:R-:W-:Y:S02]  /*7a70*/  HADD2.F32 R42, -RZ, R42.H1_H1 ;  /* 0x3000002aff2a7230 */ /* 0x000fe40000004100 */
[----:B------:R-:W-:Y:S01]  /*7a80*/  FMUL.FTZ R56, R39, R132 ;  /* 0x0000008427387220 */ /* 0x000fe20000410000 */
[----:B------:R-:W-:-:S02]  /*7a90*/  HADD2.F32 R38, -RZ, R38.H1_H1 ;  /* 0x30000026ff267230 */ /* 0x000fc40000004100 */
[C---:B------:R-:W-:Y:S01]  /*7aa0*/  FMUL.FTZ R132, R43.reuse, R132 ;  /* 0x000000842b847220 */ /* 0x040fe20000410000 */
[----:B------:R-:W-:Y:S01]  /*7ab0*/  F2FP.F16.F32.PACK_AB R36, R36, R49 ;  /* 0x000000312424723e */ /* 0x000fe200000000ff */
[-C--:B------:R-:W-:Y:S01]  /*7ac0*/  FMUL.FTZ R65, R42, R59.reuse ;  /* 0x0000003b2a417220 */ /* 0x080fe20000410000 */
[-C--:B------:R-:W-:Y:S01]  /*7ad0*/  FFMA.FTZ R43, R43, R130.reuse, -R56 ;  /* 0x000000822b2b7223 */ /* 0x080fe20000010838 */
[C---:B------:R-:W-:Y:S01]  /*7ae0*/  FMUL.FTZ R59, R38.reuse, R59 ;  /* 0x0000003b263b7220 */ /* 0x040fe20000410000 */
[----:B------:R-:W-:Y:S01]  /*7af0*/  FFMA.FTZ R39, R39, R130, R132 ;  /* 0x0000008227277223 */ /* 0x000fe20000010084 */
[----:B------:R-:W-:Y:S01]  /*7b00*/  FFMA.FTZ R38, R38, R57, -R65 ;  /* 0x0000003926267223 */ /* 0x000fe20000010841 */
[----:B------:R-:W-:Y:S01]  /*7b10*/  F2FP.F16.F32.PACK_AB R40, R40, R133 ;  /* 0x000000852828723e */ /* 0x000fe200000000ff */
[----:B------:R-:W-:-:S03]  /*7b20*/  FFMA.FTZ R42, R42, R57, R59 ;  /* 0x000000392a2a7223 */ /* 0x000fc6000001003b */
[----:B------:R-:W-:Y:S02]  /*7b30*/  F2FP.F16.F32.PACK_AB R38, R38, R43 ;  /* 0x0000002b2626723e */ /* 0x000fe400000000ff */
[----:B------:R-:W-:Y:S01]  /*7b40*/  F2FP.F16.F32.PACK_AB R42, R42, R39 ;  /* 0x000000272a2a723e */ /* 0x000fe200000000ff */
[----:B------:R-:W-:Y:S01]  /*7b50*/  IMAD.MOV.U32 R39, RZ, RZ, R51 ;  /* 0x000000ffff277224 */ /* 0x000fe200078e0033 */
[----:B------:R-:W-:-:S07]  /*7b60*/  MOV R43, R47 ;  /* 0x0000002f002b7202 */ /* 0x000fce0000000f00 */
.L_x_1604:
[----:B------:R-:W-:Y:S05]  /*7b70*/  BSYNC B2 ;  /* 0x0000000000027941 */ /* 0x000fea0003800000 */
.L_x_1603:
[----:B------:R-:W-:Y:S01]  /*7b80*/  IADD3 R45, P4, P5, R88, R110, R90 ;  /* 0x0000006e582d7210 */ /* 0x000fe20007d9e05a */
[----:B------:R-:W-:Y:S01]  /*7b90*/  ULDC.64 UR4, c[0x0][0x208] ;  /* 0x0000820000047ab9 */ /* 0x000fe20000000a00 */
[----:B------:R-:W-:Y:S02]  /*7ba0*/  @!P3 SHF.R.S32.HI R49, RZ, 0x1f, R44 ;  /* 0x0000001fff31b819 */ /* 0x000fe4000001142c */
[----:B------:R-:W-:Y:S02]  /*7bb0*/  IADD3.X R56, R0, R48, R96, P4, P5 ;  /* 0x0000003000387210 */ /* 0x000fe400027ea460 */
[----:B------:R-:W-:-:S04]  /*7bc0*/  @!P3 IADD3 R47, P4, P5, R88, R110, R44 ;  /* 0x0000006e582fb210 */ /* 0x000fc80007d9e02c */
[----:B------:R-:W-:Y:S02]  /*7bd0*/  @!P3 IADD3.X R50, R0, R48, R49, P4, P5 ;  /* 0x000000300032b210 */ /* 0x000fe400027ea431 */
[-C--:B------:R-:W-:Y:S02]  /*7be0*/  LEA R44, P4, R45, R106.reuse, 0x1 ;  /* 0x0000006a2d2c7211 */ /* 0x080fe400078808ff */
[----:B------:R-:W-:Y:S02]  /*7bf0*/  @!P3 LEA R46, P5, R47, R106, 0x1 ;  /* 0x0000006a2f2eb211 */ /* 0x000fe400078a08ff */
[-C--:B------:R-:W-:Y:S02]  /*7c00*/  LEA.HI.X R45, R45, R107.reuse, R56, 0x1, P4 ;  /* 0x0000006b2d2d7211 */ /* 0x080fe400020f0c38 */
[----:B------:R-:W-:-:S03]  /*7c10*/  @!P3 LEA.HI.X R47, R47, R107, R50, 0x1, P5 ;  /* 0x0000006b2f2fb211 */ /* 0x000fc600028f0c32 */
[----:B0-----:R3:W-:Y:S04]  /*7c20*/  STG.E.128 desc[UR4][R44.64], R36 ;  /* 0x000000242c007986 */ /* 0x0017e8000c101d04 */
[----:B--2---:R3:W-:Y:S02]  /*7c30*/  @!P3 STG.E.128 desc[UR4][R46.64], R40 ;  /* 0x000000282e00b986 */ /* 0x0047e4000c101d04 */
.L_x_1602:
[----:B------:R-:W-:Y:S05]  /*7c40*/  BSYNC B1 ;  /* 0x0000000000017941 */ /* 0x000fea0003800000 */
.L_x_1601:
[----:B------:R-:W-:-:S13]  /*7c50*/  ISETP.NE.AND P3, PT, R93, RZ, PT ;  /* 0x000000ff5d00720c */ /* 0x000fda0003f65270 */
[----:B------:R-:W-:Y:S05]  /*7c60*/  @!P3 BRA `(.L_x_1571) ;  /* 0x0000000800c0b947 */ /* 0x000fea0003800000 */
[----:B---3--:R-:W2:Y:S01]  /*7c70*/  LDL R38, [R1+0x24] ;  /* 0x0000240001267983 */ /* 0x008ea20000100800 */
[----:B------:R-:W-:Y:S01]  /*7c80*/  SEL R118, R29, R118, !P1 ;  /* 0x000000761d767207 */ /* 0x000fe20004800000 */
[C---:B------:R-:W-:Y:S01]  /*7c90*/  VIADD R39, R23.reuse, 0x20 ;  /* 0x0000002017277836 */ /* 0x040fe20000000000 */
[----:B------:R-:W-:Y:S01]  /*7ca0*/  IADD3 R45, P3, P4, R88, R110, R92 ;  /* 0x0000006e582d7210 */ /* 0x000fe20007c7e05c */
[----:B------:R-:W-:Y:S01]  /*7cb0*/  VIADD R36, R23, 0x20 ;  /* 0x0000002017247836 */ /* 0x000fe20000000000 */
[----:B------:R-:W-:Y:S01]  /*7cc0*/  SHF.R.S32.HI R37, RZ, 0x1f, R118 ;  /* 0x0000001fff257819 */ /* 0x000fe20000011476 */
[----:B------:R-:W-:Y:S01]  /*7cd0*/  IMAD.SHL.U32 R39, R39, 0x40, RZ ;  /* 0x0000004027277824 */ /* 0x000fe200078e00ff */
[----:B------:R-:W-:Y:S01]  /*7ce0*/  IADD3.X R46, R0, R48, R97, P3, P4 ;  /* 0x00000030002e7210 */ /* 0x000fe20001fe8461 */
[----:B------:R-:W-:Y:S01]  /*7cf0*/  IMAD.SHL.U32 R36, R36, 0x40, RZ ;  /* 0x0000004024247824 */ /* 0x000fe200078e00ff */
[----:B------:R-:W-:Y:S01]  /*7d00*/  LEA.HI R118, R37, R118, RZ, 0x4 ;  /* 0x0000007625767211 */ /* 0x000fe200078f20ff */
[----:B------:R-:W-:Y:S01]  /*7d10*/  BSSY B1, `(.L_x_1605) ;  /* 0x000006a000017945 */ /* 0x000fe20003800000 */
        /* <DEDUP_REMOVED lines=10> */
[----:B------:R-:W-:Y:S02]  /*7dc0*/  LOP3.LUT R36, R36, R39, RZ, 0x3c, !PT ;  /* 0x0000002724247212 */ /* 0x000fe400078e3cff */
[----:B------:R-:W-:Y:S02]  /*7dd0*/  LEA R44, P3, R45, R106, 0x1 ;  /* 0x0000006a2d2c7211 */ /* 0x000fe400078608ff */
[----:B------:R-:W-:Y:S02]  /*7de0*/  LOP3.LUT R37, R37, 0x7ffff000, RZ, 0xc0, !PT ;  /* 0x7ffff00025257812 */ /* 0x000fe400078ec0ff */
[----:B------:R-:W-:Y:S02]  /*7df0*/  LEA.HI.X R45, R45, R107, R46, 0x1, P3 ;  /* 0x0000006b2d2d7211 */ /* 0x000fe400018f0c2e */
[----:B--2---:R-:W-:-:S02]  /*7e00*/  IADD3 R36, R36, R37, R38 ;  /* 0x0000002524247210 */ /* 0x004fc40007ffe026 */
[----:B------:R-:W-:-:S03]  /*7e10*/  LEA R37, R17, R7, 0xe ;  /* 0x0000000711257211 */ /* 0x000fc600078e70ff */
[----:B------:R-:W-:Y:S02]  /*7e20*/  IMAD R39, R17, 0x4000, R36 ;  /* 0x0000400011277824 */ /* 0x000fe400078e0224 */
[--C-:B------:R-:W-:Y:S02]  /*7e30*/  IMAD R37, R37, 0x2, R16.reuse ;  /* 0x0000000225257824 */ /* 0x100fe400078e0210 */
[----:B0-----:R-:W-:-:S04]  /*7e40*/  IMAD R40, R39, 0x2, R16 ;  /* 0x0000000227287824 */ /* 0x001fc800078e0210 */
[----:B------:R-:W0:Y:S04]  /*7e50*/  LDS.128 R36, [R37+0x20400] ;  /* 0x0204000025247984 */ /* 0x000e280000000c00 */
[----:B------:R-:W2:Y:S01]  /*7e60*/  LDS.128 R40, [R40+0x20400] ;  /* 0x0204000028287984 */ /* 0x000ea20000000c00 */
[----:B------:R-:W-:Y:S05]  /*7e70*/  @P4 BRA `(.L_x_1606) ;  /* 0x00000004004c4947 */ /* 0x000fea0003800000 */
[--C-:B------:R-:W-:Y:S01]  /*7e80*/  SHF.R.U64 R46, R52, 0x10, R53.reuse ;  /* 0x00000010342e7819 */ /* 0x100fe20000001235 */
[----:B------:R-:W-:Y:S01]  /*7e90*/  HADD2.F32 R58, -RZ, R127.H1_H1 ;  /* 0x3000007fff3a7230 */ /* 0x000fe20000004100 */
[----:B------:R-:W-:Y:S01]  /*7ea0*/  SHF.R.U32.HI R52, RZ, 0x10, R53 ;  /* 0x00000010ff347819 */ /* 0x000fe20000011635 */
[----:B--2---:R-:W-:Y:S01]  /*7eb0*/  IMAD.MOV.U32 R53, RZ, RZ, R41 ;  /* 0x000000ffff357224 */ /* 0x004fe200078e0029 */
[----:B------:R-:W-:Y:S01]  /*7ec0*/  SHF.R.U32.HI R59, RZ, 0x10, R61 ;  /* 0x00000010ff3b7819 */ /* 0x000fe2000001163d */
[----:B0-----:R-:W-:Y:S01]  /*7ed0*/  IMAD.MOV.U32 R41, RZ, RZ, R39 ;  /* 0x000000ffff297224 */ /* 0x001fe200078e0027 */
[----:B------:R-:W-:Y:S01]  /*7ee0*/  SHF.R.U64 R50, R54, 0x10, R55 ;  /* 0x0000001036327819 */ /* 0x000fe20000001237 */
[----:B------:R-:W-:Y:S01]  /*7ef0*/  HADD2.F32 R39, -RZ, R37.H0_H0 ;  /* 0x20000025ff277230 */ /* 0x000fe20000004100 */
[----:B------:R-:W-:Y:S01]  /*7f00*/  SHF.R.U64 R49, R60, 0x10, R61 ;  /* 0x000000103c317819 */ /* 0x000fe2000000123d */
[----:B------:R-:W-:Y:S01]  /*7f10*/  HADD2.F32 R60, -RZ, R129.H1_H1 ;  /* 0x30000081ff3c7230 */ /* 0x000fe20000004100 */
[----:B------:R-:W-:Y:S01]  /*7f20*/  SHF.R.U32.HI R54, RZ, 0x10, R55 ;  /* 0x00000010ff367819 */ /* 0x000fe20000011637 */
[--C-:B------:R-:W-:Y:S01]  /*7f30*/  HADD2.F32 R55, -RZ, R53.reuse.H0_H0 ;  /* 0x20000035ff377230 */ /* 0x100fe20000004100 */
[--C-:B------:R-:W-:Y:S01]  /*7f40*/  SHF.R.U64 R51, R62, 0x10, R63.reuse ;  /* 0x000000103e337819 */ /* 0x100fe2000000123f */
[----:B------:R-:W-:Y:S01]  /*7f50*/  HADD2.F32 R56, -RZ, R53.H1_H1 ;  /* 0x30000035ff387230 */ /* 0x000fe20000004100 */
[----:B------:R-:W-:Y:S01]  /*7f60*/  SHF.R.U32.HI R62, RZ, 0x10, R63 ;  /* 0x00000010ff3e7819 */ /* 0x000fe2000001163f */
[----:B------:R-:W-:-:S02]  /*7f70*/  HADD2.F32 R59, -RZ, R59.H0_H0 ;  /* 0x2000003bff3b7230 */ /* 0x000fc40000004100 */
[----:B------:R-:W-:Y:S02]  /*7f80*/  HADD2.F32 R57, -RZ, R52.H0_H0 ;  /* 0x20000034ff397230 */ /* 0x000fe40000004100 */
[-C--:B------:R-:W-:Y:S01]  /*7f90*/  FMUL.FTZ R52, R55, R60.reuse ;  /* 0x0000003c37347220 */ /* 0x080fe20000410000 */
[----:B------:R-:W-:Y:S02]  /*7fa0*/  HADD2.F32 R53, -RZ, R37.H1_H1 ;  /* 0x30000025ff357230 */ /* 0x000fe40000004100 */
[C---:B------:R-:W-:Y:S01]  /*7fb0*/  FMUL.FTZ R60, R39.reuse, R60 ;  /* 0x0000003c273c7220 */ /* 0x040fe20000410000 */
[-C--:B------:R-:W-:Y:S01]  /*7fc0*/  FMUL.FTZ R64, R56, R59.reuse ;  /* 0x0000003b38407220 */ /* 0x080fe20000410000 */
[-C--:B------:R-:W-:Y:S01]  /*7fd0*/  FFMA.FTZ R37, R39, R58.reuse, -R52 ;  /* 0x0000003a27257223 */ /* 0x080fe20000010834 */
[----:B------:R-:W-:Y:S02]  /*7fe0*/  HADD2.F32 R62, -RZ, R62.H0_H0 ;  /* 0x2000003eff3e7230 */ /* 0x000fe40000004100 */
[----:B------:R-:W-:Y:S01]  /*7ff0*/  FMUL.FTZ R59, R53, R59 ;  /* 0x0000003b353b7220 */ /* 0x000fe20000410000 */
[----:B------:R-:W-:Y:S01]  /*8000*/  FFMA.FTZ R39, R55, R58, R60 ;  /* 0x0000003a37277223 */ /* 0x000fe2000001003c */
[----:B------:R-:W-:Y:S01]  /*8010*/  FFMA.FTZ R52, R53, R57, -R64 ;  /* 0x0000003935347223 */ /* 0x000fe20000010840 */
[----:B------:R-:W-:-:S02]  /*8020*/  HADD2.F32 R64, -RZ, R128.H1_H1 ;  /* 0x30000080ff407230 */ /* 0x000fc40000004100 */
[----:B------:R-:W-:Y:S01]  /*8030*/  FFMA.FTZ R56, R56, R57, R59 ;  /* 0x0000003938387223 */ /* 0x000fe2000001003b */
[--C-:B------:R-:W-:Y:S02]  /*8040*/  HADD2.F32 R55, -RZ, R43.reuse.H0_H0 ;  /* 0x2000002bff377230 */ /* 0x100fe40000004100 */
[----:B------:R-:W-:Y:S01]  /*8050*/  HADD2.F32 R58, -RZ, R43.H1_H1 ;  /* 0x3000002bff3a7230 */ /* 0x000fe20000004100 */
[----:B------:R-:W-:Y:S01]  /*8060*/  F2FP.F16.F32.PACK_AB R37, R52, R37 ;  /* 0x000000253425723e */ /* 0x000fe200000000ff */
[--C-:B------:R-:W-:Y:S02]  /*8070*/  HADD2.F32 R43, -RZ, R41.reuse.H0_H0 ;  /* 0x20000029ff2b7230 */ /* 0x100fe40000004100 */
[----:B------:R-:W-:Y:S02]  /*8080*/  HADD2.F32 R53, -RZ, R41.H1_H1 ;  /* 0x30000029ff357230 */ /* 0x000fe40000004100 */
[----:B------:R-:W-:Y:S01]  /*8090*/  FMUL.FTZ R66, R58, R62 ;  /* 0x0000003e3a427220 */ /* 0x000fe20000410000 */
[----:B------:R-:W-:-:S02]  /*80a0*/  HADD2.F32 R60, -RZ, R126.H1_H1 ;  /* 0x3000007eff3c7230 */ /* 0x000fc40000004100 */
[----:B------:R-:W-:Y:S02]  /*80b0*/  HADD2.F32 R57, -RZ, R54.H0_H0 ;  /* 0x20000036ff397230 */ /* 0x000fe40000004100 */
[-C--:B------:R-:W-:Y:S01]  /*80c0*/  FMUL.FTZ R54, R55, R64.reuse ;  /* 0x0000004037367220 */ /* 0x080fe20000410000 */
[----:B------:R-:W-:Y:S01]  /*80d0*/  FMUL.FTZ R64, R43, R64 ;  /* 0x000000402b407220 */ /* 0x000fe20000410000 */
[----:B------:R-:W-:Y:S01]  /*80e0*/  FMUL.FTZ R59, R53, R62 ;  /* 0x0000003e353b7220 */ /* 0x000fe20000410000 */
[----:B------:R-:W-:Y:S02]  /*80f0*/  HADD2.F32 R62, -RZ, R129.H0_H0 ;  /* 0x20000081ff3e7230 */ /* 0x000fe40000004100 */
[-C--:B------:R-:W-:Y:S01]  /*8100*/  FFMA.FTZ R41, R43, R60.reuse, -R54 ;  /* 0x0000003c2b297223 */ /* 0x080fe20000010836 */
[----:B------:R-:W-:Y:S01]  /*8110*/  FFMA.FTZ R43, R55, R60, R64 ;  /* 0x0000003c372b7223 */ /* 0x000fe20000010040 */
[----:B------:R-:W-:Y:S02]  /*8120*/  HADD2.F32 R64, -RZ, R49.H0_H0 ;  /* 0x20000031ff407230 */ /* 0x000fe40000004100 */
[-C--:B------:R-:W-:Y:S01]  /*8130*/  FFMA.FTZ R54, R53, R57.reuse, -R66 ;  /* 0x0000003935367223 */ /* 0x080fe20000010842 */
[----:B------:R-:W-:Y:S01]  /*8140*/  FFMA.FTZ R58, R58, R57, R59 ;  /* 0x000000393a3a7223 */ /* 0x000fe2000001003b */
[----:B------:R-:W-:-:S02]  /*8150*/  HADD2.F32 R55, -RZ, R40.H0_H0 ;  /* 0x20000028ff377230 */ /* 0x000fc40000004100 */
[----:B------:R-:W-:Y:S01]  /*8160*/  HADD2.F32 R49, -RZ, R36.H0_H0 ;  /* 0x20000024ff317230 */ /* 0x000fe20000004100 */
[----:B------:R-:W-:Y:S01]  /*8170*/  F2FP.F16.F32.PACK_AB R54, R54, R41 ;  /* 0x000000293636723e */ /* 0x000fe200000000ff */
[----:B------:R-:W-:Y:S01]  /*8180*/  HADD2.F32 R57, -RZ, R40.H1_H1 ;  /* 0x30000028ff397230 */ /* 0x000fe20000004100 */
[----:B------:R-:W-:Y:S01]  /*8190*/  F2FP.F16.F32.PACK_AB R41, R56, R39 ;  /* 0x000000273829723e */ /* 0x000fe200000000ff */
[----:B------:R-:W-:Y:S02]  /*81a0*/  HADD2.F32 R53, -RZ, R36.H1_H1 ;  /* 0x30000024ff357230 */ /* 0x000fe40000004100 */
[-C--:B------:R-:W-:Y:S01]  /*81b0*/  FMUL.FTZ R36, R55, R62.reuse ;  /* 0x0000003e37247220 */ /* 0x080fe20000410000 */
[----:B------:R-:W-:Y:S02]  /*81c0*/  HADD2.F32 R60, -RZ, R127.H0_H0 ;  /* 0x2000007fff3c7230 */ /* 0x000fe40000004100 */
[----:B------:R-:W-:Y:S01]  /*81d0*/  FMUL.FTZ R40, R49, R62 ;  /* 0x0000003e31287220 */ /* 0x000fe20000410000 */
[----:B------:R-:W-:-:S02]  /*81e0*/  HADD2.F32 R46, -RZ, R46.H0_H0 ;  /* 0x2000002eff2e7230 */ /* 0x000fc40000004100 */
[-C--:B------:R-:W-:Y:S01]  /*81f0*/  FMUL.FTZ R62, R57, R64.reuse ;  /* 0x00000040393e7220 */ /* 0x080fe20000410000 */
[----:B------:R-:W-:Y:S01]  /*8200*/  FMUL.FTZ R64, R53, R64 ;  /* 0x0000004035407220 */ /* 0x000fe20000410000 */
[-C--:B------:R-:W-:Y:S01]  /*8210*/  FFMA.FTZ R36, R49, R60.reuse, -R36 ;  /* 0x0000003c31247223 */ /* 0x080fe20000010824 */
[----:B------:R-:W-:Y:S01]  /*8220*/  FFMA.FTZ R40, R55, R60, R40 ;  /* 0x0000003c37287223 */ /* 0x000fe20000010028 */
[-C--:B------:R-:W-:Y:S01]  /*8230*/  FFMA.FTZ R55, R53, R46.reuse, -R62 ;  /* 0x0000002e35377223 */ /* 0x080fe2000001083e */
[----:B------:R-:W-:Y:S01]  /*8240*/  FFMA.FTZ R57, R57, R46, R64 ;  /* 0x0000002e39397223 */ /* 0x000fe20000010040 */
[----:B------:R-:W-:Y:S01]  /*8250*/  HADD2.F32 R49, -RZ, R42.H0_H0 ;  /* 0x2000002aff317230 */ /* 0x000fe20000004100 */
[----:B------:R-:W-:Y:S01]  /*8260*/  F2FP.F16.F32.PACK_AB R43, R58, R43 ;  /* 0x0000002b3a2b723e */ /* 0x000fe200000000ff */
[----:B------:R-:W-:Y:S01]  /*8270*/  HADD2.F32 R128, -RZ, R128.H0_H0 ;  /* 0x20000080ff807230 */ /* 0x000fe20000004100 */
[----:B------:R-:W-:Y:S01]  /*8280*/  F2FP.F16.F32.PACK_AB R36, R55, R36 ;  /* 0x000000243724723e */ /* 0x000fe200000000ff */
[----:B------:R-:W-:Y:S01]  /*8290*/  HADD2.F32 R53, -RZ, R51.H0_H0 ;  /* 0x20000033ff357230 */ /* 0x000fe20000004100 */
[----:B------:R-:W-:Y:S01]  /*82a0*/  F2FP.F16.F32.PACK_AB R40, R57, R40 ;  /* 0x000000283928723e */ /* 0x000fe200000000ff */
[----:B------:R-:W-:-:S02]  /*82b0*/  HADD2.F32 R46, -RZ, R38.H0_H0 ;  /* 0x20000026ff2e7230 */ /* 0x000fc40000004100 */
[-C--:B------:R-:W-:Y:S01]  /*82c0*/  FMUL.FTZ R59, R49, R128.reuse ;  /* 0x00000080313b7220 */ /* 0x080fe20000410000 */
[----:B------:R-:W-:Y:S02]  /*82d0*/  HADD2.F32 R42, -RZ, R42.H1_H1 ;  /* 0x3000002aff2a7230 */ /* 0x000fe40000004100 */
[----:B------:R-:W-:Y:S02]  /*82e0*/  HADD2.F32 R38, -RZ, R38.H1_H1 ;  /* 0x30000026ff267230 */ /* 0x000fe40000004100 */
[----:B------:R-:W-:Y:S01]  /*82f0*/  FMUL.FTZ R128, R46, R128 ;  /* 0x000000802e807220 */ /* 0x000fe20000410000 */
[----:B------:R-:W-:Y:S02]  /*8300*/  HADD2.F32 R126, -RZ, R126.H0_H0 ;  /* 0x2000007eff7e7230 */ /* 0x000fe40000004100 */
[-C--:B------:R-:W-:Y:S01]  /*8310*/  FMUL.FTZ R61, R42, R53.reuse ;  /* 0x000000352a3d7220 */ /* 0x080fe20000410000 */
[----:B------:R-:W-:Y:S02]  /*8320*/  HADD2.F32 R51, -RZ, R50.H0_H0 ;  /* 0x20000032ff337230 */ /* 0x000fe40000004100 */
[----:B------:R-:W-:Y:S01]  /*8330*/  FMUL.FTZ R53, R38, R53 ;  /* 0x0000003526357220 */ /* 0x000fe20000410000 */
[----:B------:R-:W-:-:S02]  /*8340*/  IMAD.MOV.U32 R39, RZ, RZ, R54 ;  /* 0x000000ffff277224 */ /* 0x000fc400078e0036 */
[-C--:B------:R-:W-:Y:S01]  /*8350*/  FFMA.FTZ R59, R46, R126.reuse, -R59 ;  /* 0x0000007e2e3b7223 */ /* 0x080fe2000001083b */
[----:B------:R-:W-:Y:S01]  /*8360*/  FFMA.FTZ R128, R49, R126, R128 ;  /* 0x0000007e31807223 */ /* 0x000fe20000010080 */
[-C--:B------:R-:W-:Y:S01]  /*8370*/  FFMA.FTZ R38, R38, R51.reuse, -R61 ;  /* 0x0000003326267223 */ /* 0x080fe2000001083d */
[----:B------:R-:W-:-:S04]  /*8380*/  FFMA.FTZ R53, R42, R51, R53 ;  /* 0x000000332a357223 */ /* 0x000fc80000010035 */
[----:B------:R-:W-:Y:S02]  /*8390*/  F2FP.F16.F32.PACK_AB R38, R38, R59 ;  /* 0x0000003b2626723e */ /* 0x000fe400000000ff */
[----:B------:R-:W-:-:S07]  /*83a0*/  F2FP.F16.F32.PACK_AB R42, R53, R128 ;  /* 0x00000080352a723e */ /* 0x000fce00000000ff */
.L_x_1606:
[----:B------:R-:W-:Y:S05]  /*83b0*/  BSYNC B1 ;  /* 0x0000000000017941 */ /* 0x000fea0003800000 */
.L_x_1605:
[----:B------:R-:W-:Y:S01]  /*83c0*/  ISETP.GE.AND P3, PT, R47, R117, PT ;  /* 0x000000752f00720c */ /* 0x000fe20003f66270 */
[----:B------:R-:W-:Y:S02]  /*83d0*/  ULDC.64 UR4, c[0x0][0x208] ;  /* 0x0000820000047ab9 */ /* 0x000fe40000000a00 */
[----:B0-----:R4:W-:Y:S10]  /*83e0*/  STG.E.128 desc[UR4][R44.64], R36 ;  /* 0x000000242c007986 */ /* 0x0019f4000c101d04 */
[----:B------:R-:W-:Y:S05]  /*83f0*/  @P3 BRA `(.L_x_1571) ;  /* 0x0000000000dc3947 */ /* 0x000fea0003800000 */
[--C-:B------:R-:W-:Y:S01]  /*8400*/  IADD3 R110, P3, P4, R88, R110, R47.reuse ;  /* 0x0000006e586e7210 */ /* 0x100fe20007c7e02f */
[----:B------:R-:W-:Y:S01]  /*8410*/  ULDC.64 UR4, c[0x0][0x208] ;  /* 0x0000820000047ab9 */ /* 0x000fe20000000a00 */
[----:B------:R-:W-:-:S04]  /*8420*/  SHF.R.S32.HI R47, RZ, 0x1f, R47 ;  /* 0x0000001fff2f7819 */ /* 0x000fc8000001142f */
[----:B------:R-:W-:Y:S02]  /*8430*/  IADD3.X R48, R0, R48, R47, P3, P4 ;  /* 0x0000003000307210 */ /* 0x000fe40001fe842f */
[----:B------:R-:W-:-:S04]  /*8440*/  LEA R106, P3, R110, R106, 0x1 ;  /* 0x0000006a6e6a7211 */ /* 0x000fc800078608ff */
[----:B------:R-:W-:-:S05]  /*8450*/  LEA.HI.X R107, R110, R107, R48, 0x1, P3 ;  /* 0x0000006b6e6b7211 */ /* 0x000fca00018f0c30 */
[----:B--2---:R0:W-:Y:S01]  /*8460*/  STG.E.128 desc[UR4][R106.64], R40 ;  /* 0x000000286a007986 */ /* 0x0041e2000c101d04 */
[----:B------:R-:W-:Y:S05]  /*8470*/  BRA `(.L_x_1571) ;  /* 0x0000000000bc7947 */ /* 0x000fea0003800000 */
.L_x_1546:
[----:B------:R-:W2:Y:S02]  /*8480*/  LDL R36, [R1+0x20] ;  /* 0x0000200001247983 */ /* 0x000ea40000100800 */
[----:B--2---:R-:W-:-:S13]  /*8490*/  R2UR UR4, R36 ;  /* 0x00000000240472ca */ /* 0x004fda00000e0000 */
[----:B------:R-:W-:-:S06]  /*84a0*/  UISETP.NE.AND UP0, UPT, UR4, 0x3, UPT ;  /* 0x000000030400788c */ /* 0x000fcc000bf05270 */
[----:B------:R-:W-:-:S13]  /*84b0*/  PLOP3.LUT P2, PT, PT, PT, UP0, 0x80, 0x0 ;  /* 0x000000000000781c */ /* 0x000fda0003f4f008 */
[----:B------:R-:W-:Y:S05]  /*84c0*/  @!P2 BRA `(.L_x_1607) ;  /* 0x000000000004a947 */ /* 0x000fea0003800000 */
[----:B------:R-:W-:Y:S01]  /*84d0*/  BPT.TRAP 0x1 ;  /* 0x000000040000795c */ /* 0x000fe20000300000 */
.L_x_1607:
[----:B------:R-:W-:Y:S01]  /*84e0*/  LEA R99, R17, R16, 0x3 ;  /* 0x0000001011637211 */ /* 0x000fe200078e18ff */
[----:B------:R-:W-:Y:S01]  /*84f0*/  IMAD R105, R25, -0x40, R2 ;  /* 0xffffffc019697824 */ /* 0x000fe200078e0202 */
[----:B------:R-:W-:Y:S01]  /*8500*/  SHF.L.U32 R109, R236, 0x1f, RZ ;  /* 0x0000001fec6d7819 */ /* 0x000fe200000006ff */
[----:B------:R-:W-:Y:S03]  /*8510*/  BSSY B1, `(.L_x_1608) ;  /* 0x0000005000017945 */ /* 0x000fe60003800000 */
[----:B------:R-:W0:Y:S01]  /*8520*/  SYNCS.PHASECHK.TRANS64.TRYWAIT P3, [R99+URZ+0x30890], R109 ;  /* 0x0308906d630075a7 */ /* 0x000e22000806017f */
[----:B------:R-:W-:-:S04]  /*8530*/  VIMNMX R105, R105, 0x40, PT ;  /* 0x0000004069697848 */ /* 0x000fc80003fe0100 */
[----:B------:R-:W-:Y:S01]  /*8540*/  ISETP.GE.AND P4, PT, R23, R105, PT ;  /* 0x000000691700720c */ /* 0x000fe20003f86270 */
[----:B0-----:R-:W-:-:S12]  /*8550*/  @!P3 BRA `(.L_x_1609) ;  /* 0x000002640030b947 */ /* 0x001fd80003800000 */
.L_x_2022:
[----:B------:R-:W-:Y:S05]  /*8560*/  BSYNC B1 ;  /* 0x0000000000017941 */ /* 0x000fea0003800000 */
.L_x_1608:
[----:B------:R-:W-:Y:S04]  /*8570*/  BSSY B1, `(.L_x_1610) ;  /* 0x000000f000017945 */ /* 0x000fe80003800000 */
[----:B------:R-:W-:Y:S05]  /*8580*/  @P4 BRA `(.L_x_1611) ;  /* 0x0000000000344947 */ /* 0x000fea0003800000 */
[----:B------:R-:W-:Y:S01]  /*8590*/  ISETP.NE.AND P5, PT, R30, RZ, PT ;  /* 0x000000ff1e00720c */ /* 0x000fe20003fa5270 */
[----:B------:R-:W-:Y:S01]  /*85a0*/  ULDC.64 UR4, c[0x0][0x208] ;  /* 0x0000820000047ab9 */ /* 0x000fe20000000a00 */
[----:B------:R-:W-:Y:S02]  /*85b0*/  ISETP.NE.AND P4, PT, R93, RZ, PT ;  /* 0x000000ff5d00720c */ /* 0x000fe40003f85270 */
[----:B------:R-:W-:-:S09]  /*85c0*/  ISETP.NE.AND P3, PT, R94, RZ, PT ;  /* 0x000000ff5e00720c */ /* 0x000fd20003f65270 */
[----:B------:R-:W1:Y:S04]  /*85d0*/  @P5 LDS.128 R36, [R102+0x20400] ;  /* 0x0204000066245984 */ /* 0x000e680000000c00 */
[----:B------:R-:W2:Y:S04]  /*85e0*/  @P3 LDS.128 R40, [R102+0x24400] ;  /* 0x0244000066283984 */ /* 0x000ea80000000c00 */
[----:B-1----:R-:W-:Y:S01]  /*85f0*/  @P5 STG.E.128 desc[UR4][R50.64], R36 ;  /* 0x0000002432005986 */ /* 0x002fe2000c101d04 */
[----:B------:R-:W-:-:S03]  /*8600*/  ISETP.NE.AND P5, PT, R95, RZ, PT ;  /* 0x000000ff5f00720c */ /* 0x000fc60003fa5270 */
[----:B------:R-:W1:Y:S04]  /*8610*/  @P4 LDS.128 R36, [R102+0x22400] ;  /* 0x0224000066244984 */ /* 0x000e680000000c00 */
[----:B--2---:R-:W-:Y:S06]  /*8620*/  @P3 STG.E.128 desc[UR4][R50.64+0x100], R40 ;  /* 0x0001002832003986 */ /* 0x004fec000c101d04 */
[----:B------:R-:W2:Y:S04]  /*8630*/  @P5 LDS.128 R44, [R102+0x26400] ;  /* 0x02640000662c5984 */ /* 0x000ea80000000c00 */
[----:B-1----:R1:W-:Y:S04]  /*8640*/  @P4 STG.E.128 desc[UR4][R50.64+0x80], R36 ;  /* 0x0000802432004986 */ /* 0x0023e8000c101d04 */
[----:B--2---:R1:W-:Y:S02]  /*8650*/  @P5 STG.E.128 desc[UR4][R50.64+0x180], R44 ;  /* 0x0001802c32005986 */ /* 0x0043e4000c101d04 */
.L_x_1611:
[----:B------:R-:W-:Y:S05]  /*8660*/  BSYNC B1 ;  /* 0x0000000000017941 */ /* 0x000fea0003800000 */
.L_x_1610:
[----:B-1----:R-:W-:-:S05]  /*8670*/  VIADD R36, R23, 0x20 ;  /* 0x0000002017247836 */ /* 0x002fca0000000000 */
[----:B------:R-:W-:-:S13]  /*8680*/  ISETP.GE.AND P3, PT, R36, R105, PT ;  /* 0x000000692400720c */ /* 0x000fda0003f66270 */
        /* <DEDUP_REMOVED lines=14> */
.L_x_1571:
[----:B------:R-:W-:Y:S05]  /*8770*/  BSYNC B0 ;  /* 0x0000000000007941 */ /* 0x000fea0003800000 */
.L_x_1545:
[----:B-1234-:R-:W1:Y:S01]  /*8780*/  S2R R36, SR_TID.X ;  /* 0x0000000000247919 */ /* 0x01ee620000002100 */
        /* <DEDUP_REMOVED lines=8> */
[----:B-1----:R-:W-:Y:S01]  /*8810*/  LOP3.LUT R36, R36, 0x7f, RZ, 0xc0, !PT ;  /* 0x0000007f24247812 */ /* 0x002fe200078ec0ff */
[----:B--2---:R1:W-:Y:S03]  /*8820*/  BAR.SYNC.DEFER_BLOCKING R108, 0x80 ;  /* 0x0002006c0000751d */ /* 0x0043e60000010000 */
[----:B------:R-:W-:-:S13]  /*8830*/  ISETP.NE.AND P3, PT, R36, RZ, PT ;  /* 0x000000ff2400720c */ /* 0x000fda0003f65270 */
[----:B------:R-:W-:-:S05]  /*8840*/  @!P3 VIADD R36, R99, 0x308a0 ;  /* 0x000308a06324b836 */ /* 0x000fca0000000000 */
[----:B------:R-:W-:-:S04]  /*8850*/  @!P3 PRMT R36, RZ, 0x654, R36 ;  /* 0x00000654ff24b816 */ /* 0x000fc80000000024 */
[----:B------:R1:W-:Y:S01]  /*8860*/  @!P3 SYNCS.ARRIVE.TRANS64.RED.A1T0 RZ, [R36+URZ], RZ ;  /* 0x000000ff24ffb9a7 */ /* 0x0003e2000810043f */
[----:B------:R-:W-:Y:S05]  /*8870*/  @!P2 BRA `(.L_x_1613) ;  /* 0x000000000004a947 */ /* 0x000fea0003800000 */
[----:B------:R-:W-:Y:S01]  /*8880*/  BPT.TRAP 0x1 ;  /* 0x000000040000795c */ /* 0x000fe20000300000 */
.L_x_1613:
[----:B------:R-:W-:Y:S05]  /*8890*/  BSYNC B0 ;  /* 0x0000000000007941 */ /* 0x000fea0003800000 */
.L_x_1612:
[----:B------:R-:W2:Y:S01]  /*88a0*/  SYNCS.PHASECHK.TRANS64.TRYWAIT P2, [R99+URZ+0x308b0], R109 ;  /* 0x0308b06d630075a7 */ /* 0x000ea2000804017f */
[----:B------:R-:W-:Y:S01]  /*88b0*/  ULDC.64 UR4, c[0x0][0x318] ;  /* 0x0000c60000047ab9 */ /* 0x000fe20000000a00 */
[----:B------:R-:W-:Y:S01]  /*88c0*/  ULDC.64 UR60, c[0x0][0x328] ;  /* 0x0000ca00003c7ab9 */ /* 0x000fe20000000a00 */
[----:B-1----:R-:W-:Y:S01]  /*88d0*/  IMAD.U32 R36, RZ, RZ, UR5 ;  /* 0x00000005ff247e24 */ /* 0x002fe2000f8e00ff */
[----:B------:R-:W-:Y:S01]  /*88e0*/  BSSY B0, `(.L_x_1614) ;  /* 0x0000007000007945 */ /* 0x000fe20003800000 */
[----:B------:R-:W-:Y:S01]  /*88f0*/  IMAD.U32 R37, RZ, RZ, UR4 ;  /* 0x00000004ff257e24 */ /* 0x000fe2000f8e00ff */
[----:B------:R-:W-:Y:S01]  /*8900*/  ISETP.GE.AND P4, PT, R23, R105, PT ;  /* 0x000000691700720c */ /* 0x000fe20003f86270 */
[----:B------:R-:W-:Y:S01]  /*8910*/  IMAD.WIDE R48, R25, 0x40, R76 ;  /* 0x0000004019307825 */ /* 0x000fe200078e024c */
[----:B------:R1:W-:Y:S04]  /*8920*/  STL [R1], R36 ;  /* 0x0000002401007387 */ /* 0x0003e80000100800 */
[----:B------:R1:W-:Y:S02]  /*8930*/  STL [R1+0x4], R37 ;  /* 0x0000042501007387 */ /* 0x0003e40000100800 */
[----:B-12---:R-:W-:Y:S05]  /*8940*/  @!P2 BRA `(.L_x_1615) ;  /* 0x000002600048a947 */ /* 0x006fea0003800000 */
.L_x_2023:
[----:B------:R-:W-:Y:S05]  /*8950*/  BSYNC B0 ;  /* 0x0000000000007941 */ /* 0x000fea0003800000 */
.L_x_1614:
[----:B------:R-:W-:Y:S04]  /*8960*/  BSSY B0, `(.L_x_1616) ;  /* 0x000001e000007945 */ /* 0x000fe80003800000 */
[----:B------:R-:W-:Y:S05]  /*8970*/  @P4 BRA `(.L_x_1617) ;  /* 0x0000000000704947 */ /* 0x000fea0003800000 */
[----:B------:R-:W2:Y:S01]  /*8980*/  LDL R37, [R1+0x4] ;  /* 0x0000040001257983 */ /* 0x000ea20000100800 */
[----:B------:R-:W-:-:S03]  /*8990*/  ULDC UR6, c[0x0][0x2f4] ;  /* 0x0000bd0000067ab9 */ /* 0x000fc60000000800 */
[----:B------:R-:W3:Y:S04]  /*89a0*/  LDL R36, [R1] ;  /* 0x0000000001247983 */ /* 0x000ee80000100800 */
[----:B------:R-:W4:Y:S04]  /*89b0*/  LDL R44, [R1+0xc] ;  /* 0x00000c00012c7983 */ /* 0x000f280000100800 */
[----:B0-----:R-:W5:Y:S01]  /*89c0*/  LDL R42, [R1+0x10] ;  /* 0x00001000012a7983 */ /* 0x001f620000100800 */
[----:B------:R-:W-:Y:S01]  /*89d0*/  ISETP.GE.AND P5, PT, R18, UR6, PT ;  /* 0x0000000612007c0c */ /* 0x000fe2000bfa6270 */
[----:B------:R-:W-:Y:S01]  /*89e0*/  IMAD R43, R49, UR60, RZ ;  /* 0x0000003c312b7c24 */ /* 0x000fe2000f8e02ff */
[----:B------:R-:W-:Y:S01]  /*89f0*/  ISETP.GE.AND P4, PT, R221, UR6, PT ;  /* 0x00000006dd007c0c */ /* 0x000fe2000bf86270 */
[----:B------:R-:W-:-:S02]  /*8a00*/  IMAD.MOV.U32 R40, RZ, RZ, R86 ;  /* 0x000000ffff287224 */ /* 0x000fc400078e0056 */
[----:B------:R-:W-:Y:S02]  /*8a10*/  IMAD.MOV.U32 R41, RZ, RZ, R98 ;  /* 0x000000ffff297224 */ /* 0x000fe400078e0062 */
[C---:B------:R-:W-:Y:S02]  /*8a20*/  IMAD R43, R48.reuse, UR61, R43 ;  /* 0x0000003d302b7c24 */ /* 0x040fe4000f8e022b */
[----:B------:R-:W-:-:S05]  /*8a30*/  IMAD.WIDE.U32 R40, R48, UR60, R40 ;  /* 0x0000003c30287c25 */ /* 0x000fca000f8e0028 */
[----:B------:R-:W-:Y:S02]  /*8a40*/  IADD3 R41, R41, R43, RZ ;  /* 0x0000002b29297210 */ /* 0x000fe40007ffe0ff */
[----:B--2---:R-:W-:Y:S02]  /*8a50*/  R2UR UR4, R37 ;  /* 0x00000000250472ca */ /* 0x004fe400000e0000 */
[----:B---3--:R-:W-:Y:S02]  /*8a60*/  R2UR UR7, R36 ;  /* 0x00000000240772ca */ /* 0x008fe400000e0000 */
[----:B------:R-:W0:Y:S09]  /*8a70*/  @!P5 LDS.128 R36, [R102+0x400] ;  /* 0x000400006624d984 */ /* 0x000e320000000c00 */
[----:B------:R-:W-:Y:S01]  /*8a80*/  LEA R50, P2, R40, UR4, 0x1 ;  /* 0x0000000428327c11 */ /* 0x000fe2000f8408ff */
[----:B------:R-:W-:-:S03]  /*8a90*/  ULDC.64 UR4, c[0x0][0x208] ;  /* 0x0000820000047ab9 */ /* 0x000fc60000000a00 */
[----:B------:R-:W-:Y:S02]  /*8aa0*/  LEA.HI.X R51, R40, UR7, R41, 0x1, P2 ;  /* 0x0000000728337c11 */ /* 0x000fe400090f0c29 */
[----:B----4-:R-:W-:-:S03]  /*8ab0*/  ISETP.GE.AND P2, PT, R44, UR6, PT ;  /* 0x000000062c007c0c */ /* 0x010fc6000bf46270 */
[----:B0-----:R-:W-:Y:S01]  /*8ac0*/  @!P5 STG.E.128 desc[UR4][R50.64], R36 ;  /* 0x000000243200d986 */ /* 0x001fe2000c101d04 */
[----:B-----5:R-:W-:-:S03]  /*8ad0*/  ISETP.GE.AND P5, PT, R42, UR6, PT ;  /* 0x000000062a007c0c */ /* 0x020fc6000bfa6270 */
[----:B------:R-:W0:Y:S06]  /*8ae0*/  @!P4 LDS.128 R36, [R102+0x2400] ;  /* 0x002400006624c984 */ /* 0x000e2c0000000c00 */
[----:B------:R-:W2:Y:S04]  /*8af0*/  @!P2 LDS.128 R40, [R102+0x4400] ;  /* 0x004400006628a984 */ /* 0x000ea80000000c00 */
[----:B------:R-:W3:Y:S04]  /*8b00*/  @!P5 LDS.128 R44, [R102+0x6400] ;  /* 0x00640000662cd984 */ /* 0x000ee80000000c00 */
[----:B0-----:R4:W-:Y:S04]  /*8b10*/  @!P4 STG.E.128 desc[UR4][R50.64+0x80], R36 ;  /* 0x000080243200c986 */ /* 0x0019e8000c101d04 */
[----:B--2---:R4:W-:Y:S04]  /*8b20*/  @!P2 STG.E.128 desc[UR4][R50.64+0x100], R40 ;  /* 0x000100283200a986 */ /* 0x0049e8000c101d04 */
[----:B---3--:R4:W-:Y:S02]  /*8b30*/  @!P5 STG.E.128 desc[UR4][R50.64+0x180], R44 ;  /* 0x0001802c3200d986 */ /* 0x0089e4000c101d04 */
.L_x_1617:
[----:B------:R-:W-:Y:S05]  /*8b40*/  BSYNC B0 ;  /* 0x0000000000007941 */ /* 0x000fea0003800000 */
.L_x_1616:
[----:B----4-:R-:W-:Y:S01]  /*8b50*/  VIADD R36, R23, 0x20 ;  /* 0x0000002017247836 */ /* 0x010fe20000000000 */
[----:B------:R-:W-:Y:S04]  /*8b60*/  BSSY B0, `(.L_x_1618) ;  /* 0x0000023000007945 */ /* 0x000fe80003800000 */
[----:B------:R-:W-:-:S13]  /*8b70*/  ISETP.GE.AND P2, PT, R36, R105, PT ;  /* 0x000000692400720c */ /* 0x000fda0003f46270 */
[----:B------:R-:W-:Y:S05]  /*8b80*/  @P2 BRA `(.L_x_1619) ;  /* 0x0000000000802947 */ /* 0x000fea0003800000 */
[----:B------:R-:W2:Y:S01]  /*8b90*/  LDL R36, [R1] ;  /* 0x0000000001247983 */ /* 0x000ea20000100800 */
[----:B------:R-:W-:-:S03]  /*8ba0*/  ULDC UR6, c[0x0][0x2f4] ;  /* 0x0000bd0000067ab9 */ /* 0x000fc60000000800 */
[----:B------:R-:W3:Y:S04]  /*8bb0*/  LDL R39, [R1+0xc] ;  /* 0x00000c0001277983 */ /* 0x000ee80000100800 */
[----:B------:R-:W4:Y:S04]  /*8bc0*/  LDL R38, [R1+0x10] ;  /* 0x0000100001267983 */ /* 0x000f280000100800 */
[----:B------:R-:W5:Y:S01]  /*8bd0*/  LDL R37, [R1+0x4] ;  /* 0x0000040001257983 */ /* 0x000f620000100800 */
[----:B------:R-:W-:Y:S01]  /*8be0*/  ISETP.GE.AND P2, PT, R18, UR6, PT ;  /* 0x0000000612007c0c */ /* 0x000fe2000bf46270 */
[----:B0-----:R-:W-:Y:S01]  /*8bf0*/  IMAD.MOV.U32 R40, RZ, RZ, R86 ;  /* 0x000000ffff287224 */ /* 0x001fe200078e0056 */
[----:B------:R-:W-:Y:S01]  /*8c00*/  IADD3 R43, P4, R48, 0x20, RZ ;  /* 0x00000020302b7810 */ /* 0x000fe20007f9e0ff */
[----:B------:R-:W-:Y:S01]  /*8c10*/  IMAD.MOV.U32 R41, RZ, RZ, R98 ;  /* 0x000000ffff297224 */ /* 0x000fe200078e0062 */
[----:B------:R-:W-:-:S03]  /*8c20*/  ISETP.GE.AND P5, PT, R221, UR6, PT ;  /* 0x00000006dd007c0c */ /* 0x000fc6000bfa6270 */
[----:B------:R-:W-:Y:S02]  /*8c30*/  IMAD.X R48, RZ, RZ, R49, P4 ;  /* 0x000000ffff307224 */ /* 0x000fe400020e0631 */
[----:B------:R-:W-:-:S04]  /*8c40*/  IMAD.WIDE.U32 R40, R43, UR60, R40 ;  /* 0x0000003c2b287c25 */ /* 0x000fc8000f8e0028 */
[----:B------:R-:W-:-:S04]  /*8c50*/  IMAD R48, R48, UR60, RZ ;  /* 0x0000003c30307c24 */ /* 0x000fc8000f8e02ff */
[----:B------:R-:W-:-:S05]  /*8c60*/  IMAD R43, R43, UR61, R48 ;  /* 0x0000003d2b2b7c24 */ /* 0x000fca000f8e0230 */
[----:B------:R-:W-:Y:S02]  /*8c70*/  IADD3 R41, R41, R43, RZ ;  /* 0x0000002b29297210 */ /* 0x000fe40007ffe0ff */
[----:B--2---:R-:W-:Y:S01]  /*8c80*/  R2UR UR7, R36 ;  /* 0x00000000240772ca */ /* 0x004fe200000e0000 */
[----:B---3--:R-:W-:Y:S02]  /*8c90*/  IMAD.MOV.U32 R44, RZ, RZ, R39 ;  /* 0x000000ffff2c7224 */ /* 0x008fe400078e0027 */
[----:B----4-:R-:W-:Y:S01]  /*8ca0*/  IMAD.MOV.U32 R42, RZ, RZ, R38 ;  /* 0x000000ffff2a7224 */ /* 0x010fe200078e0026 */
[----:B-----5:R-:W-:Y:S02]  /*8cb0*/  R2UR UR4, R37 ;  /* 0x00000000250472ca */ /* 0x020fe400000e0000 */
[----:B------:R-:W0:Y:S11]  /*8cc0*/  @!P2 LDS.128 R36, [R102+0x1400] ;  /* 0x001400006624a984 */ /* 0x000e360000000c00 */
[----:B------:R-:W-:Y:S01]  /*8cd0*/  LEA R48, P4, R40, UR4, 0x1 ;  /* 0x0000000428307c11 */ /* 0x000fe2000f8808ff */
[----:B------:R-:W-:-:S03]  /*8ce0*/  ULDC.64 UR4, c[0x0][0x208] ;  /* 0x0000820000047ab9 */ /* 0x000fc60000000a00 */
[----:B------:R-:W-:Y:S02]  /*8cf0*/  LEA.HI.X R49, R40, UR7, R41, 0x1, P4 ;  /* 0x0000000728317c11 */ /* 0x000fe4000a0f0c29 */
[----:B------:R-:W-:-:S03]  /*8d00*/  ISETP.GE.AND P4, PT, R44, UR6, PT ;  /* 0x000000062c007c0c */ /* 0x000fc6000bf86270 */
[----:B0-----:R-:W-:Y:S01]  /*8d10*/  @!P2 STG.E.128 desc[UR4][R48.64], R36 ;  /* 0x000000243000a986 */ /* 0x001fe2000c101d04 */
[----:B------:R-:W-:-:S03]  /*8d20*/  ISETP.GE.AND P2, PT, R42, UR6, PT ;  /* 0x000000062a007c0c */ /* 0x000fc6000bf46270 */
[----:B------:R-:W0:Y:S06]  /*8d30*/  @!P5 LDS.128 R36, [R102+0x3400] ;  /* 0x003400006624d984 */ /* 0x000e2c0000000c00 */
[----:B------:R-:W2:Y:S04]  /*8d40*/  @!P4 LDS.128 R40, [R102+0x5400] ;  /* 0x005400006628c984 */ /* 0x000ea80000000c00 */
[----:B------:R-:W3:Y:S04]  /*8d50*/  @!P2 LDS.128 R44, [R102+0x7400] ;  /* 0x00740000662ca984 */ /* 0x000ee80000000c00 */
[----:B0-----:R4:W-:Y:S04]  /*8d60*/  @!P5 STG.E.128 desc[UR4][R48.64+0x80], R36 ;  /* 0x000080243000d986 */ /* 0x0019e8000c101d04 */
[----:B--2---:R4:W-:Y:S04]  /*8d70*/  @!P4 STG.E.128 desc[UR4][R48.64+0x100], R40 ;  /* 0x000100283000c986 */ /* 0x0049e8000c101d04 */
[----:B---3--:R4:W-:Y:S02]  /*8d80*/  @!P2 STG.E.128 desc[UR4][R48.64+0x180], R44 ;  /* 0x0001802c3000a986 */ /* 0x0089e4000c101d04 */
.L_x_1619:
[----:B------:R-:W-:Y:S05]  /*8d90*/  BSYNC B0 ;  /* 0x0000000000007941 */ /* 0x000fea0003800000 */
.L_x_1618:
[----:B------:R-:W-:Y:S01]  /*8da0*/  @!PT LDS RZ, [RZ] ;  /* 0x00000000fffff984 */ /* 0x000fe20000000800 */
[----:B------:R-:W-:Y:S01]  /*8db0*/  @!PT LDS RZ, [RZ] ;  /* 0x00000000fffff984 */ /* 0x000fe20000000800 */
[----:B------:R-:W-:Y:S01]  /*8dc0*/  @!PT LDS RZ, [RZ] ;  /* 0x00000000fffff984 */ /* 0x000fe20000000800 */
[----:B------:R-:W-:Y:S01]  /*8dd0*/  @!PT LDS RZ, [RZ] ;  /* 0x00000000fffff984 */ /* 0x000fe20000000800 */
[----:B------:R2:W-:Y:S06]  /*8de0*/  MEMBAR.ALL.CTA ;  /* 0x0000000000007992 */ /* 0x0005ec0000008000 */
[----:B--2---:R-:W2:Y:S01]  /*8df0*/  FENCE.VIEW.ASYNC.S ;  /* 0x00000000000073c6 */ /* 0x004ea20000000000 */
[----:B01----:R-:W-:Y:S01]  /*8e00*/  @!P3 VIADD R99, R99, 0x308c0 ;  /* 0x000308c06363b836 */ /* 0x003fe20000000000 */
[----:B--2---:R0:W-:Y:S01]  /*8e10*/  BAR.SYNC.DEFER_BLOCKING R108, 0x80 ;  /* 0x0002006c0000751d */ /* 0x0041e20000010000 */
[----:B------:R-:W-:Y:S01]  /*8e20*/  ISETP.NE.AND P4, PT, R100, RZ, PT ;  /* 0x000000ff6400720c */ /* 0x000fe20003f85270 */
[----:B------:R-:W-:-:S02]  /*8e30*/  VIADD R17, R17, 0x1 ;  /* 0x0000000111117836 */ /* 0x000fc40000000000 */
[----:B------:R-:W-:Y:S02]  /*8e40*/  @!P3 PRMT R99, RZ, 0x654, R99 ;  /* 0x00000654ff63b816 */ /* 0x000fe40000000063 */
[----:B------:R-:W-:Y:S02]  /*8e50*/  PLOP3.LUT P2, PT, PT, PT, PT, 0x8, 0x0 ;  /* 0x000000000000781c */ /* 0x000fe40003f4e170 */
[----:B------:R0:W-:Y:S01]  /*8e60*/  @!P3 SYNCS.ARRIVE.TRANS64.RED.A1T0 RZ, [R99+URZ], RZ ;  /* 0x000000ff63ffb9a7 */ /* 0x0001e2000810043f */
[----:B------:R-:W-:-:S04]  /*8e70*/  ISETP.NE.AND P3, PT, R17, 0x2, PT ;  /* 0x000000021100780c */ /* 0x000fc80003f65270 */
[----:B----4-:R-:W-:Y:S02]  /*8e80*/  SEL R37, RZ, 0x1, P3 ;  /* 0x00000001ff257807 */ /* 0x010fe40001800000 */
[----:B------:R-:W-:Y:S02]  /*8e90*/  SEL R17, R17, RZ, P3 ;  /* 0x000000ff11117207 */ /* 0x000fe40001800000 */
[----:B------:R-:W-:Y:S01]  /*8ea0*/  LOP3.LUT R236, R236, R37, RZ, 0x3c, !PT ;  /* 0x00000025ecec7212 */ /* 0x000fe200078e3cff */
[----:B0-----:R-:W-:Y:S06]  /*8eb0*/  @P4 BRA `(.L_x_1620) ;  /* 0xffffffa4000c4947 */ /* 0x001fec000383ffff */
.L_x_1540:
[----:B------:R-:W2:Y:S01]  /*8ec0*/  LDL R36, [R1+0x14] ;  /* 0x0000140001247983 */ /* 0x000ea20000100800 */
[----:B------:R-:W0:Y:S01]  /*8ed0*/  LDC R0, c[0x0][0x448] ;  /* 0x00011200ff007b82 */ /* 0x000e220000000800 */
[----:B------:R-:W-:Y:S01]  /*8ee0*/  IADD3 R7, R220, 0x1, -R219 ;  /* 0x00000001dc077810 */ /* 0x000fe20007ffe8db */
[----:B------:R-:W-:Y:S06]  /*8ef0*/  BSSY B0, `(.L_x_1621) ;  /* 0x000000d000007945 */ /* 0x000fec0003800000 */
[----:B------:R-:W1:Y:S01]  /*8f00*/  LDC.64 R2, c[0x0][0x9e0] ;  /* 0x00027800ff027b82 */ /* 0x000e620000000a00 */
[----:B0-----:R-:W-:-:S02]  /*8f10*/  ISETP.NE.AND P1, PT, R0, 0x1, PT ;  /* 0x000000010000780c */ /* 0x001fc40003f25270 */
[----:B-1----:R-:W-:-:S11]  /*8f20*/  ISETP.GE.AND P3, PT, R3, 0x1, PT ;  /* 0x000000010300780c */ /* 0x002fd60003f66270 */
[----:B------:R-:W0:Y:S08]  /*8f30*/  @P1 LDC R5, c[0x0][0x44c] ;  /* 0x00011300ff051b82 */ /* 0x000e300000000800 */
[----:B------:R-:W1:Y:S01]  /*8f40*/  @P1 LDC R4, c[0x0][0x450] ;  /* 0x00011400ff041b82 */ /* 0x000e620000000800 */
[----:B--2---:R-:W-:-:S04]  /*8f50*/  VIADD R0, R36, 0x7f ;  /* 0x0000007f24007836 */ /* 0x004fc80000000000 */
[----:B0-----:R-:W-:-:S05]  /*8f60*/  @P1 IMAD.HI.U32 R5, R0, R5, RZ ;  /* 0x0000000500051227 */ /* 0x001fca00078e00ff */
[----:B-1----:R-:W-:-:S05]  /*8f70*/  @P1 SHF.R.U32.HI R0, RZ, R4, R5 ;  /* 0x00000004ff001219 */ /* 0x002fca0000011605 */
[----:B------:R-:W-:Y:S01]  /*8f80*/  IMAD.IADD R7, R7, 0x1, R0 ;  /* 0x0000000107077824 */ /* 0x000fe200078e0200 */
[----:B------:R-:W-:Y:S06]  /*8f90*/  @P2 BRA `(.L_x_1622) ;  /* 0x0000000000082947 */ /* 0x000fec0003800000 */
[----:B------:R-:W0:Y:S02]  /*8fa0*/  FENCE.VIEW.ASYNC.G ;  /* 0x00000000000073c6 */ /* 0x000e240000000100 */
[----:B0-----:R-:W-:Y:S06]  /*8fb0*/  BAR.ARV 0xc, 0x180 ;  /* 0x0306000000007b1d */ /* 0x001fec0000002000 */
.L_x_1622:
[----:B------:R-:W-:Y:S05]  /*8fc0*/  BSYNC B0 ;  /* 0x0000000000007941 */ /* 0x000fea0003800000 */
.L_x_1621:
[----:B------:R-:W-:Y:S01]  /*8fd0*/  IMAD.IADD R2, R7, 0x1, R2 ;  /* 0x0000000107027824 */ /* 0x000fe200078e0202 */
[----:B------:R-:W-:Y:S06]  /*8fe0*/  @!P3 BRA `(.L_x_1623) ;  /* 0x000000000048b947 */ /* 0x000fec0003800000 */
[C---:B------:R-:W-:Y:S01]  /*8ff0*/  ISETP.GT.AND P0, PT, R7.reuse, RZ, PT ;  /* 0x000000ff0700720c */ /* 0x040fe20003f04270 */
[----:B------:R-:W-:Y:S01]  /*9000*/  BSSY B0, `(.L_x_1624) ;  /* 0x000000e000007945 */ /* 0x000fe20003800000 */
[----:B------:R-:W-:-:S11]  /*9010*/  VIADD R0, R7, 0xffffffff ;  /* 0xffffffff07007836 */ /* 0x000fd60000000000 */
[----:B------:R-:W-:Y:S05]  /*9020*/  @P0 BRA `(.L_x_1625) ;  /* 0x00000000001c0947 */ /* 0x000fea0003800000 */
[----:B------:R-:W-:Y:S02]  /*9030*/  ISETP.NE.AND P0, PT, R3, 0x1, PT ;  /* 0x000000010300780c */ /* 0x000fe40003f05270 */
[----:B------:R-:W-:-:S11]  /*9040*/  IADD3 R7, -R7, RZ, RZ ;  /* 0x000000ff07077210 */ /* 0x000fd60007ffe1ff */
[----:B------:R-:W0:Y:S02]  /*9050*/  @P0 LDC.64 R4, c[0x0][0x9e8] ;  /* 0x00027a00ff040b82 */ /* 0x000e240000000a00 */
[----:B0-----:R-:W-:-:S05]  /*9060*/  @P0 IMAD.HI.U32 R4, R7, R4, RZ ;  /* 0x0000000407040227 */ /* 0x001fca00078e00ff */
[----:B------:R-:W-:-:S04]  /*9070*/  @P0 SHF.R.U32.HI R7, RZ, R5, R4 ;  /* 0x00000005ff070219 */ /* 0x000fc80000011604 */
[----:B------:R-:W-:Y:S01]  /*9080*/  LOP3.LUT R0, RZ, R7, RZ, 0x33, !PT ;  /* 0x00000007ff007212 */ /* 0x000fe200078e33ff */
[----:B------:R-:W-:Y:S06]  /*9090*/  BRA `(.L_x_1626) ;  /* 0x0000000000107947 */ /* 0x000fec0003800000 */
.L_x_1625:
[----:B------:R-:W-:-:S13]  /*90a0*/  ISETP.NE.AND P0, PT, R3, 0x1, PT ;  /* 0x000000010300780c */ /* 0x000fda0003f05270 */
[----:B------:R-:W0:Y:S02]  /*90b0*/  @P0 LDC.64 R4, c[0x0][0x9e8] ;  /* 0x00027a00ff040b82 */ /* 0x000e240000000a00 */
[----:B0-----:R-:W-:-:S05]  /*90c0*/  @P0 IMAD.HI.U32 R4, R0, R4, RZ ;  /* 0x0000000400040227 */ /* 0x001fca00078e00ff */
[----:B------:R-:W-:-:S07]  /*90d0*/  @P0 SHF.R.U32.HI R0, RZ, R5, R4 ;  /* 0x00000005ff000219 */ /* 0x000fce0000011604 */
.L_x_1626:
[----:B------:R-:W-:Y:S05]  /*90e0*/  BSYNC B0 ;  /* 0x0000000000007941 */ /* 0x000fea0003800000 */
.L_x_1624:
[----:B------:R-:W-:-:S05]  /*90f0*/  IMAD R5, R0, R3, R3 ;  /* 0x0000000300057224 */ /* 0x000fca00078e0203 */
[----:B------:R-:W-:-:S07]  /*9100*/  VIMNMX R2, R2, R5, PT ;  /* 0x0000000502027248 */ /* 0x000fce0003fe0100 */
.L_x_1623:
[----:B------:R-:W0:Y:S01]  /*9110*/  @P1 LDC R0, c[0x0][0x44c] ;  /* 0x00011300ff001b82 */ /* 0x000e220000000800 */
[----:B------:R-:W-:Y:S01]  /*9120*/  VIADD R2, R2, 0x3f ;  /* 0x0000003f02027836 */ /* 0x000fe20000000000 */
[----:B------:R-:W-:Y:S01]  /*9130*/  ULDC UR4, c[0x0][0x9dc] ;  /* 0x0002770000047ab9 */ /* 0x000fe20000000800 */
[----:B------:R-:W-:-:S03]  /*9140*/  IMAD.MOV.U32 R7, RZ, RZ, R36 ;  /* 0x000000ffff077224 */ /* 0x000fc600078e0024 */
[----:B------:R-:W-:Y:S02]  /*9150*/  SHF.R.S32.HI R5, RZ, 0x1f, R2 ;  /* 0x0000001fff057819 */ /* 0x000fe40000011402 */
[----:B------:R-:W1:Y:S02]  /*9160*/  @P1 LDC R9, c[0x0][0x450] ;  /* 0x00011400ff091b82 */ /* 0x000e640000000800 */
[----:B------:R-:W-:-:S04]  /*9170*/  LEA.HI R5, R5, R2, RZ, 0x6 ;  /* 0x0000000205057211 */ /* 0x000fc800078f30ff */
[----:B------:R-:W-:Y:S01]  /*9180*/  SHF.R.S32.HI R5, RZ, 0x6, R5 ;  /* 0x00000006ff057819 */ /* 0x000fe20000011405 */
[----:B0-----:R-:W-:-:S05]  /*9190*/  @P1 IMAD.HI.U32 R0, R36, R0, RZ ;  /* 0x0000000024001227 */ /* 0x001fca00078e00ff */
[----:B-1----:R-:W-:Y:S02]  /*91a0*/  @P1 SHF.R.U32.HI R7, RZ, R9, R0 ;  /* 0x00000009ff071219 */ /* 0x002fe40000011600 */
[----:B------:R-:W-:-:S03]  /*91b0*/  VIMNMX R9, R104, R5, PT ;  /* 0x0000000568097248 */ /* 0x000fc60003fe0100 */
        /* <DEDUP_REMOVED lines=13> */
.L_x_1629:
[----:B------:R-:W-:-:S13]  /*9290*/  ISETP.NE.AND P0, PT, R3, 0x1, PT ;  /* 0x000000010300780c */ /* 0x000fda0003f05270 */
[----:B------:R-:W0:Y:S02]  /*92a0*/  @P0 LDC.64 R4, c[0x0][0x9e8] ;  /* 0x00027a00ff040b82 */ /* 0x000e240000000a00 */
[----:B0-----:R-:W-:-:S05]  /*92b0*/  @P0 IMAD.HI.U32 R4, R0, R4, RZ ;  /* 0x0000000400040227 */ /* 0x001fca00078e00ff */
[----:B------:R-:W-:-:S07]  /*92c0*/  @P0 SHF.R.U32.HI R0, RZ, R5, R4 ;  /* 0x00000005ff000219 */ /* 0x000fce0000011604 */
.L_x_1630:
[----:B------:R-:W-:Y:S05]  /*92d0*/  BSYNC B0 ;  /* 0x0000000000007941 */ /* 0x000fea0003800000 */
.L_x_1628:
[----:B------:R-:W-:-:S05]  /*92e0*/  IMAD R3, R0, R3, RZ ;  /* 0x0000000300037224 */ /* 0x000fca00078e02ff */
[----:B------:R-:W-:-:S07]  /*92f0*/  VIMNMX R2, R2, R3, !PT ;  /* 0x0000000302027248 */ /* 0x000fce0007fe0100 */
.L_x_1627:
[----:B------:R-:W-:Y:S01]  /*9300*/  SHF.R.S32.HI R3, RZ, 0x1f, R2 ;  /* 0x0000001fff037819 */ /* 0x000fe20000011402 */
[----:B------:R-:W-:Y:S01]  /*9310*/  BSSY B0, `(.L_x_1631) ;  /* 0x0000027000007945 */ /* 0x000fe20003800000 */
[----:B------:R-:W-:Y:S02]  /*9320*/  IMAD.MOV.U32 R100, RZ, RZ, RZ ;  /* 0x000000ffff647224 */ /* 0x000fe400078e00ff */
[----:B------:R-:W-:-:S04]  /*9330*/  LEA.HI R3, R3, R2, RZ, 0x6 ;  /* 0x0000000203037211 */ /* 0x000fc800078f30ff */
[----:B------:R-:W-:-:S04]  /*9340*/  SHF.R.S32.HI R3, RZ, 0x6, R3 ;  /* 0x00000006ff037819 */ /* 0x000fc80000011403 */
[----:B------:R-:W-:-:S04]  /*9350*/  VIMNMX R11, RZ, R3, !PT ;  /* 0x00000003ff0b7248 */ /* 0x000fc80007fe0100 */
[----:B------:R-:W-:-:S13]  /*9360*/  ISETP.GT.AND P0, PT, R9, R11, PT ;  /* 0x0000000b0900720c */ /* 0x000fda0003f04270 */
[----:B------:R-:W-:Y:S05]  /*9370*/  @!P0 BRA `(.L_x_1632) ;  /* 0x0000000000808947 */ /* 0x000fea0003800000 */
[----:B------:R-:W2:Y:S01]  /*9380*/  LDL R0, [R1+0x4c] ;  /* 0x00004c0001007983 */ /* 0x000ea20000100800 */
[----:B------:R-:W-:Y:S01]  /*9390*/  ULDC UR4, c[0x0][0x9f0] ;  /* 0x00027c0000047ab9 */ /* 0x000fe20000000800 */
[----:B--2---:R-:W-:-:S04]  /*93a0*/  ISETP.NE.AND P0, PT, R0, RZ, PT ;  /* 0x000000ff0000720c */ /* 0x004fc80003f05270 */
[----:B------:R-:W-:-:S04]  /*93b0*/  SEL R6, R0, UR4, P0 ;  /* 0x0000000400067c07 */ /* 0x000fc80008000000 */
[-C--:B------:R-:W-:Y:S02]  /*93c0*/  IABS R5, R6.reuse ;  /* 0x0000000600057213 */ /* 0x080fe40000000000 */
[----:B------:R-:W-:Y:S02]  /*93d0*/  IADD3 R0, R6, -0x1, R9 ;  /* 0xffffffff06007810 */ /* 0x000fe40007ffe009 */
[----:B------:R-:W0:Y:S01]  /*93e0*/  I2F.RP R4, R5 ;  /* 0x0000000500047306 */ /* 0x000e220000209400 */
[----:B------:R-:W-:Y:S02]  /*93f0*/  IABS R10, R6 ;  /* 0x00000006000a7213 */ /* 0x000fe40000000000 */
[----:B------:R-:W-:-:S05]  /*9400*/  IMAD.IADD R0, R0, 0x1, -R11 ;  /* 0x0000000100007824 */ /* 0x000fca00078e0a0b */
[----:B0-----:R-:W0:Y:S02]  /*9410*/  MUFU.RCP R4, R4 ;  /* 0x0000000400047308 */ /* 0x001e240000001000 */
[----:B0-----:R-:W-:Y:S02]  /*9420*/  VIADD R2, R4, 0xffffffe ;  /* 0x0ffffffe04027836 */ /* 0x001fe40000000000 */
[----:B------:R-:W-:-:S04]  /*9430*/  IMAD.MOV R4, RZ, RZ, -R10 ;  /* 0x000000ffff047224 */ /* 0x000fc800078e0a0a */
[----:B------:R0:W1:Y:S02]  /*9440*/  F2I.FTZ.U32.TRUNC.NTZ R3, R2 ;  /* 0x0000000200037305 */ /* 0x000064000021f000 */
[----:B0-----:R-:W-:Y:S01]  /*9450*/  IMAD.MOV.U32 R2, RZ, RZ, RZ ;  /* 0x000000ffff027224 */ /* 0x001fe200078e00ff */
[----:B-1----:R-:W-:-:S05]  /*9460*/  IADD3 R8, RZ, -R3, RZ ;  /* 0x80000003ff087210 */ /* 0x002fca0007ffe0ff */
[----:B------:R-:W-:Y:S01]  /*9470*/  IMAD R7, R8, R5, RZ ;  /* 0x0000000508077224 */ /* 0x000fe200078e02ff */
[----:B------:R-:W-:Y:S02]  /*9480*/  IABS R8, R0 ;  /* 0x0000000000087213 */ /* 0x000fe40000000000 */
[----:B------:R-:W-:Y:S01]  /*9490*/  LOP3.LUT R0, R0, R6, RZ, 0x3c, !PT ;  /* 0x0000000600007212 */ /* 0x000fe200078e3cff */
[----:B------:R-:W-:-:S03]  /*94a0*/  IMAD.HI.U32 R3, R3, R7, R2 ;  /* 0x0000000703037227 */ /* 0x000fc600078e0002 */
[----:B------:R-:W-:Y:S01]  /*94b0*/  ISETP.GE.AND P2, PT, R0, RZ, PT ;  /* 0x000000ff0000720c */ /* 0x000fe20003f46270 */
        /* <DEDUP_REMOVED lines=10> */
[----:B------:R-:W-:-:S05]  /*9560*/  @!P1 LOP3.LUT R3, RZ, R6, RZ, 0x33, !PT ;  /* 0x00000006ff039212 */ /* 0x000fca00078e33ff */
[----:B------:R-:W-:-:S07]  /*9570*/  IMAD.MOV.U32 R100, RZ, RZ, R3 ;  /* 0x000000ffff647224 */ /* 0x000fce00078e0003 */
.L_x_1632:
[----:B------:R-:W-:Y:S05]  /*9580*/  BSYNC B0 ;  /* 0x0000000000007941 */ /* 0x000fea0003800000 */
.L_x_1631:
        /* <DEDUP_REMOVED lines=67> */
[----:B--2---:R-:W-:-:S05]  /*99c0*/  IMAD R0, R0, R100, R11 ;  /* 0x0000006400007224 */ /* 0x004fca00078e020b */
[----:B------:R0:W-:Y:S01]  /*99d0*/  STL [R1+0x38], R0 ;  /* 0x0000380001007387 */ /* 0x0001e20000100800 */
[----:B------:R-:W-:-:S04]  /*99e0*/  VIADDMNMX R100, R0, R100, R9, PT ;  /* 0x0000006400647246 */ /* 0x000fc80003800109 */
[----:B------:R-:W-:-:S13]  /*99f0*/  ISETP.GT.AND P1, PT, R100, R0, PT ;  /* 0x000000006400720c */ /* 0x000fda0003f24270 */
[----:B0-----:R-:W-:Y:S05]  /*9a00*/  @!P1 BRA `(.L_x_1633) ;  /* 0x0000016000889947 */ /* 0x001fea0003800000 */
[----:B------:R-:W0:Y:S01]  /*9a10*/  S2R R0, SR_TID.X ;  /* 0x0000000000007919 */ /* 0x000e220000002100 */
[----:B------:R-:W-:Y:S01]  /*9a20*/  BSSY B6, `(.L_x_1634) ;  /* 0x0000020000067945 */ /* 0x000fe20003800000 */
[----:B0-----:R-:W-:-:S05]  /*9a30*/  VIADD R0, R0, 0xffffff80 ;  /* 0xffffff8000007836 */ /* 0x001fca0000000000 */
[----:B------:R-:W-:-:S04]  /*9a40*/  SHF.R.S32.HI R3, RZ, 0x1f, R0 ;  /* 0x0000001fff037819 */ /* 0x000fc80000011400 */
[----:B------:R-:W-:-:S04]  /*9a50*/  LEA.HI R3, R3, R0, RZ, 0x7 ;  /* 0x0000000003037211 */ /* 0x000fc800078f38ff */
[----:B------:R-:W-:-:S06]  /*9a60*/  SHF.R.S32.HI R0, RZ, 0x7, R3 ;  /* 0x00000007ff007819 */ /* 0x000fcc0000011403 */
[----:B------:R-:W0:Y:S02]  /*9a70*/  SHFL.IDX PT, R0, R0, RZ, 0x1f ;  /* 0x00001fff00007589 */ /* 0x000e2400000e0000 */
[----:B0-----:R-:W-:-:S04]  /*9a80*/  LEA.HI R2, R0, R0, RZ, 0x1 ;  /* 0x0000000000027211 */ /* 0x001fc800078f08ff */
[----:B------:R-:W-:Y:S01]  /*9a90*/  LOP3.LUT R3, R2, 0x1e, RZ, 0xc0, !PT ;  /* 0x0000001e02037812 */ /* 0x000fe200078ec0ff */
[----:B------:R-:W-:-:S04]  /*9aa0*/  VIADD R2, R16, 0x10400 ;  /* 0x0001040010027836 */ /* 0x000fc80000000000 */
[----:B------:R-:W-:Y:S01]  /*9ab0*/  IMAD.IADD R3, R0, 0x1, -R3 ;  /* 0x0000000100037824 */ /* 0x000fe200078e0a03 */
[----:B------:R-:W-:-:S03]  /*9ac0*/  LOP3.LUT P0, RZ, R2, 0x3ff, RZ, 0xc0, !PT ;  /* 0x000003ff02ff7812 */ /* 0x000fc6000780c0ff */
[----:B------:R-:W-:Y:S01]  /*9ad0*/  IMAD R3, R3, 0x2000, R2 ;  /* 0x0000200003037824 */ /* 0x000fe200078e0202 */
[----:B------:R-:W-:-:S04]  /*9ae0*/  P2R R24, PR, RZ, 0x1 ;  /* 0x00000001ff187803 */ /* 0x000fc80000000000 */
[----:B------:R-:W-:-:S04]  /*9af0*/  SHF.R.U32.HI R2, RZ, 0x4, R3 ;  /* 0x00000004ff027819 */ /* 0x000fc80000011603 */
[----:B------:R-:W-:Y:S01]  /*9b00*/  LOP3.LUT R2, R2, 0x3fff, RZ, 0xc0, !PT ;  /* 0x00003fff02027812 */ /* 0x000fe200078ec0ff */
[----:B------:R-:W-:Y:S06]  /*9b10*/  @!P0 BRA `(.L_x_1635) ;  /* 0x0000000000408947 */ /* 0x000fec0003800000 */
[----:B------:R-:W-:Y:S01]  /*9b20*/  MOV R14, 0x0 ;  /* 0x00000000000e7802 */ /* 0x000fe20000000f00 */
[----:B------:R-:W-:Y:S01]  /*9b30*/  ULDC.64 UR4, c[0x4][0xa8] ;  /* 0x01002a0000047ab9 */ /* 0x000fe20000000a00 */
[----:B------:R-:W-:Y:S01]  /*9b40*/  ULDC.64 UR6, c[0x4][0xb0] ;  /* 0x01002c0000067ab9 */ /* 0x000fe20000000a00 */
[----:B------:R-:W-:Y:S01]  /*9b50*/  MOV R4, UR4 ;  /* 0x0000000400047c02 */ /* 0x000fe20008000f00 */
[----:B------:R-:W-:Y:S01]  /*9b60*/  IMAD.U32 R5, RZ, RZ, UR5 ;  /* 0x00000005ff057e24 */ /* 0x000fe2000f8e00ff */
[----:B------:R-:W-:Y:S01]  /*9b70*/  ULDC.64 UR4, c[0x4][0x48] ;  /* 0x0100120000047ab9 */ /* 0x000fe20000000a00 */
[----:B------:R-:W0:Y:S01]  /*9b80*/  LDC.64 R14, c[0x4][R14] ;  /* 0x010000000e0e7b82 */ /* 0x000e220000000a00 */
        /* <DEDUP_REMOVED lines=8> */
[----:B0----5:R-:W-:Y:S05]  /*9c10*/  CALL.ABS.NOINC R14 ;  /* 0x000000000e007343 */ /* 0x021fea0003c00000 */
.L_x_1635:
[----:B------:R-:W-:Y:S05]  /*9c20*/  BSYNC B6 ;  /* 0x0000000000067941 */ /* 0x000fea0003800000 */
.L_x_1634:
[----:B------:R-:W-:Y:S02]  /*9c30*/  ULDC UR4, c[0x0][0x3f4] ;  /* 0x0000fd0000047ab9 */ /* 0x000fe40000000800 */
[----:B------:R-:W-:-:S13]  /*9c40*/  ISETP.LT.AND P0, PT, RZ, UR4, PT ;  /* 0x00000004ff007c0c */ /* 0x000fda000bf01270 */
[----:B------:R-:W-:Y:S05]  /*9c50*/  @P0 BRA `(.L_x_1636) ;  /* 0x0000000000400947 */ /* 0x000fea0003800000 */
[----:B------:R-:W2:Y:S02]  /*9c60*/  LDL R20, [R1+0x54] ;  /* 0x0000540001147983 */ /* 0x000ea40000100800 */
[----:B--2---:R-:W-:-:S04]  /*9c70*/  LEA.HI R0, R20, R20, RZ, 0x1 ;  /* 0x0000001414007211 */ /* 0x004fc800078f08ff */
[----:B------:R-:W-:-:S05]  /*9c80*/  LOP3.LUT R0, R0, 0xfffffffe, RZ, 0xc0, !PT ;  /* 0xfffffffe00007812 */ /* 0x000fca00078ec0ff */
[----:B------:R-:W-:-:S05]  /*9c90*/  IMAD.IADD R0, R20, 0x1, -R0 ;  /* 0x0000000114007824 */ /* 0x000fca00078e0a00 */
[----:B------:R-:W-:-:S04]  /*9ca0*/  SHF.L.U32 R3, R0, 0x1f, RZ ;  /* 0x0000001f00037819 */ /* 0x000fc800000006ff */
[----:B------:R0:W1:Y:S03]  /*9cb0*/  SYNCS.PHASECHK.TRANS64.TRYWAIT P0, [R16+URZ+0x30800], R3 ;  /* 0x03080003100075a7 */ /* 0x000066000800017f */
[----:B-1----:R-:W-:Y:S05]  /*9cc0*/  @!P0 NANOSLEEP.SYNCS 0x989680 ;  /* 0x009896800000895d */ /* 0x002fea0003900000 */
[----:B------:R-:W1:Y:S01]  /*9cd0*/  @!P0 SYNCS.PHASECHK.TRANS64 P0, [R16+URZ+0x30800], R3 ;  /* 0x03080003100085a7 */ /* 0x000e62000800007f */
[----:B------:R-:W-:Y:S04]  /*9ce0*/  BSSY B0, `(.L_x_1637) ;  /* 0x0000006000007945 */ /* 0x000fe80003800000 */
[----:B-1----:R-:W-:Y:S05]  /*9cf0*/  @P0 BRA `(.L_x_1638) ;  /* 0x0000000000100947 */ /* 0x002fea0003800000 */
.L_x_1639:
[----:B-1----:R1:W2:Y:S02]  /*9d00*/  SYNCS.PHASECHK.TRANS64.TRYWAIT P0, [R16+URZ+0x30800], R3 ;  /* 0x03080003100075a7 */ /* 0x0022a4000800017f */
[----:B--2---:R-:W-:Y:S05]  /*9d10*/  @!P0 NANOSLEEP.SYNCS 0x989680 ;  /* 0x009896800000895d */ /* 0x004fea0003900000 */
[----:B------:R-:W2:Y:S02]  /*9d20*/  @!P0 SYNCS.PHASECHK.TRANS64 P0, [R16+URZ+0x30800], R3 ;  /* 0x03080003100085a7 */ /* 0x000ea4000800007f */
[----:B--2---:R-:W-:Y:S05]  /*9d30*/  @!P0 BRA `(.L_x_1639) ;  /* 0xfffffffc00f08947 */ /* 0x004fea000383ffff */
.L_x_1638:
[----:B------:R-:W-:Y:S05]  /*9d40*/  BSYNC B0 ;  /* 0x0000000000007941 */ /* 0x000fea0003800000 */
.L_x_1637:
[----:B------:R-:W-:Y:S05]  /*9d50*/  BRA `(.L_x_1640) ;  /* 0x0000009400747947 */ /* 0x000fea0003800000 */
.L_x_1636:
[----:B------:R-:W-:Y:S01]  /*9d60*/  ISETP.NE.AND P0, PT, R24, RZ, PT ;  /* 0x000000ff1800720c */ /* 0x000fe20003f05270 */
[----:B------:R-:W-:Y:S01]  /*9d70*/  ULDC.64 UR4, c[0x0][0x3f8] ;  /* 0x0000fe0000047ab9 */ /* 0x000fe20000000a00 */
[----:B-----5:R-:W-:Y:S01]  /*9d80*/  SHF.R.S32.HI R0, RZ, 0x1f, R101 ;  /* 0x0000001fff007819 */ /* 0x020fe20000011465 */
[----:B------:R-:W-:Y:S01]  /*9d90*/  ULDC.64 UR6, c[0x0][0x408] ;  /* 0x0001020000067ab9 */ /* 0x000fe20000000a00 */
[----:B------:R-:W-:Y:S01]  /*9da0*/  IMAD.WIDE.U32 R24, R101, UR4, RZ ;  /* 0x0000000465187c25 */ /* 0x000fe2000f8e00ff */
[----:B------:R-:W-:Y:S03]  /*9db0*/  BSSY B6, `(.L_x_1641) ;  /* 0x0000019000067945 */ /* 0x000fe60003800000 */
[C---:B------:R-:W-:Y:S02]  /*9dc0*/  IMAD R4, R0.reuse, UR4, RZ ;  /* 0x0000000400047c24 */ /* 0x040fe4000f8e02ff */
[----:B------:R-:W-:-:S02]  /*9dd0*/  IMAD R0, R0, UR6, RZ ;  /* 0x0000000600007c24 */ /* 0x000fc4000f8e02ff */
[C---:B------:R-:W-:Y:S02]  /*9de0*/  IMAD R33, R101.reuse, UR5, R4 ;  /* 0x0000000565217c24 */ /* 0x040fe4000f8e0204 */
[C---:B------:R-:W-:Y:S02]  /*9df0*/  IMAD R29, R101.reuse, UR7, R0 ;  /* 0x00000007651d7c24 */ /* 0x040fe4000f8e0200 */
[----:B------:R-:W-:-:S04]  /*9e00*/  IMAD.WIDE.U32 R26, R101, UR6, RZ ;  /* 0x00000006651a7c25 */ /* 0x000fc8000f8e00ff */
[----:B------:R-:W-:Y:S02]  /*9e10*/  IMAD.IADD R33, R33, 0x1, R25 ;  /* 0x0000000121217824 */ /* 0x000fe400078e0219 */
[----:B------:R-:W-:Y:S01]  /*9e20*/  IMAD.IADD R29, R29, 0x1, R27 ;  /* 0x000000011d1d7824 */ /* 0x000fe200078e021b */
[----:B------:R-:W-:Y:S06]  /*9e30*/  @!P0 BRA `(.L_x_1642) ;  /* 0x0000000000408947 */ /* 0x000fec0003800000 */
[----:B------:R-:W-:Y:S01]  /*9e40*/  MOV R14, 0x0 ;  /* 0x00000000000e7802 */ /* 0x000fe20000000f00 */
[----:B------:R-:W-:Y:S01]  /*9e50*/  ULDC.64 UR4, c[0x4][0xa8] ;  /* 0x01002a0000047ab9 */ /* 0x000fe20000000a00 */
[----:B------:R-:W-:Y:S01]  /*9e60*/  ULDC.64 UR6, c[0x4][0xb0] ;  /* 0x01002c0000067ab9 */ /* 0x000fe20000000a00 */
[----:B------:R-:W-:Y:S01]  /*9e70*/  IMAD.U32 R4, RZ, RZ, UR4 ;  /* 0x00000004ff047e24 */ /* 0x000fe2000f8e00ff */
[----:B------:R-:W-:Y:S01]  /*9e80*/  MOV R6, UR6 ;  /* 0x0000000600067c02 */ /* 0x000fe20008000f00 */
[----:B------:R-:W-:Y:S01]  /*9e90*/  IMAD.U32 R5, RZ, RZ, UR5 ;  /* 0x00000005ff057e24 */ /* 0x000fe2000f8e00ff */
[----:B------:R-:W0:Y:S01]  /*9ea0*/  LDC.64 R14, c[0x4][R14] ;  /* 0x010000000e0e7b82 */ /* 0x000e220000000a00 */
[----:B------:R-:W-:Y:S01]  /*9eb0*/  ULDC.64 UR4, c[0x4][0x20] ;  /* 0x0100080000047ab9 */ /* 0x000fe20000000a00 */
        /* <DEDUP_REMOVED lines=8> */
.L_x_1642:
[----:B------:R-:W-:Y:S05]  /*9f40*/  BSYNC B6 ;  /* 0x0000000000067941 */ /* 0x000fea0003800000 */
.L_x_1641:
[----:B------:R-:W2:Y:S01]  /*9f50*/  LDL R90, [R1+0x14] ;  /* 0x00001400015a7983 */ /* 0x000ea20000100800 */
[----:B------:R-:W-:-:S03]  /*9f60*/  ULDC.U8 UR4, c[0x0][0x410] ;  /* 0x0001040000047ab9 */ /* 0x000fc60000000000 */
[----:B------:R-:W3:Y:S01]  /*9f70*/  LDL R20, [R1+0x44] ;  /* 0x0000440001147983 */ /* 0x000ee20000100800 */
[----:B------:R-:W-:Y:S01]  /*9f80*/  ISETP.NE.AND P0, PT, RZ, UR4, PT ;  /* 0x00000004ff007c0c */ /* 0x000fe2000bf05270 */
[----:B------:R-:W-:Y:S01]  /*9f90*/  BSSY B0, `(.L_x_1643) ;  /* 0x0000931000007945 */ /* 0x000fe20003800000 */
[----:B--2---:R-:W-:-:S05]  /*9fa0*/  IADD3 R0, R23, R90, RZ ;  /* 0x0000005a17007210 */ /* 0x004fca0007ffe0ff */
[----:B---3--:R-:W-:-:S06]  /*9fb0*/  IMAD R3, R20, 0x20, R0 ;  /* 0x0000002014037824 */ /* 0x008fcc00078e0200 */
[----:B------:R-:W-:Y:S05]  /*9fc0*/  @!P0 BRA `(.L_x_1644) ;  /* 0x0000004800188947 */ /* 0x000fea0003800000 */
[----:B------:R-:W0:Y:S01]  /*9fd0*/  LDC R10, c[0x0][0x448] ;  /* 0x00011200ff0a7b82 */ /* 0x000e220000000800 */
[----:B------:R-:W-:Y:S01]  /*9fe0*/  ULDC.64 UR4, c[0x0][0x3f8] ;  /* 0x0000fe0000047ab9 */ /* 0x000fe20000000a00 */
[----:B------:R-:W-:Y:S01]  /*9ff0*/  ULDC.64 UR6, c[0x0][0x408] ;  /* 0x0001020000067ab9 */ /* 0x000fe20000000a00 */
[----:B------:R-:W-:Y:S01]  /*a000*/  IMAD.MOV.U32 R32, RZ, RZ, R24 ;  /* 0x000000ffff207224 */ /* 0x000fe200078e0018 */
[----:B0-----:R-:W-:-:S13]  /*a010*/  ISETP.NE.AND P0, PT, R10, 0x1, PT ;  /* 0x000000010a00780c */ /* 0x001fda0003f05270 */
[----:B------:R-:W0:Y:S08]  /*a020*/  @P0 LDC R4, c[0x0][0x44c] ;  /* 0x00011300ff040b82 */ /* 0x000e300000000800 */
[----:B------:R-:W1:Y:S01]  /*a030*/  @P0 LDC R5, c[0x0][0x450] ;  /* 0x00011400ff050b82 */ /* 0x000e620000000800 */
[----:B0-----:R-:W-:-:S05]  /*a040*/  @P0 IMAD.HI.U32 R4, R3, R4, RZ ;  /* 0x0000000403040227 */ /* 0x001fca00078e00ff */
[----:B-1----:R-:W-:Y:S01]  /*a050*/  @P0 SHF.R.U32.HI R3, RZ, R5, R4 ;  /* 0x00000005ff030219 */ /* 0x002fe20000011604 */
[----:B------:R-:W-:Y:S02]  /*a060*/  IMAD.MOV.U32 R4, RZ, RZ, R26 ;  /* 0x000000ffff047224 */ /* 0x000fe400078e001a */
[----:B------:R-:W-:Y:S01]  /*a070*/  IMAD.MOV.U32 R5, RZ, RZ, R29 ;  /* 0x000000ffff057224 */ /* 0x000fe200078e001d */
[----:B------:R-:W-:Y:S01]  /*a080*/  SHF.R.S32.HI R6, RZ, 0x1f, R3 ;  /* 0x0000001fff067819 */ /* 0x000fe20000011403 */
[----:B------:R-:W-:-:S04]  /*a090*/  IMAD.WIDE.U32 R32, R3, UR4, R32 ;  /* 0x0000000403207c25 */ /* 0x000fc8000f8e0020 */
[C---:B------:R-:W-:Y:S02]  /*a0a0*/  IMAD R8, R6.reuse, UR4, RZ ;  /* 0x0000000406087c24 */ /* 0x040fe4000f8e02ff */
[----:B------:R-:W-:Y:S02]  /*a0b0*/  IMAD R6, R6, UR6, RZ ;  /* 0x0000000606067c24 */ /* 0x000fe4000f8e02ff */
[C---:B------:R-:W-:Y:S01]  /*a0c0*/  IMAD R7, R3.reuse, UR5, R8 ;  /* 0x0000000503077c24 */ /* 0x040fe2000f8e0208 */
[----:B------:R-:W-:Y:S01]  /*a0d0*/  ULDC.64 UR4, c[0x0][0x3e8] ;  /* 0x0000fa0000047ab9 */ /* 0x000fe20000000a00 */
[C---:B------:R-:W-:Y:S01]  /*a0e0*/  IMAD.WIDE.U32 R4, R3.reuse, UR6, R4 ;  /* 0x0000000603047c25 */ /* 0x040fe2000f8e0004 */
[----:B------:R-:W-:Y:S01]  /*a0f0*/  LEA R31, P0, R32, UR4, 0x1 ;  /* 0x00000004201f7c11 */ /* 0x000fe2000f8008ff */
[----:B------:R-:W-:Y:S02]  /*a100*/  UMOV UR4, 0xffffffff ;  /* 0xffffffff00047882 */ /* 0x000fe40000000000 */
[----:B------:R-:W-:Y:S01]  /*a110*/  IMAD R9, R3, UR7, R6 ;  /* 0x0000000703097c24 */ /* 0x000fe2000f8e0206 */
[----:B------:R-:W-:Y:S01]  /*a120*/  ULDC.64 UR6, c[0x0][0x400] ;  /* 0x0001000000067ab9 */ /* 0x000fe20000000a00 */
[----:B------:R-:W-:Y:S01]  /*a130*/  IMAD.IADD R3, R33, 0x1, R7 ;  /* 0x0000000121037824 */ /* 0x000fe200078e0207 */
[----:B------:R-:W-:Y:S01]  /*a140*/  LEA R30, P1, R4, UR6, 0x1 ;  /* 0x00000006041e7c11 */ /* 0x000fe2000f8208ff */
[----:B------:R-:W-:-:S03]  /*a150*/  IMAD.IADD R33, R5, 0x1, R9 ;  /* 0x0000000105217824 */ /* 0x000fc600078e0209 */
[----:B------:R-:W-:Y:S02]  /*a160*/  LEA.HI.X R32, R32, UR5, R3, 0x1, P0 ;  /* 0x0000000520207c11 */ /* 0x000fe400080f0c03 */
[----:B------:R-:W-:Y:S01]  /*a170*/  LEA.HI.X R33, R4, UR7, R33, 0x1, P1 ;  /* 0x0000000704217c11 */ /* 0x000fe200088f0c21 */
[----:B------:R-:W-:Y:S06]  /*a180*/  BRA.DIV UR4, `(.L_x_1645) ;  /* 0x0000024a044c7947 */ /* 0x000fec000b800000 */
[----:B------:R0:W1:Y:S04]  /*a190*/  SHFL.IDX PT, R9, R32, RZ, 0x181f ;  /* 0x00181fff20097589 */ /* 0x00006800000e0000 */
[----:B------:R0:W2:Y:S04]  /*a1a0*/  SHFL.IDX PT, R8, R31, RZ, 0x181f ;  /* 0x00181fff1f087589 */ /* 0x0000a800000e0000 */
[----:B------:R0:W3:Y:S04]  /*a1b0*/  SHFL.IDX PT, R26, R33, RZ, 0x181f ;  /* 0x00181fff211a7589 */ /* 0x0000e800000e0000 */
[----:B------:R0:W4:Y:S02]  /*a1c0*/  SHFL.IDX PT, R5, R30, RZ, 0x181f ;  /* 0x00181fff1e057589 */ /* 0x00012400000e0000 */
.L_x_2029:
[----:B------:R-:W-:Y:S01]  /*a1d0*/  IMAD R3, R219, R10, RZ ;  /* 0x0000000adb037224 */ /* 0x000fe200078e02ff */
        /* <DEDUP_REMOVED lines=8> */
[----:B------:R-:W-:Y:S02]  /*a260*/  CS2R R72, SRZ ;  /* 0x0000000000487805 */ /* 0x000fe4000001ff00 */
[----:B------:R-:W-:-:S03]  /*a270*/  CS2R R76, SRZ ;  /* 0x00000000004c7805 */ /* 0x000fc6000001ff00 */
[----:B------:R-:W-:Y:S05]  /*a280*/  @P0 BRA `(.L_x_1647) ;  /* 0x0000000000bc0947 */ /* 0x000fea0003800000 */
[----:B------:R-:W3:Y:S01]  /*a290*/  LDL R4, [R1+0x70] ;  /* 0x0000700001047983 */ /* 0x000ee20000100800 */
[----:B------:R-:W-:-:S03]  /*a2a0*/  ULDC UR4, c[0x0][0x3f4] ;  /* 0x0000fd0000047ab9 */ /* 0x000fc60000000800 */
[----:B------:R-:W3:Y:S04]  /*a2b0*/  LDL R6, [R1+0x74] ;  /* 0x0000740001067983 */ /* 0x000ee80000100800 */
[----:B------:R-:W3:Y:S01]  /*a2c0*/  LDL R29, [R1+0x6c] ;  /* 0x00006c00011d7983 */ /* 0x000ee20000100800 */
[----:B------:R-:W-:Y:S02]  /*a2d0*/  ISETP.GE.AND P2, PT, R234, UR4, PT ;  /* 0x00000004ea007c0c */ /* 0x000fe4000bf46270 */
[----:B------:R-:W-:Y:S02]  /*a2e0*/  ISETP.GE.AND P1, PT, R233, UR4, PT ;  /* 0x00000004e9007c0c */ /* 0x000fe4000bf26270 */
[----:B------:R-:W-:Y:S02]  /*a2f0*/  ISETP.GE.AND P0, PT, R235, UR4, PT ;  /* 0x00000004eb007c0c */ /* 0x000fe4000bf06270 */
[----:B------:R-:W-:-:S07]  /*a300*/  ISETP.GE.AND P3, PT, R200, UR4, PT ;  /* 0x00000004c8007c0c */ /* 0x000fce000bf66270 */
[----:B------:R-:W-:-:S04]  /*a310*/  @!P2 SHF.L.U32 R12, R234, 0x1, RZ ;  /* 0x00000001ea0ca819 */ /* 0x000fc800000006ff */
[-C--:B--2---:R-:W-:Y:S01]  /*a320*/  @!P2 IADD3 R14, P4, R8, R12.reuse, RZ ;  /* 0x0000000c080ea210 */ /* 0x084fe20007f9e0ff */
[----:B------:R-:W-:Y:S01]  /*a330*/  @!P0 IMAD.SHL.U32 R27, R235, 0x2, RZ ;  /* 0x00000002eb1b8824 */ /* 0x000fe200078e00ff */
[----:B----4-:R-:W-:Y:S01]  /*a340*/  @!P2 IADD3 R12, P6, R5, R12, RZ ;  /* 0x0000000c050ca210 */ /* 0x010fe20007fde0ff */
[----:B---3--:R-:W-:Y:S02]  /*a350*/  @!P3 IMAD.MOV.U32 R7, RZ, RZ, R26 ;  /* 0x000000ffff07b224 */ /* 0x008fe400078e001a */
[----:B-1----:R-:W-:Y:S01]  /*a360*/  @!P3 IMAD.WIDE R20, R200, 0x2, R8 ;  /* 0x00000002c814b825 */ /* 0x002fe200078e0208 */
        /* <DEDUP_REMOVED lines=8> */
[----:B------:R-:W-:Y:S02]  /*a3f0*/  ULDC.64 UR6, c[0x0][0x208] ;  /* 0x0000820000067ab9 */ /* 0x000fe40000000a00 */
[----:B------:R1:W5:Y:S01]  /*a400*/  @!P3 LD.E.64 R74, desc[UR6][R20.64] ;  /* 0x00000006144ab980 */ /* 0x000362000c101b00 */
[C---:B------:R-:W-:Y:S01]  /*a410*/  @!P1 SHF.L.U64.HI R28, R233.reuse, 0x1, R4 ;  /* 0x00000001e91c9819 */ /* 0x040fe20000010204 */
[----:B------:R-:W-:Y:S01]  /*a420*/  @!P1 IMAD.SHL.U32 R4, R233, 0x2, RZ ;  /* 0x00000002e9049824 */ /* 0x000fe200078e00ff */
[----:B------:R-:W-:Y:S01]  /*a430*/  @!P2 SHF.L.U64.HI R11, R234, 0x1, R6 ;  /* 0x00000001ea0ba819 */ /* 0x000fe20000010206 */
[----:B------:R-:W-:-:S03]  /*a440*/  @!P3 IMAD.MOV.U32 R6, RZ, RZ, R5 ;  /* 0x000000ffff06b224 */ /* 0x000fc600078e0005 */
[----:B------:R-:W-:Y:S01]  /*a450*/  @!P1 IADD3 R10, P5, R8, R4, RZ ;  /* 0x00000004080a9210 */ /* 0x000fe20007fbe0ff */
[----:B------:R-:W-:Y:S02]  /*a460*/  @!P2 IMAD.X R15, R9, 0x1, R11, P4 ;  /* 0x00000001090fa824 */ /* 0x000fe400020e060b */
[----:B------:R-:W-:-:S04]  /*a470*/  @!P3 IMAD.WIDE R24, R200, 0x2, R6 ;  /* 0x00000002c818b825 */ /* 0x000fc800078e0206 */
[----:B------:R-:W-:Y:S01]  /*a480*/  @!P2 IMAD.X R13, R26, 0x1, R11, P6 ;  /* 0x000000011a0da824 */ /* 0x000fe200030e060b */
[-C--:B------:R-:W-:Y:S01]  /*a490*/  @!P0 IADD3 R6, P6, R8, R27.reuse, RZ ;  /* 0x0000001b08068210 */ /* 0x080fe20007fde0ff */
[----:B------:R1:W5:Y:S01]  /*a4a0*/  @!P3 LD.E.64 R76, desc[UR6][R24.64] ;  /* 0x00000006184cb980 */ /* 0x000362000c101b00 */
[----:B------:R-:W-:Y:S02]  /*a4b0*/  @!P1 IADD3.X R11, R9, R28, RZ, P5, !PT ;  /* 0x0000001c090b9210 */ /* 0x000fe40002ffe4ff */
[----:B------:R-:W-:Y:S01]  /*a4c0*/  @!P0 IADD3 R8, P5, R5, R27, RZ ;  /* 0x0000001b05088210 */ /* 0x000fe20007fbe0ff */
[----:B------:R1:W5:Y:S01]  /*a4d0*/  @!P2 LD.E.64 R70, desc[UR6][R14.64] ;  /* 0x000000060e46a980 */ /* 0x000362000c101b00 */
[----:B------:R-:W-:Y:S02]  /*a4e0*/  @!P0 SHF.L.U64.HI R27, R235, 0x1, R29 ;  /* 0x00000001eb1b8819 */ /* 0x000fe4000001021d */
[----:B------:R-:W-:Y:S01]  /*a4f0*/  @!P1 IADD3 R4, P4, R5, R4, RZ ;  /* 0x0000000405049210 */ /* 0x000fe20007f9e0ff */
[----:B------:R1:W5:Y:S02]  /*a500*/  @!P2 LD.E.64 R72, desc[UR6][R12.64] ;  /* 0x000000060c48a980 */ /* 0x000364000c101b00 */
[----:B------:R-:W-:-:S02]  /*a510*/  @!P0 IMAD.X R7, R9, 0x1, R27, P6 ;  /* 0x0000000109078824 */ /* 0x000fc400030e061b */
[C---:B------:R-:W-:Y:S01]  /*a520*/  @!P1 IMAD.X R5, R26.reuse, 0x1, R28, P4 ;  /* 0x000000011a059824 */ /* 0x040fe200020e061c */
[----:B------:R1:W5:Y:S01]  /*a530*/  @!P1 LD.E.64 R66, desc[UR6][R10.64] ;  /* 0x000000060a429980 */ /* 0x000362000c101b00 */
[----:B------:R-:W-:-:S03]  /*a540*/  @!P0 IMAD.X R9, R26, 0x1, R27, P5 ;  /* 0x000000011a098824 */ /* 0x000fc600028e061b */
[----:B------:R1:W5:Y:S04]  /*a550*/  @!P1 LD.E.64 R68, desc[UR6][R4.64] ;  /* 0x0000000604449980 */ /* 0x000368000c101b00 */
[----:B------:R1:W5:Y:S04]  /*a560*/  @!P0 LD.E.64 R62, desc[UR6][R6.64] ;  /* 0x00000006063e8980 */ /* 0x000368000c101b00 */
[----:B------:R1:W5:Y:S02]  /*a570*/  @!P0 LD.E.64 R64, desc[UR6][R8.64] ;  /* 0x0000000608408980 */ /* 0x000364000c101b00 */
.L_x_1647:
[----:B------:R-:W-:Y:S05]  /*a580*/  BSYNC B1 ;  /* 0x0000000000017941 */ /* 0x000fea0003800000 */
.L_x_1646:
[----:B-1---5:R-:W-:Y:S01]  /*a590*/  IMAD.MOV.U32 R4, RZ, RZ, R62 ;  /* 0x000000ffff047224 */ /* 0x022fe200078e003e */
[----:B------:R-:W-:Y:S01]  /*a5a0*/  MOV R7, R67 ;  /* 0x0000004300077202 */ /* 0x000fe20000000f00 */
[----:B----4-:R-:W-:Y:S01]  /*a5b0*/  IMAD.MOV.U32 R5, RZ, RZ, R63 ;  /* 0x000000ffff057224 */ /* 0x010fe200078e003f */
[----:B------:R-:W-:Y:S01]  /*a5c0*/  UMOV UR4, 0xffffffff ;  /* 0xffffffff00047882 */ /* 0x000fe20000000000 */
[----:B------:R-:W-:Y:S01]  /*a5d0*/  IMAD.MOV.U32 R6, RZ, RZ, R66 ;  /* 0x000000ffff067224 */ /* 0x000fe200078e0042 */
[----:B------:R-:W-:Y:S01]  /*a5e0*/  PRMT R108, R108, 0x5410, R4 ;  /* 0x000054106c6c7816 */ /* 0x000fe20000000004 */
        /* <DEDUP_REMOVED lines=13> */
[----:B------:R-:W-:-:S02]  /*a6c0*/  MOV R6, R68 ;  /* 0x0000004400067202 */ /* 0x000fc40000000f00 */
[----:B------:R-:W-:Y:S02]  /*a6d0*/  CS2R R58, SRZ ;  /* 0x00000000003a7805 */ /* 0x000fe4000001ff00 */
        /* <DEDUP_REMOVED lines=9> */
[----:B------:R-:W-:Y:S02]  /*a770*/  PRMT R95, R95, 0x5410, R6 ;  /* 0x000054105f5f7816 */ /* 0x000fe40000000006 */
[----:B------:R-:W-:Y:S01]  /*a780*/  PRMT R113, R113, 0x5410, R7 ;  /* 0x0000541071717816 */ /* 0x000fe20000000007 */
[----:B------:R-:W-:Y:S06]  /*a790*/  BRA.DIV UR4, `(.L_x_1648) ;  /* 0x00000246043c7947 */ /* 0x000fec000b800000 */
[----:B------:R1:W4:Y:S04]  /*a7a0*/  SHFL.IDX PT, R9, R32, 0x1, 0x181f ;  /* 0x00381f0020097f89 */ /* 0x00032800000e0000 */
[----:B--2---:R1:W2:Y:S04]  /*a7b0*/  SHFL.IDX PT, R8, R31, 0x1, 0x181f ;  /* 0x00381f001f087f89 */ /* 0x0042a800000e0000 */
[----:B---3--:R1:W3:Y:S04]  /*a7c0*/  SHFL.IDX PT, R26, R33, 0x1, 0x181f ;  /* 0x00381f00211a7f89 */ /* 0x0082e800000e0000 */
[----:B------:R1:W0:Y:S02]  /*a7d0*/  SHFL.IDX PT, R5, R30, 0x1, 0x181f ;  /* 0x00381f001e057f89 */ /* 0x00022400000e0000 */
.L_x_2035:
[----:B------:R-:W-:Y:S01]  /*a7e0*/  VIADD R4, R0, 0x20 ;  /* 0x0000002000047836 */ /* 0x000fe20000000000 */
        /* <DEDUP_REMOVED lines=10> */
[----:B------:R-:W3:Y:S01]  /*a890*/  LDL R7, [R1+0x74] ;  /* 0x0000740001077983 */ /* 0x000ee20000100800 */
[----:B------:R-:W-:-:S03]  /*a8a0*/  ULDC UR4, c[0x0][0x3f4] ;  /* 0x0000fd0000047ab9 */ /* 0x000fc60000000800 */
[----:B------:R-:W3:Y:S04]  /*a8b0*/  LDL R6, [R1+0x70] ;  /* 0x0000700001067983 */ /* 0x000ee80000100800 */
[----:B------:R-:W3:Y:S01]  /*a8c0*/  LDL R29, [R1+0x6c] ;  /* 0x00006c00011d7983 */ /* 0x000ee20000100800 */
[----:B------:R-:W-:Y:S02]  /*a8d0*/  ISETP.GE.AND P2, PT, R234, UR4, PT ;  /* 0x00000004ea007c0c */ /* 0x000fe4000bf46270 */
[----:B------:R-:W-:Y:S02]  /*a8e0*/  CS2R R58, SRZ ;  /* 0x00000000003a7805 */ /* 0x000fe4000001ff00 */
[----:B------:R-:W-:Y:S02]  /*a8f0*/  ISETP.GE.AND P1, PT, R233, UR4, PT ;  /* 0x00000004e9007c0c */ /* 0x000fe4000bf26270 */
[----:B------:R-:W-:-:S02]  /*a900*/  CS2R R60, SRZ ;  /* 0x00000000003c7805 */ /* 0x000fc4000001ff00 */
[----:B------:R-:W-:Y:S01]  /*a910*/  ISETP.GE.AND P0, PT, R235, UR4, PT ;  /* 0x00000004eb007c0c */ /* 0x000fe2000bf06270 */
[----:B------:R-:W-:Y:S01]  /*a920*/  ULDC.64 UR6, c[0x0][0x208] ;  /* 0x0000820000067ab9 */ /* 0x000fe20000000a00 */
[----:B------:R-:W-:-:S03]  /*a930*/  ISETP.GE.AND P3, PT, R200, UR4, PT ;  /* 0x00000004c8007c0c */ /* 0x000fc6000bf66270 */
[----:B------:R-:W-:-:S04]  /*a940*/  @!P2 SHF.L.U32 R12, R234, 0x1, RZ ;  /* 0x00000001ea0ca819 */ /* 0x000fc800000006ff */
[----:B------:R-:W-:Y:S01]  /*a950*/  @!P1 IMAD.SHL.U32 R4, R233, 0x2, RZ ;  /* 0x00000002e9049824 */ /* 0x000fe200078e00ff */
[----:B--2---:R-:W-:-:S03]  /*a960*/  @!P2 IADD3 R14, P4, R8, R12, RZ ;  /* 0x0000000c080ea210 */ /* 0x004fc60007f9e0ff */
[----:B------:R-:W-:Y:S01]  /*a970*/  @!P0 IMAD.SHL.U32 R28, R235, 0x2, RZ ;  /* 0x00000002eb1c8824 */ /* 0x000fe200078e00ff */
[----:B0-----:R-:W-:Y:S01]  /*a980*/  @!P2 IADD3 R12, P6, R5, R12, RZ ;  /* 0x0000000c050ca210 */ /* 0x001fe20007fde0ff */
[----:B----4-:R-:W-:Y:S01]  /*a990*/  @!P3 IMAD.WIDE R20, R200, 0x2, R8 ;  /* 0x00000002c814b825 */ /* 0x010fe200078e0208 */
[----:B------:R-:W-:Y:S02]  /*a9a0*/  @!P1 IADD3 R10, P5, R8, R4, RZ ;  /* 0x00000004080a9210 */ /* 0x000fe40007fbe0ff */
[----:B------:R-:W-:Y:S02]  /*a9b0*/  CS2R R56, SRZ ;  /* 0x0000000000387805 */ /* 0x000fe4000001ff00 */
[----:B------:R-:W-:Y:S02]  /*a9c0*/  CS2R R54, SRZ ;  /* 0x0000000000367805 */ /* 0x000fe4000001ff00 */
[----:B------:R-:W-:Y:S02]  /*a9d0*/  CS2R R52, SRZ ;  /* 0x0000000000347805 */ /* 0x000fe4000001ff00 */
[----:B------:R-:W-:-:S02]  /*a9e0*/  CS2R R50, SRZ ;  /* 0x0000000000327805 */ /* 0x000fc4000001ff00 */
[----:B------:R-:W-:Y:S02]  /*a9f0*/  CS2R R48, SRZ ;  /* 0x0000000000307805 */ /* 0x000fe4000001ff00 */
[----:B------:R-:W-:Y:S01]  /*aa00*/  CS2R R46, SRZ ;  /* 0x00000000002e7805 */ /* 0x000fe2000001ff00 */
[----:B------:R0:W5:Y:S01]  /*aa10*/  @!P3 LD.E.64 R58, desc[UR6][R20.64] ;  /* 0x00000006143ab980 */ /* 0x000162000c101b00 */
[----:B---3--:R-:W-:Y:S01]  /*aa20*/  @!P2 SHF.L.U64.HI R11, R234, 0x1, R7 ;  /* 0x00000001ea0ba819 */ /* 0x008fe20000010207 */
[----:B------:R-:W-:Y:S01]  /*aa30*/  @!P3 IMAD.MOV.U32 R7, RZ, RZ, R26 ;  /* 0x000000ffff07b224 */ /* 0x000fe200078e001a */
[----:B------:R-:W-:Y:S01]  /*aa40*/  @!P1 SHF.L.U64.HI R27, R233, 0x1, R6 ;  /* 0x00000001e91b9819 */ /* 0x000fe20000010206 */
[----:B------:R-:W-:Y:S02]  /*aa50*/  @!P3 IMAD.MOV.U32 R6, RZ, RZ, R5 ;  /* 0x000000ffff06b224 */ /* 0x000fe400078e0005 */
[----:B------:R-:W-:Y:S01]  /*aa60*/  @!P2 IMAD.X R15, R9, 0x1, R11, P4 ;  /* 0x00000001090fa824 */ /* 0x000fe200020e060b */
[----:B------:R-:W-:Y:S01]  /*aa70*/  @!P1 IADD3 R4, P4, R5, R4, RZ ;  /* 0x0000000405049210 */ /* 0x000fe20007f9e0ff */
[----:B------:R-:W-:-:S03]  /*aa80*/  @!P3 IMAD.WIDE R24, R200, 0x2, R6 ;  /* 0x00000002c818b825 */ /* 0x000fc600078e0206 */
[----:B------:R0:W5:Y:S01]  /*aa90*/  @!P2 LD.E.64 R56, desc[UR6][R14.64] ;  /* 0x000000060e38a980 */ /* 0x000162000c101b00 */
[----:B------:R-:W-:Y:S01]  /*aaa0*/  @!P2 IMAD.X R13, R26, 0x1, R11, P6 ;  /* 0x000000011a0da824 */ /* 0x000fe200030e060b */
[-C--:B------:R-:W-:Y:S02]  /*aab0*/  @!P0 IADD3 R6, P6, R8, R28.reuse, RZ ;  /* 0x0000001c08068210 */ /* 0x080fe40007fde0ff */
[----:B------:R-:W-:Y:S01]  /*aac0*/  @!P1 IADD3.X R11, R9, R27, RZ, P5, !PT ;  /* 0x0000001b090b9210 */ /* 0x000fe20002ffe4ff */
[----:B------:R0:W5:Y:S01]  /*aad0*/  @!P3 LD.E.64 R60, desc[UR6][R24.64] ;  /* 0x00000006183cb980 */ /* 0x000162000c101b00 */
[----:B------:R-:W-:Y:S02]  /*aae0*/  @!P0 IADD3 R8, P5, R5, R28, RZ ;  /* 0x0000001c05088210 */ /* 0x000fe40007fbe0ff */
[----:B------:R-:W-:Y:S01]  /*aaf0*/  @!P0 SHF.L.U64.HI R28, R235, 0x1, R29 ;  /* 0x00000001eb1c8819 */ /* 0x000fe2000001021d */
[C---:B------:R-:W-:Y:S01]  /*ab00*/  @!P1 IMAD.X R5, R26.reuse, 0x1, R27, P4 ;  /* 0x000000011a059824 */ /* 0x040fe200020e061b */
[----:B------:R0:W5:Y:S03]  /*ab10*/  @!P2 LD.E.64 R54, desc[UR6][R12.64] ;  /* 0x000000060c36a980 */ /* 0x000166000c101b00 */
[--C-:B------:R-:W-:Y:S01]  /*ab20*/  @!P0 IMAD.X R7, R9, 0x1, R28.reuse, P6 ;  /* 0x0000000109078824 */ /* 0x100fe200030e061c */
[----:B------:R0:W5:Y:S01]  /*ab30*/  @!P1 LD.E.64 R52, desc[UR6][R10.64] ;  /* 0x000000060a349980 */ /* 0x000162000c101b00 */
[----:B------:R-:W-:-:S03]  /*ab40*/  @!P0 IMAD.X R9, R26, 0x1, R28, P5 ;  /* 0x000000011a098824 */ /* 0x000fc600028e061c */
[----:B------:R0:W5:Y:S04]  /*ab50*/  @!P1 LD.E.64 R50, desc[UR6][R4.64] ;  /* 0x0000000604329980 */ /* 0x000168000c101b00 */
[----:B------:R0:W5:Y:S04]  /*ab60*/  @!P0 LD.E.64 R48, desc[UR6][R6.64] ;  /* 0x0000000606308980 */ /* 0x000168000c101b00 */
[----:B------:R0:W5:Y:S02]  /*ab70*/  @!P0 LD.E.64 R46, desc[UR6][R8.64] ;  /* 0x00000006082e8980 */ /* 0x000164000c101b00 */
.L_x_1650:
[----:B------:R-:W-:Y:S05]  /*ab80*/  BSYNC B1 ;  /* 0x0000000000017941 */ /* 0x000fea0003800000 */
.L_x_1649:
[----:B0----5:R-:W-:Y:S01]  /*ab90*/  IMAD.MOV.U32 R4, RZ, RZ, R58 ;  /* 0x000000ffff047224 */ /* 0x021fe200078e003a */
[----:B------:R-:W-:Y:S01]  /*aba0*/  MOV R7, R47 ;  /* 0x0000002f00077202 */ /* 0x000fe20000000f00 */
[----:B------:R-:W-:Y:S01]  /*abb0*/  IMAD.MOV.U32 R5, RZ, RZ, R59 ;  /* 0x000000ffff057224 */ /* 0x000fe200078e003b */
[----:B------:R-:W-:Y:S01]  /*abc0*/  UMOV UR4, 0xffffffff ;  /* 0xffffffff00047882 */ /* 0x000fe20000000000 */
[----:B------:R-:W-:-:S03]  /*abd0*/  IMAD.MOV.U32 R6, RZ, RZ, R46 ;  /* 0x000000ffff067224 */ /* 0x000fc600078e002e */
[----:B------:R-:W-:Y:S01]  /*abe0*/  PRMT R106, R4, 0x5410, R5 ;  /* 0x00005410046a7816 */ /* 0x000fe20000000005 */
[----:B------:R-:W-:Y:S01]  /*abf0*/  IMAD.MOV.U32 R4, RZ, RZ, R50 ;  /* 0x000000ffff047224 */ /* 0x000fe200078e0032 */
[----:B------:R-:W-:Y:S01]  /*ac00*/  PRMT R86, R7, 0x5410, R6 ;  /* 0x0000541007567816 */ /* 0x000fe20000000006 */
[----:B------:R-:W-:Y:S02]  /*ac10*/  IMAD.MOV.U32 R5, RZ, RZ, R51 ;  /* 0x000000ffff057224 */ /* 0x000fe400078e0033 */
[----:B------:R-:W-:Y:S02]  /*ac20*/  IMAD.MOV.U32 R6, RZ, RZ, R54 ;  /* 0x000000ffff067224 */ /* 0x000fe400078e0036 */
[----:B------:R-:W-:Y:S01]  /*ac30*/  IMAD.MOV.U32 R7, RZ, RZ, R55 ;  /* 0x000000ffff077224 */ /* 0x000fe200078e0037 */
[----:B------:R-:W-:Y:S01]  /*ac40*/  PRMT R96, R4, 0x5410, R5 ;  /* 0x0000541004607816 */ /* 0x000fe20000000005 */
[----:B------:R-:W-:Y:S02]  /*ac50*/  IMAD.MOV.U32 R4, RZ, RZ, R60 ;  /* 0x000000ffff047224 */ /* 0x000fe400078e003c */
[----:B------:R-:W-:Y:S01]  /*ac60*/  IMAD.MOV.U32 R5, RZ, RZ, R61 ;  /* 0x000000ffff057224 */ /* 0x000fe200078e003d */
[----:B------:R-:W-:Y:S01]  /*ac70*/  PRMT R104, R6, 0x5410, R7 ;  /* 0x0000541006687816 */ /* 0x000fe20000000007 */
[----:B------:R-:W-:Y:S01]  /*ac80*/  IMAD.MOV.U32 R7, RZ, RZ, R57 ;  /* 0x000000ffff077224 */ /* 0x000fe200078e0039 */
[----:B------:R-:W-:-:S02]  /*ac90*/  MOV R6, R56 ;  /* 0x0000003800067202 */ /* 0x000fc40000000f00 */
[----:B------:R-:W-:Y:S01]  /*aca0*/  PRMT R107, R4, 0x5410, R5 ;  /* 0x00005410046b7816 */ /* 0x000fe20000000005 */
[----:B------:R-:W-:Y:S01]  /*acb0*/  IMAD.MOV.U32 R4, RZ, RZ, R52 ;  /* 0x000000ffff047224 */ /* 0x000fe200078e0034 */
[----:B------:R-:W-:Y:S01]  /*acc0*/  PRMT R105, R6, 0x5410, R7 ;  /* 0x0000541006697816 */ /* 0x000fe20000000007 */
[----:B------:R-:W-:Y:S02]  /*acd0*/  IMAD.MOV.U32 R5, RZ, RZ, R53 ;  /* 0x000000ffff057224 */ /* 0x000fe400078e0035 */
[----:B------:R-:W-:Y:S02]  /*ace0*/  IMAD.MOV.U32 R6, RZ, RZ, R48 ;  /* 0x000000ffff067224 */ /* 0x000fe400078e0030 */
[----:B------:R-:W-:Y:S01]  /*acf0*/  IMAD.MOV.U32 R7, RZ, RZ, R49 ;  /* 0x000000ffff077224 */ /* 0x000fe200078e0031 */
[----:B------:R-:W-:-:S04]  /*ad00*/  PRMT R97, R4, 0x5410, R5 ;  /* 0x0000541004617816 */ /* 0x000fc80000000005 */
[----:B------:R-:W-:Y:S01]  /*ad10*/  PRMT R87, R6, 0x5410, R7 ;  /* 0x0000541006577816 */ /* 0x000fe20000000007 */
[----:B------:R-:W-:Y:S06]  /*ad20*/  BRA.DIV UR4, `(.L_x_1651) ;  /* 0x00000242044c7947 */ /* 0x000fec000b800000 */
[----:B----4-:R0:W4:Y:S04]  /*ad30*/  SHFL.IDX PT, R9, R32, 0x2, 0x181f ;  /* 0x00581f0020097f89 */ /* 0x01012800000e0000 */
[----:B--2---:R0:W2:Y:S04]  /*ad40*/  SHFL.IDX PT, R8, R31, 0x2, 0x181f ;  /* 0x00581f001f087f89 */ /* 0x0040a800000e0000 */
[----:B------:R0:W0:Y:S04]  /*ad50*/  SHFL.IDX PT, R78, R33, 0x2, 0x181f ;  /* 0x00581f00214e7f89 */ /* 0x00002800000e0000 */
[----:B------:R0:W0:Y:S02]  /*ad60*/  SHFL.IDX PT, R5, R30, 0x2, 0x181f ;  /* 0x00581f001e057f89 */ /* 0x00002400000e0000 */
.L_x_2041:
        /* <DEDUP_REMOVED lines=10> */
[----:B---3--:R-:W-:-:S03]  /*ae10*/  CS2R R26, SRZ ;  /* 0x00000000001a7805 */ /* 0x008fc6000001ff00 */
        /* <DEDUP_REMOVED lines=43> */
[----:B------:R-:W-:Y:S01]  /*b0d0*/  @!P0 IMAD.X R9, R78, 0x1, R27, P5 ;  /* 0x000000014e098824 */ /* 0x000fe200028e061b */
[----:B------:R-:W-:-:S02]  /*b0e0*/  CS2R R26, SRZ ;  /* 0x00000000001a7805 */ /* 0x000fc4000001ff00 */
[----:B------:R0:W5:Y:S04]  /*b0f0*/  @!P1 LD.E.64 R34, desc[UR6][R4.64] ;  /* 0x0000000604229980 */ /* 0x000168000c101b00 */
[----:B------:R0:W5:Y:S04]  /*b100*/  @!P0 LD.E.64 R26, desc[UR6][R6.64] ;  /* 0x00000006061a8980 */ /* 0x000168000c101b00 */
[----:B------:R0:W5:Y:S02]  /*b110*/  @!P0 LD.E.64 R28, desc[UR6][R8.64] ;  /* 0x00000006081c8980 */ /* 0x000164000c101b00 */
.L_x_1653:
[----:B------:R-:W-:Y:S05]  /*b120*/  BSYNC B1 ;  /* 0x0000000000017941 */ /* 0x000fea0003800000 */
.L_x_1652:
        /* <DEDUP_REMOVED lines=23> */
[----:B------:R-:W-:-:S02]  /*b2a0*/  PRMT R82, R4, 0x5410, R5 ;  /* 0x0000541004527816 */ /* 0x000fc40000000005 */
[----:B------:R-:W-:Y:S02]  /*b2b0*/  CS2R R4, SRZ ;  /* 0x0000000000047805 */ /* 0x000fe4000001ff00 */
[----:B------:R-:W-:Y:S01]  /*b2c0*/  PRMT R85, R7, 0x5410, R6 ;  /* 0x0000541007557816 */ /* 0x000fe20000000006 */
[----:B------:R-:W-:Y:S06]  /*b2d0*/  BRA.DIV UR4, `(.L_x_1654) ;  /* 0x0000023e04547947 */ /* 0x000fec000b800000 */
[----:B------:R0:W3:Y:S04]  /*b2e0*/  SHFL.IDX PT, R79, R32, 0x3, 0x181f ;  /* 0x00781f00204f7f89 */ /* 0x0000e800000e0000 */
[----:B----4-:R0:W4:Y:S04]  /*b2f0*/  SHFL.IDX PT, R9, R31, 0x3, 0x181f ;  /* 0x00781f001f097f89 */ /* 0x01012800000e0000 */
[----:B------:R0:W0:Y:S04]  /*b300*/  SHFL.IDX PT, R80, R33, 0x3, 0x181f ;  /* 0x00781f0021507f89 */ /* 0x00002800000e0000 */
[----:B------:R0:W0:Y:S02]  /*b310*/  SHFL.IDX PT, R78, R30, 0x3, 0x181f ;  /* 0x00781f001e4e7f89 */ /* 0x00002400000e0000 */
.L_x_2047:
[----:B------:R-:W5:Y:S01]  /*b320*/  LDL R6, [R1+0x54] ;  /* 0x0000540001067983 */ /* 0x000f620000100800 */
[----:B------:R-:W-:Y:S01]  /*b330*/  VIADD R0, R0, 0x60 ;  /* 0x0000006000007836 */ /* 0x000fe20000000000 */
[----:B------:R-:W-:Y:S01]  /*b340*/  BSSY B1, `(.L_x_1655) ;  /* 0x000003f000017945 */ /* 0x000fe20003800000 */
[----:B------:R-:W-:Y:S02]  /*b350*/  CS2R R12, SRZ ;  /* 0x00000000000c7805 */ /* 0x000fe4000001ff00 */
[----:B------:R-:W-:Y:S02]  /*b360*/  CS2R R20, SRZ ;  /* 0x0000000000147805 */ /* 0x000fe4000001ff00 */
[----:B01----:R-:W-:Y:S02]  /*b370*/  CS2R R30, SRZ ;  /* 0x00000000001e7805 */ /* 0x003fe4000001ff00 */
[----:B------:R-:W-:Y:S02]  /*b380*/  ISETP.GE.AND P0, PT, R0, R3, PT ;  /* 0x000000030000720c */ /* 0x000fe40003f06270 */
[----:B------:R-:W-:-:S02]  /*b390*/  CS2R R32, SRZ ;  /* 0x0000000000207805 */ /* 0x000fc4000001ff00 */
[----:B------:R-:W-:Y:S02]  /*b3a0*/  CS2R R24, SRZ ;  /* 0x0000000000187805 */ /* 0x000fe4000001ff00 */
[----:B------:R-:W-:Y:S02]  /*b3b0*/  CS2R R14, SRZ ;  /* 0x00000000000e7805 */ /* 0x000fe4000001ff00 */
[----:B-----5:R-:W-:-:S04]  /*b3c0*/  LEA.HI R81, R6, R6, RZ, 0x1 ;  /* 0x0000000606517211 */ /* 0x020fc800078f08ff */
[----:B------:R-:W-:-:S04]  /*b3d0*/  LOP3.LUT R81, R81, 0xfffffffe, RZ, 0xc0, !PT ;  /* 0xfffffffe51517812 */ /* 0x000fc800078ec0ff */
[----:B------:R-:W-:Y:S02]  /*b3e0*/  IADD3 R81, R6, -R81, RZ ;  /* 0x8000005106517210 */ /* 0x000fe40007ffe0ff */
[----:B------:R-:W-:Y:S02]  /*b3f0*/  CS2R R6, SRZ ;  /* 0x0000000000067805 */ /* 0x000fe4000001ff00 */
[----:B------:R-:W-:Y:S01]  /*b400*/  SHF.L.U32 R81, R81, 0x1f, RZ ;  /* 0x0000001f51517819 */ /* 0x000fe200000006ff */
[----:B------:R-:W-:Y:S06]  /*b410*/  @P0 BRA `(.L_x_1656) ;  /* 0x0000000000c40947 */ /* 0x000fec0003800000 */
[----:B--2---:R-:W2:Y:S01]  /*b420*/  LDL R8, [R1+0x70] ;  /* 0x0000700001087983 */ /* 0x004ea20000100800 */
[----:B------:R-:W-:-:S03]  /*b430*/  ULDC UR4, c[0x0][0x3f4] ;  /* 0x0000fd0000047ab9 */ /* 0x000fc60000000800 */
[----:B------:R-:W2:Y:S04]  /*b440*/  LDL R10, [R1+0x74] ;  /* 0x00007400010a7983 */ /* 0x000ea80000100800 */
[----:B------:R-:W2:Y:S01]  /*b450*/  LDL R91, [R1+0x6c] ;  /* 0x00006c00015b7983 */ /* 0x000ea20000100800 */
[----:B------:R-:W-:Y:S02]  /*b460*/  ISETP.GE.AND P2, PT, R234, UR4, PT ;  /* 0x00000004ea007c0c */ /* 0x000fe4000bf46270 */
[----:B------:R-:W-:Y:S02]  /*b470*/  ISETP.GE.AND P1, PT, R233, UR4, PT ;  /* 0x00000004e9007c0c */ /* 0x000fe4000bf26270 */
[----:B------:R-:W-:Y:S02]  /*b480*/  ISETP.GE.AND P3, PT, R200, UR4, PT ;  /* 0x00000004c8007c0c */ /* 0x000fe4000bf66270 */
[----:B------:R-:W-:-:S02]  /*b490*/  ISETP.GE.AND P0, PT, R235, UR4, PT ;  /* 0x00000004eb007c0c */ /* 0x000fc4000bf06270 */
[----:B------:R-:W-:-:S05]  /*b4a0*/  CS2R R32, SRZ ;  /* 0x0000000000207805 */ /* 0x000fca000001ff00 */
[----:B------:R-:W-:-:S04]  /*b4b0*/  @!P2 IMAD.SHL.U32 R6, R234, 0x2, RZ ;  /* 0x00000002ea06a824 */ /* 0x000fc800078e00ff */
[----:B----4-:R-:W-:Y:S02]  /*b4c0*/  @!P3 IMAD.MOV.U32 R14, RZ, RZ, R9 ;  /* 0x000000ffff0eb224 */ /* 0x010fe400078e0009 */
[----:B---3--:R-:W-:Y:S01]  /*b4d0*/  @!P3 IMAD.MOV.U32 R15, RZ, RZ, R79 ;  /* 0x000000ffff0fb224 */ /* 0x008fe200078e004f */
[----:B------:R-:W-:Y:S01]  /*b4e0*/  @!P2 IADD3 R12, P4, R9, R6, RZ ;  /* 0x00000006090ca210 */ /* 0x000fe20007f9e0ff */
[----:B------:R-:W-:Y:S01]  /*b4f0*/  @!P0 IMAD.SHL.U32 R24, R235, 0x2, RZ ;  /* 0x00000002eb188824 */ /* 0x000fe200078e00ff */
[----:B------:R-:W-:Y:S01]  /*b500*/  @!P3 MOV R11, R80 ;  /* 0x00000050000bb202 */ /* 0x000fe20000000f00 */
[----:B------:R-:W-:Y:S01]  /*b510*/  @!P3 IMAD.WIDE R14, R200, 0x2, R14 ;  /* 0x00000002c80eb825 */ /* 0x000fe200078e020e */
[----:B------:R-:W-:Y:S01]  /*b520*/  @!P2 IADD3 R6, P6, R78, R6, RZ ;  /* 0x000000064e06a210 */ /* 0x000fe20007fde0ff */
[----:B------:R-:W-:Y:S01]  /*b530*/  ULDC.64 UR6, c[0x0][0x208] ;  /* 0x0000820000067ab9 */ /* 0x000fe20000000a00 */
[----:B------:R-:W-:Y:S02]  /*b540*/  CS2R R30, SRZ ;  /* 0x00000000001e7805 */ /* 0x000fe4000001ff00 */
[----:B------:R0:W5:Y:S01]  /*b550*/  @!P3 LD.E.64 R32, desc[UR6][R14.64] ;  /* 0x000000060e20b980 */ /* 0x000162000c101b00 */
[C---:B--2---:R-:W-:Y:S01]  /*b560*/  @!P1 SHF.L.U64.HI R0, R233.reuse, 0x1, R8 ;  /* 0x00000001e9009819 */ /* 0x044fe20000010208 */
[----:B------:R-:W-:Y:S01]  /*b570*/  @!P1 IMAD.SHL.U32 R8, R233, 0x2, RZ ;  /* 0x00000002e9089824 */ /* 0x000fe200078e00ff */
[----:B------:R-:W-:Y:S01]  /*b580*/  @!P2 SHF.L.U64.HI R5, R234, 0x1, R10 ;  /* 0x00000001ea05a819 */ /* 0x000fe2000001020a */
[----:B------:R-:W-:-:S03]  /*b590*/  @!P3 IMAD.MOV.U32 R10, RZ, RZ, R78 ;  /* 0x000000ffff0ab224 */ /* 0x000fc600078e004e */
[-C--:B------:R-:W-:Y:S02]  /*b5a0*/  @!P1 IADD3 R4, P5, R9, R8.reuse, RZ ;  /* 0x0000000809049210 */ /* 0x080fe40007fbe0ff */
[----:B0-----:R-:W-:Y:S01]  /*b5b0*/  @!P0 SHF.L.U64.HI R14, R235, 0x1, R91 ;  /* 0x00000001eb0e8819 */ /* 0x001fe2000001025b */
[----:B------:R-:W-:Y:S01]  /*b5c0*/  @!P2 IMAD.X R13, R79, 0x1, R5, P4 ;  /* 0x000000014f0da824 */ /* 0x000fe200020e0605 */
[----:B------:R-:W-:Y:S01]  /*b5d0*/  @!P1 IADD3 R8, P4, R78, R8, RZ ;  /* 0x000000084e089210 */ /* 0x000fe20007f9e0ff */
[----:B------:R-:W-:-:S04]  /*b5e0*/  @!P3 IMAD.WIDE R20, R200, 0x2, R10 ;  /* 0x00000002c814b825 */ /* 0x000fc800078e020a */
[----:B------:R-:W-:Y:S01]  /*b5f0*/  @!P2 IMAD.X R7, R80, 0x1, R5, P6 ;  /* 0x000000015007a824 */ /* 0x000fe200030e0605 */
[-C--:B------:R-:W-:Y:S01]  /*b600*/  @!P0 IADD3 R10, P6, R9, R24.reuse, RZ ;  /* 0x00000018090a8210 */ /* 0x080fe20007fde0ff */
[C---:B------:R-:W-:Y:S01]  /*b610*/  @!P1 IMAD.X R5, R79.reuse, 0x1, R0, P5 ;  /* 0x000000014f059824 */ /* 0x040fe200028e0600 */
[----:B------:R-:W-:Y:S01]  /*b620*/  @!P0 IADD3 R78, P5, R78, R24, RZ ;  /* 0x000000184e4e8210 */ /* 0x000fe20007fbe0ff */
[----:B------:R0:W5:Y:S02]  /*b630*/  @!P3 LD.E.64 R30, desc[UR6][R20.64] ;  /* 0x00000006141eb980 */ /* 0x000164000c101b00 */
[--C-:B------:R-:W-:Y:S01]  /*b640*/  @!P0 IMAD.X R11, R79, 0x1, R14.reuse, P6 ;  /* 0x000000014f0b8824 */ /* 0x100fe200030e060e */
[----:B------:R-:W-:Y:S01]  /*b650*/  CS2R R24, SRZ ;  /* 0x0000000000187805 */ /* 0x000fe2000001ff00 */
[C---:B------:R-:W-:Y:S01]  /*b660*/  @!P0 IMAD.X R79, R80.reuse, 0x1, R14, P5 ;  /* 0x00000001504f8824 */ /* 0x040fe200028e060e */
[----:B------:R-:W-:Y:S01]  /*b670*/  CS2R R14, SRZ ;  /* 0x00000000000e7805 */ /* 0x000fe2000001ff00 */
[----:B------:R-:W-:-:S03]  /*b680*/  @!P1 IMAD.X R9, R80, 0x1, R0, P4 ;  /* 0x0000000150099824 */ /* 0x000fc600020e0600 */
[----:B------:R1:W5:Y:S01]  /*b690*/  @!P2 LD.E.64 R24, desc[UR6][R12.64] ;  /* 0x000000060c18a980 */ /* 0x000362000c101b00 */
[----:B0-----:R-:W-:-:S03]  /*b6a0*/  CS2R R20, SRZ ;  /* 0x0000000000147805 */ /* 0x001fc6000001ff00 */
[----:B------:R0:W5:Y:S04]  /*b6b0*/  @!P1 LD.E.64 R14, desc[UR6][R4.64] ;  /* 0x00000006040e9980 */ /* 0x000168000c101b00 */
[----:B------:R2:W5:Y:S01]  /*b6c0*/  @!P2 LD.E.64 R20, desc[UR6][R6.64] ;  /* 0x000000060614a980 */ /* 0x000562000c101b00 */
[----:B-1----:R-:W-:Y:S02]  /*b6d0*/  CS2R R12, SRZ ;  /* 0x00000000000c7805 */ /* 0x002fe4000001ff00 */
[----:B0-----:R-:W-:-:S04]  /*b6e0*/  CS2R R4, SRZ ;  /* 0x0000000000047805 */ /* 0x001fc8000001ff00 */
[----:B------:R0:W5:Y:S01]  /*b6f0*/  @!P1 LD.E.64 R12, desc[UR6][R8.64] ;  /* 0x00000006080c9980 */ /* 0x000162000c101b00 */
[----:B--2---:R-:W-:-:S03]  /*b700*/  CS2R R6, SRZ ;  /* 0x0000000000067805 */ /* 0x004fc6000001ff00 */
[----:B------:R0:W5:Y:S04]  /*b710*/  @!P0 LD.E.64 R4, desc[UR6][R78.64] ;  /* 0x000000064e048980 */ /* 0x000168000c101b00 */
[----:B------:R0:W5:Y:S02]  /*b720*/  @!P0 LD.E.64 R6, desc[UR6][R10.64] ;  /* 0x000000060a068980 */ /* 0x000164000c101b00 */
.L_x_1656:
[----:B------:R-:W-:Y:S05]  /*b730*/  BSYNC B1 ;  /* 0x0000000000017941 */ /* 0x000fea0003800000 */
.L_x_1655:
[----:B------:R-:W1:Y:S01]  /*b740*/  SYNCS.PHASECHK.TRANS64.TRYWAIT P0, [R16+URZ+0x30800], R81 ;  /* 0x03080051100075a7 */ /* 0x000e62000800017f */
[----:B0-2--5:R-:W-:Y:S01]  /*b750*/  IMAD.MOV.U32 R8, RZ, RZ, R12 ;  /* 0x000000ffff087224 */ /* 0x025fe200078e000c */
[----:B------:R-:W-:Y:S01]  /*b760*/  MOV R10, R4 ;  /* 0x00000004000a7202 */ /* 0x000fe20000000f00 */
[----:B------:R-:W-:Y:S01]  /*b770*/  IMAD.MOV.U32 R0, RZ, RZ, R13 ;  /* 0x000000ffff007224 */ /* 0x000fe200078e000d */
[----:B------:R-:W-:Y:S01]  /*b780*/  BSSY B1, `(.L_x_1657) ;  /* 0x0000015000017945 */ /* 0x000fe20003800000 */
[----:B----4-:R-:W-:-:S03]  /*b790*/  IMAD.MOV.U32 R9, RZ, RZ, R5 ;  /* 0x000000ffff097224 */ /* 0x010fc600078e0005 */
[----:B---3--:R-:W-:Y:S01]  /*b7a0*/  PRMT R79, R8, 0x5410, R0 ;  /* 0x00005410084f7816 */ /* 0x008fe20000000000 */
[----:B------:R-:W-:Y:S01]  /*b7b0*/  IMAD.MOV.U32 R8, RZ, RZ, R30 ;  /* 0x000000ffff087224 */ /* 0x000fe200078e001e */
[----:B------:R-:W-:Y:S02]  /*b7c0*/  MOV R0, R31 ;  /* 0x0000001f00007202 */ /* 0x000fe40000000f00 */
[----:B------:R-:W-:Y:S01]  /*b7d0*/  PRMT R78, R9, 0x5410, R10 ;  /* 0x00005410094e7816 */ /* 0x000fe2000000000a */
[----:B------:R-:W-:Y:S01]  /*b7e0*/  IMAD.MOV.U32 R10, RZ, RZ, R20 ;  /* 0x000000ffff0a7224 */ /* 0x000fe200078e0014 */
[----:B------:R-:W-:Y:S01]  /*b7f0*/  PRMT R102, R8, 0x5410, R0 ;  /* 0x0000541008667816 */ /* 0x000fe20000000000 */
[----:B------:R-:W-:Y:S02]  /*b800*/  IMAD.MOV.U32 R8, RZ, RZ, R24 ;  /* 0x000000ffff087224 */ /* 0x000fe400078e0018 */
[----:B------:R-:W-:Y:S02]  /*b810*/  IMAD.MOV.U32 R0, RZ, RZ, R25 ;  /* 0x000000ffff007224 */ /* 0x000fe400078e0019 */
[----:B------:R-:W-:-:S03]  /*b820*/  IMAD.MOV.U32 R9, RZ, RZ, R21 ;  /* 0x000000ffff097224 */ /* 0x000fc600078e0015 */
[----:B------:R-:W-:Y:S01]  /*b830*/  PRMT R92, R8, 0x5410, R0 ;  /* 0x00005410085c7816 */ /* 0x000fe20000000000 */
[----:B------:R-:W-:Y:S01]  /*b840*/  IMAD.MOV.U32 R8, RZ, RZ, R14 ;  /* 0x000000ffff087224 */ /* 0x000fe200078e000e */
[----:B------:R-:W-:Y:S01]  /*b850*/  PRMT R91, R10, 0x5410, R9 ;  /* 0x000054100a5b7816 */ /* 0x000fe20000000009 */
[----:B------:R-:W-:Y:S02]  /*b860*/  IMAD.MOV.U32 R0, RZ, RZ, R15 ;  /* 0x000000ffff007224 */ /* 0x000fe400078e000f */
[----:B------:R-:W-:Y:S02]  /*b870*/  IMAD.MOV.U32 R10, RZ, RZ, R32 ;  /* 0x000000ffff0a7224 */ /* 0x000fe400078e0020 */
[----:B------:R-:W-:Y:S01]  /*b880*/  IMAD.MOV.U32 R9, RZ, RZ, R33 ;  /* 0x000000ffff097224 */ /* 0x000fe200078e0021 */
[----:B------:R-:W-:Y:S02]  /*b890*/  PRMT R80, R8, 0x5410, R0 ;  /* 0x0000541008507816 */ /* 0x000fe40000000000 */
[----:B------:R-:W-:-:S02]  /*b8a0*/  VIADDMNMX R0, R3, -R90, 0x80, PT ;  /* 0x0000008003007446 */ /* 0x000fc4000380095a */
[----:B------:R-:W-:Y:S01]  /*b8b0*/  PRMT R103, R10, 0x5410, R9 ;  /* 0x000054100a677816 */ /* 0x000fe20000000009 */
[----:B-1----:R-:W-:Y:S06]  /*b8c0*/  @!P0 BRA `(.L_x_1658) ;  /* 0x00000238004c8947 */ /* 0x002fec0003800000 */
.L_x_2048:
[----:B------:R-:W-:Y:S05]  /*b8d0*/  BSYNC B1 ;  /* 0x0000000000017941 */ /* 0x000fea0003800000 */
.L_x_1657:
[----:B------:R-:W-:Y:S01]  /*b8e0*/  ISETP.GE.AND P0, PT, R23, R0, PT ;  /* 0x000000001700720c */ /* 0x000fe20003f06270 */
[----:B------:R-:W-:Y:S01]  /*b8f0*/  IMAD.MOV.U32 R8, RZ, RZ, R7 ;  /* 0x000000ffff087224 */ /* 0x000fe200078e0007 */
[----:B------:R-:W-:Y:S01]  /*b900*/  MOV R3, R6 ;  /* 0x0000000600037202 */ /* 0x000fe20000000f00 */
[----:B------:R-:W-:Y:S03]  /*b910*/  BSSY B1, `(.L_x_1659) ;  /* 0x00000bb000017945 */ /* 0x000fe60003800000 */
[----:B------:R-:W-:-:S07]  /*b920*/  PRMT R3, R3, 0x5410, R8 ;  /* 0x0000541003037816 */ /* 0x000fce0000000008 */
[----:B------:R-:W-:Y:S05]  /*b930*/  @P0 BRA `(.L_x_1660) ;  /* 0x0000000800e00947 */ /* 0x000fea0003800000 */
[----:B------:R1:W5:Y:S01]  /*b940*/  LDL R114, [R1+0x30] ;  /* 0x0000300001727983 */ /* 0x0003620000100800 */
[----:B------:R-:W2:Y:S01]  /*b950*/  LDC R8, c[0x0][0x3f4] ;  /* 0x0000fd00ff087b82 */ /* 0x000ea20000000800 */
[----:B------:R-:W-:Y:S01]  /*b960*/  BSSY B2, `(.L_x_1661) ;  /* 0x0000030000027945 */ /* 0x000fe20003800000 */
[-C--:B--2---:R-:W-:Y:S02]  /*b970*/  ISETP.GE.AND P0, PT, R200, R8.reuse, PT ;  /* 0x00000008c800720c */ /* 0x084fe40003f06270 */
[-C--:B------:R-:W-:Y:S02]  /*b980*/  ISETP.GE.AND P1, PT, R234, R8.reuse, PT ;  /* 0x00000008ea00720c */ /* 0x080fe40003f26270 */
[-C--:B------:R-:W-:Y:S02]  /*b990*/  ISETP.GE.AND P2, PT, R233, R8.reuse, PT ;  /* 0x00000008e900720c */ /* 0x080fe40003f46270 */
[----:B------:R-:W-:-:S07]  /*b9a0*/  ISETP.GE.AND P3, PT, R235, R8, PT ;  /* 0x00000008eb00720c */ /* 0x000fce0003f66270 */
[----:B-1----:R-:W-:Y:S06]  /*b9b0*/  @P0 BRA `(.L_x_1662) ;  /* 0x0000000000a80947 */ /* 0x002fec0003800000 */
[----:B-----5:R-:W1:Y:S01]  /*b9c0*/  LDS.128 R8, [R114] ;  /* 0x0000000072087984 */ /* 0x020e620000000c00 */
[----:B0-----:R-:W-:Y:S02]  /*b9d0*/  SHF.R.U32.HI R81, RZ, 0x10, R77 ;  /* 0x00000010ff517819 */ /* 0x001fe4000001164d */
[--C-:B------:R-:W-:Y:S02]  /*b9e0*/  SHF.R.U32.HI R93, RZ, 0x10, R75.reuse ;  /* 0x00000010ff5d7819 */ /* 0x100fe4000001164b */
[----:B------:R-:W-:Y:S01]  /*b9f0*/  SHF.R.U64 R74, R74, 0x10, R75 ;  /* 0x000000104a4a7819 */ /* 0x000fe2000000124b */
[----:B------:R-:W-:Y:S01]  /*ba00*/  HADD2.F32 R81, -RZ, R81.H0_H0 ;  /* 0x20000051ff517230 */ /* 0x000fe20000004100 */
[----:B------:R-:W-:Y:S01]  /*ba10*/  SHF.R.U64 R76, R76, 0x10, R77 ;  /* 0x000000104c4c7819 */ /* 0x000fe2000000124d */
[----:B------:R-:W-:Y:S02]  /*ba20*/  HADD2.F32 R93, -RZ, R93.H0_H0 ;  /* 0x2000005dff5d7230 */ /* 0x000fe40000004100 */
[----:B------:R-:W-:-:S02]  /*ba30*/  HADD2.F32 R75, -RZ, R113.H1_H1 ;  /* 0x30000071ff4b7230 */ /* 0x000fc40000004100 */
[----:B------:R-:W-:Y:S02]  /*ba40*/  HADD2.F32 R77, -RZ, R113.H0_H0 ;  /* 0x20000071ff4d7230 */ /* 0x000fe40000004100 */
[----:B------:R-:W-:Y:S02]  /*ba50*/  HADD2.F32 R76, -RZ, R76.H0_H0 ;  /* 0x2000004cff4c7230 */ /* 0x000fe40000004100 */
[----:B------:R-:W-:Y:S02]  /*ba60*/  HADD2.F32 R74, -RZ, R74.H0_H0 ;  /* 0x2000004aff4a7230 */ /* 0x000fe40000004100 */
[--C-:B-1----:R-:W-:Y:S02]  /*ba70*/  HADD2.F32 R94, -RZ, R11.reuse.H1_H1 ;  /* 0x3000000bff5e7230 */ /* 0x102fe40000004100 */
[----:B------:R-:W-:-:S03]  /*ba80*/  HADD2.F32 R90, -RZ, R11.H0_H0 ;  /* 0x2000000bff5a7230 */ /* 0x000fc60000004100 */
[C---:B------:R-:W-:Y:S01]  /*ba90*/  FMUL.FTZ R11, R94.reuse, R81 ;  /* 0x000000515e0b7220 */ /* 0x040fe20000410000 */
[----:B------:R-:W-:-:S03]  /*baa0*/  FMUL.FTZ R94, R94, R93 ;  /* 0x0000005d5e5e7220 */ /* 0x000fc60000410000 */
[C---:B------:R-:W-:Y:S01]  /*bab0*/  FFMA.FTZ R11, R90.reuse, R93, -R11 ;  /* 0x0000005d5a0b7223 */ /* 0x040fe2000001080b */
[----:B------:R-:W-:Y:S01]  /*bac0*/  FFMA.FTZ R81, R90, R81, R94 ;  /* 0x000000515a517223 */ /* 0x000fe2000001005e */
[--C-:B------:R-:W-:Y:S02]  /*bad0*/  HADD2.F32 R90, -RZ, R95.reuse.H1_H1 ;  /* 0x3000005fff5a7230 */ /* 0x100fe40000004100 */
[--C-:B------:R-:W-:Y:S02]  /*bae0*/  HADD2.F32 R94, -RZ, R8.reuse.H1_H1 ;  /* 0x30000008ff5e7230 */ /* 0x100fe40000004100 */
[----:B------:R-:W-:Y:S01]  /*baf0*/  HADD2.F32 R93, -RZ, R95.H0_H0 ;  /* 0x2000005fff5d7230 */ /* 0x000fe20000004100 */
[----:B------:R-:W-:Y:S01]  /*bb00*/  F2FP.F16.F32.PACK_AB R11, R81, R11 ;  /* 0x0000000b510b723e */ /* 0x000fe200000000ff */
[----:B------:R-:W-:Y:S02]  /*bb10*/  HADD2.F32 R8, -RZ, R8.H0_H0 ;  /* 0x20000008ff087230 */ /* 0x000fe40000004100 */
[C---:B------:R-:W-:Y:S01]  /*bb20*/  FMUL.FTZ R95, R94.reuse, R90 ;  /* 0x0000005a5e5f7220 */ /* 0x040fe20000410000 */
[----:B------:R-:W-:-:S03]  /*bb30*/  FMUL.FTZ R94, R94, R93 ;  /* 0x0000005d5e5e7220 */ /* 0x000fc60000410000 */
[C---:B------:R-:W-:Y:S01]  /*bb40*/  FFMA.FTZ R95, R8.reuse, R93, -R95 ;  /* 0x0000005d085f7223 */ /* 0x040fe2000001085f */
[----:B------:R-:W-:Y:S01]  /*bb50*/  FFMA.FTZ R8, R8, R90, R94 ;  /* 0x0000005a08087223 */ /* 0x000fe2000001005e */
[--C-:B------:R-:W-:Y:S02]  /*bb60*/  HADD2.F32 R90, -RZ, R10.reuse.H1_H1 ;  /* 0x3000000aff5a7230 */ /* 0x100fe40000004100 */
[----:B------:R-:W-:Y:S02]  /*bb70*/  HADD2.F32 R10, -RZ, R10.H0_H0 ;  /* 0x2000000aff0a7230 */ /* 0x000fe40000004100 */
[----:B------:R-:W-:Y:S01]  /*bb80*/  F2FP.F16.F32.PACK_AB R8, R8, R95 ;  /* 0x0000005f0808723e */ /* 0x000fe200000000ff */
        /* <DEDUP_REMOVED lines=10> */
[----:B------:R-:W-:-:S05]  /*bc30*/  FFMA.FTZ R9, R9, R76, R75 ;  /* 0x0000004c09097223 */ /* 0x000fca000001004b */
[----:B------:R-:W-:-:S05]  /*bc40*/  F2FP.F16.F32.PACK_AB R9, R9, R74 ;  /* 0x0000004a0909723e */ /* 0x000fca00000000ff */
[----:B------:R1:W-:Y:S02]  /*bc50*/  STS.128 [R114], R8 ;  /* 0x0000000872007388 */ /* 0x0003e40000000c00 */
.L_x_1662:
[----:B------:R-:W-:Y:S05]  /*bc60*/  BSYNC B2 ;  /* 0x0000000000027941 */ /* 0x000fea0003800000 */
.L_x_1661:
[----:B------:R-:W-:Y:S04]  /*bc70*/  BSSY B2, `(.L_x_1663) ;  /* 0x000002c000027945 */ /* 0x000fe80003800000 */
[----:B------:R-:W-:Y:S05]  /*bc80*/  @P1 BRA `(.L_x_1664) ;  /* 0x0000000000a81947 */ /* 0x000fea0003800000 */
[----:B-1---5:R-:W1:Y:S01]  /*bc90*/  LDS.128 R8, [R114+0x4000] ;  /* 0x0040000072087984 */ /* 0x022e620000000c00 */
[----:B------:R-:W-:Y:S02]  /*bca0*/  SHF.R.U32.HI R75, RZ, 0x10, R73 ;  /* 0x00000010ff4b7819 */ /* 0x000fe40000011649 */
[----:B------:R-:W-:Y:S02]  /*bcb0*/  SHF.R.U32.HI R74, RZ, 0x10, R71 ;  /* 0x00000010ff4a7819 */ /* 0x000fe40000011647 */
[----:B------:R-:W-:Y:S01]  /*bcc0*/  SHF.R.U64 R73, R72, 0x10, R73 ;  /* 0x0000001048497819 */ /* 0x000fe20000001249 */
[----:B------:R-:W-:Y:S01]  /*bcd0*/  HADD2.F32 R75, -RZ, R75.H0_H0 ;  /* 0x2000004bff4b7230 */ /* 0x000fe20000004100 */
[----:B------:R-:W-:Y:S01]  /*bce0*/  SHF.R.U64 R70, R70, 0x10, R71 ;  /* 0x0000001046467819 */ /* 0x000fe20000001247 */
[----:B------:R-:W-:Y:S02]  /*bcf0*/  HADD2.F32 R74, -RZ, R74.H0_H0 ;  /* 0x2000004aff4a7230 */ /* 0x000fe40000004100 */
[----:B------:R-:W-:-:S02]  /*bd00*/  HADD2.F32 R71, -RZ, R111.H0_H0 ;  /* 0x2000006fff477230 */ /* 0x000fc40000004100 */
[----:B0-----:R-:W-:Y:S02]  /*bd10*/  HADD2.F32 R81, -RZ, R73.H0_H0 ;  /* 0x20000049ff517230 */ /* 0x001fe40000004100 */
[----:B------:R-:W-:Y:S02]  /*bd20*/  HADD2.F32 R70, -RZ, R70.H0_H0 ;  /* 0x20000046ff467230 */ /* 0x000fe40000004100 */
[--C-:B-1----:R-:W-:Y:S02]  /*bd30*/  HADD2.F32 R76, -RZ, R11.reuse.H1_H1 ;  /* 0x3000000bff4c7230 */ /* 0x102fe40000004100 */
[----:B------:R-:W-:Y:S02]  /*bd40*/  HADD2.F32 R11, -RZ, R11.H0_H0 ;  /* 0x2000000bff0b7230 */ /* 0x000fe40000004100 */
[----:B------:R-:W-:Y:S02]  /*bd50*/  HADD2.F32 R73, -RZ, R9.H1_H1 ;  /* 0x30000009ff497230 */ /* 0x000fe40000004100 */
[C---:B------:R-:W-:Y:S01]  /*bd60*/  FMUL.FTZ R77, R76.reuse, R75 ;  /* 0x0000004b4c4d7220 */ /* 0x040fe20000410000 */
[----:B------:R-:W-:-:S03]  /*bd70*/  FMUL.FTZ R76, R76, R74 ;  /* 0x0000004a4c4c7220 */ /* 0x000fc60000410000 */
[C---:B------:R-:W-:Y:S01]  /*bd80*/  FFMA.FTZ R74, R11.reuse, R74, -R77 ;  /* 0x0000004a0b4a7223 */ /* 0x040fe2000001084d */
[----:B------:R-:W-:Y:S01]  /*bd90*/  FFMA.FTZ R11, R11, R75, R76 ;  /* 0x0000004b0b0b7223 */ /* 0x000fe2000001004c */
[----:B------:R-:W-:Y:S02]  /*bda0*/  HADD2.F32 R75, -RZ, R112.H1_H1 ;  /* 0x30000070ff4b7230 */ /* 0x000fe40000004100 */
[--C-:B------:R-:W-:Y:S02]  /*bdb0*/  HADD2.F32 R76, -RZ, R8.reuse.H1_H1 ;  /* 0x30000008ff4c7230 */ /* 0x100fe40000004100 */
[----:B------:R-:W-:Y:S01]  /*bdc0*/  HADD2.F32 R77, -RZ, R111.H1_H1 ;  /* 0x3000006fff4d7230 */ /* 0x000fe20000004100 */
[----:B------:R-:W-:Y:S01]  /*bdd0*/  F2FP.F16.F32.PACK_AB R11, R11, R74 ;  /* 0x0000004a0b0b723e */ /* 0x000fe200000000ff */
[----:B------:R-:W-:Y:S02]  /*bde0*/  HADD2.F32 R8, -RZ, R8.H0_H0 ;  /* 0x20000008ff087230 */ /* 0x000fe40000004100 */
[C---:B------:R-:W-:Y:S01]  /*bdf0*/  FMUL.FTZ R72, R76.reuse, R75 ;  /* 0x0000004b4c487220 */ /* 0x040fe20000410000 */
[----:B------:R-:W-:-:S03]  /*be00*/  FMUL.FTZ R76, R76, R77 ;  /* 0x0000004d4c4c7220 */ /* 0x000fc60000410000 */
[C---:B------:R-:W-:Y:S01]  /*be10*/  FFMA.FTZ R72, R8.reuse, R77, -R72 ;  /* 0x0000004d08487223 */ /* 0x040fe20000010848 */
[----:B------:R-:W-:Y:S01]  /*be20*/  FFMA.FTZ R8, R8, R75, R76 ;  /* 0x0000004b08087223 */ /* 0x000fe2000001004c */
[----:B------:R-:W-:Y:S02]  /*be30*/  HADD2.F32 R75, -RZ, R112.H0_H0 ;  /* 0x20000070ff4b7230 */ /* 0x000fe40000004100 */
[--C-:B------:R-:W-:Y:S02]  /*be40*/  HADD2.F32 R76, -RZ, R10.reuse.H1_H1 ;  /* 0x3000000aff4c7230 */ /* 0x100fe40000004100 */
[----:B------:R-:W-:Y:S01]  /*be50*/  HADD2.F32 R10, -RZ, R10.H0_H0 ;  /* 0x2000000aff0a7230 */ /* 0x000fe20000004100 */
[----:B------:R-:W-:Y:S02]  /*be60*/  F2FP.F16.F32.PACK_AB R8, R8, R72 ;  /* 0x000000480808723e */ /* 0x000fe400000000ff */
[C---:B------:R-:W-:Y:S01]  /*be70*/  FMUL.FTZ R77, R76.reuse, R75 ;  /* 0x0000004b4c4d7220 */ /* 0x040fe20000410000 */
[----:B------:R-:W-:-:S03]  /*be80*/  FMUL.FTZ R76, R76, R71 ;  /* 0x000000474c4c7220 */ /* 0x000fc60000410000 */
[C---:B------:R-:W-:Y:S01]  /*be90*/  FFMA.FTZ R77, R10.reuse, R71, -R77 ;  /* 0x000000470a4d7223 */ /* 0x040fe2000001084d */
[----:B------:R-:W-:Y:S02]  /*bea0*/  HADD2.F32 R71, -RZ, R9.H0_H0 ;  /* 0x20000009ff477230 */ /* 0x000fe40000004100 */
[C---:B------:R-:W-:Y:S01]  /*beb0*/  FMUL.FTZ R9, R73.reuse, R81 ;  /* 0x0000005149097220 */ /* 0x040fe20000410000 */
[-C--:B------:R-:W-:Y:S01]  /*bec0*/  FMUL.FTZ R73, R73, R70.reuse ;  /* 0x0000004649497220 */ /* 0x080fe20000410000 */
[----:B------:R-:W-:Y:S02]  /*bed0*/  FFMA.FTZ R10, R10, R75, R76 ;  /* 0x0000004b0a0a7223 */ /* 0x000fe4000001004c */
[C---:B------:R-:W-:Y:S01]  /*bee0*/  FFMA.FTZ R9, R71.reuse, R70, -R9 ;  /* 0x0000004647097223 */ /* 0x040fe20000010809 */
[----:B------:R-:W-:Y:S02]  /*bef0*/  FFMA.FTZ R73, R71, R81, R73 ;  /* 0x0000005147497223 */ /* 0x000fe40000010049 */
[----:B------:R-:W-:-:S03]  /*bf00*/  F2FP.F16.F32.PACK_AB R10, R10, R77 ;  /* 0x0000004d0a0a723e */ /* 0x000fc600000000ff */
[----:B------:R-:W-:-:S05]  /*bf10*/  F2FP.F16.F32.PACK_AB R9, R73, R9 ;  /* 0x000000094909723e */ /* 0x000fca00000000ff */
[----:B------:R2:W-:Y:S02]  /*bf20*/  STS.128 [R114+0x4000], R8 ;  /* 0x0040000872007388 */ /* 0x0005e40000000c00 */
.L_x_1664:
[----:B------:R-:W-:Y:S05]  /*bf30*/  BSYNC B2 ;  /* 0x0000000000027941 */ /* 0x000fea0003800000 */
.L_x_1663:
[----:B------:R-:W-:Y:S04]  /*bf40*/  BSSY B2, `(.L_x_1665) ;  /* 0x000002c000027945 */ /* 0x000fe80003800000 */
[----:B------:R-:W-:Y:S05]  /*bf50*/  @P2 BRA `(.L_x_1666) ;  /* 0x0000000000a82947 */ /* 0x000fea0003800000 */
[----:B-12--5:R-:W1:Y:S01]  /*bf60*/  LDS.128 R8, [R114+0x8000] ;  /* 0x0080000072087984 */ /* 0x026e620000000c00 */
[----:B------:R-:W-:Y:S02]  /*bf70*/  SHF.R.U32.HI R74, RZ, 0x10, R69 ;  /* 0x00000010ff4a7819 */ /* 0x000fe40000011645 */
[--C-:B------:R-:W-:Y:S02]  /*bf80*/  SHF.R.U32.HI R72, RZ, 0x10, R67.reuse ;  /* 0x00000010ff487819 */ /* 0x100fe40000011643 */
[----:B------:R-:W-:Y:S01]  /*bf90*/  SHF.R.U64 R66, R66, 0x10, R67 ;  /* 0x0000001042427819 */ /* 0x000fe20000001243 */
[----:B------:R-:W-:Y:S01]  /*bfa0*/  HADD2.F32 R74, -RZ, R74.H0_H0 ;  /* 0x2000004aff4a7230 */ /* 0x000fe20000004100 */
[----:B------:R-:W-:Y:S01]  /*bfb0*/  SHF.R.U64 R67, R68, 0x10, R69 ;  /* 0x0000001044437819 */ /* 0x000fe20000001245 */
[----:B------:R-:W-:Y:S02]  /*bfc0*/  HADD2.F32 R72, -RZ, R72.H0_H0 ;  /* 0x20000048ff487230 */ /* 0x000fe40000004100 */
[----:B------:R-:W-:-:S02]  /*bfd0*/  HADD2.F32 R68, -RZ, R110.H0_H0 ;  /* 0x2000006eff447230 */ /* 0x000fc40000004100 */
[----:B------:R-:W-:Y:S02]  /*bfe0*/  HADD2.F32 R69, -RZ, R110.H1_H1 ;  /* 0x3000006eff457230 */ /* 0x000fe40000004100 */
[----:B------:R-:W-:Y:S02]  /*bff0*/  HADD2.F32 R67, -RZ, R67.H0_H0 ;  /* 0x20000043ff437230 */ /* 0x000fe40000004100 */
[----:B------:R-:W-:Y:S02]  /*c000*/  HADD2.F32 R66, -RZ, R66.H0_H0 ;  /* 0x20000042ff427230 */ /* 0x000fe40000004100 */
[--C-:B-1----:R-:W-:Y:S02]  /*c010*/  HADD2.F32 R71, -RZ, R11.reuse.H1_H1 ;  /* 0x3000000bff477230 */ /* 0x102fe40000004100 */
[----:B------:R-:W-:Y:S02]  /*c020*/  HADD2.F32 R70, -RZ, R11.H0_H0 ;  /* 0x2000000bff467230 */ /* 0x000fe40000004100 */
[----:B------:R-:W-:-:S02]  /*c030*/  HADD2.F32 R11, -RZ, R8.H0_H0 ;  /* 0x20000008ff0b7230 */ /* 0x000fc40000004100 */
[C---:B------:R-:W-:Y:S01]  /*c040*/  FMUL.FTZ R76, R71.reuse, R74 ;  /* 0x0000004a474c7220 */ /* 0x040fe20000410000 */
[----:B------:R-:W-:Y:S02]  /*c050*/  HADD2.F32 R8, -RZ, R8.H1_H1 ;  /* 0x30000008ff087230 */ /* 0x000fe40000004100 */
[-C--:B------:R-:W-:Y:S01]  /*c060*/  FMUL.FTZ R71, R71, R72.reuse ;  /* 0x0000004847477220 */ /* 0x080fe20000410000 */
[--C-:B------:R-:W-:Y:S02]  /*c070*/  HADD2.F32 R73, -RZ, R10.reuse.H0_H0 ;  /* 0x2000000aff497230 */ /* 0x100fe40000004100 */
[----:B------:R-:W-:Y:S01]  /*c080*/  FFMA.FTZ R76, R70, R72, -R76 ;  /* 0x00000048464c7223 */ /* 0x000fe2000001084c */
[----:B------:R-:W-:Y:S02]  /*c090*/  HADD2.F32 R10, -RZ, R10.H1_H1 ;  /* 0x3000000aff0a7230 */ /* 0x000fe40000004100 */
[----:B------:R-:W-:Y:S01]  /*c0a0*/  FMUL.FTZ R77, R8, R68 ;  /* 0x00000044084d7220 */ /* 0x000fe20000410000 */
[----:B------:R-:W-:Y:S01]  /*c0b0*/  FFMA.FTZ R71, R70, R74, R71 ;  /* 0x0000004a46477223 */ /* 0x000fe20000010047 */
[----:B------:R-:W-:Y:S01]  /*c0c0*/  FMUL.FTZ R70, R8, R69 ;  /* 0x0000004508467220 */ /* 0x000fe20000410000 */
[----:B------:R-:W-:-:S02]  /*c0d0*/  HADD2.F32 R75, -RZ, R9.H0_H0 ;  /* 0x20000009ff4b7230 */ /* 0x000fc40000004100 */
[C---:B------:R-:W-:Y:S01]  /*c0e0*/  FFMA.FTZ R8, R11.reuse, R69, -R77 ;  /* 0x000000450b087223 */ /* 0x040fe2000001084d */
[--C-:B------:R-:W-:Y:S02]  /*c0f0*/  HADD2.F32 R69, -RZ, R109.reuse.H1_H1 ;  /* 0x3000006dff457230 */ /* 0x100fe40000004100 */
[----:B------:R-:W-:Y:S01]  /*c100*/  FFMA.FTZ R70, R11, R68, R70 ;  /* 0x000000440b467223 */ /* 0x000fe20000010046 */
[----:B------:R-:W-:Y:S02]  /*c110*/  HADD2.F32 R72, -RZ, R109.H0_H0 ;  /* 0x2000006dff487230 */ /* 0x000fe40000004100 */
[----:B------:R-:W-:Y:S02]  /*c120*/  HADD2.F32 R9, -RZ, R9.H1_H1 ;  /* 0x30000009ff097230 */ /* 0x000fe40000004100 */
[----:B------:R-:W-:Y:S01]  /*c130*/  FMUL.FTZ R11, R10, R69 ;  /* 0x000000450a0b7220 */ /* 0x000fe20000410000 */
[----:B------:R-:W-:Y:S01]  /*c140*/  F2FP.F16.F32.PACK_AB R8, R70, R8 ;  /* 0x000000084608723e */ /* 0x000fe200000000ff */
[----:B------:R-:W-:Y:S01]  /*c150*/  FMUL.FTZ R68, R10, R72 ;  /* 0x000000480a447220 */ /* 0x000fe20000410000 */
[C---:B------:R-:W-:Y:S01]  /*c160*/  FMUL.FTZ R10, R9.reuse, R67 ;  /* 0x00000043090a7220 */ /* 0x040fe20000410000 */
[----:B------:R-:W-:Y:S01]  /*c170*/  FMUL.FTZ R9, R9, R66 ;  /* 0x0000004209097220 */ /* 0x000fe20000410000 */
[C---:B------:R-:W-:Y:S01]  /*c180*/  FFMA.FTZ R72, R73.reuse, R72, -R11 ;  /* 0x0000004849487223 */ /* 0x040fe2000001080b */
[----:B------:R-:W-:Y:S01]  /*c190*/  FFMA.FTZ R68, R73, R69, R68 ;  /* 0x0000004549447223 */ /* 0x000fe20000010044 */
[C---:B------:R-:W-:Y:S01]  /*c1a0*/  FFMA.FTZ R66, R75.reuse, R66, -R10 ;  /* 0x000000424b427223 */ /* 0x040fe2000001080a */
[----:B------:R-:W-:Y:S01]  /*c1b0*/  FFMA.FTZ R9, R75, R67, R9 ;  /* 0x000000434b097223 */ /* 0x000fe20000010009 */
[----:B------:R-:W-:-:S02]  /*c1c0*/  F2FP.F16.F32.PACK_AB R11, R71, R76 ;  /* 0x0000004c470b723e */ /* 0x000fc400000000ff */
[----:B------:R-:W-:Y:S02]  /*c1d0*/  F2FP.F16.F32.PACK_AB R10, R68, R72 ;  /* 0x00000048440a723e */ /* 0x000fe400000000ff */
[----:B------:R-:W-:-:S05]  /*c1e0*/  F2FP.F16.F32.PACK_AB R9, R9, R66 ;  /* 0x000000420909723e */ /* 0x000fca00000000ff */
[----:B------:R3:W-:Y:S02]  /*c1f0*/  STS.128 [R114+0x8000], R8 ;  /* 0x0080000872007388 */ /* 0x0007e40000000c00 */
.L_x_1666:
[----:B------:R-:W-:Y:S05]  /*c200*/  BSYNC B2 ;  /* 0x0000000000027941 */ /* 0x000fea0003800000 */
.L_x_1665:
[----:B------:R-:W-:Y:S05]  /*c210*/  @P3 BRA `(.L_x_1660) ;  /* 0x0000000000a83947 */ /* 0x000fea0003800000 */
[----:B-123-5:R-:W1:Y:S01]  /*c220*/  LDS.128 R8, [R114+0xc000] ;  /* 0x00c0000072087984 */ /* 0x02ee620000000c00 */
[--C-:B------:R-:W-:Y:S02]  /*c230*/  SHF.R.U64 R62, R62, 0x10, R63.reuse ;  /* 0x000000103e3e7819 */ /* 0x100fe4000000123f */
[----:B------:R-:W-:Y:S02]  /*c240*/  SHF.R.U32.HI R68, RZ, 0x10, R63 ;  /* 0x00000010ff447819 */ /* 0x000fe4000001163f */
[--C-:B------:R-:W-:Y:S01]  /*c250*/  SHF.R.U64 R63, R64, 0x10, R65.reuse ;  /* 0x00000010403f7819 */ /* 0x100fe20000001241 */
[--C-:B------:R-:W-:Y:S01]  /*c260*/  HADD2.F32 R64, -RZ, R108.reuse.H0_H0 ;  /* 0x2000006cff407230 */ /* 0x100fe20000004100 */
[----:B------:R-:W-:Y:S01]  /*c270*/  SHF.R.U32.HI R70, RZ, 0x10, R65 ;  /* 0x00000010ff467819 */ /* 0x000fe20000011641 */
[----:B------:R-:W-:Y:S02]  /*c280*/  HADD2.F32 R65, -RZ, R108.H1_H1 ;  /* 0x3000006cff417230 */ /* 0x000fe40000004100 */
[----:B------:R-:W-:-:S02]  /*c290*/  HADD2.F32 R63, -RZ, R63.H0_H0 ;  /* 0x2000003fff3f7230 */ /* 0x000fc40000004100 */
[----:B------:R-:W-:Y:S02]  /*c2a0*/  HADD2.F32 R70, -RZ, R70.H0_H0 ;  /* 0x20000046ff467230 */ /* 0x000fe40000004100 */
[----:B------:R-:W-:Y:S02]  /*c2b0*/  HADD2.F32 R68, -RZ, R68.H0_H0 ;  /* 0x20000044ff447230 */ /* 0x000fe40000004100 */
[----:B------:R-:W-:Y:S02]  /*c2c0*/  HADD2.F32 R62, -RZ, R62.H0_H0 ;  /* 0x2000003eff3e7230 */ /* 0x000fe40000004100 */
[--C-:B-1----:R-:W-:Y:S02]  /*c2d0*/  HADD2.F32 R66, -RZ, R11.reuse.H0_H0 ;  /* 0x2000000bff427230 */ /* 0x102fe40000004100 */
[----:B------:R-:W-:Y:S02]  /*c2e0*/  HADD2.F32 R67, -RZ, R11.H1_H1 ;  /* 0x3000000bff437230 */ /* 0x000fe40000004100 */
[----:B------:R-:W-:-:S02]  /*c2f0*/  HADD2.F32 R11, -RZ, R8.H0_H0 ;  /* 0x20000008ff0b7230 */ /* 0x000fc40000004100 */
[----:B------:R-:W-:Y:S02]  /*c300*/  HADD2.F32 R8, -RZ, R8.H1_H1 ;  /* 0x30000008ff087230 */ /* 0x000fe40000004100 */
[C---:B------:R-:W-:Y:S01]  /*c310*/  FMUL.FTZ R72, R67.reuse, R70 ;  /* 0x0000004643487220 */ /* 0x040fe20000410000 */
[--C-:B------:R-:W-:Y:S02]  /*c320*/  HADD2.F32 R69, -RZ, R10.reuse.H0_H0 ;  /* 0x2000000aff457230 */ /* 0x100fe40000004100 */
[----:B------:R-:W-:Y:S01]  /*c330*/  FMUL.FTZ R67, R67, R68 ;  /* 0x0000004443437220 */ /* 0x000fe20000410000 */
[----:B------:R-:W-:Y:S02]  /*c340*/  HADD2.F32 R10, -RZ, R10.H1_H1 ;  /* 0x3000000aff0a7230 */ /* 0x000fe40000004100 */
[C---:B------:R-:W-:Y:S01]  /*c350*/  FMUL.FTZ R73, R8.reuse, R64 ;  /* 0x0000004008497220 */ /* 0x040fe20000410000 */
[----:B------:R-:W-:Y:S01]  /*c360*/  FMUL.FTZ R8, R8, R65 ;  /* 0x0000004108087220 */ /* 0x000fe20000410000 */
[----:B------:R-:W-:-:S02]  /*c370*/  HADD2.F32 R71, -RZ, R9.H0_H0 ;  /* 0x20000009ff477230 */ /* 0x000fc40000004100 */
[C---:B------:R-:W-:Y:S01]  /*c380*/  FFMA.FTZ R72, R66.reuse, R68, -R72 ;  /* 0x0000004442487223 */ /* 0x040fe20000010848 */
[C---:B------:R-:W-:Y:S01]  /*c390*/  FFMA.FTZ R73, R11.reuse, R65, -R73 ;  /* 0x000000410b497223 */ /* 0x040fe20000010849 */
[--C-:B------:R-:W-:Y:S02]  /*c3a0*/  HADD2.F32 R65, -RZ, R98.reuse.H1_H1 ;  /* 0x30000062ff417230 */ /* 0x100fe40000004100 */
[----:B------:R-:W-:Y:S01]  /*c3b0*/  FFMA.FTZ R8, R11, R64, R8 ;  /* 0x000000400b087223 */ /* 0x000fe20000010008 */
[----:B------:R-:W-:Y:S02]  /*c3c0*/  HADD2.F32 R98, -RZ, R98.H0_H0 ;  /* 0x20000062ff627230 */ /* 0x000fe40000004100 */
[----:B------:R-:W-:Y:S01]  /*c3d0*/  FFMA.FTZ R67, R66, R70, R67 ;  /* 0x0000004642437223 */ /* 0x000fe20000010043 */
        /* <DEDUP_REMOVED lines=14> */
.L_x_1660:
[----:B------:R-:W-:Y:S05]  /*c4c0*/  BSYNC B1 ;  /* 0x0000000000017941 */ /* 0x000fea0003800000 */
.L_x_1659:
[----:B-1234-:R-:W-:Y:S01]  /*c4d0*/  VIADD R8, R23, 0x20 ;  /* 0x0000002017087836 */ /* 0x01efe20000000000 */
[----:B------:R-:W-:Y:S04]  /*c4e0*/  BSSY B1, `(.L_x_1667) ;  /* 0x00000bb000017945 */ /* 0x000fe80003800000 */
[----:B------:R-:W-:-:S13]  /*c4f0*/  ISETP.GE.AND P0, PT, R8, R0, PT ;  /* 0x000000000800720c */ /* 0x000fda0003f06270 */
        /* <DEDUP_REMOVED lines=9> */
[----:B-----5:R-:W1:Y:S01]  /*c590*/  LDS.128 R8, [R70+0x1000] ;  /* 0x0010000046087984 */ /* 0x020e620000000c00 */
[----:B------:R-:W-:Y:S02]  /*c5a0*/  SHF.R.U32.HI R67, RZ, 0x10, R61 ;  /* 0x00000010ff437819 */ /* 0x000fe4000001163d */
[--C-:B------:R-:W-:Y:S02]  /*c5b0*/  SHF.R.U32.HI R63, RZ, 0x10, R59.reuse ;  /* 0x00000010ff3f7819 */ /* 0x100fe4000001163b */
[----:B------:R-:W-:Y:S01]  /*c5c0*/  SHF.R.U64 R58, R58, 0x10, R59 ;  /* 0x000000103a3a7819 */ /* 0x000fe2000000123b */
[----:B------:R-:W-:Y:S01]  /*c5d0*/  HADD2.F32 R67, -RZ, R67.H0_H0 ;  /* 0x20000043ff437230 */ /* 0x000fe20000004100 */
[----:B------:R-:W-:Y:S01]  /*c5e0*/  SHF.R.U64 R59, R60, 0x10, R61 ;  /* 0x000000103c3b7819 */ /* 0x000fe2000000123d */
[----:B------:R-:W-:Y:S02]  /*c5f0*/  HADD2.F32 R63, -RZ, R63.H0_H0 ;  /* 0x2000003fff3f7230 */ /* 0x000fe40000004100 */
[----:B------:R-:W-:-:S02]  /*c600*/  HADD2.F32 R60, -RZ, R106.H0_H0 ;  /* 0x2000006aff3c7230 */ /* 0x000fc40000004100 */
[--C-:B------:R-:W-:Y:S02]  /*c610*/  HADD2.F32 R61, -RZ, R107.reuse.H0_H0 ;  /* 0x2000006bff3d7230 */ /* 0x100fe40000004100 */
[----:B------:R-:W-:Y:S02]  /*c620*/  HADD2.F32 R107, -RZ, R107.H1_H1 ;  /* 0x3000006bff6b7230 */ /* 0x000fe40000004100 */
[----:B------:R-:W-:Y:S02]  /*c630*/  HADD2.F32 R59, -RZ, R59.H0_H0 ;  /* 0x2000003bff3b7230 */ /* 0x000fe40000004100 */
[----:B------:R-:W-:Y:S02]  /*c640*/  HADD2.F32 R58, -RZ, R58.H0_H0 ;  /* 0x2000003aff3a7230 */ /* 0x000fe40000004100 */
[--C-:B-1----:R-:W-:Y:S02]  /*c650*/  HADD2.F32 R66, -RZ, R11.reuse.H1_H1 ;  /* 0x3000000bff427230 */ /* 0x102fe40000004100 */
[----:B------:R-:W-:-:S02]  /*c660*/  HADD2.F32 R64, -RZ, R11.H0_H0 ;  /* 0x2000000bff407230 */ /* 0x000fc40000004100 */
[--C-:B------:R-:W-:Y:S02]  /*c670*/  HADD2.F32 R65, -RZ, R8.reuse.H1_H1 ;  /* 0x30000008ff417230 */ /* 0x100fe40000004100 */
[C---:B------:R-:W-:Y:S01]  /*c680*/  FMUL.FTZ R69, R66.reuse, R67 ;  /* 0x0000004342457220 */ /* 0x040fe20000410000 */
[-C--:B------:R-:W-:Y:S01]  /*c690*/  FMUL.FTZ R68, R66, R63.reuse ;  /* 0x0000003f42447220 */ /* 0x080fe20000410000 */
[----:B------:R-:W-:Y:S02]  /*c6a0*/  HADD2.F32 R11, -RZ, R8.H0_H0 ;  /* 0x20000008ff0b7230 */ /* 0x000fe40000004100 */
[C---:B------:R-:W-:Y:S01]  /*c6b0*/  FFMA.FTZ R63, R64.reuse, R63, -R69 ;  /* 0x0000003f403f7223 */ /* 0x040fe20000010845 */
[----:B------:R-:W-:Y:S01]  /*c6c0*/  FFMA.FTZ R64, R64, R67, R68 ;  /* 0x0000004340407223 */ /* 0x000fe20000010044 */
[----:B------:R-:W-:Y:S02]  /*c6d0*/  HADD2.F32 R8, -RZ, R10.H0_H0 ;  /* 0x2000000aff087230 */ /* 0x000fe40000004100 */
[----:B------:R-:W-:Y:S01]  /*c6e0*/  FMUL.FTZ R66, R65, R61 ;  /* 0x0000003d41427220 */ /* 0x000fe20000410000 */
[----:B------:R-:W-:-:S02]  /*c6f0*/  HADD2.F32 R62, -RZ, R9.H0_H0 ;  /* 0x20000009ff3e7230 */ /* 0x000fc40000004100 */
[-C--:B------:R-:W-:Y:S01]  /*c700*/  FMUL.FTZ R68, R65, R60.reuse ;  /* 0x0000003c41447220 */ /* 0x080fe20000410000 */
[----:B------:R-:W-:Y:S02]  /*c710*/  HADD2.F32 R10, -RZ, R10.H1_H1 ;  /* 0x3000000aff0a7230 */ /* 0x000fe40000004100 */
[C---:B------:R-:W-:Y:S01]  /*c720*/  FFMA.FTZ R60, R11.reuse, R60, -R66 ;  /* 0x0000003c0b3c7223 */ /* 0x040fe20000010842 */
[----:B------:R-:W-:Y:S02]  /*c730*/  HADD2.F32 R9, -RZ, R9.H1_H1 ;  /* 0x30000009ff097230 */ /* 0x000fe40000004100 */
[----:B------:R-:W-:Y:S01]  /*c740*/  FFMA.FTZ R61, R11, R61, R68 ;  /* 0x0000003d0b3d7223 */ /* 0x000fe20000010044 */
[----:B------:R-:W-:Y:S02]  /*c750*/  HADD2.F32 R65, -RZ, R106.H1_H1 ;  /* 0x3000006aff417230 */ /* 0x000fe40000004100 */
[----:B------:R-:W-:Y:S01]  /*c760*/  FMUL.FTZ R67, R10, R107 ;  /* 0x0000006b0a437220 */ /* 0x000fe20000410000 */
[----:B------:R-:W-:-:S02]  /*c770*/  FMUL.FTZ R11, R9, R59 ;  /* 0x0000003b090b7220 */ /* 0x000fc40000410000 */
[-C--:B------:R-:W-:Y:S01]  /*c780*/  FMUL.FTZ R66, R10, R65.reuse ;  /* 0x000000410a427220 */ /* 0x080fe20000410000 */
[-C--:B------:R-:W-:Y:S01]  /*c790*/  FMUL.FTZ R10, R9, R58.reuse ;  /* 0x0000003a090a7220 */ /* 0x080fe20000410000 */
[----:B------:R-:W-:Y:S01]  /*c7a0*/  FFMA.FTZ R9, R62, R58, -R11 ;  /* 0x0000003a3e097223 */ /* 0x000fe2000001080b */
[C---:B------:R-:W-:Y:S01]  /*c7b0*/  FFMA.FTZ R67, R8.reuse, R65, -R67 ;  /* 0x0000004108437223 */ /* 0x040fe20000010843 */
[----:B------:R-:W-:Y:S01]  /*c7c0*/  FFMA.FTZ R66, R8, R107, R66 ;  /* 0x0000006b08427223 */ /* 0x000fe20000010042 */
[----:B------:R-:W-:Y:S01]  /*c7d0*/  FFMA.FTZ R62, R62, R59, R10 ;  /* 0x0000003b3e3e7223 */ /* 0x000fe2000001000a */
[----:B------:R-:W-:Y:S02]  /*c7e0*/  F2FP.F16.F32.PACK_AB R11, R64, R63 ;  /* 0x0000003f400b723e */ /* 0x000fe400000000ff */
[----:B------:R-:W-:Y:S02]  /*c7f0*/  F2FP.F16.F32.PACK_AB R8, R61, R60 ;  /* 0x0000003c3d08723e */ /* 0x000fe400000000ff */
[----:B------:R-:W-:-:S02]  /*c800*/  F2FP.F16.F32.PACK_AB R10, R66, R67 ;  /* 0x00000043420a723e */ /* 0x000fc400000000ff */
[----:B------:R-:W-:-:S05]  /*c810*/  F2FP.F16.F32.PACK_AB R9, R62, R9 ;  /* 0x000000093e09723e */ /* 0x000fca00000000ff */
[----:B------:R1:W-:Y:S02]  /*c820*/  STS.128 [R70+0x1000], R8 ;  /* 0x0010000846007388 */ /* 0x0003e40000000c00 */
.L_x_1670:
[----:B------:R-:W-:Y:S05]  /*c830*/  BSYNC B2 ;  /* 0x0000000000027941 */ /* 0x000fea0003800000 */
.L_x_1669:
[----:B------:R-:W-:Y:S04]  /*c840*/  BSSY B2, `(.L_x_1671) ;  /* 0x000002c000027945 */ /* 0x000fe80003800000 */
[----:B------:R-:W-:Y:S05]  /*c850*/  @P1 BRA `(.L_x_1672) ;  /* 0x0000000000a81947 */ /* 0x000fea0003800000 */
[----:B-1---5:R-:W1:Y:S01]  /*c860*/  LDS.128 R8, [R70+0x5000] ;  /* 0x0050000046087984 */ /* 0x022e620000000c00 */
[----:B------:R-:W-:Y:S01]  /*c870*/  SHF.R.U32.HI R64, RZ, 0x10, R55 ;  /* 0x00000010ff407819 */ /* 0x000fe20000011637 */
[--C-:B------:R-:W-:Y:S01]  /*c880*/  HADD2.F32 R61, -RZ, R105.reuse.H0_H0 ;  /* 0x20000069ff3d7230 */ /* 0x100fe20000004100 */
[----:B------:R-:W-:Y:S01]  /*c890*/  SHF.R.U32.HI R63, RZ, 0x10, R57 ;  /* 0x00000010ff3f7819 */ /* 0x000fe20000011639 */
[----:B------:R-:W-:Y:S01]  /*c8a0*/  HADD2.F32 R105, -RZ, R105.H1_H1 ;  /* 0x30000069ff697230 */ /* 0x000fe20000004100 */
        /* <DEDUP_REMOVED lines=8> */
[--C-:B-1----:R-:W-:Y:S02]  /*c930*/  HADD2.F32 R58, -RZ, R11.reuse.H0_H0 ;  /* 0x2000000bff3a7230 */ /* 0x102fe40000004100 */
[----:B------:R-:W-:Y:S02]  /*c940*/  HADD2.F32 R11, -RZ, R11.H1_H1 ;  /* 0x3000000bff0b7230 */ /* 0x000fe40000004100 */
[----:B------:R-:W-:-:S02]  /*c950*/  HADD2.F32 R62, -RZ, R8.H1_H1 ;  /* 0x30000008ff3e7230 */ /* 0x000fc40000004100 */
[----:B------:R-:W-:Y:S02]  /*c960*/  HADD2.F32 R60, -RZ, R8.H0_H0 ;  /* 0x20000008ff3c7230 */ /* 0x000fe40000004100 */
[C---:B------:R-:W-:Y:S01]  /*c970*/  FMUL.FTZ R65, R11.reuse, R64 ;  /* 0x000000400b417220 */ /* 0x040fe20000410000 */
[--C-:B------:R-:W-:Y:S02]  /*c980*/  HADD2.F32 R8, -RZ, R10.reuse.H0_H0 ;  /* 0x2000000aff087230 */ /* 0x100fe40000004100 */
[-C--:B------:R-:W-:Y:S01]  /*c990*/  FMUL.FTZ R67, R11, R63.reuse ;  /* 0x0000003f0b437220 */ /* 0x080fe20000410000 */
[----:B------:R-:W-:Y:S02]  /*c9a0*/  HADD2.F32 R57, -RZ, R10.H1_H1 ;  /* 0x3000000aff397230 */ /* 0x000fe40000004100 */
[----:B------:R-:W-:Y:S01]  /*c9b0*/  FFMA.FTZ R11, R58, R63, -R65 ;  /* 0x0000003f3a0b7223 */ /* 0x000fe20000010841 */
[--C-:B------:R-:W-:Y:S02]  /*c9c0*/  HADD2.F32 R10, -RZ, R9.reuse.H0_H0 ;  /* 0x20000009ff0a7230 */ /* 0x100fe40000004100 */
[----:B------:R-:W-:Y:S01]  /*c9d0*/  FMUL.FTZ R63, R62, R61 ;  /* 0x0000003d3e3f7220 */ /* 0x000fe20000410000 */
[----:B------:R-:W-:-:S02]  /*c9e0*/  HADD2.F32 R59, -RZ, R9.H1_H1 ;  /* 0x30000009ff3b7230 */ /* 0x000fc40000004100 */
[----:B------:R-:W-:Y:S01]  /*c9f0*/  FMUL.FTZ R9, R62, R55 ;  /* 0x000000373e097220 */ /* 0x000fe20000410000 */
[----:B------:R-:W-:-:S03]  /*ca00*/  FFMA.FTZ R58, R58, R64, R67 ;  /* 0x000000403a3a7223 */ /* 0x000fc60000010043 */
[C---:B------:R-:W-:Y:S01]  /*ca10*/  FFMA.FTZ R9, R60.reuse, R61, -R9 ;  /* 0x0000003d3c097223 */ /* 0x040fe20000010809 */
[C---:B------:R-:W-:Y:S01]  /*ca20*/  FMUL.FTZ R61, R57.reuse, R104 ;  /* 0x00000068393d7220 */ /* 0x040fe20000410000 */
[----:B------:R-:W-:Y:S01]  /*ca30*/  FFMA.FTZ R60, R60, R55, R63 ;  /* 0x000000373c3c7223 */ /* 0x000fe2000001003f */
[-C--:B------:R-:W-:Y:S01]  /*ca40*/  FMUL.FTZ R57, R57, R105.reuse ;  /* 0x0000006939397220 */ /* 0x080fe20000410000 */
        /* <DEDUP_REMOVED lines=8> */
[----:B------:R-:W-:Y:S02]  /*cad0*/  F2FP.F16.F32.PACK_AB R8, R60, R9 ;  /* 0x000000093c08723e */ /* 0x000fe400000000ff */
[----:B------:R-:W-:-:S05]  /*cae0*/  F2FP.F16.F32.PACK_AB R9, R54, R55 ;  /* 0x000000373609723e */ /* 0x000fca00000000ff */
[----:B------:R2:W-:Y:S02]  /*caf0*/  STS.128 [R70+0x5000], R8 ;  /* 0x0050000846007388 */ /* 0x0005e40000000c00 */
.L_x_1672:
[----:B------:R-:W-:Y:S05]  /*cb00*/  BSYNC B2 ;  /* 0x0000000000027941 */ /* 0x000fea0003800000 */
.L_x_1671:
[----:B------:R-:W-:Y:S04]  /*cb10*/  BSSY B2, `(.L_x_1673) ;  /* 0x000002c000027945 */ /* 0x000fe80003800000 */
[----:B------:R-:W-:Y:S05]  /*cb20*/  @P2 BRA `(.L_x_1674) ;  /* 0x0000000000a82947 */ /* 0x000fea0003800000 */
[----:B-12--5:R-:W1:Y:S01]  /*cb30*/  LDS.128 R8, [R70+0x9000] ;  /* 0x0090000046087984 */ /* 0x026e620000000c00 */
[----:B------:R-:W-:Y:S01]  /*cb40*/  SHF.R.U32.HI R58, RZ, 0x10, R51 ;  /* 0x00000010ff3a7819 */ /* 0x000fe20000011633 */
[----:B------:R-:W-:Y:S01]  /*cb50*/  HADD2.F32 R55, -RZ, R97.H0_H0 ;  /* 0x20000061ff377230 */ /* 0x000fe20000004100 */
[--C-:B------:R-:W-:Y:S01]  /*cb60*/  SHF.R.U32.HI R56, RZ, 0x10, R53.reuse ;  /* 0x00000010ff387819 */ /* 0x100fe20000011635 */
[----:B------:R-:W-:Y:S01]  /*cb70*/  HADD2.F32 R57, -RZ, R96.H0_H0 ;  /* 0x20000060ff397230 */ /* 0x000fe20000004100 */
[----:B------:R-:W-:Y:S01]  /*cb80*/  SHF.R.U64 R52, R52, 0x10, R53 ;  /* 0x0000001034347819 */ /* 0x000fe20000001235 */
[----:B------:R-:W-:Y:S01]  /*cb90*/  HADD2.F32 R58, -RZ, R58.H0_H0 ;  /* 0x2000003aff3a7230 */ /* 0x000fe20000004100 */
[----:B------:R-:W-:Y:S01]  /*cba0*/  SHF.R.U64 R61, R50, 0x10, R51 ;  /* 0x00000010323d7819 */ /* 0x000fe20000001233 */
[----:B------:R-:W-:Y:S02]  /*cbb0*/  HADD2.F32 R56, -RZ, R56.H0_H0 ;  /* 0x20000038ff387230 */ /* 0x000fe40000004100 */
[----:B------:R-:W-:-:S02]  /*cbc0*/  HADD2.F32 R96, -RZ, R96.H1_H1 ;  /* 0x30000060ff607230 */ /* 0x000fc40000004100 */
[----:B------:R-:W-:Y:S02]  /*cbd0*/  HADD2.F32 R97, -RZ, R97.H1_H1 ;  /* 0x30000061ff617230 */ /* 0x000fe40000004100 */
[----:B------:R-:W-:Y:S02]  /*cbe0*/  HADD2.F32 R52, -RZ, R52.H0_H0 ;  /* 0x20000034ff347230 */ /* 0x000fe40000004100 */
[--C-:B-1----:R-:W-:Y:S02]  /*cbf0*/  HADD2.F32 R54, -RZ, R11.reuse.H1_H1 ;  /* 0x3000000bff367230 */ /* 0x102fe40000004100 */
[----:B------:R-:W-:Y:S02]  /*cc00*/  HADD2.F32 R53, -RZ, R11.H0_H0 ;  /* 0x2000000bff357230 */ /* 0x000fe40000004100 */
[--C-:B------:R-:W-:Y:S02]  /*cc10*/  HADD2.F32 R11, -RZ, R8.reuse.H0_H0 ;  /* 0x20000008ff0b7230 */ /* 0x100fe40000004100 */
[----:B------:R-:W-:Y:S01]  /*cc20*/  FMUL.FTZ R60, R54, R58 ;  /* 0x0000003a363c7220 */ /* 0x000fe20000410000 */
[----:B------:R-:W-:-:S02]  /*cc30*/  HADD2.F32 R8, -RZ, R8.H1_H1 ;  /* 0x30000008ff087230 */ /* 0x000fc40000004100 */
[-C--:B------:R-:W-:Y:S01]  /*cc40*/  FMUL.FTZ R59, R54, R56.reuse ;  /* 0x00000038363b7220 */ /* 0x080fe20000410000 */
[--C-:B------:R-:W-:Y:S02]  /*cc50*/  HADD2.F32 R50, -RZ, R10.reuse.H0_H0 ;  /* 0x2000000aff327230 */ /* 0x100fe40000004100 */
[----:B------:R-:W-:Y:S01]  /*cc60*/  FFMA.FTZ R60, R53, R56, -R60 ;  /* 0x00000038353c7223 */ /* 0x000fe2000001083c */
[----:B------:R-:W-:Y:S02]  /*cc70*/  HADD2.F32 R51, -RZ, R10.H1_H1 ;  /* 0x3000000aff337230 */ /* 0x000fe40000004100 */
[C---:B------:R-:W-:Y:S01]  /*cc80*/  FMUL.FTZ R54, R8.reuse, R57 ;  /* 0x0000003908367220 */ /* 0x040fe20000410000 */
[--C-:B------:R-:W-:Y:S02]  /*cc90*/  HADD2.F32 R10, -RZ, R9.reuse.H0_H0 ;  /* 0x20000009ff0a7230 */ /* 0x100fe40000004100 */
[----:B------:R-:W-:Y:S01]  /*cca0*/  FMUL.FTZ R56, R8, R55 ;  /* 0x0000003708387220 */ /* 0x000fe20000410000 */
[----:B------:R-:W-:-:S02]  /*ccb0*/  HADD2.F32 R9, -RZ, R9.H1_H1 ;  /* 0x30000009ff097230 */ /* 0x000fc40000004100 */
[----:B------:R-:W-:Y:S01]  /*ccc0*/  FFMA.FTZ R59, R53, R58, R59 ;  /* 0x0000003a353b7223 */ /* 0x000fe2000001003b */
[----:B------:R-:W-:Y:S02]  /*ccd0*/  HADD2.F32 R8, -RZ, R61.H0_H0 ;  /* 0x2000003dff087230 */ /* 0x000fe40000004100 */
[C---:B------:R-:W-:Y:S01]  /*cce0*/  FFMA.FTZ R54, R11.reuse, R55, -R54 ;  /* 0x000000370b367223 */ /* 0x040fe20000010836 */
[----:B------:R-:W-:Y:S01]  /*ccf0*/  FFMA.FTZ R57, R11, R57, R56 ;  /* 0x000000390b397223 */ /* 0x000fe20000010038 */
[C---:B------:R-:W-:Y:S01]  /*cd00*/  FMUL.FTZ R53, R51.reuse, R96 ;  /* 0x0000006033357220 */ /* 0x040fe20000410000 */
        /* <DEDUP_REMOVED lines=12> */
.L_x_1674:
[----:B------:R-:W-:Y:S05]  /*cdd0*/  BSYNC B2 ;  /* 0x0000000000027941 */ /* 0x000fea0003800000 */
.L_x_1673:
[----:B------:R-:W-:Y:S05]  /*cde0*/  @P3 BRA `(.L_x_1668) ;  /* 0x0000000000a83947 */ /* 0x000fea0003800000 */
[----:B-123-5:R-:W1:Y:S01]  /*cdf0*/  LDS.128 R8, [R70+0xd000] ;  /* 0x00d0000046087984 */ /* 0x02ee620000000c00 */
[----:B------:R-:W-:Y:S01]  /*ce00*/  SHF.R.U32.HI R51, RZ, 0x10, R49 ;  /* 0x00000010ff337819 */ /* 0x000fe20000011631 */
[----:B------:R-:W-:Y:S01]  /*ce10*/  HADD2.F32 R50, -RZ, R87.H0_H0 ;  /* 0x20000057ff327230 */ /* 0x000fe20000004100 */
[----:B------:R-:W-:Y:S01]  /*ce20*/  SHF.R.U32.HI R53, RZ, 0x10, R47 ;  /* 0x00000010ff357819 */ /* 0x000fe2000001162f */
[--C-:B------:R-:W-:Y:S01]  /*ce30*/  HADD2.F32 R52, -RZ, R86.reuse.H1_H1 ;  /* 0x30000056ff347230 */ /* 0x100fe20000004100 */
[----:B------:R-:W-:Y:S01]  /*ce40*/  SHF.R.U64 R59, R48, 0x10, R49 ;  /* 0x00000010303b7819 */ /* 0x000fe20000001231 */
[----:B------:R-:W-:Y:S01]  /*ce50*/  HADD2.F32 R51, -RZ, R51.H0_H0 ;  /* 0x20000033ff337230 */ /* 0x000fe20000004100 */
[----:B------:R-:W-:Y:S01]  /*ce60*/  SHF.R.U64 R57, R46, 0x10, R47 ;  /* 0x000000102e397819 */ /* 0x000fe2000000122f */
[----:B------:R-:W-:Y:S02]  /*ce70*/  HADD2.F32 R53, -RZ, R53.H0_H0 ;  /* 0x20000035ff357230 */ /* 0x000fe40000004100 */
[----:B------:R-:W-:-:S02]  /*ce80*/  HADD2.F32 R86, -RZ, R86.H0_H0 ;  /* 0x20000056ff567230 */ /* 0x000fc40000004100 */
[----:B------:R-:W-:Y:S02]  /*ce90*/  HADD2.F32 R87, -RZ, R87.H1_H1 ;  /* 0x30000057ff577230 */ /* 0x000fe40000004100 */
[--C-:B-1----:R-:W-:Y:S02]  /*cea0*/  HADD2.F32 R49, -RZ, R11.reuse.H1_H1 ;  /* 0x3000000bff317230 */ /* 0x102fe40000004100 */
[----:B------:R-:W-:Y:S02]  /*ceb0*/  HADD2.F32 R48, -RZ, R11.H0_H0 ;  /* 0x2000000bff307230 */ /* 0x000fe40000004100 */
[--C-:B------:R-:W-:Y:S02]  /*cec0*/  HADD2.F32 R11, -RZ, R8.reuse.H0_H0 ;  /* 0x20000008ff0b7230 */ /* 0x100fe40000004100 */
[C---:B------:R-:W-:Y:S01]  /*ced0*/  FMUL.FTZ R56, R49.reuse, R51 ;  /* 0x0000003331387220 */ /* 0x040fe20000410000 */
[----:B------:R-:W-:Y:S02]  /*cee0*/  HADD2.F32 R8, -RZ, R8.H1_H1 ;  /* 0x30000008ff087230 */ /* 0x000fe40000004100 */
[----:B------:R-:W-:Y:S01]  /*cef0*/  FMUL.FTZ R55, R49, R53 ;  /* 0x0000003531377220 */ /* 0x000fe20000410000 */
[----:B------:R-:W-:-:S02]  /*cf00*/  HADD2.F32 R46, -RZ, R10.H0_H0 ;  /* 0x2000000aff2e7230 */ /* 0x000fc40000004100 */
[----:B------:R-:W-:Y:S01]  /*cf10*/  FFMA.FTZ R58, R48, R53, R56 ;  /* 0x00000035303a7223 */ /* 0x000fe20000010038 */
[----:B------:R-:W-:Y:S02]  /*cf20*/  HADD2.F32 R47, -RZ, R10.H1_H1 ;  /* 0x3000000aff2f7230 */ /* 0x000fe40000004100 */
[----:B------:R-:W-:Y:S01]  /*cf30*/  FMUL.FTZ R54, R8, R52 ;  /* 0x0000003408367220 */ /* 0x000fe20000410000 */
[--C-:B------:R-:W-:Y:S02]  /*cf40*/  HADD2.F32 R10, -RZ, R9.reuse.H0_H0 ;  /* 0x20000009ff0a7230 */ /* 0x100fe40000004100 */
[----:B------:R-:W-:Y:S01]  /*cf50*/  FFMA.FTZ R55, R48, R51, -R55 ;  /* 0x0000003330377223 */ /* 0x000fe20000010837 */
[-C--:B------:R-:W-:Y:S01]  /*cf60*/  FMUL.FTZ R56, R8, R50.reuse ;  /* 0x0000003208387220 */ /* 0x080fe20000410000 */
[----:B------:R-:W-:Y:S02]  /*cf70*/  HADD2.F32 R9, -RZ, R9.H1_H1 ;  /* 0x30000009ff097230 */ /* 0x000fe40000004100 */
[----:B------:R-:W-:Y:S01]  /*cf80*/  FFMA.FTZ R54, R11, R50, -R54 ;  /* 0x000000320b367223 */ /* 0x000fe20000010836 */
[----:B------:R-:W-:-:S02]  /*cf90*/  HADD2.F32 R48, -RZ, R57.H0_H0 ;  /* 0x20000039ff307230 */ /* 0x000fc40000004100 */
[----:B------:R-:W-:Y:S01]  /*cfa0*/  FFMA.FTZ R49, R11, R52, R56 ;  /* 0x000000340b317223 */ /* 0x000fe20000010038 */
[----:B------:R-:W-:Y:S02]  /*cfb0*/  HADD2.F32 R8, -RZ, R59.H0_H0 ;  /* 0x2000003bff087230 */ /* 0x000fe40000004100 */
        /* <DEDUP_REMOVED lines=13> */
.L_x_1668:
[----:B------:R-:W-:Y:S05]  /*d090*/  BSYNC B1 ;  /* 0x0000000000017941 */ /* 0x000fea0003800000 */
.L_x_1667:
        /* <DEDUP_REMOVED lines=13> */
[----:B------:R-:W-:Y:S01]  /*d170*/  SHF.R.U32.HI R47, RZ, 0x10, R45 ;  /* 0x00000010ff2f7819 */ /* 0x000fe2000001162d */
[----:B------:R-:W-:Y:S01]  /*d180*/  HADD2.F32 R46, -RZ, R101.H0_H0 ;  /* 0x20000065ff2e7230 */ /* 0x000fe20000004100 */
[----:B------:R-:W-:Y:S01]  /*d190*/  SHF.R.U32.HI R49, RZ, 0x10, R43 ;  /* 0x00000010ff317819 */ /* 0x000fe2000001162b */
[----:B------:R-:W-:Y:S01]  /*d1a0*/  HADD2.F32 R48, -RZ, R99.H0_H0 ;  /* 0x20000063ff307230 */ /* 0x000fe20000004100 */
[----:B------:R-:W-:Y:S01]  /*d1b0*/  SHF.R.U64 R55, R44, 0x10, R45 ;  /* 0x000000102c377819 */ /* 0x000fe2000000122d */
[----:B------:R-:W-:Y:S01]  /*d1c0*/  HADD2.F32 R47, -RZ, R47.H0_H0 ;  /* 0x2000002fff2f7230 */ /* 0x000fe20000004100 */
[----:B------:R-:W-:Y:S01]  /*d1d0*/  SHF.R.U64 R53, R42, 0x10, R43 ;  /* 0x000000102a357819 */ /* 0x000fe2000000122b */
[----:B------:R-:W-:Y:S02]  /*d1e0*/  HADD2.F32 R49, -RZ, R49.H0_H0 ;  /* 0x20000031ff317230 */ /* 0x000fe40000004100 */
[----:B------:R-:W-:-:S02]  /*d1f0*/  HADD2.F32 R99, -RZ, R99.H1_H1 ;  /* 0x30000063ff637230 */ /* 0x000fc40000004100 */
        /* <DEDUP_REMOVED lines=32> */
.L_x_1678:
[----:B------:R-:W-:Y:S05]  /*d400*/  BSYNC B2 ;  /* 0x0000000000027941 */ /* 0x000fea0003800000 */
.L_x_1677:
[----:B------:R-:W-:Y:S04]  /*d410*/  BSSY B2, `(.L_x_1679) ;  /* 0x000002c000027945 */ /* 0x000fe80003800000 */
[----:B------:R-:W-:Y:S05]  /*d420*/  @P1 BRA `(.L_x_1680) ;  /* 0x0000000000a81947 */ /* 0x000fea0003800000 */
[----:B-1---5:R-:W1:Y:S01]  /*d430*/  LDS.128 R8, [R56+0x6000] ;  /* 0x0060000038087984 */ /* 0x022e620000000c00 */
[----:B------:R-:W-:Y:S01]  /*d440*/  SHF.R.U32.HI R43, RZ, 0x10, R41 ;  /* 0x00000010ff2b7819 */ /* 0x000fe20000011629 */
[----:B------:R-:W-:Y:S01]  /*d450*/  HADD2.F32 R42, -RZ, R89.H0_H0 ;  /* 0x20000059ff2a7230 */ /* 0x000fe20000004100 */
[----:B------:R-:W-:Y:S01]  /*d460*/  SHF.R.U32.HI R45, RZ, 0x10, R39 ;  /* 0x00000010ff2d7819 */ /* 0x000fe20000011627 */
[--C-:B------:R-:W-:Y:S01]  /*d470*/  HADD2.F32 R44, -RZ, R88.reuse.H0_H0 ;  /* 0x20000058ff2c7230 */ /* 0x100fe20000004100 */
        /* <DEDUP_REMOVED lines=37> */
.L_x_1680:
[----:B------:R-:W-:Y:S05]  /*d6d0*/  BSYNC B2 ;  /* 0x0000000000027941 */ /* 0x000fea0003800000 */
.L_x_1679:
[----:B------:R-:W-:Y:S04]  /*d6e0*/  BSSY B2, `(.L_x_1681) ;  /* 0x000002c000027945 */ /* 0x000fe80003800000 */
[----:B------:R-:W-:Y:S05]  /*d6f0*/  @P2 BRA `(.L_x_1682) ;  /* 0x0000000000a82947 */ /* 0x000fea0003800000 */
[----:B-12--5:R-:W1:Y:S01]  /*d700*/  LDS.128 R8, [R56+0xa000] ;  /* 0x00a0000038087984 */ /* 0x026e620000000c00 */
        /* <DEDUP_REMOVED lines=41> */
.L_x_1682:
[----:B------:R-:W-:Y:S05]  /*d9a0*/  BSYNC B2 ;  /* 0x0000000000027941 */ /* 0x000fea0003800000 */
.L_x_1681:
[----:B------:R-:W-:Y:S05]  /*d9b0*/  @P3 BRA `(.L_x_1676) ;  /* 0x0000000000a83947 */ /* 0x000fea0003800000 */
[----:B-123-5:R-:W1:Y:S01]  /*d9c0*/  LDS.128 R8, [R56+0xe000] ;  /* 0x00e0000038087984 */ /* 0x02ee620000000c00 */
[----:B------:R-:W-:Y:S01]  /*d9d0*/  SHF.R.U32.HI R35, RZ, 0x10, R27 ;  /* 0x00000010ff237819 */ /* 0x000fe2000001161b */
[----:B------:R-:W-:Y:S01]  /*d9e0*/  HADD2.F32 R34, -RZ, R82.H1_H1 ;  /* 0x30000052ff227230 */ /* 0x000fe20000004100 */
[--C-:B------:R-:W-:Y:S01]  /*d9f0*/  SHF.R.U32.HI R37, RZ, 0x10, R29.reuse ;  /* 0x00000010ff257819 */ /* 0x100fe2000001161d */
[----:B------:R-:W-:Y:S01]  /*da00*/  HADD2.F32 R36, -RZ, R83.H1_H1 ;  /* 0x30000053ff247230 */ /* 0x000fe20000004100 */
[----:B------:R-:W-:Y:S01]  /*da10*/  SHF.R.U64 R41, R28, 0x10, R29 ;  /* 0x000000101c297819 */ /* 0x000fe2000000121d */
[----:B------:R-:W-:Y:S01]  /*da20*/  HADD2.F32 R35, -RZ, R35.H0_H0 ;  /* 0x20000023ff237230 */ /* 0x000fe20000004100 */
[----:B------:R-:W-:Y:S01]  /*da30*/  SHF.R.U64 R43, R26, 0x10, R27 ;  /* 0x000000101a2b7819 */ /* 0x000fe2000000121b */
[----:B------:R-:W-:Y:S02]  /*da40*/  HADD2.F32 R37, -RZ, R37.H0_H0 ;  /* 0x20000025ff257230 */ /* 0x000fe40000004100 */
[----:B------:R-:W-:-:S02]  /*da50*/  HADD2.F32 R83, -RZ, R83.H0_H0 ;  /* 0x20000053ff537230 */ /* 0x000fc40000004100 */
[----:B------:R-:W-:Y:S02]  /*da60*/  HADD2.F32 R82, -RZ, R82.H0_H0 ;  /* 0x20000052ff527230 */ /* 0x000fe40000004100 */
        /* <DEDUP_REMOVED lines=18> */
[CC--:B------:R-:W-:Y:S01]  /*db90*/  FMUL.FTZ R35, R27.reuse, R83.reuse ;  /* 0x000000531b237220 */ /* 0x0c0fe20000410000 */
        /* <DEDUP_REMOVED lines=12> */
.L_x_1676:
[----:B------:R-:W-:Y:S05]  /*dc60*/  BSYNC B1 ;  /* 0x0000000000017941 */ /* 0x000fea0003800000 */
.L_x_1675:
[----:B-1234-:R-:W-:-:S05]  /*dc70*/  VIADD R9, R23, 0x60 ;  /* 0x0000006017097836 */ /* 0x01efca0000000000 */
        /* <DEDUP_REMOVED lines=11> */
[--C-:B------:R-:W-:Y:S01]  /*dd30*/  SHF.R.U64 R38, R32, 0x10, R33.reuse ;  /* 0x0000001020267819 */ /* 0x100fe20000001221 */
[--C-:B------:R-:W-:Y:S01]  /*dd40*/  HADD2.F32 R29, -RZ, R103.reuse.H0_H0 ;  /* 0x20000067ff1d7230 */ /* 0x100fe20000004100 */
[----:B------:R-:W-:Y:S01]  /*dd50*/  SHF.R.U32.HI R33, RZ, 0x10, R33 ;  /* 0x00000010ff217819 */ /* 0x000fe20000011621 */
[----:B------:R-:W-:Y:S01]  /*dd60*/  HADD2.F32 R103, -RZ, R103.H1_H1 ;  /* 0x30000067ff677230 */ /* 0x000fe20000004100 */
[--C-:B------:R-:W-:Y:S02]  /*dd70*/  SHF.R.U32.HI R32, RZ, 0x10, R31.reuse ;  /* 0x00000010ff207819 */ /* 0x100fe4000001161f */
[----:B------:R-:W-:Y:S01]  /*dd80*/  SHF.R.U64 R36, R30, 0x10, R31 ;  /* 0x000000101e247819 */ /* 0x000fe2000000121f */
[----:B------:R-:W-:Y:S02]  /*dd90*/  HADD2.F32 R30, -RZ, R33.H0_H0 ;  /* 0x20000021ff1e7230 */ /* 0x000fe40000004100 */
[----:B------:R-:W-:-:S02]  /*dda0*/  HADD2.F32 R32, -RZ, R32.H0_H0 ;  /* 0x20000020ff207230 */ /* 0x000fc40000004100 */
[--C-:B------:R-:W-:Y:S02]  /*ddb0*/  HADD2.F32 R31, -RZ, R102.reuse.H0_H0 ;  /* 0x20000066ff1f7230 */ /* 0x100fe40000004100 */
[----:B------:R-:W-:Y:S02]  /*ddc0*/  HADD2.F32 R102, -RZ, R102.H1_H1 ;  /* 0x30000066ff667230 */ /* 0x000fe40000004100 */
[--C-:B-1----:R-:W-:Y:S02]  /*ddd0*/  HADD2.F32 R28, -RZ, R11.reuse.H1_H1 ;  /* 0x3000000bff1c7230 */ /* 0x102fe40000004100 */
[--C-:B------:R-:W-:Y:S02]  /*dde0*/  HADD2.F32 R0, -RZ, R8.reuse.H0_H0 ;  /* 0x20000008ff007230 */ /* 0x100fe40000004100 */
[----:B------:R-:W-:Y:S02]  /*ddf0*/  HADD2.F32 R27, -RZ, R11.H0_H0 ;  /* 0x2000000bff1b7230 */ /* 0x000fe40000004100 */
[----:B------:R-:W-:Y:S01]  /*de00*/  FMUL.FTZ R35, R28, R30 ;  /* 0x0000001e1c237220 */ /* 0x000fe20000410000 */
[----:B------:R-:W-:-:S02]  /*de10*/  HADD2.F32 R8, -RZ, R8.H1_H1 ;  /* 0x30000008ff087230 */ /* 0x000fc40000004100 */
[-C--:B------:R-:W-:Y:S01]  /*de20*/  FMUL.FTZ R34, R28, R32.reuse ;  /* 0x000000201c227220 */ /* 0x080fe20000410000 */
[--C-:B------:R-:W-:Y:S02]  /*de30*/  HADD2.F32 R11, -RZ, R10.reuse.H0_H0 ;  /* 0x2000000aff0b7230 */ /* 0x100fe40000004100 */
[C---:B------:R-:W-:Y:S01]  /*de40*/  FFMA.FTZ R37, R27.reuse, R32, R35 ;  /* 0x000000201b257223 */ /* 0x040fe20000010023 */
[----:B------:R-:W-:Y:S02]  /*de50*/  HADD2.F32 R26, -RZ, R10.H1_H1 ;  /* 0x3000000aff1a7230 */ /* 0x000fe40000004100 */
[C---:B------:R-:W-:Y:S01]  /*de60*/  FMUL.FTZ R33, R8.reuse, R31 ;  /* 0x0000001f08217220 */ /* 0x040fe20000410000 */
[--C-:B------:R-:W-:Y:S02]  /*de70*/  HADD2.F32 R10, -RZ, R9.reuse.H0_H0 ;  /* 0x20000009ff0a7230 */ /* 0x100fe40000004100 */
[----:B------:R-:W-:Y:S01]  /*de80*/  FFMA.FTZ R34, R27, R30, -R34 ;  /* 0x0000001e1b227223 */ /* 0x000fe20000010822 */
[----:B------:R-:W-:Y:S01]  /*de90*/  FMUL.FTZ R35, R8, R29 ;  /* 0x0000001d08237220 */ /* 0x000fe20000410000 */
[----:B------:R-:W-:-:S02]  /*dea0*/  HADD2.F32 R9, -RZ, R9.H1_H1 ;  /* 0x30000009ff097230 */ /* 0x000fc40000004100 */
[C---:B------:R-:W-:Y:S01]  /*deb0*/  FFMA.FTZ R33, R0.reuse, R29, -R33 ;  /* 0x0000001d00217223 */ /* 0x040fe20000010821 */
[----:B------:R-:W-:Y:S02]  /*dec0*/  HADD2.F32 R27, -RZ, R36.H0_H0 ;  /* 0x20000024ff1b7230 */ /* 0x000fe40000004100 */
[----:B------:R-:W-:Y:S01]  /*ded0*/  FFMA.FTZ R0, R0, R31, R35 ;  /* 0x0000001f00007223 */ /* 0x000fe20000010023 */
[----:B------:R-:W-:Y:S02]  /*dee0*/  HADD2.F32 R8, -RZ, R38.H0_H0 ;  /* 0x20000026ff087230 */ /* 0x000fe40000004100 */
[C---:B------:R-:W-:Y:S01]  /*def0*/  FMUL.FTZ R28, R26.reuse, R102 ;  /* 0x000000661a1c7220 */ /* 0x040fe20000410000 */
        /* <DEDUP_REMOVED lines=12> */
.L_x_1685:
[----:B------:R-:W-:Y:S05]  /*dfc0*/  BSYNC B1 ;  /* 0x0000000000017941 */ /* 0x000fea0003800000 */
.L_x_1684:
        /* <DEDUP_REMOVED lines=20> */
[C---:B------:R-:W-:Y:S01]  /*e110*/  FFMA.FTZ R33, R21.reuse, R28, R31 ;  /* 0x0000001c15217223 */ /* 0x040fe2000001001f */
[----:B------:R-:W-:Y:S02]  /*e120*/  HADD2.F32 R20, -RZ, R10.H1_H1 ;  /* 0x3000000aff147230 */ /* 0x000fe40000004100 */
[C---:B------:R-:W-:Y:S01]  /*e130*/  FMUL.FTZ R29, R8.reuse, R27 ;  /* 0x0000001b081d7220 */ /* 0x040fe20000410000 */
[--C-:B------:R-:W-:Y:S02]  /*e140*/  HADD2.F32 R10, -RZ, R9.reuse.H0_H0 ;  /* 0x20000009ff0a7230 */ /* 0x100fe40000004100 */
[----:B------:R-:W-:Y:S01]  /*e150*/  FFMA.FTZ R30, R21, R26, -R30 ;  /* 0x0000001a151e7223 */ /* 0x000fe2000001081e */
[-C--:B------:R-:W-:Y:S01]  /*e160*/  FMUL.FTZ R31, R8, R25.reuse ;  /* 0x00000019081f7220 */ /* 0x080fe20000410000 */
[----:B------:R-:W-:Y:S02]  /*e170*/  HADD2.F32 R9, -RZ, R9.H1_H1 ;  /* 0x30000009ff097230 */ /* 0x000fe40000004100 */
[----:B------:R-:W-:Y:S01]  /*e180*/  FFMA.FTZ R29, R0, R25, -R29 ;  /* 0x00000019001d7223 */ /* 0x000fe2000001081d */
[----:B------:R-:W-:-:S02]  /*e190*/  HADD2.F32 R21, -RZ, R32.H0_H0 ;  /* 0x20000020ff157230 */ /* 0x000fc40000004100 */
[C---:B------:R-:W-:Y:S01]  /*e1a0*/  FMUL.FTZ R24, R20.reuse, R91 ;  /* 0x0000005b14187220 */ /* 0x040fe20000410000 */
[----:B------:R-:W-:Y:S02]  /*e1b0*/  HADD2.F32 R8, -RZ, R34.H0_H0 ;  /* 0x20000022ff087230 */ /* 0x000fe40000004100 */
[-C--:B------:R-:W-:Y:S01]  /*e1c0*/  FMUL.FTZ R26, R20, R92.reuse ;  /* 0x0000005c141a7220 */ /* 0x080fe20000410000 */
[----:B------:R-:W-:Y:S01]  /*e1d0*/  FFMA.FTZ R0, R0, R27, R31 ;  /* 0x0000001b00007223 */ /* 0x000fe2000001001f */
[----:B------:R-:W-:Y:S01]  /*e1e0*/  FMUL.FTZ R25, R9, R21 ;  /* 0x0000001509197220 */ /* 0x000fe20000410000 */
[----:B------:R-:W-:Y:S01]  /*e1f0*/  FFMA.FTZ R24, R11, R92, -R24 ;  /* 0x0000005c0b187223 */ /* 0x000fe20000010818 */
[-C--:B------:R-:W-:Y:S01]  /*e200*/  FMUL.FTZ R20, R9, R8.reuse ;  /* 0x0000000809147220 */ /* 0x080fe20000410000 */
[----:B------:R-:W-:Y:S01]  /*e210*/  FFMA.FTZ R91, R11, R91, R26 ;  /* 0x0000005b0b5b7223 */ /* 0x000fe2000001001a */
[C---:B------:R-:W-:Y:S01]  /*e220*/  FFMA.FTZ R9, R10.reuse, R8, -R25 ;  /* 0x000000080a097223 */ /* 0x040fe20000010819 */
[----:B------:R-:W-:Y:S01]  /*e230*/  F2FP.F16.F32.PACK_AB R11, R33, R30 ;  /* 0x0000001e210b723e */ /* 0x000fe200000000ff */
[----:B------:R-:W-:Y:S01]  /*e240*/  FFMA.FTZ R20, R10, R21, R20 ;  /* 0x000000150a147223 */ /* 0x000fe20000010014 */
[----:B------:R-:W-:-:S02]  /*e250*/  F2FP.F16.F32.PACK_AB R8, R0, R29 ;  /* 0x0000001d0008723e */ /* 0x000fc400000000ff */
[----:B------:R-:W-:Y:S02]  /*e260*/  F2FP.F16.F32.PACK_AB R10, R91, R24 ;  /* 0x000000185b0a723e */ /* 0x000fe400000000ff */
[----:B------:R-:W-:-:S05]  /*e270*/  F2FP.F16.F32.PACK_AB R9, R20, R9 ;  /* 0x000000091409723e */ /* 0x000fca00000000ff */
[----:B------:R2:W-:Y:S02]  /*e280*/  STS.128 [R39+0x7000], R8 ;  /* 0x0070000827007388 */ /* 0x0005e40000000c00 */
.L_x_1687:
[----:B------:R-:W-:Y:S05]  /*e290*/  BSYNC B1 ;  /* 0x0000000000017941 */ /* 0x000fea0003800000 */
.L_x_1686:
[----:B------:R-:W-:Y:S04]  /*e2a0*/  BSSY B1, `(.L_x_1688) ;  /* 0x000002c000017945 */ /* 0x000fe80003800000 */
[----:B------:R-:W-:Y:S05]  /*e2b0*/  @P2 BRA `(.L_x_1689) ;  /* 0x0000000000a82947 */ /* 0x000fea0003800000 */
[----:B-12--5:R-:W1:Y:S01]  /*e2c0*/  LDS.128 R8, [R39+0xb000] ;  /* 0x00b0000027087984 */ /* 0x026e620000000c00 */
        /* <DEDUP_REMOVED lines=41> */
.L_x_1689:
[----:B------:R-:W-:Y:S05]  /*e560*/  BSYNC B1 ;  /* 0x0000000000017941 */ /* 0x000fea0003800000 */
.L_x_1688:
[----:B------:R-:W-:Y:S05]  /*e570*/  @P3 BRA `(.L_x_1683) ;  /* 0x0000004c00483947 */ /* 0x000fea0003800000 */
[----:B-123-5:R-:W1:Y:S01]  /*e580*/  LDS.128 R8, [R39+0xf000] ;  /* 0x00f0000027087984 */ /* 0x02ee620000000c00 */
[----:B------:R-:W-:Y:S01]  /*e590*/  SHF.R.U32.HI R12, RZ, 0x10, R7 ;  /* 0x00000010ff0c7819 */ /* 0x000fe20000011607 */
[--C-:B------:R-:W-:Y:S01]  /*e5a0*/  HADD2.F32 R13, -RZ, R78.reuse.H1_H1 ;  /* 0x3000004eff0d7230 */ /* 0x100fe20000004100 */
[----:B------:R-:W-:Y:S01]  /*e5b0*/  SHF.R.U32.HI R14, RZ, 0x10, R5 ;  /* 0x00000010ff0e7819 */ /* 0x000fe20000011605 */
[----:B------:R-:W-:Y:S01]  /*e5c0*/  HADD2.F32 R78, -RZ, R78.H0_H0 ;  /* 0x2000004eff4e7230 */ /* 0x000fe20000004100 */
[----:B------:R-:W-:Y:S01]  /*e5d0*/  SHF.R.U64 R25, R6, 0x10, R7 ;  /* 0x0000001006197819 */ /* 0x000fe20000001207 */
[----:B------:R-:W-:Y:S01]  /*e5e0*/  HADD2.F32 R12, -RZ, R12.H0_H0 ;  /* 0x2000000cff0c7230 */ /* 0x000fe20000004100 */
[----:B------:R-:W-:Y:S01]  /*e5f0*/  SHF.R.U64 R24, R4, 0x10, R5 ;  /* 0x0000001004187819 */ /* 0x000fe20000001205 */
[----:B------:R-:W-:Y:S02]  /*e600*/  HADD2.F32 R14, -RZ, R14.H0_H0 ;  /* 0x2000000eff0e7230 */ /* 0x000fe40000004100 */
[----:B------:R-:W-:-:S02]  /*e610*/  HADD2.F32 R7, -RZ, R3.H0_H0 ;  /* 0x20000003ff077230 */ /* 0x000fc40000004100 */
[--C-:B-1----:R-:W-:Y:S02]  /*e620*/  HADD2.F32 R6, -RZ, R11.reuse.H0_H0 ;  /* 0x2000000bff067230 */ /* 0x102fe40000004100 */
[----:B------:R-:W-:Y:S02]  /*e630*/  HADD2.F32 R11, -RZ, R11.H1_H1 ;  /* 0x3000000bff0b7230 */ /* 0x000fe40000004100 */
[--C-:B------:R-:W-:Y:S02]  /*e640*/  HADD2.F32 R0, -RZ, R8.reuse.H0_H0 ;  /* 0x20000008ff007230 */ /* 0x100fe40000004100 */
[----:B------:R-:W-:Y:S02]  /*e650*/  HADD2.F32 R8, -RZ, R8.H1_H1 ;  /* 0x30000008ff087230 */ /* 0x000fe40000004100 */
[C---:B------:R-:W-:Y:S01]  /*e660*/  FMUL.FTZ R15, R11.reuse, R14 ;  /* 0x0000000e0b0f7220 */ /* 0x040fe20000410000 */
[----:B------:R-:W-:Y:S01]  /*e670*/  FMUL.FTZ R21, R11, R12 ;  /* 0x0000000c0b157220 */ /* 0x000fe20000410000 */
[----:B------:R-:W-:-:S02]  /*e680*/  HADD2.F32 R5, -RZ, R10.H0_H0 ;  /* 0x2000000aff057230 */ /* 0x000fc40000004100 */
[----:B------:R-:W-:Y:S01]  /*e690*/  FMUL.FTZ R11, R8, R13 ;  /* 0x0000000d080b7220 */ /* 0x000fe20000410000 */
[C---:B------:R-:W-:Y:S01]  /*e6a0*/  FFMA.FTZ R20, R6.reuse, R12, -R15 ;  /* 0x0000000c06147223 */ /* 0x040fe2000001080f */
[----:B------:R-:W-:Y:S01]  /*e6b0*/  FFMA.FTZ R21, R6, R14, R21 ;  /* 0x0000000e06157223 */ /* 0x000fe20000010015 */
[----:B------:R-:W-:Y:S02]  /*e6c0*/  HADD2.F32 R10, -RZ, R10.H1_H1 ;  /* 0x3000000aff0a7230 */ /* 0x000fe40000004100 */
[-C--:B------:R-:W-:Y:S01]  /*e6d0*/  FMUL.FTZ R15, R8, R7.reuse ;  /* 0x00000007080f7220 */ /* 0x080fe20000410000 */
[----:B------:R-:W-:Y:S02]  /*e6e0*/  HADD2.F32 R4, -RZ, R9.H0_H0 ;  /* 0x20000009ff047230 */ /* 0x000fe40000004100 */
[C---:B------:R-:W-:Y:S01]  /*e6f0*/  FFMA.FTZ R11, R0.reuse, R7, -R11 ;  /* 0x00000007000b7223 */ /* 0x040fe2000001080b */
[----:B------:R-:W-:Y:S02]  /*e700*/  HADD2.F32 R6, -RZ, R3.H1_H1 ;  /* 0x30000003ff067230 */ /* 0x000fe40000004100 */
[----:B------:R-:W-:Y:S01]  /*e710*/  FFMA.FTZ R0, R0, R13, R15 ;  /* 0x0000000d00007223 */ /* 0x000fe2000001000f */
[----:B------:R-:W-:-:S02]  /*e720*/  HADD2.F32 R9, -RZ, R9.H1_H1 ;  /* 0x30000009ff097230 */ /* 0x000fc40000004100 */
[C---:B------:R-:W-:Y:S01]  /*e730*/  FMUL.FTZ R12, R10.reuse, R78 ;  /* 0x0000004e0a0c7220 */ /* 0x040fe20000410000 */
[----:B------:R-:W-:Y:S02]  /*e740*/  HADD2.F32 R7, -RZ, R24.H0_H0 ;  /* 0x20000018ff077230 */ /* 0x000fe40000004100 */
[-C--:B------:R-:W-:Y:S01]  /*e750*/  FMUL.FTZ R15, R10, R6.reuse ;  /* 0x000000060a0f7220 */ /* 0x080fe20000410000 */
[----:B------:R-:W-:Y:S02]  /*e760*/  HADD2.F32 R3, -RZ, R25.H0_H0 ;  /* 0x20000019ff037230 */ /* 0x000fe40000004100 */
[----:B------:R-:W-:Y:S01]  /*e770*/  FFMA.FTZ R6, R5, R6, -R12 ;  /* 0x0000000605067223 */ /* 0x000fe2000001080c */
[----:B------:R-:W-:Y:S01]  /*e780*/  FMUL.FTZ R13, R9, R7 ;  /* 0x00000007090d7220 */ /* 0x000fe20000410000 */
[----:B------:R-:W-:Y:S01]  /*e790*/  FFMA.FTZ R15, R5, R78, R15 ;  /* 0x0000004e050f7223 */ /* 0x000fe2000001000f */
[-C--:B------:R-:W-:Y:S02]  /*e7a0*/  FMUL.FTZ R8, R9, R3.reuse ;  /* 0x0000000309087220 */ /* 0x080fe40000410000 */
[----:B------:R-:W-:-:S02]  /*e7b0*/  FFMA.FTZ R5, R4, R3, -R13 ;  /* 0x0000000304057223 */ /* 0x000fc4000001080d */
[----:B------:R-:W-:Y:S01]  /*e7c0*/  FFMA.FTZ R8, R4, R7, R8 ;  /* 0x0000000704087223 */ /* 0x000fe20000010008 */
[----:B------:R-:W-:Y:S02]  /*e7d0*/  F2FP.F16.F32.PACK_AB R7, R21, R20 ;  /* 0x000000141507723e */ /* 0x000fe400000000ff */
[----:B------:R-:W-:Y:S02]  /*e7e0*/  F2FP.F16.F32.PACK_AB R6, R15, R6 ;  /* 0x000000060f06723e */ /* 0x000fe400000000ff */
[----:B------:R-:W-:Y:S02]  /*e7f0*/  F2FP.F16.F32.PACK_AB R4, R0, R11 ;  /* 0x0000000b0004723e */ /* 0x000fe400000000ff */
[----:B------:R-:W-:-:S05]  /*e800*/  F2FP.F16.F32.PACK_AB R5, R8, R5 ;  /* 0x000000050805723e */ /* 0x000fca00000000ff */
[----:B------:R4:W-:Y:S01]  /*e810*/  STS.128 [R39+0xf000], R4 ;  /* 0x00f0000427007388 */ /* 0x0009e20000000c00 */
[----:B------:R-:W-:Y:S05]  /*e820*/  BRA `(.L_x_1683) ;  /* 0x00000048009c7947 */ /* 0x000fea0003800000 */
.L_x_1644:
[----:B------:R-:W0:Y:S01]  /*e830*/  LDC R4, c[0x0][0x448] ;  /* 0x00011200ff047b82 */ /* 0x000e220000000800 */
[----:B------:R-:W-:Y:S01]  /*e840*/  ULDC.64 UR4, c[0x0][0x3f8] ;  /* 0x0000fe0000047ab9 */ /* 0x000fe20000000a00 */
[----:B------:R-:W-:Y:S01]  /*e850*/  ULDC.64 UR6, c[0x0][0x408] ;  /* 0x0001020000067ab9 */ /* 0x000fe20000000a00 */
[----:B------:R-:W-:Y:S02]  /*e860*/  IMAD.MOV.U32 R25, RZ, RZ, R33 ;  /* 0x000000ffff197224 */ /* 0x000fe400078e0021 */
[----:B------:R-:W-:Y:S01]  /*e870*/  IMAD.MOV.U32 R27, RZ, RZ, R29 ;  /* 0x000000ffff1b7224 */ /* 0x000fe200078e001d */
[----:B0-----:R-:W-:-:S13]  /*e880*/  ISETP.NE.AND P0, PT, R4, 0x1, PT ;  /* 0x000000010400780c */ /* 0x001fda0003f05270 */
[----:B------:R-:W0:Y:S08]  /*e890*/  @P0 LDC R6, c[0x0][0x44c] ;  /* 0x00011300ff060b82 */ /* 0x000e300000000800 */
[----:B------:R-:W1:Y:S01]  /*e8a0*/  @P0 LDC R5, c[0x0][0x450] ;  /* 0x00011400ff050b82 */ /* 0x000e620000000800 */
[----:B0-----:R-:W-:-:S05]  /*e8b0*/  @P0 IMAD.HI.U32 R6, R3, R6, RZ ;  /* 0x0000000603060227 */ /* 0x001fca00078e00ff */
[----:B-1----:R-:W-:-:S04]  /*e8c0*/  @P0 SHF.R.U32.HI R3, RZ, R5, R6 ;  /* 0x00000005ff030219 */ /* 0x002fc80000011606 */
[----:B------:R-:W-:Y:S01]  /*e8d0*/  SHF.R.S32.HI R5, RZ, 0x1f, R3 ;  /* 0x0000001fff057819 */ /* 0x000fe20000011403 */
[----:B------:R-:W-:-:S04]  /*e8e0*/  IMAD.WIDE.U32 R24, R3, UR4, R24 ;  /* 0x0000000403187c25 */ /* 0x000fc8000f8e0018 */
[C---:B------:R-:W-:Y:S02]  /*e8f0*/  IMAD R6, R5.reuse, UR4, RZ ;  /* 0x0000000405067c24 */ /* 0x040fe4000f8e02ff */
[----:B------:R-:W-:Y:S02]  /*e900*/  IMAD R8, R5, UR6, RZ ;  /* 0x0000000605087c24 */ /* 0x000fe4000f8e02ff */
[C---:B------:R-:W-:Y:S01]  /*e910*/  IMAD R5, R3.reuse, UR5, R6 ;  /* 0x0000000503057c24 */ /* 0x040fe2000f8e0206 */
[----:B------:R-:W-:Y:S01]  /*e920*/  ULDC.64 UR4, c[0x0][0x3e8] ;  /* 0x0000fa0000047ab9 */ /* 0x000fe20000000a00 */
[----:B------:R-:W-:Y:S01]  /*e930*/  IMAD.WIDE.U32 R26, R3, UR6, R26 ;  /* 0x00000006031a7c25 */ /* 0x000fe2000f8e001a */
[----:B------:R-:W-:Y:S01]  /*e940*/  LEA R21, P0, R24, UR4, 0x1 ;  /* 0x0000000418157c11 */ /* 0x000fe2000f8008ff */
[----:B------:R-:W-:Y:S01]  /*e950*/  UMOV UR4, 0xffffffff ;  /* 0xffffffff00047882 */ /* 0x000fe20000000000 */
[----:B------:R-:W-:Y:S01]  /*e960*/  IADD3 R5, R25, R5, RZ ;  /* 0x0000000519057210 */ /* 0x000fe20007ffe0ff */
[----:B------:R-:W-:Y:S01]  /*e970*/  IMAD R3, R3, UR7, R8 ;  /* 0x0000000703037c24 */ /* 0x000fe2000f8e0208 */
[----:B------:R-:W-:-:S02]  /*e980*/  ULDC.64 UR6, c[0x0][0x400] ;  /* 0x0001000000067ab9 */ /* 0x000fc40000000a00 */
[----:B------:R-:W-:Y:S01]  /*e990*/  LEA R20, P1, R26, UR6, 0x1 ;  /* 0x000000061a147c11 */ /* 0x000fe2000f8208ff */
[----:B------:R-:W-:Y:S01]  /*e9a0*/  IMAD.IADD R3, R27, 0x1, R3 ;  /* 0x000000011b037824 */ /* 0x000fe200078e0203 */
[----:B------:R-:W-:-:S04]  /*e9b0*/  LEA.HI.X R72, R24, UR5, R5, 0x1, P0 ;  /* 0x0000000518487c11 */ /* 0x000fc800080f0c05 */
[----:B------:R-:W-:Y:S01]  /*e9c0*/  LEA.HI.X R73, R26, UR7, R3, 0x1, P1 ;  /* 0x000000071a497c11 */ /* 0x000fe200088f0c03 */
[----:B------:R-:W-:Y:S06]  /*e9d0*/  BRA.DIV UR4, `(.L_x_1690) ;  /* 0x0000020a041c7947 */ /* 0x000fec000b800000 */
[----:B------:R0:W1:Y:S04]  /*e9e0*/  SHFL.IDX PT, R5, R72, RZ, 0x181f ;  /* 0x00181fff48057589 */ /* 0x00006800000e0000 */
[----:B------:R0:W2:Y:S04]  /*e9f0*/  SHFL.IDX PT, R8, R21, RZ, 0x181f ;  /* 0x00181fff15087589 */ /* 0x0000a800000e0000 */
[----:B------:R0:W3:Y:S04]  /*ea00*/  SHFL.IDX PT, R7, R73, RZ, 0x181f ;  /* 0x00181fff49077589 */ /* 0x0000e800000e0000 */
[----:B------:R0:W4:Y:S02]  /*ea10*/  SHFL.IDX PT, R14, R20, RZ, 0x181f ;  /* 0x00181fff140e7589 */ /* 0x00012400000e0000 */
.L_x_2054:
        /* <DEDUP_REMOVED lines=13> */
[----:B------:R-:W-:Y:S01]  /*eaf0*/  ULDC UR4, c[0x0][0x3f4] ;  /* 0x0000fd0000047ab9 */ /* 0x000fe20000000800 */
[----:B-1----:R-:W-:Y:S01]  /*eb00*/  IMAD.MOV.U32 R9, RZ, RZ, R5 ;  /* 0x000000ffff097224 */ /* 0x002fe200078e0005 */
[----:B------:R-:W-:Y:S02]  /*eb10*/  ISETP.GE.AND P2, PT, R18, UR4, PT ;  /* 0x0000000412007c0c */ /* 0x000fe4000bf46270 */
[----:B------:R-:W-:Y:S02]  /*eb20*/  CS2R R56, SRZ ;  /* 0x0000000000387805 */ /* 0x000fe4000001ff00 */
[----:B------:R-:W-:Y:S02]  /*eb30*/  ISETP.GE.AND P3, PT, R221, UR4, PT ;  /* 0x00000004dd007c0c */ /* 0x000fe4000bf66270 */
[----:B------:R-:W-:Y:S01]  /*eb40*/  CS2R R58, SRZ ;  /* 0x00000000003a7805 */ /* 0x000fe2000001ff00 */
[----:B------:R-:W-:-:S06]  /*eb50*/  ULDC.64 UR6, c[0x0][0x208] ;  /* 0x0000820000067ab9 */ /* 0x000fcc0000000a00 */
[C---:B------:R-:W-:Y:S01]  /*eb60*/  @!P2 IMAD.SHL.U32 R11, R18.reuse, 0x2, RZ ;  /* 0x00000002120ba824 */ /* 0x040fe200078e00ff */
[----:B------:R-:W-:-:S04]  /*eb70*/  @!P2 SHF.L.U64.HI R12, R18, 0x1, R19 ;  /* 0x00000001120ca819 */ /* 0x000fc80000010213 */
[----:B--2---:R-:W-:Y:S02]  /*eb80*/  @!P2 IADD3 R4, P0, R8, R11, RZ ;  /* 0x0000000b0804a210 */ /* 0x004fe40007f1e0ff */
[----:B------:R-:W-:Y:S02]  /*eb90*/  CS2R R64, SRZ ;  /* 0x0000000000407805 */ /* 0x000fe4000001ff00 */
[----:B------:R-:W-:Y:S02]  /*eba0*/  CS2R R66, SRZ ;  /* 0x0000000000427805 */ /* 0x000fe4000001ff00 */
[----:B------:R-:W-:Y:S02]  /*ebb0*/  CS2R R60, SRZ ;  /* 0x00000000003c7805 */ /* 0x000fe4000001ff00 */
[----:B------:R-:W-:Y:S02]  /*ebc0*/  CS2R R62, SRZ ;  /* 0x00000000003e7805 */ /* 0x000fe4000001ff00 */
[----:B------:R-:W-:-:S02]  /*ebd0*/  CS2R R68, SRZ ;  /* 0x0000000000447805 */ /* 0x000fc4000001ff00 */
[----:B------:R-:W-:Y:S02]  /*ebe0*/  CS2R R70, SRZ ;  /* 0x0000000000467805 */ /* 0x000fe4000001ff00 */
[----:B------:R-:W-:-:S05]  /*ebf0*/  @!P2 IADD3.X R5, R5, R12, RZ, P0, !PT ;  /* 0x0000000c0505a210 */ /* 0x000fca00007fe4ff */
[----:B------:R1:W5:Y:S01]  /*ec00*/  @!P2 LD.E.128 R60, desc[UR6][R4.64] ;  /* 0x00000006043ca980 */ /* 0x000362000c101d00 */
[----:B---3--:R-:W-:Y:S01]  /*ec10*/  @!P3 IMAD.SHL.U32 R13, R6, 0x8, RZ ;  /* 0x00000008060db824 */ /* 0x008fe200078e00ff */
[----:B----4-:R-:W-:-:S03]  /*ec20*/  @!P2 IADD3 R6, P1, R14, R11, RZ ;  /* 0x0000000b0e06a210 */ /* 0x010fc60007f3e0ff */
[----:B------:R-:W-:-:S04]  /*ec30*/  @!P3 IMAD.WIDE R10, R13, 0x2, R8 ;  /* 0x000000020d0ab825 */ /* 0x000fc800078e0208 */
[----:B------:R-:W-:Y:S01]  /*ec40*/  IMAD.MOV.U32 R8, RZ, RZ, R14 ;  /* 0x000000ffff087224 */ /* 0x000fe200078e000e */
[----:B------:R1:W5:Y:S01]  /*ec50*/  @!P3 LD.E.128 R56, desc[UR6][R10.64] ;  /* 0x000000060a38b980 */ /* 0x000362000c101d00 */
[----:B------:R-:W-:Y:S02]  /*ec60*/  IMAD.MOV.U32 R9, RZ, RZ, R7 ;  /* 0x000000ffff097224 */ /* 0x000fe400078e0007 */
[----:B------:R-:W-:Y:S02]  /*ec70*/  @!P2 IMAD.X R7, R7, 0x1, R12, P1 ;  /* 0x000000010707a824 */ /* 0x000fe400008e060c */
[----:B------:R-:W-:-:S03]  /*ec80*/  @!P3 IMAD.WIDE R8, R13, 0x2, R8 ;  /* 0x000000020d08b825 */ /* 0x000fc600078e0208 */
[----:B------:R1:W5:Y:S04]  /*ec90*/  @!P2 LD.E.128 R68, desc[UR6][R6.64] ;  /* 0x000000060644a980 */ /* 0x000368000c101d00 */
[----:B------:R1:W5:Y:S02]  /*eca0*/  @!P3 LD.E.128 R64, desc[UR6][R8.64] ;  /* 0x000000060840b980 */ /* 0x000364000c101d00 */
.L_x_1692:
[----:B------:R-:W-:Y:S05]  /*ecb0*/  BSYNC B1 ;  /* 0x0000000000017941 */ /* 0x000fea0003800000 */
.L_x_1691:
[----:B-1---5:R-:W-:Y:S01]  /*ecc0*/  IMAD.MOV.U32 R6, RZ, RZ, R70 ;  /* 0x000000ffff067224 */ /* 0x022fe200078e0046 */
[----:B------:R-:W-:Y:S01]  /*ecd0*/  UMOV UR4, 0xffffffff ;  /* 0xffffffff00047882 */ /* 0x000fe20000000000 */
[----:B---3--:R-:W-:Y:S01]  /*ece0*/  IMAD.MOV.U32 R7, RZ, RZ, R71 ;  /* 0x000000ffff077224 */ /* 0x008fe200078e0047 */
[----:B------:R-:W-:Y:S01]  /*ecf0*/  CS2R R52, SRZ ;  /* 0x0000000000347805 */ /* 0x000fe2000001ff00 */
        /* <DEDUP_REMOVED lines=25> */
[----:B------:R-:W-:Y:S02]  /*ee90*/  MOV R4, R56 ;  /* 0x0000003800047202 */ /* 0x000fe40000000f00 */
[----:B------:R-:W-:Y:S02]  /*eea0*/  PRMT R120, R5, 0x7610, R120 ;  /* 0x0000761005787816 */ /* 0x000fe40000000078 */
[----:B------:R-:W-:Y:S02]  /*eeb0*/  PRMT R119, R4, 0x7610, R119 ;  /* 0x0000761004777816 */ /* 0x000fe40000000077 */
[----:B------:R-:W-:Y:S02]  /*eec0*/  PRMT R118, R6, 0x7610, R118 ;  /* 0x0000761006767816 */ /* 0x000fe40000000076 */
[----:B------:R-:W-:Y:S01]  /*eed0*/  PRMT R117, R117, 0x5410, R7 ;  /* 0x0000541075757816 */ /* 0x000fe20000000007 */
[----:B------:R-:W-:Y:S06]  /*eee0*/  BRA.DIV UR4, `(.L_x_1693) ;  /* 0x0000020604487947 */ /* 0x000fec000b800000 */
[----:B------:R1:W3:Y:S04]  /*eef0*/  SHFL.IDX PT, R5, R72, 0x1, 0x181f ;  /* 0x00381f0048057f89 */ /* 0x0002e800000e0000 */
[----:B--2---:R1:W2:Y:S04]  /*ef00*/  SHFL.IDX PT, R8, R21, 0x1, 0x181f ;  /* 0x00381f0015087f89 */ /* 0x0042a800000e0000 */
[----:B------:R1:W0:Y:S04]  /*ef10*/  SHFL.IDX PT, R7, R73, 0x1, 0x181f ;  /* 0x00381f0049077f89 */ /* 0x00022800000e0000 */
[----:B----4-:R1:W4:Y:S02]  /*ef20*/  SHFL.IDX PT, R14, R20, 0x1, 0x181f ;  /* 0x00381f00140e7f89 */ /* 0x01032400000e0000 */
.L_x_2060:
        /* <DEDUP_REMOVED lines=11> */
[----:B------:R-:W4:Y:S01]  /*efe0*/  LDL R6, [R1+0x48] ;  /* 0x0000480001067983 */ /* 0x000f220000100800 */
[----:B------:R-:W-:Y:S01]  /*eff0*/  ULDC UR4, c[0x0][0x3f4] ;  /* 0x0000fd0000047ab9 */ /* 0x000fe20000000800 */
[----:B---3--:R-:W-:Y:S01]  /*f000*/  IMAD.MOV.U32 R9, RZ, RZ, R5 ;  /* 0x000000ffff097224 */ /* 0x008fe200078e0005 */
        /* <DEDUP_REMOVED lines=13> */
[----:B------:R-:W-:Y:S01]  /*f0e0*/  CS2R R54, SRZ ;  /* 0x0000000000367805 */ /* 0x000fe2000001ff00 */
[----:B------:R-:W-:-:S05]  /*f0f0*/  @!P2 IMAD.X R5, R5, 0x1, R12, P0 ;  /* 0x000000010505a824 */ /* 0x000fca00000e060c */
[----:B------:R2:W5:Y:S01]  /*f100*/  @!P2 LD.E.128 R44, desc[UR6][R4.64] ;  /* 0x00000006042ca980 */ /* 0x000562000c101d00 */
[----:B----4-:R-:W-:Y:S02]  /*f110*/  @!P3 SHF.L.U32 R13, R6, 0x3, RZ ;  /* 0x00000003060db819 */ /* 0x010fe400000006ff */
[----:B------:R-:W-:-:S03]  /*f120*/  @!P2 IADD3 R6, P1, R14, R11, RZ ;  /* 0x0000000b0e06a210 */ /* 0x000fc60007f3e0ff */
[----:B------:R-:W-:-:S04]  /*f130*/  @!P3 IMAD.WIDE R10, R13, 0x2, R8 ;  /* 0x000000020d0ab825 */ /* 0x000fc800078e0208 */
[----:B------:R-:W-:Y:S01]  /*f140*/  IMAD.MOV.U32 R8, RZ, RZ, R14 ;  /* 0x000000ffff087224 */ /* 0x000fe200078e000e */
[----:B------:R2:W5:Y:S01]  /*f150*/  @!P3 LD.E.128 R40, desc[UR6][R10.64] ;  /* 0x000000060a28b980 */ /* 0x000562000c101d00 */
[----:B0-----:R-:W-:Y:S02]  /*f160*/  IMAD.MOV.U32 R9, RZ, RZ, R7 ;  /* 0x000000ffff097224 */ /* 0x001fe400078e0007 */
[----:B------:R-:W-:Y:S02]  /*f170*/  @!P2 IMAD.X R7, R7, 0x1, R12, P1 ;  /* 0x000000010707a824 */ /* 0x000fe400008e060c */
[----:B------:R-:W-:-:S03]  /*f180*/  @!P3 IMAD.WIDE R8, R13, 0x2, R8 ;  /* 0x000000020d08b825 */ /* 0x000fc600078e0208 */
[----:B------:R2:W5:Y:S04]  /*f190*/  @!P2 LD.E.128 R52, desc[UR6][R6.64] ;  /* 0x000000060634a980 */ /* 0x000568000c101d00 */
[----:B------:R2:W5:Y:S02]  /*f1a0*/  @!P3 LD.E.128 R48, desc[UR6][R8.64] ;  /* 0x000000060830b980 */ /* 0x000564000c101d00 */
.L_x_1695:
[----:B------:R-:W-:Y:S05]  /*f1b0*/  BSYNC B1 ;  /* 0x0000000000017941 */ /* 0x000fea0003800000 */
.L_x_1694:
[----:B--2--5:R-:W-:Y:S01]  /*f1c0*/  IMAD.MOV.U32 R4, RZ, RZ, R52 ;  /* 0x000000ffff047224 */ /* 0x024fe200078e0034 */
[----:B------:R-:W-:Y:S01]  /*f1d0*/  MOV R6, R54 ;  /* 0x0000003600067202 */ /* 0x000fe20000000f00 */
[----:B---3--:R-:W-:Y:S01]  /*f1e0*/  IMAD.MOV.U32 R5, RZ, RZ, R53 ;  /* 0x000000ffff057224 */ /* 0x008fe200078e0035 */
[----:B------:R-:W-:Y:S01]  /*f1f0*/  UMOV UR4, 0xffffffff ;  /* 0xffffffff00047882 */ /* 0x000fe20000000000 */
[----:B0-----:R-:W-:Y:S01]  /*f200*/  IMAD.MOV.U32 R7, RZ, RZ, R55 ;  /* 0x000000ffff077224 */ /* 0x001fe200078e0037 */
[----:B------:R-:W-:Y:S01]  /*f210*/  PRMT R113, R4, 0x5410, R6 ;  /* 0x0000541004717816 */ /* 0x000fe20000000006 */
[----:B------:R-:W-:Y:S01]  /*f220*/  IMAD.MOV.U32 R4, RZ, RZ, R48 ;  /* 0x000000ffff047224 */ /* 0x000fe200078e0030 */
[----:B------:R-:W-:Y:S01]  /*f230*/  PRMT R116, R5, 0x7610, R116 ;  /* 0x0000761005747816 */ /* 0x000fe20000000074 */
[----:B------:R-:W-:Y:S01]  /*f240*/  IMAD.MOV.U32 R5, RZ, RZ, R49 ;  /* 0x000000ffff057224 */ /* 0x000fe200078e0031 */
[----:B------:R-:W-:Y:S01]  /*f250*/  PRMT R114, R7, 0x7610, R114 ;  /* 0x0000761007727816 */ /* 0x000fe20000000072 */
[----:B------:R-:W-:-:S02]  /*f260*/  IMAD.MOV.U32 R6, RZ, RZ, R50 ;  /* 0x000000ffff067224 */ /* 0x000fc400078e0032 */
[----:B------:R-:W-:Y:S01]  /*f270*/  IMAD.MOV.U32 R7, RZ, RZ, R51 ;  /* 0x000000ffff077224 */ /* 0x000fe200078e0033 */
[----:B------:R-:W-:Y:S01]  /*f280*/  PRMT R109, R4, 0x5410, R5 ;  /* 0x00005410046d7816 */ /* 0x000fe20000000005 */
[----:B------:R-:W-:Y:S01]  /*f290*/  IMAD.MOV.U32 R4, RZ, RZ, R44 ;  /* 0x000000ffff047224 */ /* 0x000fe200078e002c */
[----:B------:R-:W-:Y:S02]  /*f2a0*/  MOV R5, R45 ;  /* 0x0000002d00057202 */ /* 0x000fe40000000f00 */
[----:B------:R-:W-:Y:S01]  /*f2b0*/  PRMT R110, R6, 0x5410, R7 ;  /* 0x00005410066e7816 */ /* 0x000fe20000000007 */
[----:B------:R-:W-:Y:S01]  /*f2c0*/  IMAD.MOV.U32 R6, RZ, RZ, R46 ;  /* 0x000000ffff067224 */ /* 0x000fe200078e002e */
[----:B------:R-:W-:Y:S01]  /*f2d0*/  PRMT R116, R116, 0x5410, R5 ;  /* 0x0000541074747816 */ /* 0x000fe20000000005 */
[----:B------:R-:W-:Y:S02]  /*f2e0*/  IMAD.MOV.U32 R7, RZ, RZ, R47 ;  /* 0x000000ffff077224 */ /* 0x000fe400078e002f */
[----:B------:R-:W-:Y:S01]  /*f2f0*/  IMAD.MOV.U32 R5, RZ, RZ, R41 ;  /* 0x000000ffff057224 */ /* 0x000fe200078e0029 */
[----:B------:R-:W-:Y:S01]  /*f300*/  PRMT R114, R114, 0x5410, R6 ;  /* 0x0000541072727816 */ /* 0x000fe20000000006 */
[----:B------:R-:W-:Y:S01]  /*f310*/  IMAD.MOV.U32 R6, RZ, RZ, R42 ;  /* 0x000000ffff067224 */ /* 0x000fe200078e002a */
[----:B------:R-:W-:Y:S01]  /*f320*/  PRMT R115, R4, 0x5410, R7 ;  /* 0x0000541004737816 */ /* 0x000fe20000000007 */
[----:B------:R-:W-:-:S02]  /*f330*/  IMAD.MOV.U32 R4, RZ, RZ, R40 ;  /* 0x000000ffff047224 */ /* 0x000fc400078e0028 */
[----:B------:R-:W-:-:S03]  /*f340*/  IMAD.MOV.U32 R7, RZ, RZ, R43 ;  /* 0x000000ffff077224 */ /* 0x000fc600078e002b */
[----:B------:R-:W-:Y:S02]  /*f350*/  PRMT R111, R4, 0x5410, R5 ;  /* 0x00005410046f7816 */ /* 0x000fe40000000005 */
[----:B------:R-:W-:Y:S01]  /*f360*/  PRMT R112, R6, 0x5410, R7 ;  /* 0x0000541006707816 */ /* 0x000fe20000000007 */
[----:B------:R-:W-:Y:S06]  /*f370*/  BRA.DIV UR4, `(.L_x_1696) ;  /* 0x0000020204947947 */ /* 0x000fec000b800000 */
[----:B------:R0:W2:Y:S04]  /*f380*/  SHFL.IDX PT, R5, R72, 0x2, 0x181f ;  /* 0x00581f0048057f89 */ /* 0x0000a800000e0000 */
[----:B------:R0:W3:Y:S04]  /*f390*/  SHFL.IDX PT, R8, R21, 0x2, 0x181f ;  /* 0x00581f0015087f89 */ /* 0x0000e800000e0000 */
[----:B------:R0:W0:Y:S04]  /*f3a0*/  SHFL.IDX PT, R7, R73, 0x2, 0x181f ;  /* 0x00581f0049077f89 */ /* 0x00002800000e0000 */
[----:B----4-:R4:W0:Y:S02]  /*f3b0*/  SHFL.IDX PT, R14, R20, 0x2, 0x181f ;  /* 0x00581f00140e7f89 */ /* 0x01082400000e0000 */
.L_x_2066:
[----:B------:R-:W-:Y:S01]  /*f3c0*/  IADD3 R4, R0, 0x40, RZ ;  /* 0x0000004000047810 */ /* 0x000fe20007ffe0ff */
[----:B------:R-:W-:Y:S01]  /*f3d0*/  BSSY B1, `(.L_x_1697) ;  /* 0x0000028000017945 */ /* 0x000fe20003800000 */
[----:B------:R-:W-:Y:S02]  /*f3e0*/  CS2R R36, SRZ ;  /* 0x0000000000247805 */ /* 0x000fe4000001ff00 */
[----:B------:R-:W-:Y:S02]  /*f3f0*/  CS2R R38, SRZ ;  /* 0x0000000000267805 */ /* 0x000fe4000001ff00 */
[----:B------:R-:W-:Y:S02]  /*f400*/  ISETP.GE.AND P0, PT, R4, R3, PT ;  /* 0x000000030400720c */ /* 0x000fe40003f06270 */
[----:B------:R-:W-:Y:S02]  /*f410*/  CS2R R32, SRZ ;  /* 0x0000000000207805 */ /* 0x000fe4000001ff00 */
[----:B------:R-:W-:-:S02]  /*f420*/  CS2R R34, SRZ ;  /* 0x0000000000227805 */ /* 0x000fc4000001ff00 */
[----:B------:R-:W-:Y:S02]  /*f430*/  CS2R R28, SRZ ;  /* 0x00000000001c7805 */ /* 0x000fe4000001ff00 */
[----:B------:R-:W-:Y:S02]  /*f440*/  CS2R R30, SRZ ;  /* 0x00000000001e7805 */ /* 0x000fe4000001ff00 */
[----:B------:R-:W-:Y:S02]  /*f450*/  CS2R R24, SRZ ;  /* 0x0000000000187805 */ /* 0x000fe4000001ff00 */
[----:B------:R-:W-:Y:S01]  /*f460*/  CS2R R26, SRZ ;  /* 0x00000000001a7805 */ /* 0x000fe2000001ff00 */
[----:B------:R-:W-:Y:S06]  /*f470*/  @P0 BRA `(.L_x_1698) ;  /* 0x0000000000740947 */ /* 0x000fec0003800000 */
[----:B------:R-:W4:Y:S01]  /*f480*/  LDL R6, [R1+0x48] ;  /* 0x0000480001067983 */ /* 0x000f220000100800 */
[----:B------:R-:W-:Y:S01]  /*f490*/  ULDC UR4, c[0x0][0x3f4] ;  /* 0x0000fd0000047ab9 */ /* 0x000fe20000000800 */
[----:B--2---:R-:W-:Y:S01]  /*f4a0*/  IMAD.MOV.U32 R9, RZ, RZ, R5 ;  /* 0x000000ffff097224 */ /* 0x004fe200078e0005 */
[----:B------:R-:W-:Y:S02]  /*f4b0*/  ISETP.GE.AND P2, PT, R18, UR4, PT ;  /* 0x0000000412007c0c */ /* 0x000fe4000bf46270 */
[----:B------:R-:W-:Y:S02]  /*f4c0*/  CS2R R24, SRZ ;  /* 0x0000000000187805 */ /* 0x000fe4000001ff00 */
[----:B------:R-:W-:Y:S02]  /*f4d0*/  ISETP.GE.AND P3, PT, R221, UR4, PT ;  /* 0x00000004dd007c0c */ /* 0x000fe4000bf66270 */
[----:B------:R-:W-:Y:S01]  /*f4e0*/  CS2R R26, SRZ ;  /* 0x00000000001a7805 */ /* 0x000fe2000001ff00 */
[----:B------:R-:W-:-:S06]  /*f4f0*/  ULDC.64 UR6, c[0x0][0x208] ;  /* 0x0000820000067ab9 */ /* 0x000fcc0000000a00 */
[C---:B------:R-:W-:Y:S01]  /*f500*/  @!P2 IMAD.SHL.U32 R11, R18.reuse, 0x2, RZ ;  /* 0x00000002120ba824 */ /* 0x040fe200078e00ff */
[----:B------:R-:W-:-:S04]  /*f510*/  @!P2 SHF.L.U64.HI R12, R18, 0x1, R19 ;  /* 0x00000001120ca819 */ /* 0x000fc80000010213 */
[----:B---3--:R-:W-:Y:S02]  /*f520*/  @!P2 IADD3 R4, P0, R8, R11, RZ ;  /* 0x0000000b0804a210 */ /* 0x008fe40007f1e0ff */
        /* <DEDUP_REMOVED lines=8> */
[----:B----4-:R-:W-:Y:S01]  /*f5b0*/  @!P3 IMAD.SHL.U32 R13, R6, 0x8, RZ ;  /* 0x00000008060db824 */ /* 0x010fe200078e00ff */
[----:B0-----:R-:W-:-:S03]  /*f5c0*/  @!P2 IADD3 R6, P1, R14, R11, RZ ;  /* 0x0000000b0e06a210 */ /* 0x001fc60007f3e0ff */
[----:B------:R-:W-:-:S04]  /*f5d0*/  @!P3 IMAD.WIDE R10, R13, 0x2, R8 ;  /* 0x000000020d0ab825 */ /* 0x000fc800078e0208 */
[----:B------:R-:W-:Y:S01]  /*f5e0*/  IMAD.MOV.U32 R8, RZ, RZ, R14 ;  /* 0x000000ffff087224 */ /* 0x000fe200078e000e */
[----:B------:R2:W5:Y:S01]  /*f5f0*/  @!P3 LD.E.128 R24, desc[UR6][R10.64] ;  /* 0x000000060a18b980 */ /* 0x000562000c101d00 */
[----:B------:R-:W-:Y:S01]  /*f600*/  IMAD.MOV.U32 R9, RZ, RZ, R7 ;  /* 0x000000ffff097224 */ /* 0x000fe200078e0007 */
[----:B------:R-:W-:Y:S01]  /*f610*/  @!P2 IADD3.X R7, R7, R12, RZ, P1, !PT ;  /* 0x0000000c0707a210 */ /* 0x000fe20000ffe4ff */
[----:B------:R-:W-:-:S04]  /*f620*/  @!P3 IMAD.WIDE R8, R13, 0x2, R8 ;  /* 0x000000020d08b825 */ /* 0x000fc800078e0208 */
[----:B------:R2:W5:Y:S04]  /*f630*/  @!P2 LD.E.128 R36, desc[UR6][R6.64] ;  /* 0x000000060624a980 */ /* 0x000568000c101d00 */
[----:B------:R2:W5:Y:S02]  /*f640*/  @!P3 LD.E.128 R32, desc[UR6][R8.64] ;  /* 0x000000060820b980 */ /* 0x000564000c101d00 */
.L_x_1698:
[----:B------:R-:W-:Y:S05]  /*f650*/  BSYNC B1 ;  /* 0x0000000000017941 */ /* 0x000fea0003800000 */
.L_x_1697:
[----:B--2--5:R-:W-:Y:S01]  /*f660*/  IMAD.MOV.U32 R4, RZ, RZ, R36 ;  /* 0x000000ffff047224 */ /* 0x024fe200078e0024 */
[----:B------:R-:W-:Y:S01]  /*f670*/  UMOV UR4, 0xffffffff ;  /* 0xffffffff00047882 */ /* 0x000fe20000000000 */
[----:B------:R-:W-:Y:S02]  /*f680*/  IMAD.MOV.U32 R5, RZ, RZ, R37 ;  /* 0x000000ffff057224 */ /* 0x000fe400078e0025 */
[----:B------:R-:W-:Y:S02]  /*f690*/  IMAD.MOV.U32 R6, RZ, RZ, R38 ;  /* 0x000000ffff067224 */ /* 0x000fe400078e0026 */
[----:B0-----:R-:W-:Y:S01]  /*f6a0*/  IMAD.MOV.U32 R7, RZ, RZ, R39 ;  /* 0x000000ffff077224 */ /* 0x001fe200078e0027 */
        /* <DEDUP_REMOVED lines=18> */
[----:B------:R-:W-:Y:S02]  /*f7d0*/  PRMT R96, R5, 0x5410, R4 ;  /* 0x0000541005607816 */ /* 0x000fe40000000004 */
[----:B------:R-:W-:Y:S02]  /*f7e0*/  CS2R R4, SRZ ;  /* 0x0000000000047805 */ /* 0x000fe4000001ff00 */
[----:B------:R-:W-:Y:S01]  /*f7f0*/  PRMT R95, R7, 0x5410, R6 ;  /* 0x00005410075f7816 */ /* 0x000fe20000000006 */
[----:B------:R-:W-:Y:S06]  /*f800*/  BRA.DIV UR4, `(.L_x_1699) ;  /* 0x000001fe04e07947 */ /* 0x000fec000b800000 */
[----:B------:R0:W2:Y:S04]  /*f810*/  SHFL.IDX PT, R77, R72, 0x3, 0x181f ;  /* 0x00781f00484d7f89 */ /* 0x0000a800000e0000 */
[----:B-1----:R-:W1:Y:S04]  /*f820*/  SHFL.IDX PT, R21, R21, 0x3, 0x181f ;  /* 0x00781f0015157f89 */ /* 0x002e6800000e0000 */
[----:B------:R0:W0:Y:S04]  /*f830*/  SHFL.IDX PT, R80, R73, 0x3, 0x181f ;  /* 0x00781f0049507f89 */ /* 0x00002800000e0000 */
[----:B------:R0:W0:Y:S02]  /*f840*/  SHFL.IDX PT, R78, R20, 0x3, 0x181f ;  /* 0x00781f00144e7f89 */ /* 0x00002400000e0000 */
.L_x_2072:
[----:B------:R-:W5:Y:S01]  /*f850*/  LDL R12, [R1+0x54] ;  /* 0x00005400010c7983 */ /* 0x000f620000100800 */
[----:B------:R-:W-:Y:S01]  /*f860*/  VIADD R0, R0, 0x60 ;  /* 0x0000006000007836 */ /* 0x000fe20000000000 */
[----:B------:R-:W-:Y:S01]  /*f870*/  BSSY B1, `(.L_x_1700) ;  /* 0x000002c000017945 */ /* 0x000fe20003800000 */
[----:B------:R-:W-:Y:S02]  /*f880*/  CS2R R6, SRZ ;  /* 0x0000000000067805 */ /* 0x000fe4000001ff00 */
[----:B---3--:R-:W-:Y:S02]  /*f890*/  CS2R R8, SRZ ;  /* 0x0000000000087805 */ /* 0x008fe4000001ff00 */
[----:B------:R-:W-:Y:S02]  /*f8a0*/  CS2R R10, SRZ ;  /* 0x00000000000a7805 */ /* 0x000fe4000001ff00 */
[----:B------:R-:W-:Y:S02]  /*f8b0*/  ISETP.GE.AND P0, PT, R0, R3, PT ;  /* 0x000000030000720c */ /* 0x000fe40003f06270 */
[----:B------:R-:W-:-:S02]  /*f8c0*/  CS2R R14, SRZ ;  /* 0x00000000000e7805 */ /* 0x000fc4000001ff00 */
[----:B0-----:R-:W-:Y:S02]  /*f8d0*/  CS2R R72, SRZ ;  /* 0x0000000000487805 */ /* 0x001fe4000001ff00 */
[----:B------:R-:W-:Y:S02]  /*f8e0*/  CS2R R74, SRZ ;  /* 0x00000000004a7805 */ /* 0x000fe4000001ff00 */
[----:B-----5:R-:W-:-:S04]  /*f8f0*/  LEA.HI R81, R12, R12, RZ, 0x1 ;  /* 0x0000000c0c517211 */ /* 0x020fc800078f08ff */
[----:B------:R-:W-:-:S05]  /*f900*/  LOP3.LUT R81, R81, 0xfffffffe, RZ, 0xc0, !PT ;  /* 0xfffffffe51517812 */ /* 0x000fca00078ec0ff */
[----:B------:R-:W-:Y:S01]  /*f910*/  IMAD.IADD R81, R12, 0x1, -R81 ;  /* 0x000000010c517824 */ /* 0x000fe200078e0a51 */
[----:B------:R-:W-:-:S04]  /*f920*/  CS2R R12, SRZ ;  /* 0x00000000000c7805 */ /* 0x000fc8000001ff00 */
[----:B------:R-:W-:Y:S01]  /*f930*/  SHF.L.U32 R81, R81, 0x1f, RZ ;  /* 0x0000001f51517819 */ /* 0x000fe200000006ff */
[----:B------:R-:W-:Y:S06]  /*f940*/  @P0 BRA `(.L_x_1701) ;  /* 0x0000000000780947 */ /* 0x000fec0003800000 */
[----:B----4-:R-:W3:Y:S01]  /*f950*/  LDL R20, [R1+0x48] ;  /* 0x0000480001147983 */ /* 0x010ee20000100800 */
[----:B------:R-:W-:Y:S01]  /*f960*/  ULDC UR4, c[0x0][0x3f4] ;  /* 0x0000fd0000047ab9 */ /* 0x000fe20000000800 */
[----:B-1----:R-:W-:Y:S01]  /*f970*/  IMAD.MOV.U32 R4, RZ, RZ, R21 ;  /* 0x000000ffff047224 */ /* 0x002fe200078e0015 */
[----:B------:R-:W-:Y:S01]  /*f980*/  ISETP.GE.AND P3, PT, R221, UR4, PT ;  /* 0x00000004dd007c0c */ /* 0x000fe2000bf66270 */
[----:B--2---:R-:W-:Y:S01]  /*f990*/  IMAD.MOV.U32 R5, RZ, RZ, R77 ;  /* 0x000000ffff057224 */ /* 0x004fe200078e004d */
[----:B------:R-:W-:Y:S02]  /*f9a0*/  ISETP.GE.AND P2, PT, R18, UR4, PT ;  /* 0x0000000412007c0c */ /* 0x000fe4000bf46270 */
[----:B------:R-:W-:Y:S02]  /*f9b0*/  CS2R R72, SRZ ;  /* 0x0000000000487805 */ /* 0x000fe4000001ff00 */
[----:B------:R-:W-:Y:S01]  /*f9c0*/  CS2R R74, SRZ ;  /* 0x00000000004a7805 */ /* 0x000fe2000001ff00 */
[----:B------:R-:W-:Y:S01]  /*f9d0*/  IMAD.MOV.U32 R6, RZ, RZ, R78 ;  /* 0x000000ffff067224 */ /* 0x000fe200078e004e */
[----:B------:R-:W-:Y:S01]  /*f9e0*/  ULDC.64 UR6, c[0x0][0x208] ;  /* 0x0000820000067ab9 */ /* 0x000fe20000000a00 */
[----:B------:R-:W-:-:S06]  /*f9f0*/  IMAD.MOV.U32 R7, RZ, RZ, R80 ;  /* 0x000000ffff077224 */ /* 0x000fcc00078e0050 */
[C---:B------:R-:W-:Y:S02]  /*fa00*/  @!P2 SHF.L.U32 R76, R18.reuse, 0x1, RZ ;  /* 0x00000001124ca819 */ /* 0x040fe400000006ff */
[----:B------:R-:W-:Y:S02]  /*fa10*/  @!P2 SHF.L.U64.HI R0, R18, 0x1, R19 ;  /* 0x000000011200a819 */ /* 0x000fe40000010213 */
[----:B------:R-:W-:Y:S02]  /*fa20*/  CS2R R8, SRZ ;  /* 0x0000000000087805 */ /* 0x000fe4000001ff00 */
[----:B------:R-:W-:Y:S02]  /*fa30*/  CS2R R10, SRZ ;  /* 0x00000000000a7805 */ /* 0x000fe4000001ff00 */
[----:B------:R-:W-:Y:S02]  /*fa40*/  CS2R R12, SRZ ;  /* 0x00000000000c7805 */ /* 0x000fe4000001ff00 */
[----:B------:R-:W-:Y:S01]  /*fa50*/  CS2R R14, SRZ ;  /* 0x00000000000e7805 */ /* 0x000fe2000001ff00 */
[----:B---3--:R-:W-:Y:S01]  /*fa60*/  @!P3 IMAD.SHL.U32 R79, R20, 0x8, RZ ;  /* 0x00000008144fb824 */ /* 0x008fe200078e00ff */
[----:B------:R-:W-:-:S02]  /*fa70*/  @!P2 IADD3 R20, P0, R21, R76, RZ ;  /* 0x0000004c1514a210 */ /* 0x000fc40007f1e0ff */
[----:B------:R-:W-:Y:S01]  /*fa80*/  @!P2 IADD3 R76, P1, R78, R76, RZ ;  /* 0x0000004c4e4ca210 */ /* 0x000fe20007f3e0ff */
[----:B------:R-:W-:-:S04]  /*fa90*/  @!P3 IMAD.WIDE R4, R79, 0x2, R4 ;  /* 0x000000024f04b825 */ /* 0x000fc800078e0204 */
[----:B------:R-:W-:Y:S01]  /*faa0*/  @!P3 IMAD.WIDE R78, R79, 0x2, R6 ;  /* 0x000000024f4eb825 */ /* 0x000fe200078e0206 */
[----:B------:R0:W5:Y:S01]  /*fab0*/  @!P3 LD.E.128 R72, desc[UR6][R4.64] ;  /* 0x000000060448b980 */ /* 0x000162000c101d00 */
[----:B------:R-:W-:Y:S02]  /*fac0*/  CS2R R6, SRZ ;  /* 0x0000000000067805 */ /* 0x000fe4000001ff00 */
[--C-:B------:R-:W-:Y:S01]  /*fad0*/  @!P2 IMAD.X R21, R77, 0x1, R0.reuse, P0 ;  /* 0x000000014d15a824 */ /* 0x100fe200000e0600 */
[----:B------:R3:W5:Y:S01]  /*fae0*/  @!P3 LD.E.128 R8, desc[UR6][R78.64] ;  /* 0x000000064e08b980 */ /* 0x000762000c101d00 */
[----:B------:R-:W-:-:S03]  /*faf0*/  @!P2 IMAD.X R77, R80, 0x1, R0, P1 ;  /* 0x00000001504da824 */ /* 0x000fc600008e0600 */
[----:B------:R3:W5:Y:S01]  /*fb00*/  @!P2 LD.E.128 R12, desc[UR6][R20.64] ;  /* 0x00000006140ca980 */ /* 0x000762000c101d00 */
[----:B0-----:R-:W-:-:S06]  /*fb10*/  CS2R R4, SRZ ;  /* 0x0000000000047805 */ /* 0x001fcc000001ff00 */
[----:B------:R3:W5:Y:S02]  /*fb20*/  @!P2 LD.E.128 R4, desc[UR6][R76.64] ;  /* 0x000000064c04a980 */ /* 0x000764000c101d00 */
.L_x_1701:
[----:B------:R-:W-:Y:S05]  /*fb30*/  BSYNC B1 ;  /* 0x0000000000017941 */ /* 0x000fea0003800000 */
.L_x_1700:
[----:B---3--:R-:W3:Y:S01]  /*fb40*/  LDL R78, [R1+0x14] ;  /* 0x00001400014e7983 */ /* 0x008ee20000100800 */
[----:B------:R-:W0:Y:S01]  /*fb50*/  SYNCS.PHASECHK.TRANS64.TRYWAIT P0, [R16+URZ+0x30800], R81 ;  /* 0x03080051100075a7 */ /* 0x000e22000800017f */
[----:B----45:R-:W-:Y:S01]  /*fb60*/  IMAD.MOV.U32 R20, RZ, RZ, R6 ;  /* 0x000000ffff147224 */ /* 0x030fe200078e0006 */
[----:B-1----:R-:W-:Y:S01]  /*fb70*/  MOV R21, R5 ;  /* 0x0000000500157202 */ /* 0x002fe20000000f00 */
[----:B------:R-:W-:Y:S01]  /*fb80*/  IMAD.MOV.U32 R0, RZ, RZ, R7 ;  /* 0x000000ffff007224 */ /* 0x000fe200078e0007 */
[----:B--2---:R-:W-:Y:S01]  /*fb90*/  MOV R77, R12 ;  /* 0x0000000c004d7202 */ /* 0x004fe20000000f00 */
[----:B------:R-:W-:Y:S01]  /*fba0*/  IMAD.MOV.U32 R76, RZ, RZ, R4 ;  /* 0x000000ffff4c7224 */ /* 0x000fe200078e0004 */
[----:B------:R-:W-:Y:S02]  /*fbb0*/  BSSY B1, `(.L_x_1702) ;  /* 0x0000013000017945 */ /* 0x000fe40003800000 */
[----:B------:R-:W-:Y:S01]  /*fbc0*/  PRMT R99, R20, 0x5410, R0 ;  /* 0x0000541014637816 */ /* 0x000fe20000000000 */
[----:B------:R-:W-:Y:S01]  /*fbd0*/  IMAD.MOV.U32 R20, RZ, RZ, R10 ;  /* 0x000000ffff147224 */ /* 0x000fe200078e000a */
[----:B------:R-:W-:Y:S01]  /*fbe0*/  PRMT R98, R76, 0x5410, R21 ;  /* 0x000054104c627816 */ /* 0x000fe20000000015 */
[----:B------:R-:W-:-:S02]  /*fbf0*/  IMAD.MOV.U32 R0, RZ, RZ, R11 ;  /* 0x000000ffff007224 */ /* 0x000fc400078e000b */
[----:B------:R-:W-:Y:S02]  /*fc00*/  IMAD.MOV.U32 R21, RZ, RZ, R8 ;  /* 0x000000ffff157224 */ /* 0x000fe400078e0008 */
[----:B------:R-:W-:Y:S01]  /*fc10*/  IMAD.MOV.U32 R76, RZ, RZ, R9 ;  /* 0x000000ffff4c7224 */ /* 0x000fe200078e0009 */
[----:B------:R-:W-:Y:S01]  /*fc20*/  PRMT R84, R20, 0x5410, R0 ;  /* 0x0000541014547816 */ /* 0x000fe20000000000 */
[----:B------:R-:W-:Y:S02]  /*fc30*/  IMAD.MOV.U32 R20, RZ, RZ, R14 ;  /* 0x000000ffff147224 */ /* 0x000fe400078e000e */
[----:B------:R-:W-:Y:S01]  /*fc40*/  IMAD.MOV.U32 R0, RZ, RZ, R15 ;  /* 0x000000ffff007224 */ /* 0x000fe200078e000f */
[----:B------:R-:W-:Y:S01]  /*fc50*/  PRMT R21, R21, 0x5410, R76 ;  /* 0x0000541015157816 */ /* 0x000fe2000000004c */
[----:B------:R-:W-:-:S03]  /*fc60*/  IMAD.MOV.U32 R76, RZ, RZ, R13 ;  /* 0x000000ffff4c7224 */ /* 0x000fc600078e000d */
[----:B------:R-:W-:Y:S01]  /*fc70*/  PRMT R102, R20, 0x5410, R0 ;  /* 0x0000541014667816 */ /* 0x000fe20000000000 */
[----:B------:R-:W-:Y:S01]  /*fc80*/  IMAD.MOV.U32 R20, RZ, RZ, R72 ;  /* 0x000000ffff147224 */ /* 0x000fe200078e0048 */
[----:B------:R-:W-:Y:S01]  /*fc90*/  PRMT R101, R77, 0x5410, R76 ;  /* 0x000054104d657816 */ /* 0x000fe2000000004c */
[----:B------:R-:W-:-:S05]  /*fca0*/  IMAD.MOV.U32 R0, RZ, RZ, R73 ;  /* 0x000000ffff007224 */ /* 0x000fca00078e0049 */
[----:B------:R-:W-:Y:S02]  /*fcb0*/  PRMT R85, R20, 0x5410, R0 ;  /* 0x0000541014557816 */ /* 0x000fe40000000000 */
[----:B---3--:R-:W-:Y:S01]  /*fcc0*/  VIADDMNMX R0, R3, -R78, 0x80, PT ;  /* 0x0000008003007446 */ /* 0x008fe2000380094e */
[----:B0-----:R-:W-:Y:S06]  /*fcd0*/  @!P0 BRA `(.L_x_1703) ;  /* 0x000001fc00208947 */ /* 0x001fec0003800000 */
.L_x_2073:
[----:B------:R-:W-:Y:S05]  /*fce0*/  BSYNC B1 ;  /* 0x0000000000017941 */ /* 0x000fea0003800000 */
.L_x_1702:
        /* <DEDUP_REMOVED lines=8> */
[C---:B------:R-:W-:Y:S01]  /*fd70*/  IMAD.SHL.U32 R122, R23.reuse, 0x40, RZ ;  /* 0x00000040177a7824 */ /* 0x040fe200078e00ff */
[----:B------:R-:W-:Y:S01]  /*fd80*/  BSSY B2, `(.L_x_1706) ;  /* 0x0000068000027945 */ /* 0x000fe20003800000 */
[----:B------:R-:W-:-:S03]  /*fd90*/  IMAD.SHL.U32 R123, R23, 0x40, RZ ;  /* 0x00000040177b7824 */ /* 0x000fc600078e00ff */
[----:B------:R-:W-:-:S04]  /*fda0*/  LOP3.LUT R122, R122, 0x1c0, RZ, 0xc0, !PT ;  /* 0x000001c07a7a7812 */ /* 0x000fc800078ec0ff */
[----:B------:R-:W-:Y:S02]  /*fdb0*/  SHF.R.U32.HI R122, RZ, 0x3, R122 ;  /* 0x00000003ff7a7819 */ /* 0x000fe4000001167a */
[-C--:B--2---:R-:W-:Y:S02]  /*fdc0*/  ISETP.GE.AND P0, PT, R18, R3.reuse, PT ;  /* 0x000000031200720c */ /* 0x084fe40003f06270 */
[----:B------:R-:W-:-:S11]  /*fdd0*/  ISETP.GE.AND P1, PT, R221, R3, PT ;  /* 0x00000003dd00720c */ /* 0x000fd60003f26270 */
[----:B-1----:R-:W-:Y:S05]  /*fde0*/  @P0 BRA `(.L_x_1707) ;  /* 0x0000000400840947 */ /* 0x002fea0003800000 */
[----:B------:R-:W2:Y:S04]  /*fdf0*/  LDL R76, [R1+0x44] ;  /* 0x00004400014c7983 */ /* 0x000ea80000100800 */
[----:B------:R-:W0:Y:S01]  /*fe00*/  LDL R124, [R1+0x30] ;  /* 0x00003000017c7983 */ /* 0x000e220000100800 */
[----:B------:R-:W-:Y:S01]  /*fe10*/  HADD2.F32 R88, -RZ, R88.H0_H0 ;  /* 0x20000058ff587230 */ /* 0x000fe20000004100 */
[--C-:B------:R-:W-:Y:S01]  /*fe20*/  SHF.R.U32.HI R92, RZ, 0x10, R61.reuse ;  /* 0x00000010ff5c7819 */ /* 0x100fe2000001163d */
[----:B------:R-:W-:Y:S01]  /*fe30*/  HADD2.F32 R90, -RZ, R90.H0_H0 ;  /* 0x2000005aff5a7230 */ /* 0x000fe20000004100 */
[----:B------:R-:W-:Y:S02]  /*fe40*/  SHF.R.U64 R60, R60, 0x10, R61 ;  /* 0x000000103c3c7819 */ /* 0x000fe4000000123d */
[----:B------:R-:W-:Y:S01]  /*fe50*/  SHF.R.U64 R68, R68, 0x10, R69 ;  /* 0x0000001044447819 */ /* 0x000fe20000001245 */
[----:B------:R-:W-:Y:S01]  /*fe60*/  HADD2.F32 R92, -RZ, R92.H0_H0 ;  /* 0x2000005cff5c7230 */ /* 0x000fe20000004100 */
[----:B------:R-:W-:Y:S01]  /*fe70*/  SHF.R.U64 R70, R70, 0x10, R71 ;  /* 0x0000001046467819 */ /* 0x000fe20000001247 */
[----:B------:R-:W-:Y:S01]  /*fe80*/  HADD2.F32 R60, -RZ, R60.H0_H0 ;  /* 0x2000003cff3c7230 */ /* 0x000fe20000004100 */
[----:B------:R-:W-:Y:S01]  /*fe90*/  SHF.R.U64 R62, R62, 0x10, R63 ;  /* 0x000000103e3e7819 */ /* 0x000fe2000000123f */
[----:B------:R-:W-:-:S02]  /*fea0*/  HADD2.F32 R68, -RZ, R68.H0_H0 ;  /* 0x20000044ff447230 */ /* 0x000fc40000004100 */
[----:B------:R-:W-:Y:S02]  /*feb0*/  HADD2.F32 R70, -RZ, R70.H0_H0 ;  /* 0x20000046ff467230 */ /* 0x000fe40000004100 */
[----:B------:R-:W-:Y:S01]  /*fec0*/  HADD2.F32 R62, -RZ, R62.H0_H0 ;  /* 0x2000003eff3e7230 */ /* 0x000fe20000004100 */
[----:B--2---:R-:W-:-:S04]  /*fed0*/  LEA.HI R20, R3, R76, RZ, 0x1d ;  /* 0x0000004c03147211 */ /* 0x004fc800078fe8ff */
[----:B------:R-:W-:Y:S01]  /*fee0*/  SHF.R.S32.HI R76, RZ, 0x1f, R20 ;  /* 0x0000001fff4c7819 */ /* 0x000fe20000011414 */
[----:B------:R-:W-:Y:S01]  /*fef0*/  IMAD.SHL.U32 R77, R20, 0x8, RZ ;  /* 0x00000008144d7824 */ /* 0x000fe200078e00ff */
[----:B0-----:R-:W0:Y:S02]  /*ff00*/  LDS.128 R80, [R124] ;  /* 0x000000007c507984 */ /* 0x001e240000000c00 */
[----:B------:R-:W-:Y:S02]  /*ff10*/  LEA.HI R76, R76, R20, RZ, 0x3 ;  /* 0x000000144c4c7211 */ /* 0x000fe400078f18ff */
[----:B------:R-:W-:-:S03]  /*ff20*/  LOP3.LUT R20, R77, 0x38, RZ, 0xc0, !PT ;  /* 0x000000384d147812 */ /* 0x000fc600078ec0ff */
[----:B------:R-:W-:Y:S01]  /*ff30*/  IMAD.SHL.U32 R76, R76, 0x400, RZ ;  /* 0x000004004c4c7824 */ /* 0x000fe200078e00ff */
[----:B------:R-:W-:-:S04]  /*ff40*/  LOP3.LUT R20, R20, 0x1c0, R123, 0xf8, !PT ;  /* 0x000001c014147812 */ /* 0x000fc800078ef87b */
[----:B------:R-:W-:Y:S02]  /*ff50*/  LOP3.LUT R20, R20, R122, RZ, 0x3c, !PT ;  /* 0x0000007a14147212 */ /* 0x000fe400078e3cff */
[----:B------:R-:W-:-:S04]  /*ff60*/  LOP3.LUT R76, R76, 0x7fffe000, RZ, 0xc0, !PT ;  /* 0x7fffe0004c4c7812 */ /* 0x000fc800078ec0ff */
[----:B-----5:R-:W-:-:S05]  /*ff70*/  IADD3 R20, R20, R76, R121 ;  /* 0x0000004c14147210 */ /* 0x020fca0007ffe079 */
[----:B------:R-:W-:-:S05]  /*ff80*/  IMAD R20, R20, 0x2, R16 ;  /* 0x0000000214147824 */ /* 0x000fca00078e0210 */
[----:B------:R-:W1:Y:S01]  /*ff90*/  LDS.128 R76, [R20+0x10400] ;  /* 0x01040000144c7984 */ /* 0x000e620000000c00 */
[--C-:B0-----:R-:W-:Y:S02]  /*ffa0*/  HADD2.F32 R87, -RZ, R81.reuse.H0_H0 ;  /* 0x20000051ff577230 */ /* 0x101fe40000004100 */
[----:B------:R-:W-:Y:S02]  /*ffb0*/  HADD2.F32 R81, -RZ, R81.H1_H1 ;  /* 0x30000051ff517230 */ /* 0x000fe40000004100 */
[--C-:B------:R-:W-:Y:S02]  /*ffc0*/  HADD2.F32 R61, -RZ, R82.reuse.H0_H0 ;  /* 0x20000052ff3d7230 */ /* 0x100fe40000004100 */
[----:B------:R-:W-:Y:S02]  /*ffd0*/  HADD2.F32 R82, -RZ, R82.H1_H1 ;  /* 0x30000052ff527230 */ /* 0x000fe40000004100 */
[--C-:B-1----:R-:W-:Y:S02]  /*ffe0*/  HADD2.F32 R89, -RZ, R77.reuse.H0_H0 ;  /* 0x2000004dff597230 */ /* 0x102fe40000004100 */
[----:B------:R-:W-:-:S03]  /*fff0*/  HADD2.F32 R77, -RZ, R77.H1_H1 ;  /* 0x3000004dff4d7230 */ /* 0x000fc60000004100 */
[C---:B------:R-:W-:Y:S01]  /*10000*/  FMUL.FTZ R91, R89.reuse, R88 ;  /* 0x00000058595b7220 */ /* 0x040fe20000410000 */
[----:B------:R-:W-:-:S03]  /*10010*/  FMUL.FTZ R89, R89, R90 ;  /* 0x0000005a59597220 */ /* 0x000fc60000410000 */
[C---:B------:R-:W-:Y:S01]  /*10020*/  FFMA.FTZ R90, R87.reuse, R90, -R91 ;  /* 0x0000005a575a7223 */ /* 0x040fe2000001085b */
[----:B------:R-:W-:Y:S01]  /*10030*/  SHF.R.U32.HI R91, RZ, 0x10, R69 ;  /* 0x00000010ff5b7819 */ /* 0x000fe20000011645 */
[----:B------:R-:W-:Y:S01]  /*10040*/  FFMA.FTZ R87, R87, R88, R89 ;  /* 0x0000005857577223 */ /* 0x000fe20000010059 */
[----:B------:R-:W-:Y:S02]  /*10050*/  HADD2.F32 R89, -RZ, R97.H1_H1 ;  /* 0x30000061ff597230 */ /* 0x000fe40000004100 */
[----:B------:R-:W-:Y:S02]  /*10060*/  HADD2.F32 R69, -RZ, R108.H0_H0 ;  /* 0x2000006cff457230 */ /* 0x000fe40000004100 */
[----:B------:R-:W-:-:S05]  /*10070*/  HADD2.F32 R91, -RZ, R91.H0_H0 ;  /* 0x2000005bff5b7230 */ /* 0x000fca0000004100 */
[C---:B------:R-:W-:Y:S01]  /*10080*/  FMUL.FTZ R88, R77.reuse, R91 ;  /* 0x0000005b4d587220 */ /* 0x040fe20000410000 */
[----:B------:R-:W-:-:S03]  /*10090*/  FMUL.FTZ R77, R77, R92 ;  /* 0x0000005c4d4d7220 */ /* 0x000fc60000410000 */
[C---:B------:R-:W-:Y:S01]  /*100a0*/  FFMA.FTZ R92, R81.reuse, R92, -R88 ;  /* 0x0000005c515c7223 */ /* 0x040fe20000010858 */
[----:B------:R-:W-:Y:S01]  /*100b0*/  FFMA.FTZ R91, R81, R91, R77 ;  /* 0x0000005b515b7223 */ /* 0x000fe2000001004d */
[----:B------:R-:W-:Y:S02]  /*100c0*/  HADD2.F32 R77, -RZ, R97.H0_H0 ;  /* 0x20000061ff4d7230 */ /* 0x000fe40000004100 */
[----:B------:R-:W-:Y:S02]  /*100d0*/  HADD2.F32 R88, -RZ, R76.H0_H0 ;  /* 0x2000004cff587230 */ /* 0x000fe40000004100 */
[----:B------:R-:W-:Y:S02]  /*100e0*/  HADD2.F32 R81, -RZ, R80.H0_H0 ;  /* 0x20000050ff517230 */ /* 0x000fe40000004100 */
[----:B------:R-:W-:Y:S02]  /*100f0*/  HADD2.F32 R76, -RZ, R76.H1_H1 ;  /* 0x3000004cff4c7230 */ /* 0x000fe40000004100 */
[C---:B------:R-:W-:Y:S01]  /*10100*/  FMUL.FTZ R97, R88.reuse, R77 ;  /* 0x0000004d58617220 */ /* 0x040fe20000410000 */
[----:B------:R-:W-:Y:S01]  /*10110*/  FMUL.FTZ R88, R88, R89 ;  /* 0x0000005958587220 */ /* 0x000fe20000410000 */
[----:B------:R-:W-:-:S02]  /*10120*/  HADD2.F32 R80, -RZ, R80.H1_H1 ;  /* 0x30000050ff507230 */ /* 0x000fc40000004100 */
[C---:B------:R-:W-:Y:S01]  /*10130*/  FFMA.FTZ R89, R81.reuse, R89, -R97 ;  /* 0x0000005951597223 */ /* 0x040fe20000010861 */
[----:B------:R-:W-:Y:S01]  /*10140*/  FFMA.FTZ R81, R81, R77, R88 ;  /* 0x0000004d51517223 */ /* 0x000fe20000010058 */
[--C-:B------:R-:W-:Y:S02]  /*10150*/  HADD2.F32 R77, -RZ, R103.reuse.H0_H0 ;  /* 0x20000067ff4d7230 */ /* 0x100fe40000004100 */
[--C-:B------:R-:W-:Y:S02]  /*10160*/  HADD2.F32 R97, -RZ, R78.reuse.H0_H0 ;  /* 0x2000004eff617230 */ /* 0x100fe40000004100 */
[----:B------:R-:W-:Y:S02]  /*10170*/  HADD2.F32 R88, -RZ, R103.H1_H1 ;  /* 0x30000067ff587230 */ /* 0x000fe40000004100 */
[----:B------:R-:W-:Y:S02]  /*10180*/  HADD2.F32 R78, -RZ, R78.H1_H1 ;  /* 0x3000004eff4e7230 */ /* 0x000fe40000004100 */
[C---:B------:R-:W-:Y:S01]  /*10190*/  FMUL.FTZ R103, R97.reuse, R77 ;  /* 0x0000004d61677220 */ /* 0x040fe20000410000 */
[----:B------:R-:W-:-:S03]  /*101a0*/  FMUL.FTZ R97, R97, R88 ;  /* 0x0000005861617220 */ /* 0x000fc60000410000 */
[C---:B------:R-:W-:Y:S01]  /*101b0*/  FFMA.FTZ R88, R61.reuse, R88, -R103 ;  /* 0x000000583d587223 */ /* 0x040fe20000010867 */
[----:B------:R-:W-:Y:S01]  /*101c0*/  FFMA.FTZ R77, R61, R77, R97 ;  /* 0x0000004d3d4d7223 */ /* 0x000fe20000010061 */
[----:B------:R-:W-:Y:S02]  /*101d0*/  HADD2.F32 R61, -RZ, R108.H1_H1 ;  /* 0x3000006cff3d7230 */ /* 0x000fe40000004100 */
        /* <DEDUP_REMOVED lines=8> */
[----:B------:R-:W-:Y:S02]  /*10260*/  SHF.R.U32.HI R97, RZ, 0x10, R71 ;  /* 0x00000010ff617819 */ /* 0x000fe40000011647 */
[----:B------:R-:W-:Y:S01]  /*10270*/  SHF.R.U32.HI R103, RZ, 0x10, R63 ;  /* 0x00000010ff677819 */ /* 0x000fe2000001163f */
[C---:B------:R-:W-:Y:S01]  /*10280*/  FMUL.FTZ R63, R76.reuse, R68 ;  /* 0x000000444c3f7220 */ /* 0x040fe20000410000 */
[-C--:B------:R-:W-:Y:S01]  /*10290*/  FMUL.FTZ R76, R76, R60.reuse ;  /* 0x0000003c4c4c7220 */ /* 0x080fe20000410000 */
[----:B------:R-:W-:Y:S02]  /*102a0*/  HADD2.F32 R97, -RZ, R97.H0_H0 ;  /* 0x20000061ff617230 */ /* 0x000fe40000004100 */
[----:B------:R-:W-:Y:S02]  /*102b0*/  HADD2.F32 R103, -RZ, R103.H0_H0 ;  /* 0x20000067ff677230 */ /* 0x000fe40000004100 */
[----:B------:R-:W-:Y:S01]  /*102c0*/  FFMA.FTZ R60, R80, R60, -R63 ;  /* 0x0000003c503c7223 */ /* 0x000fe2000001083f */
[C---:B------:R-:W-:Y:S01]  /*102d0*/  FMUL.FTZ R63, R78.reuse, R70 ;  /* 0x000000464e3f7220 */ /* 0x040fe20000410000 */
[C---:B------:R-:W-:Y:S01]  /*102e0*/  FMUL.FTZ R108, R79.reuse, R97 ;  /* 0x000000614f6c7220 */ /* 0x040fe20000410000 */
[-C--:B------:R-:W-:Y:S01]  /*102f0*/  FMUL.FTZ R78, R78, R62.reuse ;  /* 0x0000003e4e4e7220 */ /* 0x080fe20000410000 */
[-C--:B------:R-:W-:Y:S01]  /*10300*/  FMUL.FTZ R79, R79, R103.reuse ;  /* 0x000000674f4f7220 */ /* 0x080fe20000410000 */
[----:B------:R-:W-:Y:S01]  /*10310*/  FFMA.FTZ R62, R82, R62, -R63 ;  /* 0x0000003e523e7223 */ /* 0x000fe2000001083f */
[C---:B------:R-:W-:Y:S01]  /*10320*/  FFMA.FTZ R108, R83.reuse, R103, -R108 ;  /* 0x00000067536c7223 */ /* 0x040fe2000001086c */
        /* <DEDUP_REMOVED lines=13> */
.L_x_1707:
[----:B------:R-:W-:Y:S05]  /*10400*/  BSYNC B2 ;  /* 0x0000000000027941 */ /* 0x000fea0003800000 */
.L_x_1706:
[----:B------:R-:W-:Y:S05]  /*10410*/  @P1 BRA `(.L_x_1705) ;  /* 0x0000000400841947 */ /* 0x000fea0003800000 */
[----:B-1----:R-:W2:Y:S04]  /*10420*/  LDL R20, [R1+0x48] ;  /* 0x0000480001147983 */ /* 0x002ea80000100800 */
[----:B------:R-:W3:Y:S01]  /*10430*/  LDL R89, [R1+0x98] ;  /* 0x0000980001597983 */ /* 0x000ee20000100800 */
[----:B------:R-:W-:Y:S01]  /*10440*/  HADD2.F32 R79, -RZ, R120.H0_H0 ;  /* 0x20000078ff4f7230 */ /* 0x000fe20000004100 */
[--C-:B------:R-:W-:Y:S02]  /*10450*/  SHF.R.U32.HI R80, RZ, 0x10, R57.reuse ;  /* 0x00000010ff507819 */ /* 0x100fe40000011639 */
[----:B------:R-:W-:Y:S02]  /*10460*/  SHF.R.U64 R56, R56, 0x10, R57 ;  /* 0x0000001038387819 */ /* 0x000fe40000001239 */
[----:B------:R-:W-:Y:S01]  /*10470*/  SHF.R.U32.HI R57, RZ, 0x10, R67 ;  /* 0x00000010ff397819 */ /* 0x000fe20000011643 */
[----:B------:R-:W-:Y:S01]  /*10480*/  HADD2.F32 R80, -RZ, R80.H0_H0 ;  /* 0x20000050ff507230 */ /* 0x000fe20000004100 */
[--C-:B------:R-:W-:Y:S01]  /*10490*/  SHF.R.U64 R58, R58, 0x10, R59.reuse ;  /* 0x000000103a3a7819 */ /* 0x100fe2000000123b */
[----:B------:R-:W-:Y:S01]  /*104a0*/  HADD2.F32 R56, -RZ, R56.H0_H0 ;  /* 0x20000038ff387230 */ /* 0x000fe20000004100 */
[----:B------:R-:W-:Y:S01]  /*104b0*/  SHF.R.U32.HI R59, RZ, 0x10, R59 ;  /* 0x00000010ff3b7819 */ /* 0x000fe2000001163b */
        /* <DEDUP_REMOVED lines=10> */
[----:B---3--:R-:W1:Y:S02]  /*10560*/  LDS.128 R68, [R89] ;  /* 0x0000000059447984 */ /* 0x008e640000000c00 */
[----:B------:R-:W-:Y:S01]  /*10570*/  LEA.HI R3, R3, R20, RZ, 0x3 ;  /* 0x0000001403037211 */ /* 0x000fe200078f18ff */
[----:B------:R-:W-:Y:S01]  /*10580*/  HADD2.F32 R20, -RZ, R120.H1_H1 ;  /* 0x30000078ff147230 */ /* 0x000fe20000004100 */
[----:B------:R-:W-:Y:S02]  /*10590*/  LOP3.LUT R60, R60, 0x38, RZ, 0xc0, !PT ;  /* 0x000000383c3c7812 */ /* 0x000fe400078ec0ff */
[----:B------:R-:W-:Y:S02]  /*105a0*/  SHF.L.U32 R3, R3, 0xa, RZ ;  /* 0x0000000a03037819 */ /* 0x000fe400000006ff */
[----:B------:R-:W-:-:S02]  /*105b0*/  LOP3.LUT R60, R60, 0x1c0, R123, 0xf8, !PT ;  /* 0x000001c03c3c7812 */ /* 0x000fc400078ef87b */
[----:B------:R-:W-:Y:S02]  /*105c0*/  LOP3.LUT R3, R3, 0x7fffe000, RZ, 0xc0, !PT ;  /* 0x7fffe00003037812 */ /* 0x000fe400078ec0ff */
[----:B------:R-:W-:-:S04]  /*105d0*/  LOP3.LUT R60, R60, R122, RZ, 0x3c, !PT ;  /* 0x0000007a3c3c7212 */ /* 0x000fc800078e3cff */
[----:B-----5:R-:W-:-:S05]  /*105e0*/  IADD3 R3, R60, R3, R121 ;  /* 0x000000033c037210 */ /* 0x020fca0007ffe079 */
[----:B------:R-:W-:-:S05]  /*105f0*/  IMAD R3, R3, 0x2, R16 ;  /* 0x0000000203037824 */ /* 0x000fca00078e0210 */
[----:B------:R-:W2:Y:S01]  /*10600*/  LDS.128 R60, [R3+0x10400] ;  /* 0x01040000033c7984 */ /* 0x000ea20000000c00 */
[----:B-1----:R-:W-:Y:S02]  /*10610*/  HADD2.F32 R77, -RZ, R69.H0_H0 ;  /* 0x20000045ff4d7230 */ /* 0x002fe40000004100 */
[----:B--2---:R-:W-:Y:S02]  /*10620*/  HADD2.F32 R76, -RZ, R61.H0_H0 ;  /* 0x2000003dff4c7230 */ /* 0x004fe40000004100 */
[----:B------:R-:W-:Y:S02]  /*10630*/  HADD2.F32 R82, -RZ, R62.H0_H0 ;  /* 0x2000003eff527230 */ /* 0x000fe40000004100 */
[--C-:B------:R-:W-:Y:S02]  /*10640*/  HADD2.F32 R88, -RZ, R63.reuse.H0_H0 ;  /* 0x2000003fff587230 */ /* 0x100fe40000004100 */
[C---:B------:R-:W-:Y:S01]  /*10650*/  FMUL.FTZ R78, R76.reuse, R20 ;  /* 0x000000144c4e7220 */ /* 0x040fe20000410000 */
[----:B------:R-:W-:Y:S01]  /*10660*/  FMUL.FTZ R76, R76, R79 ;  /* 0x0000004f4c4c7220 */ /* 0x000fe20000410000 */
[----:B------:R-:W-:-:S02]  /*10670*/  HADD2.F32 R63, -RZ, R63.H1_H1 ;  /* 0x3000003fff3f7230 */ /* 0x000fc40000004100 */
[C---:B------:R-:W-:Y:S01]  /*10680*/  FFMA.FTZ R79, R77.reuse, R79, -R78 ;  /* 0x0000004f4d4f7223 */ /* 0x040fe2000001084e */
[----:B------:R-:W-:Y:S01]  /*10690*/  FFMA.FTZ R77, R77, R20, R76 ;  /* 0x000000144d4d7223 */ /* 0x000fe2000001004c */
[----:B------:R-:W-:Y:S01]  /*106a0*/  SHF.R.U32.HI R20, RZ, 0x10, R65 ;  /* 0x00000010ff147819 */ /* 0x000fe20000011641 */
[----:B------:R-:W-:Y:S02]  /*106b0*/  HADD2.F32 R76, -RZ, R61.H1_H1 ;  /* 0x3000003dff4c7230 */ /* 0x000fe40000004100 */
[C---:B------:R-:W-:Y:S01]  /*106c0*/  FMUL.FTZ R65, R63.reuse, R57 ;  /* 0x000000393f417220 */ /* 0x040fe20000410000 */
[----:B------:R-:W-:Y:S02]  /*106d0*/  HADD2.F32 R61, -RZ, R69.H1_H1 ;  /* 0x30000045ff3d7230 */ /* 0x000fe40000004100 */
[----:B------:R-:W-:Y:S01]  /*106e0*/  FMUL.FTZ R63, R63, R59 ;  /* 0x0000003b3f3f7220 */ /* 0x000fe20000410000 */
[----:B------:R-:W-:Y:S02]  /*106f0*/  HADD2.F32 R20, -RZ, R20.H0_H0 ;  /* 0x20000014ff147230 */ /* 0x000fe40000004100 */
[----:B------:R-:W-:-:S02]  /*10700*/  HADD2.F32 R78, -RZ, R119.H0_H0 ;  /* 0x20000077ff4e7230 */ /* 0x000fc40000004100 */
[----:B------:R-:W-:Y:S02]  /*10710*/  HADD2.F32 R62, -RZ, R62.H1_H1 ;  /* 0x3000003eff3e7230 */ /* 0x000fe40000004100 */
[C---:B------:R-:W-:Y:S01]  /*10720*/  FMUL.FTZ R69, R76.reuse, R20 ;  /* 0x000000144c457220 */ /* 0x040fe20000410000 */
[----:B------:R-:W-:-:S03]  /*10730*/  FMUL.FTZ R76, R76, R80 ;  /* 0x000000504c4c7220 */ /* 0x000fc60000410000 */
[C---:B------:R-:W-:Y:S01]  /*10740*/  FFMA.FTZ R80, R61.reuse, R80, -R69 ;  /* 0x000000503d507223 */ /* 0x040fe20000010845 */
[----:B------:R-:W-:Y:S01]  /*10750*/  FFMA.FTZ R61, R61, R20, R76 ;  /* 0x000000143d3d7223 */ /* 0x000fe2000001004c */
[----:B------:R-:W-:Y:S02]  /*10760*/  HADD2.F32 R20, -RZ, R119.H1_H1 ;  /* 0x30000077ff147230 */ /* 0x000fe40000004100 */
[----:B------:R-:W-:Y:S02]  /*10770*/  HADD2.F32 R69, -RZ, R60.H0_H0 ;  /* 0x2000003cff457230 */ /* 0x000fe40000004100 */
[----:B------:R-:W-:Y:S01]  /*10780*/  HADD2.F32 R76, -RZ, R68.H0_H0 ;  /* 0x20000044ff4c7230 */ /* 0x000fe20000004100 */
[----:B------:R-:W-:Y:S01]  /*10790*/  F2FP.F16.F32.PACK_AB R61, R61, R77 ;  /* 0x0000004d3d3d723e */ /* 0x000fe200000000ff */
[----:B------:R-:W-:Y:S02]  /*107a0*/  HADD2.F32 R60, -RZ, R60.H1_H1 ;  /* 0x3000003cff3c7230 */ /* 0x000fe40000004100 */
[C---:B0-----:R-:W-:Y:S01]  /*107b0*/  FMUL.FTZ R81, R69.reuse, R20 ;  /* 0x0000001445517220 */ /* 0x041fe20000410000 */
[----:B------:R-:W-:Y:S01]  /*107c0*/  FMUL.FTZ R69, R69, R78 ;  /* 0x0000004e45457220 */ /* 0x000fe20000410000 */
[----:B------:R-:W-:-:S02]  /*107d0*/  HADD2.F32 R68, -RZ, R68.H1_H1 ;  /* 0x30000044ff447230 */ /* 0x000fc40000004100 */
[C---:B------:R-:W-:Y:S01]  /*107e0*/  FFMA.FTZ R78, R76.reuse, R78, -R81 ;  /* 0x0000004e4c4e7223 */ /* 0x040fe20000010851 */
[----:B------:R-:W-:Y:S01]  /*107f0*/  FFMA.FTZ R76, R76, R20, R69 ;  /* 0x000000144c4c7223 */ /* 0x000fe20000010045 */
[--C-:B------:R-:W-:Y:S02]  /*10800*/  HADD2.F32 R81, -RZ, R118.reuse.H1_H1 ;  /* 0x30000076ff517230 */ /* 0x100fe40000004100 */
[----:B------:R-:W-:Y:S02]  /*10810*/  HADD2.F32 R69, -RZ, R118.H0_H0 ;  /* 0x20000076ff457230 */ /* 0x000fe40000004100 */
[--C-:B------:R-:W-:Y:S02]  /*10820*/  HADD2.F32 R20, -RZ, R70.reuse.H0_H0 ;  /* 0x20000046ff147230 */ /* 0x100fe40000004100 */
[C---:B------:R-:W-:Y:S01]  /*10830*/  FMUL.FTZ R83, R82.reuse, R81 ;  /* 0x0000005152537220 */ /* 0x040fe20000410000 */
[----:B------:R-:W-:Y:S02]  /*10840*/  HADD2.F32 R70, -RZ, R70.H1_H1 ;  /* 0x30000046ff467230 */ /* 0x000fe40000004100 */
[-C--:B------:R-:W-:Y:S01]  /*10850*/  FMUL.FTZ R82, R82, R69.reuse ;  /* 0x0000004552527220 */ /* 0x080fe20000410000 */
[----:B------:R-:W-:Y:S01]  /*10860*/  FFMA.FTZ R69, R20, R69, -R83 ;  /* 0x0000004514457223 */ /* 0x000fe20000010853 */
[----:B------:R-:W-:-:S02]  /*10870*/  HADD2.F32 R83, -RZ, R117.H1_H1 ;  /* 0x30000075ff537230 */ /* 0x000fc40000004100 */
[----:B------:R-:W-:Y:S01]  /*10880*/  FFMA.FTZ R20, R20, R81, R82 ;  /* 0x0000005114147223 */ /* 0x000fe20000010052 */
[--C-:B------:R-:W-:Y:S02]  /*10890*/  HADD2.F32 R81, -RZ, R71.reuse.H0_H0 ;  /* 0x20000047ff517230 */ /* 0x100fe40000004100 */
[----:B------:R-:W-:Y:S02]  /*108a0*/  HADD2.F32 R71, -RZ, R71.H1_H1 ;  /* 0x30000047ff477230 */ /* 0x000fe40000004100 */
[----:B------:R-:W-:-:S03]  /*108b0*/  HADD2.F32 R82, -RZ, R117.H0_H0 ;  /* 0x20000075ff527230 */ /* 0x000fc60000004100 */
[C---:B------:R-:W-:Y:S01]  /*108c0*/  FFMA.FTZ R59, R71.reuse, R59, -R65 ;  /* 0x0000003b473b7223 */ /* 0x040fe20000010841 */
[----:B------:R-:W-:Y:S01]  /*108d0*/  FFMA.FTZ R63, R71, R57, R63 ;  /* 0x00000039473f7223 */ /* 0x000fe2000001003f */
[----:B------:R-:W-:Y:S01]  /*108e0*/  FMUL.FTZ R87, R88, R82 ;  /* 0x0000005258577220 */ /* 0x000fe20000410000 */
[----:B------:R-:W-:Y:S01]  /*108f0*/  FMUL.FTZ R65, R60, R64 ;  /* 0x000000403c417220 */ /* 0x000fe20000410000 */
[----:B------:R-:W-:Y:S01]  /*10900*/  FMUL.FTZ R57, R62, R66 ;  /* 0x000000423e397220 */ /* 0x000fe20000410000 */
[-C--:B------:R-:W-:Y:S01]  /*10910*/  FMUL.FTZ R88, R88, R83.reuse ;  /* 0x0000005358587220 */ /* 0x080fe20000410000 */
[----:B------:R-:W-:Y:S01]  /*10920*/  FMUL.FTZ R60, R60, R56 ;  /* 0x000000383c3c7220 */ /* 0x000fe20000410000 */
[----:B------:R-:W-:Y:S01]  /*10930*/  FMUL.FTZ R62, R62, R58 ;  /* 0x0000003a3e3e7220 */ /* 0x000fe20000410000 */
[C---:B------:R-:W-:Y:S01]  /*10940*/  FFMA.FTZ R87, R81.reuse, R83, -R87 ;  /* 0x0000005351577223 */ /* 0x040fe20000010857 */
        /* <DEDUP_REMOVED lines=14> */
.L_x_1705:
[----:B------:R-:W-:Y:S05]  /*10a30*/  BSYNC B1 ;  /* 0x0000000000017941 */ /* 0x000fea0003800000 */
.L_x_1704:
[----:B--2---:R-:W-:Y:S01]  /*10a40*/  VIADD R3, R23, 0x20 ;  /* 0x0000002017037836 */ /* 0x004fe20000000000 */
[----:B------:R-:W-:Y:S04]  /*10a50*/  BSSY B1, `(.L_x_1708) ;  /* 0x00000d2000017945 */ /* 0x000fe80003800000 */
[----:B------:R-:W-:-:S13]  /*10a60*/  ISETP.GE.AND P0, PT, R3, R0, PT ;  /* 0x000000000300720c */ /* 0x000fda0003f06270 */
[----:B------:R-:W-:Y:S05]  /*10a70*/  @P0 BRA `(.L_x_1709) ;  /* 0x0000000c003c0947 */ /* 0x000fea0003800000 */
[----:B------:R2:W5:Y:S01]  /*10a80*/  LDL R79, [R1+0x24] ;  /* 0x00002400014f7983 */ /* 0x0005620000100800 */
[----:B------:R-:W3:Y:S01]  /*10a90*/  LDC R3, c[0x0][0x3f4] ;  /* 0x0000fd00ff037b82 */ /* 0x000ee20000000800 */
[C---:B------:R-:W-:Y:S01]  /*10aa0*/  VIADD R80, R23.reuse, 0x20 ;  /* 0x0000002017507836 */ /* 0x040fe20000000000 */
[----:B------:R-:W-:Y:S01]  /*10ab0*/  BSSY B2, `(.L_x_1710) ;  /* 0x000006a000027945 */ /* 0x000fe20003800000 */
[----:B0-----:R-:W-:Y:S02]  /*10ac0*/  VIADD R81, R23, 0x20 ;  /* 0x0000002017517836 */ /* 0x001fe40000000000 */
[----:B------:R-:W-:Y:S02]  /*10ad0*/  IMAD.SHL.U32 R80, R80, 0x40, RZ ;  /* 0x0000004050507824 */ /* 0x000fe400078e00ff */
[----:B------:R-:W-:-:S03]  /*10ae0*/  IMAD.SHL.U32 R81, R81, 0x40, RZ ;  /* 0x0000004051517824 */ /* 0x000fc600078e00ff */
[----:B------:R-:W-:Y:S02]  /*10af0*/  LOP3.LUT R80, R80, 0x1c0, RZ, 0xc0, !PT ;  /* 0x000001c050507812 */ /* 0x000fe400078ec0ff */
[----:B------:R-:W-:Y:S02]  /*10b00*/  LOP3.LUT R81, R81, 0x1c0, RZ, 0xc0, !PT ;  /* 0x000001c051517812 */ /* 0x000fe400078ec0ff */
[----:B------:R-:W-:Y:S02]  /*10b10*/  SHF.R.U32.HI R80, RZ, 0x3, R80 ;  /* 0x00000003ff507819 */ /* 0x000fe40000011650 */
[-C--:B---3--:R-:W-:Y:S02]  /*10b20*/  ISETP.GE.AND P0, PT, R18, R3.reuse, PT ;  /* 0x000000031200720c */ /* 0x088fe40003f06270 */
[----:B------:R-:W-:-:S11]  /*10b30*/  ISETP.GE.AND P1, PT, R221, R3, PT ;  /* 0x00000003dd00720c */ /* 0x000fd60003f26270 */
[----:B--2---:R-:W-:Y:S05]  /*10b40*/  @P0 BRA `(.L_x_1711) ;  /* 0x0000000400800947 */ /* 0x004fea0003800000 */
[----:B-1----:R-:W2:Y:S04]  /*10b50*/  LDL R20, [R1+0x44] ;  /* 0x0000440001147983 */ /* 0x002ea80000100800 */
[----:B------:R-:W3:Y:S01]  /*10b60*/  LDL R82, [R1+0x94] ;  /* 0x0000940001527983 */ /* 0x000ee20000100800 */
[--C-:B------:R-:W-:Y:S01]  /*10b70*/  SHF.R.U64 R44, R44, 0x10, R45.reuse ;  /* 0x000000102c2c7819 */ /* 0x100fe2000000122d */
[--C-:B------:R-:W-:Y:S01]  /*10b80*/  HADD2.F32 R68, -RZ, R116.reuse.H1_H1 ;  /* 0x30000074ff447230 */ /* 0x100fe20000004100 */
[----:B------:R-:W-:Y:S01]  /*10b90*/  SHF.R.U32.HI R64, RZ, 0x10, R45 ;  /* 0x00000010ff407819 */ /* 0x000fe2000001162d */
[----:B------:R-:W-:Y:S01]  /*10ba0*/  HADD2.F32 R116, -RZ, R116.H0_H0 ;  /* 0x20000074ff747230 */ /* 0x000fe20000004100 */
[--C-:B------:R-:W-:Y:S02]  /*10bb0*/  SHF.R.U64 R45, R52, 0x10, R53.reuse ;  /* 0x00000010342d7819 */ /* 0x100fe40000001235 */
[----:B------:R-:W-:Y:S01]  /*10bc0*/  SHF.R.U32.HI R52, RZ, 0x10, R53 ;  /* 0x00000010ff347819 */ /* 0x000fe20000011635 */
[----:B------:R-:W-:Y:S01]  /*10bd0*/  HADD2.F32 R64, -RZ, R64.H0_H0 ;  /* 0x20000040ff407230 */ /* 0x000fe20000004100 */
[--C-:B------:R-:W-:Y:S01]  /*10be0*/  SHF.R.U64 R46, R46, 0x10, R47.reuse ;  /* 0x000000102e2e7819 */ /* 0x100fe2000000122f */
[----:B------:R-:W-:Y:S01]  /*10bf0*/  HADD2.F32 R45, -RZ, R45.H0_H0 ;  /* 0x2000002dff2d7230 */ /* 0x000fe20000004100 */
[----:B------:R-:W-:Y:S01]  /*10c00*/  SHF.R.U32.HI R53, RZ, 0x10, R47 ;  /* 0x00000010ff357819 */ /* 0x000fe2000001162f */
[----:B------:R-:W-:Y:S01]  /*10c10*/  HADD2.F32 R52, -RZ, R52.H0_H0 ;  /* 0x20000034ff347230 */ /* 0x000fe20000004100 */
[----:B------:R-:W-:-:S02]  /*10c20*/  SHF.R.U64 R47, R54, 0x10, R55 ;  /* 0x00000010362f7819 */ /* 0x000fc40000001237 */
[----:B------:R-:W-:-:S03]  /*10c30*/  SHF.R.U32.HI R55, RZ, 0x10, R55 ;  /* 0x00000010ff377819 */ /* 0x000fc60000011637 */
[----:B------:R-:W-:Y:S02]  /*10c40*/  HADD2.F32 R47, -RZ, R47.H0_H0 ;  /* 0x2000002fff2f7230 */ /* 0x000fe40000004100 */
[----:B------:R-:W-:Y:S01]  /*10c50*/  HADD2.F32 R55, -RZ, R55.H0_H0 ;  /* 0x20000037ff377230 */ /* 0x000fe20000004100 */
[----:B--2---:R-:W-:-:S04]  /*10c60*/  LEA.HI R20, R3, R20, RZ, 0x1d ;  /* 0x0000001403147211 */ /* 0x004fc800078fe8ff */
[----:B------:R-:W-:Y:S02]  /*10c70*/  SHF.R.S32.HI R57, RZ, 0x1f, R20 ;  /* 0x0000001fff397819 */ /* 0x000fe40000011414 */
[----:B------:R-:W-:Y:S02]  /*10c80*/  SHF.L.U32 R56, R20, 0x3, RZ ;  /* 0x0000000314387819 */ /* 0x000fe400000006ff */
[----:B------:R-:W-:Y:S02]  /*10c90*/  LEA.HI R57, R57, R20, RZ, 0x3 ;  /* 0x0000001439397211 */ /* 0x000fe400078f18ff */
[----:B------:R-:W-:-:S03]  /*10ca0*/  LOP3.LUT R20, R81, 0x38, R56, 0xf8, !PT ;  /* 0x0000003851147812 */ /* 0x000fc600078ef838 */
[----:B------:R-:W-:Y:S01]  /*10cb0*/  IMAD.SHL.U32 R57, R57, 0x400, RZ ;  /* 0x0000040039397824 */ /* 0x000fe200078e00ff */
[----:B------:R-:W-:-:S04]  /*10cc0*/  LOP3.LUT R20, R20, R80, RZ, 0x3c, !PT ;  /* 0x0000005014147212 */ /* 0x000fc800078e3cff */
[----:B------:R-:W-:Y:S02]  /*10cd0*/  LOP3.LUT R61, R57, 0x7fffe000, RZ, 0xc0, !PT ;  /* 0x7fffe000393d7812 */ /* 0x000fe400078ec0ff */
[----:B---3--:R-:W0:Y:S02]  /*10ce0*/  LDS.128 R56, [R82] ;  /* 0x0000000052387984 */ /* 0x008e240000000c00 */
[----:B-----5:R-:W-:-:S05]  /*10cf0*/  IADD3 R61, R20, R61, R79 ;  /* 0x0000003d143d7210 */ /* 0x020fca0007ffe04f */
[----:B------:R-:W-:-:S05]  /*10d00*/  IMAD R20, R61, 0x2, R16 ;  /* 0x000000023d147824 */ /* 0x000fca00078e0210 */
[----:B------:R-:W1:Y:S01]  /*10d10*/  LDS.128 R60, [R20+0x10400] ;  /* 0x01040000143c7984 */ /* 0x000e620000000c00 */
[--C-:B0-----:R-:W-:Y:S02]  /*10d20*/  HADD2.F32 R54, -RZ, R57.reuse.H0_H0 ;  /* 0x20000039ff367230 */ /* 0x101fe40000004100 */
[----:B------:R-:W-:Y:S02]  /*10d30*/  HADD2.F32 R65, -RZ, R57.H1_H1 ;  /* 0x30000039ff417230 */ /* 0x000fe40000004100 */
[----:B------:R-:W-:Y:S02]  /*10d40*/  HADD2.F32 R57, -RZ, R56.H0_H0 ;  /* 0x20000038ff397230 */ /* 0x000fe40000004100 */
[----:B------:R-:W-:Y:S02]  /*10d50*/  HADD2.F32 R66, -RZ, R58.H0_H0 ;  /* 0x2000003aff427230 */ /* 0x000fe40000004100 */
[--C-:B------:R-:W-:Y:S02]  /*10d60*/  HADD2.F32 R67, -RZ, R59.reuse.H0_H0 ;  /* 0x2000003bff437230 */ /* 0x100fe40000004100 */
[----:B------:R-:W-:-:S02]  /*10d70*/  HADD2.F32 R59, -RZ, R59.H1_H1 ;  /* 0x3000003bff3b7230 */ /* 0x000fc40000004100 */
[--C-:B-1----:R-:W-:Y:S02]  /*10d80*/  HADD2.F32 R69, -RZ, R61.reuse.H0_H0 ;  /* 0x2000003dff457230 */ /* 0x102fe40000004100 */
[----:B------:R-:W-:Y:S02]  /*10d90*/  HADD2.F32 R70, -RZ, R61.H1_H1 ;  /* 0x3000003dff467230 */ /* 0x000fe40000004100 */
[----:B------:R-:W-:Y:S02]  /*10da0*/  HADD2.F32 R61, -RZ, R60.H0_H0 ;  /* 0x2000003cff3d7230 */ /* 0x000fe40000004100 */
[C---:B------:R-:W-:Y:S01]  /*10db0*/  FMUL.FTZ R76, R69.reuse, R116 ;  /* 0x00000074454c7220 */ /* 0x040fe20000410000 */
[----:B------:R-:W-:Y:S01]  /*10dc0*/  FMUL.FTZ R69, R69, R68 ;  /* 0x0000004445457220 */ /* 0x000fe20000410000 */
[C---:B------:R-:W-:Y:S01]  /*10dd0*/  FMUL.FTZ R78, R70.reuse, R52 ;  /* 0x00000034464e7220 */ /* 0x040fe20000410000 */
[----:B------:R-:W-:Y:S01]  /*10de0*/  FMUL.FTZ R70, R70, R64 ;  /* 0x0000004046467220 */ /* 0x000fe20000410000 */
[----:B------:R-:W-:Y:S01]  /*10df0*/  FFMA.FTZ R76, R54, R68, -R76 ;  /* 0x00000044364c7223 */ /* 0x000fe2000001084c */
[----:B------:R-:W-:-:S02]  /*10e00*/  HADD2.F32 R68, -RZ, R113.H0_H0 ;  /* 0x20000071ff447230 */ /* 0x000fc40000004100 */
[----:B------:R-:W-:Y:S01]  /*10e10*/  FFMA.FTZ R69, R54, R116, R69 ;  /* 0x0000007436457223 */ /* 0x000fe20000010045 */
[----:B------:R-:W-:Y:S02]  /*10e20*/  HADD2.F32 R54, -RZ, R115.H0_H0 ;  /* 0x20000073ff367230 */ /* 0x000fe40000004100 */
[----:B------:R-:W-:Y:S01]  /*10e30*/  FFMA.FTZ R78, R65, R64, -R78 ;  /* 0x00000040414e7223 */ /* 0x000fe2000001084e */
[----:B------:R-:W-:Y:S02]  /*10e40*/  HADD2.F32 R71, -RZ, R62.H0_H0 ;  /* 0x2000003eff477230 */ /* 0x000fe40000004100 */
[C---:B------:R-:W-:Y:S01]  /*10e50*/  FMUL.FTZ R64, R61.reuse, R68 ;  /* 0x000000443d407220 */ /* 0x040fe20000410000 */
[----:B------:R-:W-:Y:S02]  /*10e60*/  HADD2.F32 R113, -RZ, R113.H1_H1 ;  /* 0x30000071ff717230 */ /* 0x000fe40000004100 */
[----:B------:R-:W-:Y:S01]  /*10e70*/  FMUL.FTZ R61, R61, R54 ;  /* 0x000000363d3d7220 */ /* 0x000fe20000410000 */
[----:B------:R-:W-:Y:S01]  /*10e80*/  FFMA.FTZ R70, R65, R52, R70 ;  /* 0x0000003441467223 */ /* 0x000fe20000010046 */
[----:B------:R-:W-:Y:S01]  /*10e90*/  FFMA.FTZ R64, R57, R54, -R64 ;  /* 0x0000003639407223 */ /* 0x000fe20000010840 */
[----:B------:R-:W-:-:S02]  /*10ea0*/  HADD2.F32 R54, -RZ, R114.H1_H1 ;  /* 0x30000072ff367230 */ /* 0x000fc40000004100 */
[----:B------:R-:W-:Y:S01]  /*10eb0*/  FFMA.FTZ R52, R57, R68, R61 ;  /* 0x0000004439347223 */ /* 0x000fe2000001003d */
[--C-:B------:R-:W-:Y:S02]  /*10ec0*/  HADD2.F32 R77, -RZ, R63.reuse.H0_H0 ;  /* 0x2000003fff4d7230 */ /* 0x100fe40000004100 */
[C---:B------:R-:W-:Y:S01]  /*10ed0*/  FMUL.FTZ R57, R71.reuse, R113 ;  /* 0x0000007147397220 */ /* 0x040fe20000410000 */
[----:B------:R-:W-:Y:S02]  /*10ee0*/  HADD2.F32 R63, -RZ, R63.H1_H1 ;  /* 0x3000003fff3f7230 */ /* 0x000fe40000004100 */
[-C--:B------:R-:W-:Y:S01]  /*10ef0*/  FMUL.FTZ R71, R71, R54.reuse ;  /* 0x0000003647477220 */ /* 0x080fe20000410000 */
[----:B------:R-:W-:Y:S02]  /*10f00*/  HADD2.F32 R60, -RZ, R60.H1_H1 ;  /* 0x3000003cff3c7230 */ /* 0x000fe40000004100 */
[----:B------:R-:W-:Y:S01]  /*10f10*/  FFMA.FTZ R54, R66, R54, -R57 ;  /* 0x0000003642367223 */ /* 0x000fe20000010839 */
[----:B------:R-:W-:-:S02]  /*10f20*/  HADD2.F32 R57, -RZ, R53.H0_H0 ;  /* 0x20000035ff397230 */ /* 0x000fc40000004100 */
[----:B------:R-:W-:Y:S01]  /*10f30*/  FFMA.FTZ R71, R66, R113, R71 ;  /* 0x0000007142477223 */ /* 0x000fe20000010047 */
[C---:B------:R-:W-:Y:S01]  /*10f40*/  FMUL.FTZ R66, R63.reuse, R55 ;  /* 0x000000373f427220 */ /* 0x040fe20000410000 */
[----:B------:R-:W-:Y:S02]  /*10f50*/  HADD2.F32 R62, -RZ, R62.H1_H1 ;  /* 0x3000003eff3e7230 */ /* 0x000fe40000004100 */
[----:B------:R-:W-:Y:S02]  /*10f60*/  HADD2.F32 R114, -RZ, R114.H0_H0 ;  /* 0x20000072ff727230 */ /* 0x000fe40000004100 */
[-C--:B------:R-:W-:Y:S01]  /*10f70*/  FMUL.FTZ R68, R63, R57.reuse ;  /* 0x000000393f447220 */ /* 0x080fe20000410000 */
[----:B------:R-:W-:Y:S01]  /*10f80*/  FFMA.FTZ R66, R59, R57, -R66 ;  /* 0x000000393b427223 */ /* 0x000fe20000010842 */
[----:B------:R-:W-:Y:S02]  /*10f90*/  HADD2.F32 R115, -RZ, R115.H1_H1 ;  /* 0x30000073ff737230 */ /* 0x000fe40000004100 */
[----:B------:R-:W-:Y:S01]  /*10fa0*/  FMUL.FTZ R63, R62, R47 ;  /* 0x0000002f3e3f7220 */ /* 0x000fe20000410000 */
[----:B------:R-:W-:-:S02]  /*10fb0*/  HADD2.F32 R57, -RZ, R44.H0_H0 ;  /* 0x2000002cff397230 */ /* 0x000fc40000004100 */
[----:B------:R-:W-:Y:S01]  /*10fc0*/  FFMA.FTZ R68, R59, R55, R68 ;  /* 0x000000373b447223 */ /* 0x000fe20000010044 */
[----:B------:R-:W-:Y:S02]  /*10fd0*/  HADD2.F32 R61, -RZ, R46.H0_H0 ;  /* 0x2000002eff3d7230 */ /* 0x000fe40000004100 */
[CC--:B------:R-:W-:Y:S01]  /*10fe0*/  FMUL.FTZ R53, R77.reuse, R114.reuse ;  /* 0x000000724d357220 */ /* 0x0c0fe20000410000 */
[----:B------:R-:W-:Y:S02]  /*10ff0*/  HADD2.F32 R56, -RZ, R56.H1_H1 ;  /* 0x30000038ff387230 */ /* 0x000fe40000004100 */
[C---:B------:R-:W-:Y:S01]  /*11000*/  FMUL.FTZ R55, R60.reuse, R45 ;  /* 0x0000002d3c377220 */ /* 0x040fe20000410000 */
[----:B------:R-:W-:Y:S02]  /*11010*/  HADD2.F32 R58, -RZ, R58.H1_H1 ;  /* 0x3000003aff3a7230 */ /* 0x000fe40000004100 */
[----:B------:R-:W-:Y:S01]  /*11020*/  FMUL.FTZ R77, R77, R115 ;  /* 0x000000734d4d7220 */ /* 0x000fe20000410000 */
        /* <DEDUP_REMOVED lines=15> */
[----:B------:R-:W-:-:S02]  /*11120*/  F2FP.F16.F32.PACK_AB R52, R59, R52 ;  /* 0x000000343b34723e */ /* 0x000fc400000000ff */
[----:B------:R-:W-:-:S05]  /*11130*/  F2FP.F16.F32.PACK_AB R54, R62, R71 ;  /* 0x000000473e36723e */ /* 0x000fca00000000ff */
[----:B------:R0:W-:Y:S02]  /*11140*/  STS.128 [R20+0x10400], R52 ;  /* 0x0104003414007388 */ /* 0x0001e40000000c00 */
.L_x_1711:
[----:B------:R-:W-:Y:S05]  /*11150*/  BSYNC B2 ;  /* 0x0000000000027941 */ /* 0x000fea0003800000 */
.L_x_1710:
[----:B------:R-:W-:Y:S05]  /*11160*/  @P1 BRA `(.L_x_1709) ;  /* 0x0000000400801947 */ /* 0x000fea0003800000 */
[----:B01----:R-:W2:Y:S04]  /*11170*/  LDL R20, [R1+0x48] ;  /* 0x0000480001147983 */ /* 0x003ea80000100800 */
[----:B------:R-:W3:Y:S01]  /*11180*/  LDL R69, [R1+0x90] ;  /* 0x0000900001457983 */ /* 0x000ee20000100800 */
[----:B------:R-:W-:Y:S01]  /*11190*/  HADD2.F32 R65, -RZ, R109.H1_H1 ;  /* 0x3000006dff417230 */ /* 0x000fe20000004100 */
[----:B------:R-:W-:Y:S01]  /*111a0*/  SHF.R.U32.HI R56, RZ, 0x10, R49 ;  /* 0x00000010ff387819 */ /* 0x000fe20000011631 */
[----:B------:R-:W-:Y:S01]  /*111b0*/  HADD2.F32 R64, -RZ, R111.H1_H1 ;  /* 0x3000006fff407230 */ /* 0x000fe20000004100 */
[----:B------:R-:W-:Y:S01]  /*111c0*/  SHF.R.U64 R42, R42, 0x10, R43 ;  /* 0x000000102a2a7819 */ /* 0x000fe2000000122b */
[----:B------:R-:W-:Y:S02]  /*111d0*/  HADD2.F32 R109, -RZ, R109.H0_H0 ;  /* 0x2000006dff6d7230 */ /* 0x000fe40000004100 */
[----:B------:R-:W-:-:S02]  /*111e0*/  HADD2.F32 R62, -RZ, R56.H0_H0 ;  /* 0x20000038ff3e7230 */ /* 0x000fc40000004100 */
[----:B------:R-:W-:Y:S01]  /*111f0*/  HADD2.F32 R111, -RZ, R111.H0_H0 ;  /* 0x2000006fff6f7230 */ /* 0x000fe20000004100 */
[----:B--2---:R-:W-:-:S04]  /*11200*/  LEA.HI R3, R3, R20, RZ, 0x1d ;  /* 0x0000001403037211 */ /* 0x004fc800078fe8ff */
[----:B------:R-:W-:Y:S01]  /*11210*/  SHF.R.S32.HI R44, RZ, 0x1f, R3 ;  /* 0x0000001fff2c7819 */ /* 0x000fe20000011403 */
[----:B------:R-:W-:-:S03]  /*11220*/  IMAD.SHL.U32 R20, R3, 0x8, RZ ;  /* 0x0000000803147824 */ /* 0x000fc600078e00ff */
[----:B------:R-:W-:Y:S02]  /*11230*/  LEA.HI R44, R44, R3, RZ, 0x3 ;  /* 0x000000032c2c7211 */ /* 0x000fe400078f18ff */
[----:B------:R-:W-:-:S03]  /*11240*/  LOP3.LUT R3, R81, 0x38, R20, 0xf8, !PT ;  /* 0x0000003851037812 */ /* 0x000fc600078ef814 */
[----:B------:R-:W-:Y:S01]  /*11250*/  IMAD.SHL.U32 R44, R44, 0x400, RZ ;  /* 0x000004002c2c7824 */ /* 0x000fe200078e00ff */
[----:B------:R-:W-:-:S04]  /*11260*/  LOP3.LUT R3, R3, R80, RZ, 0x3c, !PT ;  /* 0x0000005003037212 */ /* 0x000fc800078e3cff */
[----:B------:R-:W-:Y:S02]  /*11270*/  LOP3.LUT R20, R44, 0x7fffe000, RZ, 0xc0, !PT ;  /* 0x7fffe0002c147812 */ /* 0x000fe400078ec0ff */
[----:B---3--:R-:W0:Y:S02]  /*11280*/  LDS.128 R44, [R69] ;  /* 0x00000000452c7984 */ /* 0x008e240000000c00 */
[----:B-----5:R-:W-:Y:S02]  /*11290*/  IADD3 R3, R3, R20, R79 ;  /* 0x0000001403037210 */ /* 0x020fe40007ffe04f */
[--C-:B------:R-:W-:Y:S02]  /*112a0*/  SHF.R.U64 R20, R40, 0x10, R41.reuse ;  /* 0x0000001028147819 */ /* 0x100fe40000001229 */
[----:B------:R-:W-:Y:S01]  /*112b0*/  SHF.R.U32.HI R41, RZ, 0x10, R41 ;  /* 0x00000010ff297819 */ /* 0x000fe20000011629 */
[----:B------:R-:W-:Y:S01]  /*112c0*/  IMAD R3, R3, 0x2, R16 ;  /* 0x0000000203037824 */ /* 0x000fe200078e0210 */
[----:B------:R-:W-:-:S02]  /*112d0*/  SHF.R.U64 R40, R48, 0x10, R49 ;  /* 0x0000001030287819 */ /* 0x000fc40000001231 */
[----:B------:R-:W-:Y:S02]  /*112e0*/  SHF.R.U32.HI R48, RZ, 0x10, R43 ;  /* 0x00000010ff307819 */ /* 0x000fe4000001162b */
[----:B------:R-:W1:Y:S01]  /*112f0*/  LDS.128 R52, [R3+0x10400] ;  /* 0x0104000003347984 */ /* 0x000e620000000c00 */
[--C-:B------:R-:W-:Y:S02]  /*11300*/  SHF.R.U64 R43, R50, 0x10, R51.reuse ;  /* 0x00000010322b7819 */ /* 0x100fe40000001233 */
[----:B------:R-:W-:Y:S01]  /*11310*/  SHF.R.U32.HI R50, RZ, 0x10, R51 ;  /* 0x00000010ff327819 */ /* 0x000fe20000011633 */
[----:B------:R-:W-:-:S04]  /*11320*/  HADD2.F32 R48, -RZ, R48.H0_H0 ;  /* 0x20000030ff307230 */ /* 0x000fc80000004100 */
[----:B------:R-:W-:Y:S02]  /*11330*/  HADD2.F32 R50, -RZ, R50.H0_H0 ;  /* 0x20000032ff327230 */ /* 0x000fe40000004100 */
[--C-:B0-----:R-:W-:Y:S02]  /*11340*/  HADD2.F32 R58, -RZ, R45.reuse.H0_H0 ;  /* 0x2000002dff3a7230 */ /* 0x101fe40000004100 */
[----:B------:R-:W-:Y:S02]  /*11350*/  HADD2.F32 R57, -RZ, R45.H1_H1 ;  /* 0x3000002dff397230 */ /* 0x000fe40000004100 */
[----:B------:R-:W-:Y:S02]  /*11360*/  HADD2.F32 R49, -RZ, R44.H0_H0 ;  /* 0x2000002cff317230 */ /* 0x000fe40000004100 */
[----:B------:R-:W-:Y:S02]  /*11370*/  HADD2.F32 R45, -RZ, R46.H0_H0 ;  /* 0x2000002eff2d7230 */ /* 0x000fe40000004100 */
[----:B------:R-:W-:-:S02]  /*11380*/  HADD2.F32 R51, -RZ, R47.H0_H0 ;  /* 0x2000002fff337230 */ /* 0x000fc40000004100 */
[----:B------:R-:W-:Y:S02]  /*11390*/  HADD2.F32 R47, -RZ, R47.H1_H1 ;  /* 0x3000002fff2f7230 */ /* 0x000fe40000004100 */
[--C-:B-1----:R-:W-:Y:S02]  /*113a0*/  HADD2.F32 R63, -RZ, R53.reuse.H0_H0 ;  /* 0x20000035ff3f7230 */ /* 0x102fe40000004100 */
[----:B------:R-:W-:Y:S02]  /*113b0*/  HADD2.F32 R61, -RZ, R53.H1_H1 ;  /* 0x30000035ff3d7230 */ /* 0x000fe40000004100 */
[----:B------:R-:W-:Y:S02]  /*113c0*/  HADD2.F32 R60, -RZ, R52.H0_H0 ;  /* 0x20000034ff3c7230 */ /* 0x000fe40000004100 */
[C---:B------:R-:W-:Y:S01]  /*113d0*/  FMUL.FTZ R67, R63.reuse, R65 ;  /* 0x000000413f437220 */ /* 0x040fe20000410000 */
[----:B------:R-:W-:Y:S01]  /*113e0*/  FMUL.FTZ R63, R63, R64 ;  /* 0x000000403f3f7220 */ /* 0x000fe20000410000 */
[----:B------:R-:W-:Y:S01]  /*113f0*/  FMUL.FTZ R66, R61, R62 ;  /* 0x0000003e3d427220 */ /* 0x000fe20000410000 */
[----:B------:R-:W-:-:S02]  /*11400*/  HADD2.F32 R59, -RZ, R54.H0_H0 ;  /* 0x20000036ff3b7230 */ /* 0x000fc40000004100 */
[----:B------:R-:W-:Y:S01]  /*11410*/  FFMA.FTZ R56, R58, R64, -R67 ;  /* 0x000000403a387223 */ /* 0x000fe20000010843 */
[----:B------:R-:W-:Y:S02]  /*11420*/  HADD2.F32 R64, -RZ, R41.H0_H0 ;  /* 0x20000029ff407230 */ /* 0x000fe40000004100 */
[----:B------:R-:W-:Y:S01]  /*11430*/  FMUL.FTZ R68, R60, R111 ;  /* 0x0000006f3c447220 */ /* 0x000fe20000410000 */
[--C-:B------:R-:W-:Y:S02]  /*11440*/  HADD2.F32 R53, -RZ, R55.reuse.H0_H0 ;  /* 0x20000037ff357230 */ /* 0x100fe40000004100 */
[----:B------:R-:W-:Y:S01]  /*11450*/  FFMA.FTZ R58, R58, R65, R63 ;  /* 0x000000413a3a7223 */ /* 0x000fe2000001003f */
[----:B------:R-:W-:Y:S02]  /*11460*/  HADD2.F32 R55, -RZ, R55.H1_H1 ;  /* 0x30000037ff377230 */ /* 0x000fe40000004100 */
[-C--:B------:R-:W-:Y:S01]  /*11470*/  FMUL.FTZ R70, R61, R64.reuse ;  /* 0x000000403d467220 */ /* 0x080fe20000410000 */
[----:B------:R-:W-:Y:S01]  /*11480*/  FFMA.FTZ R41, R57, R64, -R66 ;  /* 0x0000004039297223 */ /* 0x000fe20000010842 */
[----:B------:R-:W-:Y:S01]  /*11490*/  FMUL.FTZ R66, R60, R109 ;  /* 0x0000006d3c427220 */ /* 0x000fe20000410000 */
[----:B------:R-:W-:-:S02]  /*114a0*/  HADD2.F32 R64, -RZ, R110.H0_H0 ;  /* 0x2000006eff407230 */ /* 0x000fc40000004100 */
[----:B------:R-:W-:Y:S01]  /*114b0*/  FFMA.FTZ R57, R57, R62, R70 ;  /* 0x0000003e39397223 */ /* 0x000fe20000010046 */
[----:B------:R-:W-:Y:S02]  /*114c0*/  HADD2.F32 R62, -RZ, R112.H0_H0 ;  /* 0x20000070ff3e7230 */ /* 0x000fe40000004100 */
[----:B------:R-:W-:Y:S01]  /*114d0*/  FFMA.FTZ R60, R49, R111, -R66 ;  /* 0x0000006f313c7223 */ /* 0x000fe20000010842 */
[----:B------:R-:W-:Y:S02]  /*114e0*/  HADD2.F32 R110, -RZ, R110.H1_H1 ;  /* 0x3000006eff6e7230 */ /* 0x000fe40000004100 */
[----:B------:R-:W-:Y:S01]  /*114f0*/  FMUL.FTZ R66, R59, R64 ;  /* 0x000000403b427220 */ /* 0x000fe20000410000 */
[----:B------:R-:W-:Y:S02]  /*11500*/  HADD2.F32 R112, -RZ, R112.H1_H1 ;  /* 0x30000070ff707230 */ /* 0x000fe40000004100 */
[----:B------:R-:W-:Y:S01]  /*11510*/  FFMA.FTZ R49, R49, R109, R68 ;  /* 0x0000006d31317223 */ /* 0x000fe20000010044 */
[-C--:B------:R-:W-:Y:S01]  /*11520*/  FMUL.FTZ R68, R59, R62.reuse ;  /* 0x0000003e3b447220 */ /* 0x080fe20000410000 */
[----:B------:R-:W-:Y:S01]  /*11530*/  FFMA.FTZ R59, R45, R62, -R66 ;  /* 0x0000003e2d3b7223 */ /* 0x000fe20000010842 */
[C---:B------:R-:W-:Y:S01]  /*11540*/  FMUL.FTZ R62, R53.reuse, R110 ;  /* 0x0000006e353e7220 */ /* 0x040fe20000410000 */
[----:B------:R-:W-:Y:S01]  /*11550*/  FMUL.FTZ R53, R53, R112 ;  /* 0x0000007035357220 */ /* 0x000fe20000410000 */
[----:B------:R-:W-:Y:S01]  /*11560*/  FFMA.FTZ R64, R45, R64, R68 ;  /* 0x000000402d407223 */ /* 0x000fe20000010044 */
[----:B------:R-:W-:-:S02]  /*11570*/  HADD2.F32 R52, -RZ, R52.H1_H1 ;  /* 0x30000034ff347230 */ /* 0x000fc40000004100 */
[C---:B------:R-:W-:Y:S01]  /*11580*/  FFMA.FTZ R62, R51.reuse, R112, -R62 ;  /* 0x00000070333e7223 */ /* 0x040fe2000001083e */
[----:B------:R-:W-:Y:S01]  /*11590*/  FFMA.FTZ R110, R51, R110, R53 ;  /* 0x0000006e336e7223 */ /* 0x000fe20000010035 */
[----:B------:R-:W-:Y:S02]  /*115a0*/  HADD2.F32 R54, -RZ, R54.H1_H1 ;  /* 0x30000036ff367230 */ /* 0x000fe40000004100 */
[C---:B------:R-:W-:Y:S01]  /*115b0*/  FMUL.FTZ R66, R55.reuse, R50 ;  /* 0x0000003237427220 */ /* 0x040fe20000410000 */
[----:B------:R-:W-:Y:S01]  /*115c0*/  FMUL.FTZ R68, R55, R48 ;  /* 0x0000003037447220 */ /* 0x000fe20000410000 */
[----:B------:R-:W-:Y:S01]  /*115d0*/  HADD2.F32 R51, -RZ, R40.H0_H0 ;  /* 0x20000028ff337230 */ /* 0x000fe20000004100 */
[----:B------:R-:W-:Y:S01]  /*115e0*/  F2FP.F16.F32.PACK_AB R41, R41, R56 ;  /* 0x000000382929723e */ /* 0x000fe200000000ff */
[----:B------:R-:W-:Y:S02]  /*115f0*/  HADD2.F32 R53, -RZ, R43.H0_H0 ;  /* 0x2000002bff357230 */ /* 0x000fe40000004100 */
[----:B------:R-:W-:Y:S01]  /*11600*/  FFMA.FTZ R63, R47, R48, -R66 ;  /* 0x000000302f3f7223 */ /* 0x000fe20000010842 */
[----:B------:R-:W-:-:S02]  /*11610*/  HADD2.F32 R45, -RZ, R20.H0_H0 ;  /* 0x20000014ff2d7230 */ /* 0x000fc40000004100 */
[----:B------:R-:W-:Y:S01]  /*11620*/  FFMA.FTZ R65, R47, R50, R68 ;  /* 0x000000322f417223 */ /* 0x000fe20000010044 */
[----:B------:R-:W-:Y:S02]  /*11630*/  HADD2.F32 R43, -RZ, R42.H0_H0 ;  /* 0x2000002aff2b7230 */ /* 0x000fe40000004100 */
[----:B------:R-:W-:Y:S01]  /*11640*/  FMUL.FTZ R47, R52, R51 ;  /* 0x00000033342f7220 */ /* 0x000fe20000410000 */
[----:B------:R-:W-:Y:S02]  /*11650*/  HADD2.F32 R44, -RZ, R44.H1_H1 ;  /* 0x3000002cff2c7230 */ /* 0x000fe40000004100 */
[----:B------:R-:W-:Y:S01]  /*11660*/  FMUL.FTZ R61, R54, R53 ;  /* 0x00000035363d7220 */ /* 0x000fe20000410000 */
[----:B------:R-:W-:Y:S02]  /*11670*/  HADD2.F32 R46, -RZ, R46.H1_H1 ;  /* 0x3000002eff2e7230 */ /* 0x000fe40000004100 */
[----:B------:R-:W-:Y:S01]  /*11680*/  FMUL.FTZ R52, R52, R45 ;  /* 0x0000002d34347220 */ /* 0x000fe20000410000 */
[----:B------:R-:W-:Y:S01]  /*11690*/  FMUL.FTZ R54, R54, R43 ;  /* 0x0000002b36367220 */ /* 0x000fe20000410000 */
[----:B------:R-:W-:Y:S01]  /*116a0*/  FFMA.FTZ R55, R44, R45, -R47 ;  /* 0x0000002d2c377223 */ /* 0x000fe2000001082f */
[----:B------:R-:W-:Y:S01]  /*116b0*/  F2FP.F16.F32.PACK_AB R47, R65, R110 ;  /* 0x0000006e412f723e */ /* 0x000fe200000000ff */
[----:B------:R-:W-:Y:S01]  /*116c0*/  FFMA.FTZ R42, R46, R43, -R61 ;  /* 0x0000002b2e2a7223 */ /* 0x000fe2000001083d */
[----:B------:R-:W-:Y:S01]  /*116d0*/  FFMA.FTZ R44, R44, R51, R52 ;  /* 0x000000332c2c7223 */ /* 0x000fe20000010034 */
[----:B------:R-:W-:Y:S01]  /*116e0*/  FFMA.FTZ R53, R46, R53, R54 ;  /* 0x000000352e357223 */ /* 0x000fe20000010036 */
[----:B------:R-:W-:-:S02]  /*116f0*/  F2FP.F16.F32.PACK_AB R43, R63, R62 ;  /* 0x0000003e3f2b723e */ /* 0x000fc400000000ff */
[----:B------:R-:W-:Y:S02]  /*11700*/  F2FP.F16.F32.PACK_AB R40, R55, R60 ;  /* 0x0000003c3728723e */ /* 0x000fe400000000ff */
[----:B------:R-:W-:Y:S02]  /*11710*/  F2FP.F16.F32.PACK_AB R42, R42, R59 ;  /* 0x0000003b2a2a723e */ /* 0x000fe400000000ff */
[----:B------:R-:W-:Y:S02]  /*11720*/  F2FP.F16.F32.PACK_AB R45, R57, R58 ;  /* 0x0000003a392d723e */ /* 0x000fe400000000ff */
[----:B------:R-:W-:Y:S01]  /*11730*/  F2FP.F16.F32.PACK_AB R44, R44, R49 ;  /* 0x000000312c2c723e */ /* 0x000fe200000000ff */
[----:B------:R2:W-:Y:S01]  /*11740*/  STS.128 [R69], R40 ;  /* 0x0000002845007388 */ /* 0x0005e20000000c00 */
[----:B------:R-:W-:-:S05]  /*11750*/  F2FP.F16.F32.PACK_AB R46, R53, R64 ;  /* 0x00000040352e723e */ /* 0x000fca00000000ff */
[----:B------:R2:W-:Y:S02]  /*11760*/  STS.128 [R3+0x10400], R44 ;  /* 0x0104002c03007388 */ /* 0x0005e40000000c00 */
.L_x_1709:
[----:B------:R-:W-:Y:S05]  /*11770*/  BSYNC B1 ;  /* 0x0000000000017941 */ /* 0x000fea0003800000 */
.L_x_1708:
[----:B--2---:R-:W-:Y:S01]  /*11780*/  VIADD R3, R23, 0x40 ;  /* 0x0000004017037836 */ /* 0x004fe20000000000 */
[----:B------:R-:W-:Y:S04]  /*11790*/  BSSY B1, `(.L_x_1712) ;  /* 0x00000d8000017945 */ /* 0x000fe80003800000 */
[----:B------:R-:W-:-:S13]  /*117a0*/  ISETP.GE.AND P0, PT, R3, R0, PT ;  /* 0x000000000300720c */ /* 0x000fda0003f06270 */
[----:B------:R-:W-:Y:S05]  /*117b0*/  @P0 BRA `(.L_x_1713) ;  /* 0x0000000c00540947 */ /* 0x000fea0003800000 */
[----:B01----:R-:W0:Y:S01]  /*117c0*/  LDC R20, c[0x0][0x3f4] ;  /* 0x0000fd00ff147b82 */ /* 0x003e220000000800 */
[----:B------:R-:W-:Y:S01]  /*117d0*/  BSSY B2, `(.L_x_1714) ;  /* 0x000006b000027945 */ /* 0x000fe20003800000 */
[-C--:B0-----:R-:W-:Y:S02]  /*117e0*/  ISETP.GE.AND P0, PT, R18, R20.reuse, PT ;  /* 0x000000141200720c */ /* 0x081fe40003f06270 */
[----:B------:R-:W-:-:S11]  /*117f0*/  ISETP.GE.AND P1, PT, R221, R20, PT ;  /* 0x00000014dd00720c */ /* 0x000fd60003f26270 */
[----:B------:R-:W-:Y:S05]  /*11800*/  @P0 BRA `(.L_x_1715) ;  /* 0x00000004009c0947 */ /* 0x000fea0003800000 */
[----:B------:R-:W2:Y:S04]  /*11810*/  LDL R40, [R1+0x44] ;  /* 0x0000440001287983 */ /* 0x000ea80000100800 */
[----:B------:R-:W3:Y:S01]  /*11820*/  LDL R63, [R1+0x8c] ;  /* 0x00008c00013f7983 */ /* 0x000ee20000100800 */
[----:B------:R-:W-:Y:S01]  /*11830*/  SHF.L.U32 R41, R3, 0x6, RZ ;  /* 0x0000000603297819 */ /* 0x000fe200000006ff */
[----:B------:R-:W-:Y:S01]  /*11840*/  HADD2.F32 R56, -RZ, R106.H1_H1 ;  /* 0x3000006aff387230 */ /* 0x000fe20000004100 */
[----:B------:R-:W-:Y:S01]  /*11850*/  SHF.R.S32.HI R42, RZ, 0x1f, R3 ;  /* 0x0000001fff2a7819 */ /* 0x000fe20000011403 */
[--C-:B------:R-:W-:Y:S01]  /*11860*/  HADD2.F32 R58, -RZ, R104.reuse.H1_H1 ;  /* 0x30000068ff3a7230 */ /* 0x100fe20000004100 */
[----:B------:R-:W-:Y:S01]  /*11870*/  LOP3.LUT R44, R41, 0x1c0, RZ, 0xc0, !PT ;  /* 0x000001c0292c7812 */ /* 0x000fe200078ec0ff */
[----:B------:R-:W-:Y:S01]  /*11880*/  HADD2.F32 R104, -RZ, R104.H0_H0 ;  /* 0x20000068ff687230 */ /* 0x000fe20000004100 */
[----:B------:R-:W-:Y:S01]  /*11890*/  LEA.HI R42, R42, R3, RZ, 0x3 ;  /* 0x000000032a2a7211 */ /* 0x000fe200078f18ff */
[----:B------:R-:W-:Y:S01]  /*118a0*/  HADD2.F32 R106, -RZ, R106.H0_H0 ;  /* 0x2000006aff6a7230 */ /* 0x000fe20000004100 */
[----:B------:R-:W-:-:S02]  /*118b0*/  SHF.R.U32.HI R59, RZ, 0x10, R37 ;  /* 0x00000010ff3b7819 */ /* 0x000fc40000011625 */
[--C-:B------:R-:W-:Y:S01]  /*118c0*/  SHF.R.U32.HI R57, RZ, 0x10, R29.reuse ;  /* 0x00000010ff397819 */ /* 0x100fe2000001161d */
[----:B------:R-:W-:Y:S01]  /*118d0*/  IMAD.SHL.U32 R42, R42, 0x40, RZ ;  /* 0x000000402a2a7824 */ /* 0x000fe200078e00ff */
[----:B------:R-:W-:Y:S01]  /*118e0*/  SHF.R.U64 R28, R28, 0x10, R29 ;  /* 0x000000101c1c7819 */ /* 0x000fe2000000121d */
[----:B------:R-:W-:Y:S01]  /*118f0*/  HADD2.F32 R59, -RZ, R59.H0_H0 ;  /* 0x2000003bff3b7230 */ /* 0x000fe20000004100 */
[----:B------:R-:W-:Y:S01]  /*11900*/  SHF.R.U64 R29, R36, 0x10, R37 ;  /* 0x00000010241d7819 */ /* 0x000fe20000001225 */
[----:B------:R-:W-:Y:S01]  /*11910*/  HADD2.F32 R57, -RZ, R57.H0_H0 ;  /* 0x20000039ff397230 */ /* 0x000fe20000004100 */
[----:B------:R-:W-:Y:S02]  /*11920*/  LOP3.LUT R46, R42, 0xfffffe00, RZ, 0xc0, !PT ;  /* 0xfffffe002a2e7812 */ /* 0x000fe400078ec0ff */
[--C-:B------:R-:W-:Y:S02]  /*11930*/  SHF.R.U64 R30, R30, 0x10, R31.reuse ;  /* 0x000000101e1e7819 */ /* 0x100fe4000000121f */
[----:B------:R-:W-:-:S02]  /*11940*/  SHF.R.U32.HI R36, RZ, 0x10, R31 ;  /* 0x00000010ff247819 */ /* 0x000fc4000001161f */
[--C-:B------:R-:W-:Y:S02]  /*11950*/  SHF.R.U64 R31, R38, 0x10, R39.reuse ;  /* 0x00000010261f7819 */ /* 0x100fe40000001227 */
[----:B------:R-:W-:Y:S01]  /*11960*/  SHF.R.U32.HI R38, RZ, 0x10, R39 ;  /* 0x00000010ff267819 */ /* 0x000fe20000011627 */
[----:B------:R-:W-:-:S04]  /*11970*/  HADD2.F32 R36, -RZ, R36.H0_H0 ;  /* 0x20000024ff247230 */ /* 0x000fc80000004100 */
[----:B------:R-:W-:Y:S01]  /*11980*/  HADD2.F32 R38, -RZ, R38.H0_H0 ;  /* 0x20000026ff267230 */ /* 0x000fe20000004100 */
[----:B--2---:R-:W-:-:S04]  /*11990*/  LEA.HI R40, R20, R40, RZ, 0x1d ;  /* 0x0000002814287211 */ /* 0x004fc800078fe8ff */
[----:B------:R-:W-:Y:S01]  /*119a0*/  SHF.R.S32.HI R43, RZ, 0x1f, R40 ;  /* 0x0000001fff2b7819 */ /* 0x000fe20000011428 */
[----:B------:R-:W-:-:S03]  /*119b0*/  IMAD.SHL.U32 R41, R40, 0x8, RZ ;  /* 0x0000000828297824 */ /* 0x000fc600078e00ff */
[----:B------:R-:W-:Y:S02]  /*119c0*/  LEA.HI R43, R43, R40, RZ, 0x3 ;  /* 0x000000282b2b7211 */ /* 0x000fe400078f18ff */
[----:B------:R-:W-:Y:S02]  /*119d0*/  LOP3.LUT R40, R44, 0x38, R41, 0xf8, !PT ;  /* 0x000000382c287812 */ /* 0x000fe400078ef829 */
[----:B------:R-:W-:Y:S01]  /*119e0*/  SHF.R.U32.HI R41, RZ, 0x3, R44 ;  /* 0x00000003ff297819 */ /* 0x000fe2000001162c */
[----:B------:R-:W-:-:S03]  /*119f0*/  IMAD.SHL.U32 R43, R43, 0x400, RZ ;  /* 0x000004002b2b7824 */ /* 0x000fc600078e00ff */
[----:B------:R-:W-:Y:S02]  /*11a00*/  LOP3.LUT R44, R40, R41, RZ, 0x3c, !PT ;  /* 0x00000029282c7212 */ /* 0x000fe400078e3cff */
[----:B------:R-:W-:Y:S02]  /*11a10*/  LOP3.LUT R45, R43, 0x7fffe000, RZ, 0xc0, !PT ;  /* 0x7fffe0002b2d7812 */ /* 0x000fe400078ec0ff */
[----:B---3--:R-:W0:Y:S02]  /*11a20*/  LDS.128 R40, [R63] ;  /* 0x000000003f287984 */ /* 0x008e240000000c00 */
[----:B------:R-:W-:-:S05]  /*11a30*/  IADD3 R45, R44, R45, R46 ;  /* 0x0000002d2c2d7210 */ /* 0x000fca0007ffe02e */
        /* <DEDUP_REMOVED lines=12> */
[-C--:B------:R-:W-:Y:S01]  /*11b00*/  FMUL.FTZ R62, R41, R56.reuse ;  /* 0x00000038293e7220 */ /* 0x080fe20000410000 */
[C---:B------:R-:W-:Y:S01]  /*11b10*/  FMUL.FTZ R61, R50.reuse, R59 ;  /* 0x0000003b323d7220 */ /* 0x040fe20000410000 */
[----:B------:R-:W-:Y:S02]  /*11b20*/  HADD2.F32 R55, -RZ, R46.H0_H0 ;  /* 0x2000002eff377230 */ /* 0x000fe40000004100 */
[C---:B------:R-:W-:Y:S01]  /*11b30*/  FFMA.FTZ R41, R49.reuse, R56, -R60 ;  /* 0x0000003831297223 */ /* 0x040fe2000001083c */
[----:B------:R-:W-:Y:S01]  /*11b40*/  FFMA.FTZ R45, R49, R58, R62 ;  /* 0x0000003a312d7223 */ /* 0x000fe2000001003e */
[----:B------:R-:W-:Y:S01]  /*11b50*/  FMUL.FTZ R49, R50, R57 ;  /* 0x0000003932317220 */ /* 0x000fe20000410000 */
[----:B------:R-:W-:-:S02]  /*11b60*/  HADD2.F32 R58, -RZ, R105.H0_H0 ;  /* 0x20000069ff3a7230 */ /* 0x000fc40000004100 */
[----:B------:R-:W-:Y:S01]  /*11b70*/  FMUL.FTZ R56, R54, R104 ;  /* 0x0000006836387220 */ /* 0x000fe20000410000 */
[----:B------:R-:W-:Y:S01]  /*11b80*/  FFMA.FTZ R50, R52, R57, -R61 ;  /* 0x0000003934327223 */ /* 0x000fe2000001083d */
[-C--:B------:R-:W-:Y:S01]  /*11b90*/  FMUL.FTZ R57, R54, R106.reuse ;  /* 0x0000006a36397220 */ /* 0x080fe20000410000 */
[----:B------:R-:W-:Y:S01]  /*11ba0*/  FFMA.FTZ R52, R52, R59, R49 ;  /* 0x0000003b34347223 */ /* 0x000fe20000010031 */
[----:B------:R-:W-:Y:S02]  /*11bb0*/  HADD2.F32 R54, -RZ, R107.H0_H0 ;  /* 0x2000006bff367230 */ /* 0x000fe40000004100 */
[----:B------:R-:W-:Y:S01]  /*11bc0*/  FFMA.FTZ R49, R51, R106, -R56 ;  /* 0x0000006a33317223 */ /* 0x000fe20000010838 */
[----:B------:R-:W-:Y:S02]  /*11bd0*/  HADD2.F32 R53, -RZ, R47.H0_H0 ;  /* 0x2000002fff357230 */ /* 0x000fe40000004100 */
[----:B------:R-:W-:Y:S01]  /*11be0*/  FMUL.FTZ R62, R55, R58 ;  /* 0x0000003a373e7220 */ /* 0x000fe20000410000 */
[----:B------:R-:W-:-:S02]  /*11bf0*/  HADD2.F32 R60, -RZ, R105.H1_H1 ;  /* 0x30000069ff3c7230 */ /* 0x000fc40000004100 */
[-C--:B------:R-:W-:Y:S01]  /*11c00*/  FMUL.FTZ R64, R55, R54.reuse ;  /* 0x0000003637407220 */ /* 0x080fe20000410000 */
[----:B------:R-:W-:Y:S02]  /*11c10*/  HADD2.F32 R56, -RZ, R107.H1_H1 ;  /* 0x3000006bff387230 */ /* 0x000fe40000004100 */
[----:B------:R-:W-:Y:S01]  /*11c20*/  FFMA.FTZ R62, R37, R54, -R62 ;  /* 0x00000036253e7223 */ /* 0x000fe2000001083e */
[----:B------:R-:W-:Y:S02]  /*11c30*/  HADD2.F32 R47, -RZ, R47.H1_H1 ;  /* 0x3000002fff2f7230 */ /* 0x000fe40000004100 */
[----:B------:R-:W-:Y:S01]  /*11c40*/  FMUL.FTZ R54, R53, R60 ;  /* 0x0000003c35367220 */ /* 0x000fe20000410000 */
[----:B------:R-:W-:Y:S01]  /*11c50*/  FFMA.FTZ R64, R37, R58, R64 ;  /* 0x0000003a25407223 */ /* 0x000fe20000010040 */
[-C--:B------:R-:W-:Y:S01]  /*11c60*/  FMUL.FTZ R53, R53, R56.reuse ;  /* 0x0000003835357220 */ /* 0x080fe20000410000 */
[----:B------:R-:W-:Y:S02]  /*11c70*/  HADD2.F32 R44, -RZ, R44.H1_H1 ;  /* 0x3000002cff2c7230 */ /* 0x000fe40000004100 */
[----:B------:R-:W-:Y:S01]  /*11c80*/  FFMA.FTZ R54, R39, R56, -R54 ;  /* 0x0000003827367223 */ /* 0x000fe20000010836 */
[----:B------:R-:W-:-:S02]  /*11c90*/  HADD2.F32 R46, -RZ, R46.H1_H1 ;  /* 0x3000002eff2e7230 */ /* 0x000fc40000004100 */
[----:B------:R-:W-:Y:S01]  /*11ca0*/  FFMA.FTZ R53, R39, R60, R53 ;  /* 0x0000003c27357223 */ /* 0x000fe20000010035 */
[C---:B------:R-:W-:Y:S01]  /*11cb0*/  FMUL.FTZ R58, R47.reuse, R38 ;  /* 0x000000262f3a7220 */ /* 0x040fe20000410000 */
[----:B------:R-:W-:Y:S01]  /*11cc0*/  FMUL.FTZ R56, R47, R36 ;  /* 0x000000242f387220 */ /* 0x000fe20000410000 */
[----:B------:R-:W-:Y:S02]  /*11cd0*/  HADD2.F32 R37, -RZ, R29.H0_H0 ;  /* 0x2000001dff257230 */ /* 0x000fe40000004100 */
[----:B------:R-:W-:Y:S01]  /*11ce0*/  FFMA.FTZ R51, R51, R104, R57 ;  /* 0x0000006833337223 */ /* 0x000fe20000010039 */
[----:B------:R-:W-:Y:S02]  /*11cf0*/  HADD2.F32 R39, -RZ, R31.H0_H0 ;  /* 0x2000001fff277230 */ /* 0x000fe40000004100 */
[C---:B------:R-:W-:Y:S01]  /*11d00*/  FFMA.FTZ R55, R43.reuse, R36, -R58 ;  /* 0x000000242b377223 */ /* 0x040fe2000001083a */
[----:B------:R-:W-:Y:S02]  /*11d10*/  HADD2.F32 R29, -RZ, R28.H0_H0 ;  /* 0x2000001cff1d7230 */ /* 0x000fe40000004100 */
[----:B------:R-:W-:Y:S01]  /*11d20*/  FFMA.FTZ R56, R43, R38, R56 ;  /* 0x000000262b387223 */ /* 0x000fe20000010038 */
[----:B------:R-:W-:-:S02]  /*11d30*/  HADD2.F32 R31, -RZ, R30.H0_H0 ;  /* 0x2000001eff1f7230 */ /* 0x000fc40000004100 */
        /* <DEDUP_REMOVED lines=17> */
[----:B------:R-:W-:Y:S02]  /*11e50*/  F2FP.F16.F32.PACK_AB R36, R36, R51 ;  /* 0x000000332424723e */ /* 0x000fe400000000ff */
[----:B------:R-:W-:-:S05]  /*11e60*/  F2FP.F16.F32.PACK_AB R38, R43, R64 ;  /* 0x000000402b26723e */ /* 0x000fca00000000ff */
[----:B------:R0:W-:Y:S02]  /*11e70*/  STS.128 [R48+0x10400], R36 ;  /* 0x0104002430007388 */ /* 0x0001e40000000c00 */
.L_x_1715:
[----:B------:R-:W-:Y:S05]  /*11e80*/  BSYNC B2 ;  /* 0x0000000000027941 */ /* 0x000fea0003800000 */
.L_x_1714:
[----:B------:R-:W-:Y:S05]  /*11e90*/  @P1 BRA `(.L_x_1713) ;  /* 0x00000004009c1947 */ /* 0x000fea0003800000 */
[----:B0-----:R-:W2:Y:S04]  /*11ea0*/  LDL R29, [R1+0x48] ;  /* 0x00004800011d7983 */ /* 0x001ea80000100800 */
[----:B------:R-:W3:Y:S01]  /*11eb0*/  LDL R55, [R1+0x88] ;  /* 0x0000880001377983 */ /* 0x000ee20000100800 */
[----:B------:R-:W-:Y:S01]  /*11ec0*/  IMAD.SHL.U32 R28, R3, 0x40, RZ ;  /* 0x00000040031c7824 */ /* 0x000fe200078e00ff */
[----:B------:R-:W-:Y:S01]  /*11ed0*/  SHF.R.S32.HI R30, RZ, 0x1f, R3 ;  /* 0x0000001fff1e7819 */ /* 0x000fe20000011403 */
[----:B------:R-:W-:Y:S01]  /*11ee0*/  HADD2.F32 R43, -RZ, R95.H1_H1 ;  /* 0x3000005fff2b7230 */ /* 0x000fe20000004100 */
[----:B------:R-:W-:Y:S01]  /*11ef0*/  SHF.R.U32.HI R44, RZ, 0x10, R33 ;  /* 0x00000010ff2c7819 */ /* 0x000fe20000011621 */
[--C-:B------:R-:W-:Y:S01]  /*11f00*/  HADD2.F32 R45, -RZ, R94.reuse.H0_H0 ;  /* 0x2000005eff2d7230 */ /* 0x100fe20000004100 */
[----:B------:R-:W-:Y:S01]  /*11f10*/  LOP3.LUT R31, R28, 0x1c0, RZ, 0xc0, !PT ;  /* 0x000001c01c1f7812 */ /* 0x000fe200078ec0ff */
[----:B------:R-:W-:Y:S01]  /*11f20*/  HADD2.F32 R94, -RZ, R94.H1_H1 ;  /* 0x3000005eff5e7230 */ /* 0x000fe20000004100 */
[----:B------:R-:W-:Y:S01]  /*11f30*/  LEA.HI R30, R30, R3, RZ, 0x3 ;  /* 0x000000031e1e7211 */ /* 0x000fe200078f18ff */
[----:B------:R-:W-:Y:S01]  /*11f40*/  HADD2.F32 R44, -RZ, R44.H0_H0 ;  /* 0x2000002cff2c7230 */ /* 0x000fe20000004100 */
[----:B------:R-:W-:-:S02]  /*11f50*/  SHF.R.U32.HI R46, RZ, 0x10, R25 ;  /* 0x00000010ff2e7819 */ /* 0x000fc40000011619 */
[----:B------:R-:W-:Y:S02]  /*11f60*/  SHF.L.U32 R30, R30, 0x6, RZ ;  /* 0x000000061e1e7819 */ /* 0x000fe400000006ff */
[----:B------:R-:W-:Y:S02]  /*11f70*/  SHF.R.U32.HI R51, RZ, 0x10, R35 ;  /* 0x00000010ff337819 */ /* 0x000fe40000011623 */
[----:B------:R-:W-:Y:S02]  /*11f80*/  LOP3.LUT R36, R30, 0xfffffe00, RZ, 0xc0, !PT ;  /* 0xfffffe001e247812 */ /* 0x000fe400078ec0ff */
[----:B------:R-:W-:Y:S02]  /*11f90*/  SHF.R.U32.HI R53, RZ, 0x10, R27 ;  /* 0x00000010ff357819 */ /* 0x000fe4000001161b */
        /* <DEDUP_REMOVED lines=10> */
[----:B------:R-:W-:Y:S02]  /*12040*/  IADD3 R3, R3, R20, R36 ;  /* 0x0000001403037210 */ /* 0x000fe40007ffe024 */
[----:B------:R-:W-:Y:S02]  /*12050*/  SHF.R.U64 R20, R24, 0x10, R25 ;  /* 0x0000001018147819 */ /* 0x000fe40000001219 */
[----:B------:R-:W-:Y:S01]  /*12060*/  SHF.R.U64 R25, R32, 0x10, R33 ;  /* 0x0000001020197819 */ /* 0x000fe20000001221 */
[----:B------:R-:W-:Y:S01]  /*12070*/  IMAD R3, R3, 0x2, R16 ;  /* 0x0000000203037824 */ /* 0x000fe200078e0210 */
[----:B------:R-:W-:-:S02]  /*12080*/  SHF.R.U64 R24, R26, 0x10, R27 ;  /* 0x000000101a187819 */ /* 0x000fc4000000121b */
[----:B------:R-:W-:Y:S02]  /*12090*/  SHF.R.U64 R26, R34, 0x10, R35 ;  /* 0x00000010221a7819 */ /* 0x000fe40000001223 */
[----:B------:R-:W1:Y:S01]  /*120a0*/  LDS.128 R36, [R3+0x10400] ;  /* 0x0104000003247984 */ /* 0x000e620000000c00 */
        /* <DEDUP_REMOVED lines=11> */
[----:B------:R-:W-:-:S02]  /*12160*/  HADD2.F32 R40, -RZ, R46.H0_H0 ;  /* 0x2000002eff287230 */ /* 0x000fc40000004100 */
[----:B------:R-:W-:Y:S01]  /*12170*/  FMUL.FTZ R46, R37, R44 ;  /* 0x0000002c252e7220 */ /* 0x000fe20000410000 */
[C---:B------:R-:W-:Y:S01]  /*12180*/  FFMA.FTZ R47, R32.reuse, R43, -R47 ;  /* 0x0000002b202f7223 */ /* 0x040fe2000001082f */
[----:B------:R-:W-:Y:S01]  /*12190*/  FFMA.FTZ R49, R32, R45, R49 ;  /* 0x0000002d20317223 */ /* 0x000fe20000010031 */
[----:B------:R-:W-:Y:S02]  /*121a0*/  HADD2.F32 R32, -RZ, R95.H0_H0 ;  /* 0x2000005fff207230 */ /* 0x000fe40000004100 */
[----:B------:R-:W-:Y:S01]  /*121b0*/  FFMA.FTZ R48, R29, R40, -R46 ;  /* 0x000000281d307223 */ /* 0x000fe2000001082e */
[----:B------:R-:W-:Y:S01]  /*121c0*/  FMUL.FTZ R46, R35, R94 ;  /* 0x0000005e232e7220 */ /* 0x000fe20000410000 */
[----:B------:R-:W-:Y:S01]  /*121d0*/  FMUL.FTZ R50, R37, R40 ;  /* 0x0000002825327220 */ /* 0x000fe20000410000 */
[----:B------:R-:W-:Y:S02]  /*121e0*/  HADD2.F32 R41, -RZ, R38.H0_H0 ;  /* 0x20000026ff297230 */ /* 0x000fe40000004100 */
[----:B------:R-:W-:Y:S01]  /*121f0*/  FMUL.FTZ R35, R35, R32 ;  /* 0x0000002023237220 */ /* 0x000fe20000410000 */
[----:B------:R-:W-:-:S02]  /*12200*/  HADD2.F32 R40, -RZ, R93.H1_H1 ;  /* 0x3000005dff287230 */ /* 0x000fc40000004100 */
[----:B------:R-:W-:Y:S01]  /*12210*/  FFMA.FTZ R46, R27, R32, -R46 ;  /* 0x000000201b2e7223 */ /* 0x000fe2000001082e */
[--C-:B------:R-:W-:Y:S02]  /*12220*/  HADD2.F32 R32, -RZ, R96.reuse.H0_H0 ;  /* 0x20000060ff207230 */ /* 0x100fe40000004100 */
[----:B------:R-:W-:Y:S01]  /*12230*/  FFMA.FTZ R50, R29, R44, R50 ;  /* 0x0000002c1d327223 */ /* 0x000fe20000010032 */
[----:B------:R-:W-:Y:S02]  /*12240*/  HADD2.F32 R42, -RZ, R39.H0_H0 ;  /* 0x20000027ff2a7230 */ /* 0x000fe40000004100 */
[----:B------:R-:W-:Y:S01]  /*12250*/  FFMA.FTZ R35, R27, R94, R35 ;  /* 0x0000005e1b237223 */ /* 0x000fe20000010023 */
[----:B------:R-:W-:Y:S02]  /*12260*/  HADD2.F32 R93, -RZ, R93.H0_H0 ;  /* 0x2000005dff5d7230 */ /* 0x000fe40000004100 */
[----:B------:R-:W-:Y:S01]  /*12270*/  FMUL.FTZ R44, R41, R40 ;  /* 0x00000028292c7220 */ /* 0x000fe20000410000 */
[----:B------:R-:W-:-:S02]  /*12280*/  HADD2.F32 R27, -RZ, R96.H1_H1 ;  /* 0x30000060ff1b7230 */ /* 0x000fc40000004100 */
[-C--:B------:R-:W-:Y:S01]  /*12290*/  FMUL.FTZ R52, R41, R32.reuse ;  /* 0x0000002029347220 */ /* 0x080fe20000410000 */
[----:B------:R-:W-:Y:S02]  /*122a0*/  HADD2.F32 R39, -RZ, R39.H1_H1 ;  /* 0x30000027ff277230 */ /* 0x000fe40000004100 */
[C---:B------:R-:W-:Y:S01]  /*122b0*/  FFMA.FTZ R41, R33.reuse, R32, -R44 ;  /* 0x0000002021297223 */ /* 0x040fe2000001082c */
[C---:B------:R-:W-:Y:S01]  /*122c0*/  FMUL.FTZ R29, R42.reuse, R93 ;  /* 0x0000005d2a1d7220 */ /* 0x040fe20000410000 */
[----:B------:R-:W-:Y:S02]  /*122d0*/  HADD2.F32 R44, -RZ, R51.H0_H0 ;  /* 0x20000033ff2c7230 */ /* 0x000fe40000004100 */
[-C--:B------:R-:W-:Y:S01]  /*122e0*/  FMUL.FTZ R42, R42, R27.reuse ;  /* 0x0000001b2a2a7220 */ /* 0x080fe20000410000 */
[----:B------:R-:W-:Y:S02]  /*122f0*/  HADD2.F32 R32, -RZ, R53.H0_H0 ;  /* 0x20000035ff207230 */ /* 0x000fe40000004100 */
[----:B------:R-:W-:Y:S01]  /*12300*/  FFMA.FTZ R52, R33, R40, R52 ;  /* 0x0000002821347223 */ /* 0x000fe20000010034 */
[C---:B------:R-:W-:Y:S01]  /*12310*/  FFMA.FTZ R40, R34.reuse, R27, -R29 ;  /* 0x0000001b22287223 */ /* 0x040fe2000001081d */
[----:B------:R-:W-:Y:S01]  /*12320*/  FFMA.FTZ R42, R34, R93, R42 ;  /* 0x0000005d222a7223 */ /* 0x000fe2000001002a */
[----:B------:R-:W-:-:S02]  /*12330*/  HADD2.F32 R36, -RZ, R36.H1_H1 ;  /* 0x30000024ff247230 */ /* 0x000fc40000004100 */
[C---:B------:R-:W-:Y:S01]  /*12340*/  FMUL.FTZ R54, R39.reuse, R44 ;  /* 0x0000002c27367220 */ /* 0x040fe20000410000 */
[----:B------:R-:W-:Y:S02]  /*12350*/  HADD2.F32 R38, -RZ, R38.H1_H1 ;  /* 0x30000026ff267230 */ /* 0x000fe40000004100 */
[-C--:B------:R-:W-:Y:S01]  /*12360*/  FMUL.FTZ R34, R39, R32.reuse ;  /* 0x0000002027227220 */ /* 0x080fe20000410000 */
[----:B------:R-:W-:Y:S02]  /*12370*/  HADD2.F32 R29, -RZ, R25.H0_H0 ;  /* 0x20000019ff1d7230 */ /* 0x000fe40000004100 */
[C---:B------:R-:W-:Y:S01]  /*12380*/  FFMA.FTZ R43, R31.reuse, R32, -R54 ;  /* 0x000000201f2b7223 */ /* 0x040fe20000010836 */
[----:B------:R-:W-:Y:S02]  /*12390*/  HADD2.F32 R33, -RZ, R26.H0_H0 ;  /* 0x2000001aff217230 */ /* 0x000fe40000004100 */
[----:B------:R-:W-:Y:S01]  /*123a0*/  FFMA.FTZ R45, R31, R44, R34 ;  /* 0x0000002c1f2d7223 */ /* 0x000fe20000010022 */
[----:B------:R-:W-:-:S02]  /*123b0*/  HADD2.F32 R25, -RZ, R20.H0_H0 ;  /* 0x20000014ff197230 */ /* 0x000fc40000004100 */
[----:B------:R-:W-:Y:S01]  /*123c0*/  FMUL.FTZ R31, R36, R29 ;  /* 0x0000001d241f7220 */ /* 0x000fe20000410000 */
[----:B------:R-:W-:Y:S02]  /*123d0*/  HADD2.F32 R27, -RZ, R24.H0_H0 ;  /* 0x20000018ff1b7230 */ /* 0x000fe40000004100 */
[----:B------:R-:W-:Y:S01]  /*123e0*/  FMUL.FTZ R39, R38, R33 ;  /* 0x0000002126277220 */ /* 0x000fe20000410000 */
[----:B------:R-:W-:Y:S02]  /*123f0*/  HADD2.F32 R28, -RZ, R28.H1_H1 ;  /* 0x3000001cff1c7230 */ /* 0x000fe40000004100 */
[----:B------:R-:W-:Y:S01]  /*12400*/  FMUL.FTZ R36, R36, R25 ;  /* 0x0000001924247220 */ /* 0x000fe20000410000 */
[----:B------:R-:W-:Y:S02]  /*12410*/  HADD2.F32 R30, -RZ, R30.H1_H1 ;  /* 0x3000001eff1e7230 */ /* 0x000fe40000004100 */
        /* <DEDUP_REMOVED lines=15> */
.L_x_1713:
[----:B------:R-:W-:Y:S05]  /*12510*/  BSYNC B1 ;  /* 0x0000000000017941 */ /* 0x000fea0003800000 */
.L_x_1712:
[----:B--2---:R-:W-:-:S05]  /*12520*/  VIADD R3, R23, 0x60 ;  /* 0x0000006017037836 */ /* 0x004fca0000000000 */
[----:B------:R-:W-:-:S13]  /*12530*/  ISETP.GE.AND P0, PT, R3, R0, PT ;  /* 0x000000000300720c */ /* 0x000fda0003f06270 */
[----:B------:R-:W-:Y:S05]  /*12540*/  @P0 BRA `(.L_x_1683) ;  /* 0x0000000c00540947 */ /* 0x000fea0003800000 */
[----:B------:R-:W2:Y:S01]  /*12550*/  LDC R0, c[0x0][0x3f4] ;  /* 0x0000fd00ff007b82 */ /* 0x000ea20000000800 */
[----:B------:R-:W-:Y:S01]  /*12560*/  BSSY B1, `(.L_x_1716) ;  /* 0x000006b000017945 */ /* 0x000fe20003800000 */
[-C--:B--2---:R-:W-:Y:S02]  /*12570*/  ISETP.GE.AND P0, PT, R18, R0.reuse, PT ;  /* 0x000000001200720c */ /* 0x084fe40003f06270 */
[----:B------:R-:W-:-:S11]  /*12580*/  ISETP.GE.AND P1, PT, R221, R0, PT ;  /* 0x00000000dd00720c */ /* 0x000fd60003f26270 */
[----:B------:R-:W-:Y:S05]  /*12590*/  @P0 BRA `(.L_x_1717) ;  /* 0x00000004009c0947 */ /* 0x000fea0003800000 */
[----:B01----:R-:W2:Y:S04]  /*125a0*/  LDL R20, [R1+0x44] ;  /* 0x0000440001147983 */ /* 0x003ea80000100800 */
[----:B------:R-:W3:Y:S01]  /*125b0*/  LDL R47, [R1+0x84] ;  /* 0x00008400012f7983 */ /* 0x000ee20000100800 */
[----:B------:R-:W-:Y:S01]  /*125c0*/  IMAD.SHL.U32 R24, R3, 0x40, RZ ;  /* 0x0000004003187824 */ /* 0x000fe200078e00ff */
[----:B------:R-:W-:Y:S01]  /*125d0*/  SHF.R.S32.HI R26, RZ, 0x1f, R3 ;  /* 0x0000001fff1a7819 */ /* 0x000fe20000011403 */
[----:B------:R-:W-:Y:S01]  /*125e0*/  HADD2.F32 R34, -RZ, R98.H1_H1 ;  /* 0x30000062ff227230 */ /* 0x000fe20000004100 */
[----:B------:R-:W-:Y:S01]  /*125f0*/  SHF.R.U64 R46, R12, 0x10, R13 ;  /* 0x000000100c2e7819 */ /* 0x000fe2000000120d */
[--C-:B------:R-:W-:Y:S01]  /*12600*/  HADD2.F32 R32, -RZ, R101.reuse.H1_H1 ;  /* 0x30000065ff207230 */ /* 0x100fe20000004100 */
[----:B------:R-:W-:Y:S01]  /*12610*/  LOP3.LUT R27, R24, 0x1c0, RZ, 0xc0, !PT ;  /* 0x000001c0181b7812 */ /* 0x000fe200078ec0ff */
[----:B------:R-:W-:Y:S01]  /*12620*/  HADD2.F32 R101, -RZ, R101.H0_H0 ;  /* 0x20000065ff657230 */ /* 0x000fe20000004100 */
[----:B------:R-:W-:-:S02]  /*12630*/  LEA.HI R26, R26, R3, RZ, 0x3 ;  /* 0x000000031a1a7211 */ /* 0x000fc400078f18ff */
[----:B------:R-:W-:Y:S02]  /*12640*/  SHF.R.U32.HI R33, RZ, 0x10, R13 ;  /* 0x00000010ff217819 */ /* 0x000fe4000001160d */
[--C-:B------:R-:W-:Y:S01]  /*12650*/  SHF.R.U64 R43, R4, 0x10, R5.reuse ;  /* 0x00000010042b7819 */ /* 0x100fe20000001205 */
[----:B------:R-:W-:Y:S01]  /*12660*/  IMAD.SHL.U32 R26, R26, 0x40, RZ ;  /* 0x000000401a1a7824 */ /* 0x000fe200078e00ff */
[----:B------:R-:W-:Y:S02]  /*12670*/  SHF.R.U32.HI R36, RZ, 0x10, R5 ;  /* 0x00000010ff247819 */ /* 0x000fe40000011605 */
[--C-:B------:R-:W-:Y:S02]  /*12680*/  SHF.R.U64 R45, R14, 0x10, R15.reuse ;  /* 0x000000100e2d7819 */ /* 0x100fe4000000120f */
[----:B------:R-:W-:Y:S01]  /*12690*/  LOP3.LUT R28, R26, 0xfffffe00, RZ, 0xc0, !PT ;  /* 0xfffffe001a1c7812 */ /* 0x000fe200078ec0ff */
[----:B------:R-:W-:Y:S01]  /*126a0*/  HADD2.F32 R36, -RZ, R36.H0_H0 ;  /* 0x20000024ff247230 */ /* 0x000fe20000004100 */
[----:B------:R-:W-:-:S02]  /*126b0*/  SHF.R.U32.HI R44, RZ, 0x10, R15 ;  /* 0x00000010ff2c7819 */ /* 0x000fc4000001160f */
[--C-:B------:R-:W-:Y:S02]  /*126c0*/  SHF.R.U32.HI R39, RZ, 0x10, R7.reuse ;  /* 0x00000010ff277819 */ /* 0x100fe40000011607 */
[----:B------:R-:W-:Y:S02]  /*126d0*/  SHF.R.U64 R41, R6, 0x10, R7 ;  /* 0x0000001006297819 */ /* 0x000fe40000001207 */
[----:B--2---:R-:W-:-:S04]  /*126e0*/  LEA.HI R20, R0, R20, RZ, 0x1d ;  /* 0x0000001400147211 */ /* 0x004fc800078fe8ff */
[----:B------:R-:W-:Y:S01]  /*126f0*/  SHF.R.S32.HI R25, RZ, 0x1f, R20 ;  /* 0x0000001fff197819 */ /* 0x000fe20000011414 */
[----:B------:R-:W-:-:S03]  /*12700*/  IMAD.SHL.U32 R24, R20, 0x8, RZ ;  /* 0x0000000814187824 */ /* 0x000fc600078e00ff */
[----:B------:R-:W-:Y:S02]  /*12710*/  LEA.HI R25, R25, R20, RZ, 0x3 ;  /* 0x0000001419197211 */ /* 0x000fe400078f18ff */
[----:B------:R-:W-:Y:S02]  /*12720*/  LOP3.LUT R20, R27, 0x38, R24, 0xf8, !PT ;  /* 0x000000381b147812 */ /* 0x000fe400078ef818 */
[----:B------:R-:W-:Y:S02]  /*12730*/  SHF.R.U32.HI R27, RZ, 0x3, R27 ;  /* 0x00000003ff1b7819 */ /* 0x000fe4000001161b */
[----:B------:R-:W-:Y:S02]  /*12740*/  SHF.L.U32 R25, R25, 0xa, RZ ;  /* 0x0000000a19197819 */ /* 0x000fe400000006ff */
[----:B------:R-:W-:Y:S02]  /*12750*/  LOP3.LUT R20, R20, R27, RZ, 0x3c, !PT ;  /* 0x0000001b14147212 */ /* 0x000fe400078e3cff */
[----:B------:R-:W-:-:S02]  /*12760*/  LOP3.LUT R29, R25, 0x7fffe000, RZ, 0xc0, !PT ;  /* 0x7fffe000191d7812 */ /* 0x000fc400078ec0ff */
        /* <DEDUP_REMOVED lines=15> */
[----:B------:R-:W-:Y:S02]  /*12860*/  HADD2.F32 R13, -RZ, R98.H0_H0 ;  /* 0x20000062ff0d7230 */ /* 0x000fe40000004100 */
[----:B------:R-:W-:Y:S01]  /*12870*/  FMUL.FTZ R42, R29, R36 ;  /* 0x000000241d2a7220 */ /* 0x000fe20000410000 */
[----:B------:R-:W-:Y:S01]  /*12880*/  FFMA.FTZ R38, R5, R32, -R38 ;  /* 0x0000002005267223 */ /* 0x000fe20000010826 */
[----:B------:R-:W-:-:S02]  /*12890*/  HADD2.F32 R32, -RZ, R33.H0_H0 ;  /* 0x20000021ff207230 */ /* 0x000fc40000004100 */
[----:B------:R-:W-:Y:S01]  /*128a0*/  FFMA.FTZ R40, R5, R34, R40 ;  /* 0x0000002205287223 */ /* 0x000fe20000010028 */
[C---:B------:R-:W-:Y:S01]  /*128b0*/  FMUL.FTZ R5, R12.reuse, R13 ;  /* 0x0000000d0c057220 */ /* 0x040fe20000410000 */
[-C--:B------:R-:W-:Y:S01]  /*128c0*/  FMUL.FTZ R12, R12, R101.reuse ;  /* 0x000000650c0c7220 */ /* 0x080fe20000410000 */
[----:B------:R-:W-:Y:S02]  /*128d0*/  HADD2.F32 R14, -RZ, R30.H0_H0 ;  /* 0x2000001eff0e7230 */ /* 0x000fe40000004100 */
[-C--:B------:R-:W-:Y:S01]  /*128e0*/  FMUL.FTZ R34, R29, R32.reuse ;  /* 0x000000201d227220 */ /* 0x080fe20000410000 */
[C---:B------:R-:W-:Y:S01]  /*128f0*/  FFMA.FTZ R33, R25.reuse, R32, -R42 ;  /* 0x0000002019217223 */ /* 0x040fe2000001082a */
[C---:B------:R-:W-:Y:S01]  /*12900*/  FFMA.FTZ R101, R4.reuse, R101, -R5 ;  /* 0x0000006504657223 */ /* 0x040fe20000010805 */
[----:B------:R-:W-:Y:S02]  /*12910*/  HADD2.F32 R15, -RZ, R31.H0_H0 ;  /* 0x2000001fff0f7230 */ /* 0x000fe40000004100 */
[----:B------:R-:W-:Y:S01]  /*12920*/  FFMA.FTZ R35, R25, R36, R34 ;  /* 0x0000002419237223 */ /* 0x000fe20000010022 */
[----:B------:R-:W-:Y:S01]  /*12930*/  FFMA.FTZ R25, R4, R13, R12 ;  /* 0x0000000d04197223 */ /* 0x000fe2000001000c */
[----:B------:R-:W-:-:S02]  /*12940*/  HADD2.F32 R29, -RZ, R99.H0_H0 ;  /* 0x20000063ff1d7230 */ /* 0x000fc40000004100 */
[--C-:B------:R-:W-:Y:S02]  /*12950*/  HADD2.F32 R5, -RZ, R102.reuse.H0_H0 ;  /* 0x20000066ff057230 */ /* 0x100fe40000004100 */
[----:B------:R-:W-:Y:S02]  /*12960*/  HADD2.F32 R12, -RZ, R99.H1_H1 ;  /* 0x30000063ff0c7230 */ /* 0x000fe40000004100 */
[C---:B------:R-:W-:Y:S01]  /*12970*/  FMUL.FTZ R13, R14.reuse, R29 ;  /* 0x0000001d0e0d7220 */ /* 0x040fe20000410000 */
[----:B------:R-:W-:Y:S02]  /*12980*/  HADD2.F32 R102, -RZ, R102.H1_H1 ;  /* 0x30000066ff667230 */ /* 0x000fe40000004100 */
[----:B------:R-:W-:Y:S01]  /*12990*/  FMUL.FTZ R37, R14, R5 ;  /* 0x000000050e257220 */ /* 0x000fe20000410000 */
[----:B------:R-:W-:Y:S02]  /*129a0*/  HADD2.F32 R31, -RZ, R31.H1_H1 ;  /* 0x3000001fff1f7230 */ /* 0x000fe40000004100 */
[----:B------:R-:W-:Y:S01]  /*129b0*/  FMUL.FTZ R34, R15, R12 ;  /* 0x0000000c0f227220 */ /* 0x000fe20000410000 */
[----:B------:R-:W-:-:S02]  /*129c0*/  HADD2.F32 R14, -RZ, R39.H0_H0 ;  /* 0x20000027ff0e7230 */ /* 0x000fc40000004100 */
[----:B------:R-:W-:Y:S01]  /*129d0*/  FMUL.FTZ R15, R15, R102 ;  /* 0x000000660f0f7220 */ /* 0x000fe20000410000 */
[----:B------:R-:W-:Y:S02]  /*129e0*/  HADD2.F32 R4, -RZ, R44.H0_H0 ;  /* 0x2000002cff047230 */ /* 0x000fe40000004100 */
[C---:B------:R-:W-:Y:S01]  /*129f0*/  FFMA.FTZ R32, R6.reuse, R5, -R13 ;  /* 0x0000000506207223 */ /* 0x040fe2000001080d */
[----:B------:R-:W-:Y:S01]  /*12a00*/  FFMA.FTZ R37, R6, R29, R37 ;  /* 0x0000001d06257223 */ /* 0x000fe20000010025 */
[----:B------:R-:W-:Y:S01]  /*12a10*/  FFMA.FTZ R6, R7, R12, R15 ;  /* 0x0000000c07067223 */ /* 0x000fe2000001000f */
[----:B------:R-:W-:Y:S02]  /*12a20*/  HADD2.F32 R28, -RZ, R28.H1_H1 ;  /* 0x3000001cff1c7230 */ /* 0x000fe40000004100 */
[----:B------:R-:W-:Y:S01]  /*12a30*/  FMUL.FTZ R36, R31, R14 ;  /* 0x0000000e1f247220 */ /* 0x000fe20000410000 */
[----:B------:R-:W-:Y:S02]  /*12a40*/  HADD2.F32 R30, -RZ, R30.H1_H1 ;  /* 0x3000001eff1e7230 */ /* 0x000fe40000004100 */
[----:B------:R-:W-:Y:S01]  /*12a50*/  FFMA.FTZ R34, R7, R102, -R34 ;  /* 0x0000006607227223 */ /* 0x000fe20000010822 */
[----:B------:R-:W-:Y:S01]  /*12a60*/  FMUL.FTZ R12, R31, R4 ;  /* 0x000000041f0c7220 */ /* 0x000fe20000410000 */
[----:B------:R-:W-:-:S02]  /*12a70*/  HADD2.F32 R13, -RZ, R43.H0_H0 ;  /* 0x2000002bff0d7230 */ /* 0x000fc40000004100 */
[C---:B------:R-:W-:Y:S01]  /*12a80*/  FFMA.FTZ R31, R27.reuse, R4, -R36 ;  /* 0x000000041b1f7223 */ /* 0x040fe20000010824 */
[----:B------:R-:W-:Y:S02]  /*12a90*/  HADD2.F32 R15, -RZ, R41.H0_H0 ;  /* 0x20000029ff0f7230 */ /* 0x000fe40000004100 */
[----:B------:R-:W-:Y:S01]  /*12aa0*/  FFMA.FTZ R39, R27, R14, R12 ;  /* 0x0000000e1b277223 */ /* 0x000fe2000001000c */
[----:B------:R-:W-:Y:S02]  /*12ab0*/  HADD2.F32 R5, -RZ, R46.H0_H0 ;  /* 0x2000002eff057230 */ /* 0x000fe40000004100 */
[----:B------:R-:W-:Y:S01]  /*12ac0*/  FMUL.FTZ R27, R28, R13 ;  /* 0x0000000d1c1b7220 */ /* 0x000fe20000410000 */
[----:B------:R-:W-:Y:S02]  /*12ad0*/  HADD2.F32 R7, -RZ, R45.H0_H0 ;  /* 0x2000002dff077230 */ /* 0x000fe40000004100 */
[----:B------:R-:W-:Y:S01]  /*12ae0*/  FMUL.FTZ R29, R30, R15 ;  /* 0x0000000f1e1d7220 */ /* 0x000fe20000410000 */
[----:B------:R-:W-:-:S02]  /*12af0*/  HADD2.F32 R24, -RZ, R24.H1_H1 ;  /* 0x30000018ff187230 */ /* 0x000fc40000004100 */
        /* <DEDUP_REMOVED lines=17> */
.L_x_1717:
[----:B------:R-:W-:Y:S05]  /*12c10*/  BSYNC B1 ;  /* 0x0000000000017941 */ /* 0x000fea0003800000 */
.L_x_1716:
[----:B------:R-:W-:Y:S05]  /*12c20*/  @P1 BRA `(.L_x_1683) ;  /* 0x00000004009c1947 */ /* 0x000fea0003800000 */
[----:B--2---:R-:W2:Y:S04]  /*12c30*/  LDL R5, [R1+0x48] ;  /* 0x0000480001057983 */ /* 0x004ea80000100800 */
[----:B0-----:R-:W3:Y:S01]  /*12c40*/  LDL R38, [R1+0x80] ;  /* 0x0000800001267983 */ /* 0x001ee20000100800 */
[----:B------:R-:W-:Y:S01]  /*12c50*/  IMAD.SHL.U32 R4, R3, 0x40, RZ ;  /* 0x0000004003047824 */ /* 0x000fe200078e00ff */
[----:B------:R-:W-:Y:S01]  /*12c60*/  SHF.R.S32.HI R6, RZ, 0x1f, R3 ;  /* 0x0000001fff067819 */ /* 0x000fe20000011403 */
[----:B------:R-:W-:Y:S01]  /*12c70*/  HADD2.F32 R27, -RZ, R85.H1_H1 ;  /* 0x30000055ff1b7230 */ /* 0x000fe20000004100 */
[----:B------:R-:W-:Y:S01]  /*12c80*/  SHF.R.U32.HI R26, RZ, 0x10, R9 ;  /* 0x00000010ff1a7819 */ /* 0x000fe20000011609 */
[--C-:B------:R-:W-:Y:S01]  /*12c90*/  HADD2.F32 R29, -RZ, R21.reuse.H1_H1 ;  /* 0x30000015ff1d7230 */ /* 0x100fe20000004100 */
[----:B------:R-:W-:Y:S01]  /*12ca0*/  LOP3.LUT R7, R4, 0x1c0, RZ, 0xc0, !PT ;  /* 0x000001c004077812 */ /* 0x000fe200078ec0ff */
[----:B------:R-:W-:Y:S01]  /*12cb0*/  HADD2.F32 R21, -RZ, R21.H0_H0 ;  /* 0x20000015ff157230 */ /* 0x000fe20000004100 */
[----:B------:R-:W-:Y:S01]  /*12cc0*/  LEA.HI R6, R6, R3, RZ, 0x3 ;  /* 0x0000000306067211 */ /* 0x000fe200078f18ff */
[----:B------:R-:W-:Y:S01]  /*12cd0*/  HADD2.F32 R26, -RZ, R26.H0_H0 ;  /* 0x2000001aff1a7230 */ /* 0x000fe20000004100 */
[--C-:B------:R-:W-:Y:S01]  /*12ce0*/  SHF.R.U64 R37, R72, 0x10, R73.reuse ;  /* 0x0000001048257819 */ /* 0x100fe20000001249 */
[----:B------:R-:W-:Y:S01]  /*12cf0*/  HADD2.F32 R85, -RZ, R85.H0_H0 ;  /* 0x20000055ff557230 */ /* 0x000fe20000004100 */
[----:B------:R-:W-:Y:S01]  /*12d00*/  SHF.R.U32.HI R72, RZ, 0x10, R73 ;  /* 0x00000010ff487819 */ /* 0x000fe20000011649 */
[----:B------:R-:W-:Y:S01]  /*12d10*/  IMAD.SHL.U32 R6, R6, 0x40, RZ ;  /* 0x0000004006067824 */ /* 0x000fe200078e00ff */
[----:B------:R-:W-:-:S02]  /*12d20*/  SHF.R.U64 R35, R8, 0x10, R9 ;  /* 0x0000001008237819 */ /* 0x000fc40000001209 */
[--C-:B------:R-:W-:Y:S02]  /*12d30*/  SHF.R.U64 R34, R10, 0x10, R11.reuse ;  /* 0x000000100a227819 */ /* 0x100fe4000000120b */
[----:B------:R-:W-:Y:S02]  /*12d40*/  LOP3.LUT R12, R6, 0xfffffe00, RZ, 0xc0, !PT ;  /* 0xfffffe00060c7812 */ /* 0x000fe400078ec0ff */
[----:B------:R-:W-:Y:S02]  /*12d50*/  SHF.R.U32.HI R32, RZ, 0x10, R11 ;  /* 0x00000010ff207819 */ /* 0x000fe4000001160b */
[--C-:B------:R-:W-:Y:S02]  /*12d60*/  SHF.R.U64 R36, R74, 0x10, R75.reuse ;  /* 0x000000104a247819 */ /* 0x100fe4000000124b */
        /* <DEDUP_REMOVED lines=27> */
[C---:B------:R-:W-:Y:S01]  /*12f20*/  FFMA.FTZ R31, R8.reuse, R27, -R31 ;  /* 0x0000001b081f7223 */ /* 0x040fe2000001081f */
[----:B------:R-:W-:Y:S01]  /*12f30*/  FFMA.FTZ R33, R8, R29, R33 ;  /* 0x0000001d08217223 */ /* 0x000fe20000010021 */
[----:B------:R-:W-:-:S02]  /*12f40*/  HADD2.F32 R24, -RZ, R14.H0_H0 ;  /* 0x2000000eff187230 */ /* 0x000fc40000004100 */
[-C--:B------:R-:W-:Y:S01]  /*12f50*/  FMUL.FTZ R30, R13, R20.reuse ;  /* 0x000000140d1e7220 */ /* 0x080fe20000410000 */
[----:B------:R-:W-:Y:S01]  /*12f60*/  FFMA.FTZ R28, R5, R20, -R28 ;  /* 0x00000014051c7223 */ /* 0x000fe2000001081c */
[C---:B------:R-:W-:Y:S01]  /*12f70*/  FMUL.FTZ R13, R11.reuse, R21 ;  /* 0x000000150b0d7220 */ /* 0x040fe20000410000 */
[----:B------:R-:W-:Y:S02]  /*12f80*/  HADD2.F32 R8, -RZ, R84.H0_H0 ;  /* 0x20000054ff087230 */ /* 0x000fe40000004100 */
[-C--:B------:R-:W-:Y:S01]  /*12f90*/  FMUL.FTZ R20, R11, R85.reuse ;  /* 0x000000550b147220 */ /* 0x080fe20000410000 */
[----:B------:R-:W-:Y:S01]  /*12fa0*/  FFMA.FTZ R30, R5, R26, R30 ;  /* 0x0000001a051e7223 */ /* 0x000fe2000001001e */
[----:B------:R-:W-:Y:S02]  /*12fb0*/  HADD2.F32 R5, -RZ, R86.H0_H0 ;  /* 0x20000056ff057230 */ /* 0x000fe40000004100 */
[C---:B------:R-:W-:Y:S01]  /*12fc0*/  FFMA.FTZ R85, R0.reuse, R85, -R13 ;  /* 0x0000005500557223 */ /* 0x040fe2000001080d */
[----:B------:R-:W-:Y:S01]  /*12fd0*/  FFMA.FTZ R21, R0, R21, R20 ;  /* 0x0000001500157223 */ /* 0x000fe20000010014 */
[----:B------:R-:W-:-:S02]  /*12fe0*/  HADD2.F32 R25, -RZ, R15.H0_H0 ;  /* 0x2000000fff197230 */ /* 0x000fc40000004100 */
[C---:B------:R-:W-:Y:S01]  /*12ff0*/  FMUL.FTZ R0, R24.reuse, R8 ;  /* 0x0000000818007220 */ /* 0x040fe20000410000 */
[----:B------:R-:W-:Y:S02]  /*13000*/  HADD2.F32 R84, -RZ, R84.H1_H1 ;  /* 0x30000054ff547230 */ /* 0x000fe40000004100 */
[-C--:B------:R-:W-:Y:S01]  /*13010*/  FMUL.FTZ R26, R24, R5.reuse ;  /* 0x00000005181a7220 */ /* 0x080fe20000410000 */
[----:B------:R-:W-:Y:S02]  /*13020*/  HADD2.F32 R86, -RZ, R86.H1_H1 ;  /* 0x30000056ff567230 */ /* 0x000fe40000004100 */
[----:B------:R-:W-:Y:S01]  /*13030*/  FFMA.FTZ R24, R9, R5, -R0 ;  /* 0x0000000509187223 */ /* 0x000fe20000010800 */
[----:B------:R-:W-:Y:S02]  /*13040*/  HADD2.F32 R15, -RZ, R15.H1_H1 ;  /* 0x3000000fff0f7230 */ /* 0x000fe40000004100 */
[----:B------:R-:W-:Y:S01]  /*13050*/  FMUL.FTZ R5, R25, R84 ;  /* 0x0000005419057220 */ /* 0x000fe20000410000 */
[----:B------:R-:W-:-:S02]  /*13060*/  HADD2.F32 R20, -RZ, R32.H0_H0 ;  /* 0x20000020ff147230 */ /* 0x000fc40000004100 */
[----:B------:R-:W-:Y:S01]  /*13070*/  FMUL.FTZ R25, R25, R86 ;  /* 0x0000005619197220 */ /* 0x000fe20000410000 */
[----:B------:R-:W-:Y:S02]  /*13080*/  HADD2.F32 R0, -RZ, R74.H0_H0 ;  /* 0x2000004aff007230 */ /* 0x000fe40000004100 */
[----:B------:R-:W-:Y:S01]  /*13090*/  FFMA.FTZ R26, R9, R8, R26 ;  /* 0x00000008091a7223 */ /* 0x000fe2000001001a */
[C---:B------:R-:W-:Y:S01]  /*130a0*/  FFMA.FTZ R86, R10.reuse, R86, -R5 ;  /* 0x000000560a567223 */ /* 0x040fe20000010805 */
[----:B------:R-:W-:Y:S01]  /*130b0*/  FFMA.FTZ R25, R10, R84, R25 ;  /* 0x000000540a197223 */ /* 0x000fe20000010019 */
[----:B------:R-:W-:Y:S02]  /*130c0*/  HADD2.F32 R12, -RZ, R12.H1_H1 ;  /* 0x3000000cff0c7230 */ /* 0x000fe40000004100 */
[C---:B------:R-:W-:Y:S01]  /*130d0*/  FMUL.FTZ R8, R15.reuse, R20 ;  /* 0x000000140f087220 */ /* 0x040fe20000410000 */
[----:B------:R-:W-:Y:S02]  /*130e0*/  HADD2.F32 R14, -RZ, R14.H1_H1 ;  /* 0x3000000eff0e7230 */ /* 0x000fe40000004100 */
        /* <DEDUP_REMOVED lines=27> */
.L_x_1683:
[----:B------:R-:W-:Y:S05]  /*132a0*/  BSYNC B0 ;  /* 0x0000000000007941 */ /* 0x000fea0003800000 */
.L_x_1643:
[----:B------:R-:W-:Y:S01]  /*132b0*/  @!PT LDS RZ, [RZ] ;  /* 0x00000000fffff984 */ /* 0x000fe20000000800 */
[----:B------:R-:W-:Y:S01]  /*132c0*/  @!PT LDS RZ, [RZ] ;  /* 0x00000000fffff984 */ /* 0x000fe20000000800 */
[----:B------:R-:W-:Y:S01]  /*132d0*/  @!PT LDS RZ, [RZ] ;  /* 0x00000000fffff984 */ /* 0x000fe20000000800 */
[----:B------:R-:W-:Y:S01]  /*132e0*/  @!PT LDS RZ, [RZ] ;  /* 0x00000000fffff984 */ /* 0x000fe20000000800 */
[----:B------:R0:W-:Y:S06]  /*132f0*/  MEMBAR.ALL.CTA ;  /* 0x0000000000007992 */ /* 0x0001ec0000008000 */
[----:B0-----:R-:W0:Y:S01]  /*13300*/  FENCE.VIEW.ASYNC.S ;  /* 0x00000000000073c6 */ /* 0x001e220000000000 */
[----:B------:R-:W-:Y:S05]  /*13310*/  WARPSYNC.ALL ;  /* 0x0000000000007948 */ /* 0x000fea0003800000 */
[----:B0-----:R-:W-:Y:S06]  /*13320*/  BAR.SYNC.DEFER_BLOCKING 0xd, 0x100 ;  /* 0x0344000000007b1d */ /* 0x001fec0000010000 */
.L_x_1640:
[----:B------:R-:W2:Y:S02]  /*13330*/  LDL R0, [R1+0x20] ;  /* 0x0000200001007983 */ /* 0x000ea40000100800 */
[----:B--2---:R-:W-:-:S13]  /*13340*/  R2UR UR4, R0 ;  /* 0x00000000000472ca */ /* 0x004fda00000e0000 */
[----:B------:R-:W-:-:S04]  /*13350*/  MOV R0, UR4 ;  /* 0x0000000400007c02 */ /* 0x000fc80008000f00 */
[----:B------:R-:W-:-:S13]  /*13360*/  ISETP.NE.AND P0, PT, R0, 0x3, PT ;  /* 0x000000030000780c */ /* 0x000fda0003f05270 */
[----:B------:R-:W-:Y:S05]  /*13370*/  @!P0 BRA `(.L_x_1718) ;  /* 0x0000000000048947 */ /* 0x000fea0003800000 */
[----:B------:R-:W-:Y:S01]  /*13380*/  BPT.TRAP 0x1 ;  /* 0x000000040000795c */ /* 0x000fe20000300000 */
.L_x_1718:
[----:B------:R-:W-:Y:S01]  /*13390*/  IMAD R0, R22, 0x8, R16 ;  /* 0x0000000816007824 */ /* 0x000fe200078e0210 */
[----:B01-3--:R-:W-:-:S04]  /*133a0*/  SHF.L.U32 R3, R218, 0x1f, RZ ;  /* 0x0000001fda037819 */ /* 0x00bfc800000006ff */
[----:B------:R0:W1:Y:S01]  /*133b0*/  SYNCS.PHASECHK.TRANS64.TRYWAIT P2, [R0+URZ+0x30830], R3 ;  /* 0x03083003000075a7 */ /* 0x000062000804017f */
[----:B------:R-:W-:Y:S05]  /*133c0*/  @!P0 BRA `(.L_x_1719) ;  /* 0x0000000000048947 */ /* 0x000fea0003800000 */
[----:B------:R-:W-:Y:S01]  /*133d0*/  BPT.TRAP 0x1 ;  /* 0x000000040000795c */ /* 0x000fe20000300000 */
.L_x_1719:
[----:B----4-:R-:W2:Y:S02]  /*133e0*/  S2R R4, SR_TID.X ;  /* 0x0000000000047919 */ /* 0x010ea40000002100 */
[----:B--2---:R-:W-:-:S04]  /*133f0*/  LOP3.LUT R4, R4, 0x7f, RZ, 0xc0, !PT ;  /* 0x0000007f04047812 */ /* 0x004fc800078ec0ff */
[----:B------:R-:W-:Y:S01]  /*13400*/  ISETP.NE.AND P1, PT, R4, RZ, PT ;  /* 0x000000ff0400720c */ /* 0x000fe20003f25270 */
[----:B-1----:R-:W-:-:S12]  /*13410*/  @P2 BRA `(.L_x_1720) ;  /* 0x0000000000082947 */ /* 0x002fd80003800000 */
[----:B------:R-:W1:Y:S02]  /*13420*/  SYNCS.PHASECHK.TRANS64.TRYWAIT P2, [R0+URZ+0x30830], R3 ;  /* 0x03083003000075a7 */ /* 0x000e64000804017f */
[----:B-1----:R-:W-:Y:S05]  /*13430*/  @!P2 BRA `(.L_x_1721) ;  /* 0x000001c4005ca947 */ /* 0x002fea0003800000 */
.L_x_1720:
[----:B------:R-:W-:Y:S05]  /*13440*/  WARPSYNC.ALL ;  /* 0x0000000000007948 */ /* 0x000fea0003800000 */
[----:B01----:R-:W-:Y:S01]  /*13450*/  VIADD R3, R16, 0x20400 ;  /* 0x0002040010037836 */ /* 0x003fe20000000000 */
[----:B------:R-:W2:Y:S04]  /*13460*/  LDL R66, [R1+0x34] ;  /* 0x0000340001427983 */ /* 0x000ea80000100800 */
[----:B------:R-:W-:Y:S01]  /*13470*/  SHF.R.U32.HI R3, RZ, 0x4, R3 ;  /* 0x00000004ff037819 */ /* 0x000fe20000011603 */
[----:B------:R-:W2:Y:S01]  /*13480*/  LDL R78, [R1+0x14] ;  /* 0x00001400014e7983 */ /* 0x000ea20000100800 */
[----:B------:R-:W-:Y:S01]  /*13490*/  LOP3.LUT R6, R2, 0x10000, RZ, 0xfc, !PT ;  /* 0x0001000002067812 */ /* 0x000fe200078efcff */
[----:B------:R-:W-:Y:S01]  /*134a0*/  IMAD.MOV.U32 R7, RZ, RZ, 0x40000040 ;  /* 0x40000040ff077424 */ /* 0x000fe200078e00ff */
[----:B------:R-:W-:Y:S01]  /*134b0*/  LOP3.LUT R3, R3, 0x3fff, RZ, 0xc0, !PT ;  /* 0x00003fff03037812 */ /* 0x000fe200078ec0ff */
[----:B-----5:R-:W-:Y:S01]  /*134c0*/  WARPGROUP.ARRIVE ;  /* 0x00000000000079c5 */ /* 0x020fe20000000000 */
[C---:B------:R-:W-:Y:S01]  /*134d0*/  R2UR UR4, R6.reuse ;  /* 0x00000000060472ca */ /* 0x040fe200000e0000 */
[C---:B------:R-:W-:Y:S01]  /*134e0*/  VIADD R224, R6.reuse, 0x2 ;  /* 0x0000000206e07836 */ /* 0x040fe20000000000 */
[----:B------:R-:W-:Y:S01]  /*134f0*/  LOP3.LUT R237, R3, 0x10000, RZ, 0xfc, !PT ;  /* 0x0001000003ed7812 */ /* 0x000fe200078efcff */
[----:B------:R-:W-:Y:S01]  /*13500*/  IMAD.MOV.U32 R3, RZ, RZ, 0x40000040 ;  /* 0x40000040ff037424 */ /* 0x000fe200078e00ff */
[----:B------:R-:W-:Y:S01]  /*13510*/  R2UR UR5, R7 ;  /* 0x00000000070572ca */ /* 0x000fe200000e0000 */
[----:B------:R-:W-:Y:S01]  /*13520*/  IMAD.MOV.U32 R225, RZ, RZ, 0x40000040 ;  /* 0x40000040ffe17424 */ /* 0x000fe200078e00ff */
[----:B------:R-:W-:Y:S01]  /*13530*/  IADD3 R216, R6, 0x6, RZ ;  /* 0x0000000606d87810 */ /* 0x000fe20007ffe0ff */
[----:B------:R-:W-:Y:S01]  /*13540*/  IMAD R2, R22, 0x800, R237 ;  /* 0x0000080016027824 */ /* 0x000fe200078e02ed */
[----:B------:R-:W-:Y:S01]  /*13550*/  R2UR UR7, R3 ;  /* 0x00000000030772ca */ /* 0x000fe200000e0000 */
[----:B------:R-:W-:Y:S01]  /*13560*/  IMAD.MOV.U32 R5, RZ, RZ, 0x40000040 ;  /* 0x40000040ff057424 */ /* 0x000fe200078e00ff */
[----:B------:R-:W-:Y:S01]  /*13570*/  MOV R211, 0x40000040 ;  /* 0x4000004000d37802 */ /* 0x000fe20000000f00 */
[----:B------:R-:W-:Y:S01]  /*13580*/  VIADD R222, R6, 0x4 ;  /* 0x0000000406de7836 */ /* 0x000fe20000000000 */
[C---:B------:R-:W-:Y:S01]  /*13590*/  R2UR UR6, R2.reuse ;  /* 0x00000000020672ca */ /* 0x040fe200000e0000 */
[----:B------:R-:W-:Y:S01]  /*135a0*/  IMAD.MOV.U32 R223, RZ, RZ, 0x40000040 ;  /* 0x40000040ffdf7424 */ /* 0x000fe200078e00ff */
[----:B------:R-:W-:Y:S01]  /*135b0*/  IADD3 R4, R2, 0x2, RZ ;  /* 0x0000000202047810 */ /* 0x000fe20007ffe0ff */
[----:B------:R-:W-:Y:S01]  /*135c0*/  IMAD.MOV.U32 R217, RZ, RZ, 0x40000040 ;  /* 0x40000040ffd97424 */ /* 0x000fe200078e00ff */
[C---:B------:R-:W-:Y:S01]  /*135d0*/  IADD3 R202, R6.reuse, 0x804, RZ ;  /* 0x0000080406ca7810 */ /* 0x040fe20007ffe0ff */
[----:B------:R-:W-:Y:S01]  /*135e0*/  VIADD R214, R6, 0x400 ;  /* 0x0000040006d67836 */ /* 0x000fe20000000000 */
[----:B------:R-:W-:Y:S01]  /*135f0*/  MOV R13, 0x40000040 ;  /* 0x40000040000d7802 */ /* 0x000fe20000000f00 */
[----:B------:R-:W-:-:S02]  /*13600*/  IMAD.MOV.U32 R215, RZ, RZ, 0x40000040 ;  /* 0x40000040ffd77424 */ /* 0x000fc400078e00ff */
[----:B------:R-:W-:Y:S02]  /*13610*/  VIADD R212, R6, 0x402 ;  /* 0x0000040206d47836 */ /* 0x000fe40000000000 */
[----:B------:R-:W-:Y:S02]  /*13620*/  IMAD.MOV.U32 R213, RZ, RZ, 0x40000040 ;  /* 0x40000040ffd57424 */ /* 0x000fe400078e00ff */
[----:B------:R-:W-:Y:S01]  /*13630*/  HGMMA.64x64x16.F32 R24, gdesc[UR4], RZ, !UPT, gsb0 ;  /* 0x00e00000041879f0 */ /* 0x000fe2000c0008ff */
[----:B------:R-:W-:Y:S01]  /*13640*/  R2UR UR4, R224 ;  /* 0x00000000e00472ca */ /* 0x000fe200000e0000 */
[C---:B------:R-:W-:Y:S01]  /*13650*/  VIADD R210, R6.reuse, 0x404 ;  /* 0x0000040406d27836 */ /* 0x040fe20000000000 */
[----:B------:R-:W-:Y:S01]  /*13660*/  R2UR UR5, R225 ;  /* 0x00000000e10572ca */ /* 0x000fe200000e0000 */
[----:B------:R-:W-:Y:S01]  /*13670*/  VIADD R208, R6, 0x406 ;  /* 0x0000040606d07836 */ /* 0x000fe20000000000 */
[----:B------:R-:W-:Y:S01]  /*13680*/  R2UR UR6, R4 ;  /* 0x00000000040672ca */ /* 0x000fe200000e0000 */
[----:B------:R-:W-:Y:S01]  /*13690*/  VIADD R4, R2, 0x4 ;  /* 0x0000000402047836 */ /* 0x000fe20000000000 */
[----:B------:R-:W-:Y:S01]  /*136a0*/  R2UR UR7, R5 ;  /* 0x00000000050772ca */ /* 0x000fe200000e0000 */
[----:B------:R-:W-:-:S02]  /*136b0*/  IMAD.MOV.U32 R5, RZ, RZ, 0x40000040 ;  /* 0x40000040ff057424 */ /* 0x000fc400078e00ff */
[----:B------:R-:W-:Y:S02]  /*136c0*/  IMAD.MOV.U32 R209, RZ, RZ, 0x40000040 ;  /* 0x40000040ffd17424 */ /* 0x000fe400078e00ff */
[C---:B------:R-:W-:Y:S02]  /*136d0*/  VIADD R206, R6.reuse, 0x800 ;  /* 0x0000080006ce7836 */ /* 0x040fe40000000000 */
[----:B------:R-:W-:Y:S02]  /*136e0*/  IMAD.MOV.U32 R207, RZ, RZ, 0x40000040 ;  /* 0x40000040ffcf7424 */ /* 0x000fe400078e00ff */
[----:B------:R-:W-:Y:S02]  /*136f0*/  VIADD R204, R6, 0x802 ;  /* 0x0000080206cc7836 */ /* 0x000fe40000000000 */
[----:B------:R-:W-:Y:S02]  /*13700*/  IMAD.MOV.U32 R205, RZ, RZ, 0x40000040 ;  /* 0x40000040ffcd7424 */ /* 0x000fe400078e00ff */
[----:B------:R-:W-:-:S02]  /*13710*/  IMAD.MOV.U32 R203, RZ, RZ, 0x40000040 ;  /* 0x40000040ffcb7424 */ /* 0x000fc400078e00ff */
[C---:B------:R-:W-:Y:S02]  /*13720*/  VIADD R20, R6.reuse, 0x806 ;  /* 0x0000080606147836 */ /* 0x040fe40000000000 */
[----:B------:R-:W-:Y:S02]  /*13730*/  IMAD.MOV.U32 R21, RZ, RZ, 0x40000040 ;  /* 0x40000040ff157424 */ /* 0x000fe400078e00ff */
[C---:B------:R-:W-:Y:S02]  /*13740*/  VIADD R14, R6.reuse, 0xc00 ;  /* 0x00000c00060e7836 */ /* 0x040fe40000000000 */
[----:B------:R-:W-:Y:S02]  /*13750*/  IMAD.MOV.U32 R15, RZ, RZ, 0x40000040 ;  /* 0x40000040ff0f7424 */ /* 0x000fe400078e00ff */
[C---:B------:R-:W-:Y:S02]  /*13760*/  VIADD R12, R6.reuse, 0xc02 ;  /* 0x00000c02060c7836 */ /* 0x040fe40000000000 */
[----:B------:R-:W-:-:S02]  /*13770*/  VIADD R10, R6, 0xc04 ;  /* 0x00000c04060a7836 */ /* 0x000fc40000000000 */
[----:B------:R-:W-:Y:S02]  /*13780*/  IMAD.MOV.U32 R11, RZ, RZ, 0x40000040 ;  /* 0x40000040ff0b7424 */ /* 0x000fe400078e00ff */
[----:B------:R-:W-:Y:S02]  /*13790*/  VIADD R8, R6, 0xc06 ;  /* 0x00000c0606087836 */ /* 0x000fe40000000000 */
[----:B------:R-:W-:Y:S02]  /*137a0*/  IMAD.MOV.U32 R9, RZ, RZ, 0x40000040 ;  /* 0x40000040ff097424 */ /* 0x000fe400078e00ff */
[----:B------:R-:W-:Y:S02]  /*137b0*/  IMAD.MOV.U32 R3, RZ, RZ, 0x40000040 ;  /* 0x40000040ff037424 */ /* 0x000fe400078e00ff */
[----:B------:R-:W-:Y:S02]  /*137c0*/  @!P1 VIADD R0, R0, 0x30840 ;  /* 0x0003084000009836 */ /* 0x000fe40000000000 */
[----:B------:R-:W-:-:S04]  /*137d0*/  IMAD.MOV.U32 R69, RZ, RZ, -0x40 ;  /* 0xffffffc0ff457424 */ /* 0x000fc800078e00ff */
[----:B------:R-:W-:Y:S01]  /*137e0*/  IMAD R69, R100, R69, 0x40 ;  /* 0x0000004064457424 */ /* 0x000fe200078e0245 */
[----:B------:R-:W-:Y:S02]  /*137f0*/  WARPGROUP.DEPBAR.LE gsb0, 0x0 ;  /* 0x00008000000079c5 */ /* 0x000fe40000010000 */
[----:B------:R-:W-:-:S06]  /*13800*/  WARPGROUP.ARRIVE ;  /* 0x00000000000079c5 */ /* 0x000fcc0000000000 */
[----:B------:R-:W-:Y:S01]  /*13810*/  HGMMA.64x64x16.F32 R24, gdesc[UR4], R24, gsb0 ;  /* 0x00e00000041879f0 */ /* 0x000fe20008000818 */
[----:B------:R-:W-:Y:S02]  /*13820*/  R2UR UR4, R222 ;  /* 0x00000000de0472ca */ /* 0x000fe400000e0000 */
[----:B------:R-:W-:Y:S02]  /*13830*/  R2UR UR5, R223 ;  /* 0x00000000df0572ca */ /* 0x000fe400000e0000 */
[----:B------:R-:W-:Y:S01]  /*13840*/  R2UR UR6, R4 ;  /* 0x00000000040672ca */ /* 0x000fe200000e0000 */
[----:B------:R-:W-:Y:S01]  /*13850*/  VIADD R4, R2, 0x6 ;  /* 0x0000000602047836 */ /* 0x000fe20000000000 */
[----:B------:R-:W-:Y:S01]  /*13860*/  R2UR UR7, R5 ;  /* 0x00000000050772ca */ /* 0x000fe200000e0000 */
[----:B------:R-:W-:Y:S01]  /*13870*/  IMAD.MOV.U32 R5, RZ, RZ, 0x40000040 ;  /* 0x40000040ff057424 */ /* 0x000fe200078e00ff */
[----:B------:R-:W-:Y:S02]  /*13880*/  WARPGROUP.DEPBAR.LE gsb0, 0x0 ;  /* 0x00008000000079c5 */ /* 0x000fe40000010000 */
[----:B------:R-:W-:-:S09]  /*13890*/  WARPGROUP.ARRIVE ;  /* 0x00000000000079c5 */ /* 0x000fd20000000000 */
[----:B------:R-:W-:Y:S01]  /*138a0*/  HGMMA.64x64x16.F32 R24, gdesc[UR4], R24, gsb0 ;  /* 0x00e00000041879f0 */ /* 0x000fe20008000818 */
[----:B------:R-:W-:Y:S02]  /*138b0*/  R2UR UR4, R216 ;  /* 0x00000000d80472ca */ /* 0x000fe400000e0000 */
[----:B------:R-:W-:Y:S02]  /*138c0*/  R2UR UR5, R217 ;  /* 0x00000000d90572ca */ /* 0x000fe400000e0000 */
[----:B------:R-:W-:Y:S01]  /*138d0*/  R2UR UR6, R4 ;  /* 0x00000000040672ca */ /* 0x000fe200000e0000 */
[----:B------:R-:W-:Y:S01]  /*138e0*/  VIADD R4, R2, 0x200 ;  /* 0x0000020002047836 */ /* 0x000fe20000000000 */
[----:B------:R-:W-:Y:S02]  /*138f0*/  R2UR UR7, R5 ;  /* 0x00000000050772ca */ /* 0x000fe400000e0000 */
[----:B------:R-:W-:Y:S01]  /*13900*/  MOV R5, 0x40000040 ;  /* 0x4000004000057802 */ /* 0x000fe20000000f00 */
[----:B------:R-:W-:-:S02]  /*13910*/  WARPGROUP.DEPBAR.LE gsb0, 0x0 ;  /* 0x00008000000079c5 */ /* 0x000fc40000010000 */
[----:B------:R-:W-:-:S08]  /*13920*/  WARPGROUP.ARRIVE ;  /* 0x00000000000079c5 */ /* 0x000fd00000000000 */
        /* <DEDUP_REMOVED lines=30> */
[----:B------:R-:W-:Y:S02]  /*13b10*/  R2UR UR6, R4 ;  /* 0x00000000040672ca */ /* 0x000fe400000e0000 */
[----:B------:R-:W-:Y:S01]  /*13b20*/  R2UR UR7, R5 ;  /* 0x00000000050772ca */ /* 0x000fe200000e0000 */
[----:B------:R-:W-:Y:S01]  /*13b30*/  IMAD.MOV.U32 R5, RZ, RZ, 0x40000040 ;  /* 0x40000040ff057424 */ /* 0x000fe200078e00ff */
[----:B------:R-:W-:Y:S01]  /*13b40*/  IADD3 R4, R2, 0x400, RZ ;  /* 0x0000040002047810 */ /* 0x000fe20007ffe0ff */
        /* <DEDUP_REMOVED lines=51> */
[C---:B------:R-:W-:Y:S01]  /*13e80*/  VIADD R4, R2.reuse, 0x604 ;  /* 0x0000060402047836 */ /* 0x040fe20000000000 */
        /* <DEDUP_REMOVED lines=8> */
[----:B------:R-:W-:Y:S02]  /*13f10*/  R2UR UR6, R4 ;  /* 0x00000000040672ca */ /* 0x000fe400000e0000 */
[----:B------:R-:W-:Y:S01]  /*13f20*/  R2UR UR7, R5 ;  /* 0x00000000050772ca */ /* 0x000fe200000e0000 */
[----:B------:R-:W-:Y:S02]  /*13f30*/  WARPGROUP.DEPBAR.LE gsb0, 0x0 ;  /* 0x00008000000079c5 */ /* 0x000fe40000010000 */
[----:B------:R-:W-:-:S10]  /*13f40*/  WARPGROUP.ARRIVE ;  /* 0x00000000000079c5 */ /* 0x000fd40000000000 */
[----:B------:R-:W-:Y:S01]  /*13f50*/  HGMMA.64x64x16.F32 R24, gdesc[UR4], R24, gsb0 ;  /* 0x00e00000041879f0 */ /* 0x000fe20008000818 */
[----:B------:R-:W-:Y:S02]  /*13f60*/  R2UR UR4, R8 ;  /* 0x00000000080472ca */ /* 0x000fe400000e0000 */
[----:B------:R-:W-:Y:S02]  /*13f70*/  R2UR UR5, R9 ;  /* 0x00000000090572ca */ /* 0x000fe400000e0000 */
[----:B------:R-:W-:Y:S02]  /*13f80*/  R2UR UR6, R2 ;  /* 0x00000000020672ca */ /* 0x000fe400000e0000 */
[----:B------:R-:W-:Y:S01]  /*13f90*/  R2UR UR7, R3 ;  /* 0x00000000030772ca */ /* 0x000fe200000e0000 */
[----:B------:R-:W0:Y:S02]  /*13fa0*/  LDC R2, c[0x0][0x448] ;  /* 0x00011200ff027b82 */ /* 0x000e240000000800 */
[----:B0-----:R-:W-:-:S13]  /*13fb0*/  ISETP.NE.AND P2, PT, R2, 0x1, PT ;  /* 0x000000010200780c */ /* 0x001fda0003f45270 */
[----:B------:R-:W0:Y:S01]  /*13fc0*/  @P2 LDC R3, c[0x0][0x44c] ;  /* 0x00011300ff032b82 */ /* 0x000e220000000800 */
[----:B------:R-:W-:Y:S02]  /*13fd0*/  WARPGROUP.DEPBAR.LE gsb0, 0x0 ;  /* 0x00008000000079c5 */ /* 0x000fe40000010000 */
[----:B------:R-:W-:-:S06]  /*13fe0*/  WARPGROUP.ARRIVE ;  /* 0x00000000000079c5 */ /* 0x000fcc0000000000 */
[----:B------:R-:W-:Y:S01]  /*13ff0*/  HGMMA.64x64x16.F32 R24, gdesc[UR4], R24, gsb0 ;  /* 0x00e00000041879f0 */ /* 0x000fe20008000818 */
[----:B------:R-:W-:Y:S02]  /*14000*/  ULDC UR4, c[0x0][0x9d8] ;  /* 0x0002760000047ab9 */ /* 0x000fe40000000800 */
[----:B------:R-:W-:Y:S02]  /*14010*/  WARPGROUP.DEPBAR.LE gsb0, 0x0 ;  /* 0x00008000000079c5 */ /* 0x000fe40000010000 */
[----:B------:R-:W-:Y:S01]  /*14020*/  FMUL.FTZ R57, R25, UR4 ;  /* 0x0000000419397c20 */ /* 0x000fe20008410000 */
[----:B------:R-:W-:Y:S01]  /*14030*/  FMUL.FTZ R58, R28, UR4 ;  /* 0x000000041c3a7c20 */ /* 0x000fe20008410000 */
[----:B------:R-:W1:Y:S01]  /*14040*/  @P2 LDC R25, c[0x0][0x450] ;  /* 0x00011400ff192b82 */ /* 0x000e620000000800 */
[----:B------:R-:W-:Y:S01]  /*14050*/  FMUL.FTZ R28, R34, UR4 ;  /* 0x00000004221c7c20 */ /* 0x000fe20008410000 */
[----:B------:R-:W-:Y:S01]  /*14060*/  FMUL.FTZ R34, R46, UR4 ;  /* 0x000000042e227c20 */ /* 0x000fe20008410000 */
[----:B------:R-:W-:Y:S01]  /*14070*/  FMUL.FTZ R46, R48, UR4 ;  /* 0x00000004302e7c20 */ /* 0x000fe20008410000 */
[----:B--2---:R-:W-:-:S02]  /*14080*/  IMAD.IADD R48, R66, 0x1, R78 ;  /* 0x0000000142307824 */ /* 0x004fc400078e024e */
[----:B------:R-:W-:Y:S01]  /*14090*/  FMUL.FTZ R56, R24, UR4 ;  /* 0x0000000418387c20 */ /* 0x000fe20008410000 */
[----:B------:R-:W-:Y:S01]  /*140a0*/  FMUL.FTZ R4, R26, UR4 ;  /* 0x000000041a047c20 */ /* 0x000fe20008410000 */
[----:B------:R-:W-:Y:S01]  /*140b0*/  FMUL.FTZ R60, R32, UR4 ;  /* 0x00000004203c7c20 */ /* 0x000fe20008410000 */
[----:B0-----:R-:W-:-:S04]  /*140c0*/  @P2 IMAD.HI.U32 R2, R48, R3, RZ ;  /* 0x0000000330022227 */ /* 0x001fc800078e00ff */
        /* <DEDUP_REMOVED lines=15> */
[----:B-1----:R-:W-:Y:S01]  /*141c0*/  @P2 SHF.R.U32.HI R48, RZ, R25, R2 ;  /* 0x00000019ff302219 */ /* 0x002fe20000011602 */
[----:B------:R-:W-:Y:S01]  /*141d0*/  FMUL.FTZ R33, R43, UR4 ;  /* 0x000000042b217c20 */ /* 0x000fe20008410000 */
[----:B------:R-:W0:Y:S01]  /*141e0*/  LDC.64 R24, c[0x0][0x9e0] ;  /* 0x00027800ff187b82 */ /* 0x000e220000000a00 */
[----:B------:R-:W-:Y:S01]  /*141f0*/  @!P1 PRMT R2, RZ, 0x654, R0 ;  /* 0x00000654ff029816 */ /* 0x000fe20000000000 */
        /* <DEDUP_REMOVED lines=8> */
[----:B------:R-:W-:Y:S01]  /*14280*/  ULDC UR4, c[0x0][0x9dc] ;  /* 0x0002770000047ab9 */ /* 0x000fe20000000800 */
[----:B------:R1:W-:Y:S01]  /*14290*/  @!P1 SYNCS.ARRIVE.TRANS64.RED.A1T0 RZ, [R2+URZ], RZ ;  /* 0x000000ff02ff99a7 */ /* 0x0003e2000810043f */
[----:B------:R-:W-:Y:S01]  /*142a0*/  ULOP3.LUT UR8, URZ, UR4, URZ, 0x33, !UPT ;  /* 0x000000043f087292 */ /* 0x000fe2000f8e333f */
[----:B------:R-:W2:Y:S01]  /*142b0*/  SHFL.IDX PT, R39, R48, RZ, 0x1c1f ;  /* 0x001c1fff30277589 */ /* 0x000ea200000e0000 */
[----:B------:R-:W3:Y:S01]  /*142c0*/  MUFU.TANH R56, R56 ;  /* 0x0000003800387308 */ /* 0x000ee20000002400 */
[----:B------:R-:W-:-:S02]  /*142d0*/  IADD3 R66, -R230, R220, R69 ;  /* 0x000000dce6427210 */ /* 0x000fc40007ffe145 */
[----:B------:R-:W-:Y:S02]  /*142e0*/  LEA R52, R100, 0xffffffc0, 0x6 ;  /* 0xffffffc064347811 */ /* 0x000fe400078e30ff */
[----:B-1----:R-:W-:-:S03]  /*142f0*/  IADD3 R2, -R230, 0x1, R69 ;  /* 0x00000001e6027810 */ /* 0x002fc60007ffe145 */
[----:B------:R-:W1:Y:S01]  /*14300*/  MUFU.TANH R57, R57 ;  /* 0x0000003900397308 */ /* 0x000e620000002400 */
[----:B------:R-:W-:Y:S01]  /*14310*/  IADD3 R71, -R219, R2, R220 ;  /* 0x00000002db477210 */ /* 0x000fe20007ffe1dc */
[----:B------:R-:W-:Y:S01]  /*14320*/  IMAD.U32 R2, RZ, RZ, UR8 ;  /* 0x00000008ff027e24 */ /* 0x000fe2000f8e00ff */
[----:B0-----:R-:W-:Y:S02]  /*14330*/  ISETP.GE.AND P3, PT, R25, 0x1, PT ;  /* 0x000000011900780c */ /* 0x001fe40003f66270 */
[C---:B------:R-:W-:Y:S01]  /*14340*/  IADD3 R54, R71.reuse, UR8, RZ ;  /* 0x0000000847367c10 */ /* 0x040fe2000fffe0ff */
[----:B------:R-:W-:Y:S01]  /*14350*/  IMAD.IADD R71, R71, 0x1, R24 ;  /* 0x0000000147477824 */ /* 0x000fe200078e0218 */
[----:B------:R0:W-:Y:S01]  /*14360*/  STL [R1+0x8], R2 ;  /* 0x0000080201007387 */ /* 0x0001e20000100800 */
[----:B------:R-:W4:Y:S02]  /*14370*/  MUFU.TANH R4, R4 ;  /* 0x0000000400047308 */ /* 0x000f240000002400 */
[----:B--2---:R-:W-:-:S06]  /*14380*/  IMAD.IADD R70, R54, 0x1, R39 ;  /* 0x0000000136467824 */ /* 0x004fcc00078e0227 */
[----:B------:R-:W2:Y:S01]  /*14390*/  MUFU.TANH R5, R5 ;  /* 0x0000000500057308 */ /* 0x000ea20000002400 */
[----:B------:R-:W-:-:S07]  /*143a0*/  VIADDMNMX R68, R39, R71, R66, PT ;  /* 0x0000004727447246 */ /* 0x000fce0003800142 */
        /* <DEDUP_REMOVED lines=27> */
[----:B------:R-:W0:Y:S01]  /*14560*/  MUFU.TANH R38, R38 ;  /* 0x0000002600267308 */ /* 0x000e220000002400 */
[----:B-1234-:R-:W-:Y:S05]  /*14570*/  @!P3 BRA `(.L_x_1722) ;  /* 0x000000000050b947 */ /* 0x01efea0003800000 */
[----:B------:R-:W-:Y:S01]  /*14580*/  IADD3 R39, -R219, R220, R39 ;  /* 0x000000dcdb277210 */ /* 0x000fe20007ffe127 */
[----:B------:R-:W-:Y:S03]  /*14590*/  BSSY B0, `(.L_x_1723) ;  /* 0x000000e000007945 */ /* 0x000fe60003800000 */
[----:B------:R-:W-:-:S13]  /*145a0*/  ISETP.GT.AND P4, PT, R39, -0x1, PT ;  /* 0xffffffff2700780c */ /* 0x000fda0003f84270 */
[----:B------:R-:W-:Y:S05]  /*145b0*/  @P4 BRA `(.L_x_1724) ;  /* 0x00000000001c4947 */ /* 0x000fea0003800000 */
[----:B------:R-:W-:Y:S02]  /*145c0*/  ISETP.NE.AND P4, PT, R25, 0x1, PT ;  /* 0x000000011900780c */ /* 0x000fe40003f85270 */
[----:B------:R-:W-:-:S11]  /*145d0*/  LOP3.LUT R39, RZ, R39, RZ, 0x33, !PT ;  /* 0x00000027ff277212 */ /* 0x000fd600078e33ff */
[----:B0-----:R-:W0:Y:S02]  /*145e0*/  @P4 LDC.64 R2, c[0x0][0x9e8] ;  /* 0x00027a00ff024b82 */ /* 0x001e240000000a00 */
[----:B0-----:R-:W-:-:S05]  /*145f0*/  @P4 IMAD.HI.U32 R2, R39, R2, RZ ;  /* 0x0000000227024227 */ /* 0x001fca00078e00ff */
[----:B------:R-:W-:-:S04]  /*14600*/  @P4 SHF.R.U32.HI R39, RZ, R3, R2 ;  /* 0x00000003ff274219 */ /* 0x000fc80000011602 */
[----:B------:R-:W-:Y:S01]  /*14610*/  LOP3.LUT R39, RZ, R39, RZ, 0x33, !PT ;  /* 0x00000027ff277212 */ /* 0x000fe200078e33ff */
[----:B------:R-:W-:Y:S06]  /*14620*/  BRA `(.L_x_1725) ;  /* 0x0000000000107947 */ /* 0x000fec0003800000 */
.L_x_1724:
[----:B------:R-:W-:-:S13]  /*14630*/  ISETP.NE.AND P4, PT, R25, 0x1, PT ;  /* 0x000000011900780c */ /* 0x000fda0003f85270 */
[----:B0-----:R-:W0:Y:S02]  /*14640*/  @P4 LDC.64 R2, c[0x0][0x9e8] ;  /* 0x00027a00ff024b82 */ /* 0x001e240000000a00 */
[----:B0-----:R-:W-:-:S05]  /*14650*/  @P4 IMAD.HI.U32 R2, R39, R2, RZ ;  /* 0x0000000227024227 */ /* 0x001fca00078e00ff */
[----:B------:R-:W-:-:S07]  /*14660*/  @P4 SHF.R.U32.HI R39, RZ, R3, R2 ;  /* 0x00000003ff274219 */ /* 0x000fce0000011602 */
.L_x_1725:
[----:B------:R-:W-:Y:S05]  /*14670*/  BSYNC B0 ;  /* 0x0000000000007941 */ /* 0x000fea0003800000 */
.L_x_1723:
[----:B------:R-:W-:-:S04]  /*14680*/  IMAD R39, R39, R25, -R52 ;  /* 0x0000001927277224 */ /* 0x000fc800078e0a34 */
[----:B------:R-:W-:-:S05]  /*14690*/  IMAD.IADD R39, R39, 0x1, -R230 ;  /* 0x0000000127277824 */ /* 0x000fca00078e0ae6 */
[----:B------:R-:W-:Y:S02]  /*146a0*/  VIMNMX R70, R70, R39, !PT ;  /* 0x0000002746467248 */ /* 0x000fe40007fe0100 */
[----:B------:R-:W-:-:S07]  /*146b0*/  VIADDMNMX R68, R39, R25, R68, PT ;  /* 0x0000001927447246 */ /* 0x000fce0003800144 */
.L_x_1722:
[C---:B------:R-:W-:Y:S02]  /*146c0*/  ISETP.GE.AND P4, PT, R69.reuse, 0x2, PT ;  /* 0x000000024500780c */ /* 0x040fe40003f86270 */
[----:B------:R-:W-:Y:S02]  /*146d0*/  ISETP.GE.AND P6, PT, R69, 0x9, PT ;  /* 0x000000094500780c */ /* 0x000fe40003fc6270 */
[----:B------:R-:W-:Y:S02]  /*146e0*/  ISETP.GT.AND P5, PT, R70, 0x1, !P4 ;  /* 0x000000014600780c */ /* 0x000fe400067a4270 */
[----:B------:R-:W-:Y:S02]  /*146f0*/  P2R R75, PR, RZ, 0x40 ;  /* 0x00000040ff4b7803 */ /* 0x000fe40000000000 */
[----:B------:R-:W-:-:S04]  /*14700*/  ISETP.LT.OR P5, PT, R68, 0x2, P5 ;  /* 0x000000024400780c */ /* 0x000fc80002fa1670 */
[----:B------:R-:W-:Y:S02]  /*14710*/  FSEL R39, R57, -INF , !P5 ;  /* 0xff80000039277808 */ /* 0x000fe40006800000 */
[----:B------:R-:W-:Y:S02]  /*14720*/  ISETP.GT.AND P5, PT, R70, 0x8, !P6 ;  /* 0x000000084600780c */ /* 0x000fe400077a4270 */
[----:B------:R-:W-:Y:S02]  /*14730*/  ISETP.GE.AND P6, PT, R69, 0xa, PT ;  /* 0x0000000a4500780c */ /* 0x000fe40003fc6270 */
[----:B------:R-:W-:-:S04]  /*14740*/  ISETP.LT.OR P5, PT, R68, 0x9, P5 ;  /* 0x000000094400780c */ /* 0x000fc80002fa1670 */
[----:B0-----:R-:W-:Y:S02]  /*14750*/  FSEL R41, R58, -INF , !P5 ;  /* 0xff8000003a297808 */ /* 0x001fe40006800000 */
        /* <DEDUP_REMOVED lines=23> */
[----:B------:R-:W-:Y:S02]  /*148d0*/  ISETP.GE.AND P6, PT, R69, 0x21, PT ;  /* 0x000000214500780c */ /* 0x000fe40003fc6270 */
        /* <DEDUP_REMOVED lines=39> */
[----:B------:R-:W-:Y:S02]  /*14b50*/  ISETP.GE.AND P6, PT, R69, 0x3a, PT ;  /* 0x0000003a4500780c */ /* 0x000fe40003fc6270 */
[----:B------:R-:W0:Y:S02]  /*14b60*/  SHFL.IDX PT, R69, R48, 0x1, 0x1c1f ;  /* 0x003c1f0030457f89 */ /* 0x000e2400000e0000 */
[----:B------:R-:W-:Y:S02]  /*14b70*/  P2R R46, PR, RZ, 0x40 ;  /* 0x00000040ff2e7803 */ /* 0x000fe40000000000 */
[----:B------:R-:W-:-:S04]  /*14b80*/  ISETP.GT.AND P6, PT, R70, 0x39, !P6 ;  /* 0x000000394600780c */ /* 0x000fc800077c4270 */
[----:B------:R-:W-:-:S04]  /*14b90*/  ISETP.LT.OR P6, PT, R68, 0x3a, P6 ;  /* 0x0000003a4400780c */ /* 0x000fc800037c1670 */
[----:B------:R-:W-:Y:S02]  /*14ba0*/  FSEL R67, R67, -INF , !P6 ;  /* 0xff80000043437808 */ /* 0x000fe40007000000 */
[----:B0-----:R-:W-:Y:S01]  /*14bb0*/  VIADDMNMX R66, R69, R71, R66, PT ;  /* 0x0000004745427246 */ /* 0x001fe20003800142 */
[----:B------:R-:W-:Y:S01]  /*14bc0*/  IMAD.IADD R54, R54, 0x1, R69 ;  /* 0x0000000136367824 */ /* 0x000fe200078e0245 */
[----:B------:R-:W-:Y:S06]  /*14bd0*/  @!P3 BRA `(.L_x_1726) ;  /* 0x000000000050b947 */ /* 0x000fec0003800000 */
[----:B------:R-:W-:Y:S01]  /*14be0*/  IADD3 R69, -R219, R220, R69 ;  /* 0x000000dcdb457210 */ /* 0x000fe20007ffe145 */
[----:B------:R-:W-:Y:S03]  /*14bf0*/  BSSY B0, `(.L_x_1727) ;  /* 0x000000e000007945 */ /* 0x000fe60003800000 */
        /* <DEDUP_REMOVED lines=9> */
.L_x_1728:
[----:B------:R-:W-:-:S13]  /*14c90*/  ISETP.NE.AND P6, PT, R25, 0x1, PT ;  /* 0x000000011900780c */ /* 0x000fda0003fc5270 */
[----:B------:R-:W0:Y:S02]  /*14ca0*/  @P6 LDC.64 R2, c[0x0][0x9e8] ;  /* 0x00027a00ff026b82 */ /* 0x000e240000000a00 */
[----:B0-----:R-:W-:-:S05]  /*14cb0*/  @P6 IMAD.HI.U32 R2, R69, R2, RZ ;  /* 0x0000000245026227 */ /* 0x001fca00078e00ff */
[----:B------:R-:W-:-:S07]  /*14cc0*/  @P6 SHF.R.U32.HI R69, RZ, R3, R2 ;  /* 0x00000003ff456219 */ /* 0x000fce0000011602 */
.L_x_1729:
[----:B------:R-:W-:Y:S05]  /*14cd0*/  BSYNC B0 ;  /* 0x0000000000007941 */ /* 0x000fea0003800000 */
.L_x_1727:
[----:B------:R-:W-:-:S04]  /*14ce0*/  IMAD R69, R69, R25, -R52 ;  /* 0x0000001945457224 */ /* 0x000fc800078e0a34 */
[----:B------:R-:W-:-:S05]  /*14cf0*/  IMAD.IADD R69, R69, 0x1, -R230 ;  /* 0x0000000145457824 */ /* 0x000fca00078e0ae6 */
[----:B------:R-:W-:Y:S02]  /*14d00*/  VIMNMX R54, R54, R69, !PT ;  /* 0x0000004536367248 */ /* 0x000fe40007fe0100 */
[----:B------:R-:W-:-:S07]  /*14d10*/  VIADDMNMX R66, R69, R25, R66, PT ;  /* 0x0000001945427246 */ /* 0x000fce0003800142 */
.L_x_1726:
[----:B------:R-:W-:Y:S01]  /*14d20*/  ISETP.GT.AND P4, PT, R54, 0x1, !P4 ;  /* 0x000000013600780c */ /* 0x000fe20006784270 */
[----:B------:R-:W-:Y:S01]  /*14d30*/  ULDC UR4, c[0x0][0x988] ;  /* 0x0002620000047ab9 */ /* 0x000fe20000000800 */
[----:B------:R-:W-:Y:S02]  /*14d40*/  ISETP.NE.AND P6, PT, R75, RZ, PT ;  /* 0x000000ff4b00720c */ /* 0x000fe40003fc5270 */
[----:B------:R-:W-:Y:S02]  /*14d50*/  ISETP.LT.OR P4, PT, R66, 0x2, P4 ;  /* 0x000000024200780c */ /* 0x000fe40002781670 */
[----:B------:R-:W-:Y:S02]  /*14d60*/  FMNMX.FTZ R2, R56, R39, !PT ;  /* 0x0000002738027209 */ /* 0x000fe40007810000 */
[----:B------:R-:W-:Y:S02]  /*14d70*/  FSEL R5, R5, -INF , !P4 ;  /* 0xff80000005057808 */ /* 0x000fe40006000000 */
[----:B------:R-:W-:-:S02]  /*14d80*/  ISETP.GT.AND P4, PT, R54, 0x8, !P6 ;  /* 0x000000083600780c */ /* 0x000fc40007784270 */
[----:B------:R-:W-:Y:S02]  /*14d90*/  FMNMX.FTZ R2, R41, R2, !PT ;  /* 0x0000000229027209 */ /* 0x000fe40007810000 */
[----:B------:R-:W-:Y:S02]  /*14da0*/  ISETP.LT.OR P4, PT, R66, 0x9, P4 ;  /* 0x000000094200780c */ /* 0x000fe40002781670 */
[----:B------:R-:W-:Y:S02]  /*14db0*/  FMNMX.FTZ R2, R43, R2, !PT ;  /* 0x000000022b027209 */ /* 0x000fe40007810000 */
[----:B------:R-:W-:Y:S02]  /*14dc0*/  FSEL R69, R26, -INF , !P4 ;  /* 0xff8000001a457808 */ /* 0x000fe40006000000 */
[----:B------:R-:W-:Y:S02]  /*14dd0*/  ISETP.NE.AND P4, PT, R58, RZ, PT ;  /* 0x000000ff3a00720c */ /* 0x000fe40003f85270 */
[----:B------:R-:W-:-:S02]  /*14de0*/  FMNMX.FTZ R2, R45, R2, !PT ;  /* 0x000000022d027209 */ /* 0x000fc40007810000 */
[----:B------:R-:W-:Y:S02]  /*14df0*/  ISETP.GT.AND P4, PT, R54, 0x9, !P4 ;  /* 0x000000093600780c */ /* 0x000fe40006784270 */
[----:B------:R-:W-:Y:S02]  /*14e00*/  FMNMX.FTZ R2, R47, R2, !PT ;  /* 0x000000022f027209 */ /* 0x000fe40007810000 */
[----:B------:R-:W-:Y:S02]  /*14e10*/  ISETP.LT.OR P4, PT, R66, 0xa, P4 ;  /* 0x0000000a4200780c */ /* 0x000fe40002781670 */
        /* <DEDUP_REMOVED lines=21> */
[----:B------:R-:W-:Y:S02]  /*14f70*/  ISETP.NE.AND P6, PT, R50, RZ, PT ;  /* 0x000000ff3200720c */ /* 0x000fe40003fc5270 */
[----:B------:R-:W-:Y:S02]  /*14f80*/  FSEL R73, R30, -INF , !P4 ;  /* 0xff8000001e497808 */ /* 0x000fe40006000000 */
[----:B------:R-:W-:Y:S02]  /*14f90*/  ISETP.NE.AND P4, PT, R62, RZ, PT ;  /* 0x000000ff3e00720c */ /* 0x000fe40003f85270 */
[----:B------:R-:W-:Y:S01]  /*14fa0*/  FMNMX.FTZ R30, R67, R2, !PT ;  /* 0x00000002431e7209 */ /* 0x000fe20007810000 */
[----:B------:R-:W-:Y:S01]  /*14fb0*/  IMAD.U32 R2, RZ, RZ, UR4 ;  /* 0x00000004ff027e24 */ /* 0x000fe2000f8e00ff */
[C---:B------:R-:W-:Y:S02]  /*14fc0*/  ISETP.GT.AND P4, PT, R54.reuse, 0x19, !P4 ;  /* 0x000000193600780c */ /* 0x040fe40006784270 */
[----:B------:R-:W-:Y:S01]  /*14fd0*/  ISETP.GT.AND P5, PT, R54, 0x38, !P5 ;  /* 0x000000383600780c */ /* 0x000fe20006fa4270 */
[----:B------:R-:W0:Y:S01]  /*14fe0*/  SHFL.BFLY PT, R3, R30, 0x2, 0x1f ;  /* 0x0c401f001e037f89 */ /* 0x000e2200000e0000 */
[----:B------:R-:W-:-:S02]  /*14ff0*/  ISETP.LT.OR P4, PT, R66, 0x1a, P4 ;  /* 0x0000001a4200780c */ /* 0x000fc40002781670 */
[----:B------:R-:W-:Y:S02]  /*15000*/  ISETP.LT.OR P5, PT, R66, 0x39, P5 ;  /* 0x000000394200780c */ /* 0x000fe40002fa1670 */
[----:B------:R-:W-:Y:S02]  /*15010*/  FSEL R31, R31, -INF , !P4 ;  /* 0xff8000001f1f7808 */ /* 0x000fe40006000000 */
[----:B------:R-:W-:-:S04]  /*15020*/  ISETP.NE.AND P4, PT, R74, RZ, PT ;  /* 0x000000ff4a00720c */ /* 0x000fc80003f85270 */
[----:B------:R-:W-:-:S04]  /*15030*/  ISETP.GT.AND P4, PT, R54, 0x20, !P4 ;  /* 0x000000203600780c */ /* 0x000fc80006784270 */
[----:B------:R-:W-:-:S04]  /*15040*/  ISETP.LT.OR P4, PT, R66, 0x21, P4 ;  /* 0x000000214200780c */ /* 0x000fc80002781670 */
[----:B------:R-:W-:Y:S02]  /*15050*/  FSEL R75, R32, -INF , !P4 ;  /* 0xff800000204b7808 */ /* 0x000fe40006000000 */
[----:B------:R-:W-:Y:S02]  /*15060*/  ISETP.NE.AND P4, PT, R76, RZ, PT ;  /* 0x000000ff4c00720c */ /* 0x000fe40003f85270 */
[----:B0-----:R-:W-:Y:S02]  /*15070*/  FMNMX.FTZ R32, R30, R3, !PT ;  /* 0x000000031e207209 */ /* 0x001fe40007810000 */
[----:B------:R-:W-:-:S03]  /*15080*/  ISETP.GT.AND P4, PT, R54, 0x21, !P4 ;  /* 0x000000213600780c */ /* 0x000fc60006784270 */
[----:B------:R-:W0:Y:S01]  /*15090*/  SHFL.BFLY PT, R3, R32, 0x1, 0x1f ;  /* 0x0c201f0020037f89 */ /* 0x000e2200000e0000 */
[----:B------:R-:W-:-:S04]  /*150a0*/  ISETP.LT.OR P4, PT, R66, 0x22, P4 ;  /* 0x000000224200780c */ /* 0x000fc80002781670 */
[----:B------:R-:W-:Y:S02]  /*150b0*/  FSEL R33, R33, -INF , !P4 ;  /* 0xff80000021217808 */ /* 0x000fe40006000000 */
[----:B------:R-:W-:-:S04]  /*150c0*/  ISETP.NE.AND P4, PT, R64, RZ, PT ;  /* 0x000000ff4000720c */ /* 0x000fc80003f85270 */
[----:B------:R-:W-:-:S04]  /*150d0*/  ISETP.GT.AND P4, PT, R54, 0x28, !P4 ;  /* 0x000000283600780c */ /* 0x000fc80006784270 */
[----:B------:R-:W-:-:S04]  /*150e0*/  ISETP.LT.OR P4, PT, R66, 0x29, P4 ;  /* 0x000000294200780c */ /* 0x000fc80002781670 */
[----:B------:R-:W-:Y:S02]  /*150f0*/  FSEL R77, R34, -INF , !P4 ;  /* 0xff800000224d7808 */ /* 0x000fe40006000000 */
[----:B------:R-:W-:Y:S02]  /*15100*/  ISETP.NE.AND P4, PT, R42, RZ, PT ;  /* 0x000000ff2a00720c */ /* 0x000fe40003f85270 */
[----:B------:R-:W1:Y:S01]  /*15110*/  @P2 LDC R42, c[0x0][0x450] ;  /* 0x00011400ff2a2b82 */ /* 0x000e620000000800 */
[----:B0-----:R-:W-:Y:S02]  /*15120*/  FMNMX.FTZ R3, R32, R3, !PT ;  /* 0x0000000320037209 */ /* 0x001fe40007810000 */
[----:B------:R-:W-:-:S03]  /*15130*/  ISETP.GT.AND P4, PT, R54, 0x29, !P4 ;  /* 0x000000293600780c */ /* 0x000fc60006784270 */
[----:B------:R-:W-:Y:S01]  /*15140*/  FMUL.FTZ R28, R3, R2 ;  /* 0x00000002031c7220 */ /* 0x000fe20000410000 */
[----:B------:R-:W-:-:S04]  /*15150*/  ISETP.LT.OR P4, PT, R66, 0x2a, P4 ;  /* 0x0000002a4200780c */ /* 0x000fc80002781670 */
[----:B------:R-:W-:Y:S02]  /*15160*/  FSEL R35, R35, -INF , !P4 ;  /* 0xff80000023237808 */ /* 0x000fe40006000000 */
[----:B------:R-:W-:-:S04]  /*15170*/  ISETP.NE.AND P4, PT, R44, RZ, PT ;  /* 0x000000ff2c00720c */ /* 0x000fc80003f85270 */
[----:B------:R-:W-:-:S04]  /*15180*/  ISETP.GT.AND P4, PT, R54, 0x30, !P4 ;  /* 0x000000303600780c */ /* 0x000fc80006784270 */
[----:B------:R-:W-:-:S04]  /*15190*/  ISETP.LT.OR P4, PT, R66, 0x31, P4 ;  /* 0x000000314200780c */ /* 0x000fc80002781670 */
[----:B------:R-:W-:Y:S02]  /*151a0*/  FSEL R37, R37, -INF , !P4 ;  /* 0xff80000025257808 */ /* 0x000fe40006000000 */
[----:B------:R-:W-:Y:S02]  /*151b0*/  ISETP.GT.AND P4, PT, R54, RZ, !P6 ;  /* 0x000000ff3600720c */ /* 0x000fe40007784270 */
[----:B------:R-:W-:Y:S02]  /*151c0*/  ISETP.NE.AND P6, PT, R46, RZ, PT ;  /* 0x000000ff2e00720c */ /* 0x000fe40003fc5270 */
[----:B------:R-:W-:Y:S02]  /*151d0*/  ISETP.LT.OR P4, PT, R66, 0x1, P4 ;  /* 0x000000014200780c */ /* 0x000fe40002781670 */
[----:B------:R-:W-:Y:S02]  /*151e0*/  ISETP.GT.AND P6, PT, R54, 0x39, !P6 ;  /* 0x000000393600780c */ /* 0x000fe400077c4270 */
[----:B------:R-:W-:-:S02]  /*151f0*/  FSEL R26, R4, -INF , !P4 ;  /* 0xff800000041a7808 */ /* 0x000fc40006000000 */
[----:B------:R-:W-:Y:S02]  /*15200*/  FSETP.NEU.FTZ.AND P4, PT, R3, -INF , PT ;  /* 0xff8000000300780b */ /* 0x000fe40003f9d000 */
[----:B------:R-:W-:Y:S02]  /*15210*/  FMNMX.FTZ R4, R26, R5, !PT ;  /* 0x000000051a047209 */ /* 0x000fe40007810000 */
[----:B------:R-:W-:Y:S02]  /*15220*/  FSEL R28, R28, RZ, P4 ;  /* 0x000000ff1c1c7208 */ /* 0x000fe40002000000 */
[----:B------:R-:W-:Y:S02]  /*15230*/  FMNMX.FTZ R4, R69, R4, !PT ;  /* 0x0000000445047209 */ /* 0x000fe40007810000 */
[----:B------:R-:W-:Y:S01]  /*15240*/  ISETP.NE.AND P4, PT, R40, RZ, PT ;  /* 0x000000ff2800720c */ /* 0x000fe20003f85270 */
[--C-:B------:R-:W-:Y:S01]  /*15250*/  FFMA.FTZ R81, R39, R2, -R28.reuse ;  /* 0x0000000227517223 */ /* 0x100fe2000001081c */
[----:B------:R-:W-:Y:S01]  /*15260*/  FMNMX.FTZ R4, R27, R4, !PT ;  /* 0x000000041b047209 */ /* 0x000fe20007810000 */
[-CC-:B------:R-:W-:Y:S01]  /*15270*/  FFMA.FTZ R196, R56, R2.reuse, -R28.reuse ;  /* 0x0000000238c47223 */ /* 0x180fe2000001081c */
[----:B------:R-:W-:Y:S01]  /*15280*/  ISETP.GT.AND P4, PT, R54, 0x31, !P4 ;  /* 0x000000313600780c */ /* 0x000fe20006784270 */
[--C-:B------:R-:W-:Y:S01]  /*15290*/  FFMA.FTZ R198, R41, R2, -R28.reuse ;  /* 0x0000000229c67223 */ /* 0x100fe2000001081c */
[----:B------:R-:W-:Y:S01]  /*152a0*/  FMNMX.FTZ R4, R71, R4, !PT ;  /* 0x0000000447047209 */ /* 0x000fe20007810000 */
[----:B------:R-:W-:Y:S01]  /*152b0*/  MUFU.EX2 R81, R81 ;  /* 0x0000005100517308 */ /* 0x000fe20000000800 */
[----:B------:R-:W-:Y:S01]  /*152c0*/  ISETP.LT.OR P4, PT, R66, 0x32, P4 ;  /* 0x000000324200780c */ /* 0x000fe20002781670 */
[--C-:B------:R-:W-:Y:S01]  /*152d0*/  FFMA.FTZ R41, R43, R2, -R28.reuse ;  /* 0x000000022b297223 */ /* 0x100fe2000001081c */
[----:B------:R-:W-:Y:S01]  /*152e0*/  FMNMX.FTZ R4, R29, R4, !PT ;  /* 0x000000041d047209 */ /* 0x000fe20007810000 */
[-CC-:B------:R-:W-:Y:S01]  /*152f0*/  FFMA.FTZ R192, R45, R2.reuse, -R28.reuse ;  /* 0x000000022dc07223 */ /* 0x180fe2000001081c */
[----:B------:R-:W-:Y:S01]  /*15300*/  FSEL R79, R36, -INF , !P4 ;  /* 0xff800000244f7808 */ /* 0x000fe20006000000 */
[--C-:B------:R-:W-:Y:S01]  /*15310*/  FFMA.FTZ R43, R47, R2, -R28.reuse ;  /* 0x000000022f2b7223 */ /* 0x100fe2000001081c */
[----:B------:R-:W-:Y:S01]  /*15320*/  FMNMX.FTZ R4, R73, R4, !PT ;  /* 0x0000000449047209 */ /* 0x000fe20007810000 */
[----:B------:R-:W0:Y:S01]  /*15330*/  MUFU.EX2 R196, R196 ;  /* 0x000000c400c47308 */ /* 0x000e220000000800 */
[----:B------:R-:W-:Y:S01]  /*15340*/  ISETP.LT.OR P6, PT, R66, 0x3a, P6 ;  /* 0x0000003a4200780c */ /* 0x000fe200037c1670 */
[--C-:B------:R-:W-:Y:S01]  /*15350*/  FFMA.FTZ R194, R49, R2, -R28.reuse ;  /* 0x0000000231c27223 */ /* 0x100fe2000001081c */
[----:B------:R-:W-:Y:S01]  /*15360*/  FMNMX.FTZ R4, R31, R4, !PT ;  /* 0x000000041f047209 */ /* 0x000fe20007810000 */
[-CC-:B------:R-:W-:Y:S01]  /*15370*/  FFMA.FTZ R45, R51, R2.reuse, -R28.reuse ;  /* 0x00000002332d7223 */ /* 0x180fe2000001081c */
[----:B------:R-:W-:Y:S01]  /*15380*/  FSEL R39, R0, -INF , !P5 ;  /* 0xff80000000277808 */ /* 0x000fe20006800000 */
[--C-:B------:R-:W-:Y:S01]  /*15390*/  FFMA.FTZ R188, R53, R2, -R28.reuse ;  /* 0x0000000235bc7223 */ /* 0x100fe2000001081c */
[----:B------:R-:W-:Y:S01]  /*153a0*/  FMNMX.FTZ R4, R75, R4, !PT ;  /* 0x000000044b047209 */ /* 0x000fe20007810000 */
[----:B------:R-:W2:Y:S01]  /*153b0*/  MUFU.EX2 R198, R198 ;  /* 0x000000c600c67308 */ /* 0x000ea20000000800 */
[----:B------:R-:W-:Y:S01]  /*153c0*/  FSEL R83, R38, -INF , !P6 ;  /* 0xff80000026537808 */ /* 0x000fe20007000000 */
[--C-:B------:R-:W-:Y:S01]  /*153d0*/  FFMA.FTZ R47, R55, R2, -R28.reuse ;  /* 0x00000002372f7223 */ /* 0x100fe2000001081c */
[----:B------:R-:W-:Y:S01]  /*153e0*/  FMNMX.FTZ R4, R33, R4, !PT ;  /* 0x0000000421047209 */ /* 0x000fe20007810000 */
[-CC-:B------:R-:W-:Y:S01]  /*153f0*/  FFMA.FTZ R190, R57, R2.reuse, -R28.reuse ;  /* 0x0000000239be7223 */ /* 0x180fe2000001081c */
[-CC-:B------:R-:W-:Y:S01]  /*15400*/  FFMA.FTZ R49, R59, R2.reuse, -R28.reuse ;  /* 0x000000023b317223 */ /* 0x180fe2000001081c */
[--C-:B------:R-:W-:Y:S01]  /*15410*/  FFMA.FTZ R184, R61, R2, -R28.reuse ;  /* 0x000000023db87223 */ /* 0x100fe2000001081c */
[----:B------:R-:W-:Y:S01]  /*15420*/  FMNMX.FTZ R4, R77, R4, !PT ;  /* 0x000000044d047209 */ /* 0x000fe20007810000 */
[----:B------:R-:W3:Y:S01]  /*15430*/  MUFU.EX2 R41, R41 ;  /* 0x0000002900297308 */ /* 0x000ee20000000800 */
[-CC-:B------:R-:W-:Y:S01]  /*15440*/  FFMA.FTZ R51, R65, R2.reuse, -R28.reuse ;  /* 0x0000000241337223 */ /* 0x180fe2000001081c */
[--C-:B------:R-:W-:Y:S01]  /*15450*/  FFMA.FTZ R186, R63, R2, -R28.reuse ;  /* 0x000000023fba7223 */ /* 0x100fe2000001081c */
[----:B------:R-:W-:Y:S01]  /*15460*/  FMNMX.FTZ R4, R35, R4, !PT ;  /* 0x0000000423047209 */ /* 0x000fe20007810000 */
[----:B------:R-:W-:-:S03]  /*15470*/  FFMA.FTZ R53, R67, R2, -R28 ;  /* 0x0000000243357223 */ /* 0x000fc6000001081c */
[----:B------:R-:W-:Y:S01]  /*15480*/  FMNMX.FTZ R4, R37, R4, !PT ;  /* 0x0000000425047209 */ /* 0x000fe20007810000 */
[----:B------:R-:W4:Y:S03]  /*15490*/  MUFU.EX2 R192, R192 ;  /* 0x000000c000c07308 */ /* 0x000f260000000800 */
[----:B------:R-:W-:-:S04]  /*154a0*/  FMNMX.FTZ R4, R79, R4, !PT ;  /* 0x000000044f047209 */ /* 0x000fc80007810000 */
[----:B------:R-:W-:Y:S01]  /*154b0*/  FMNMX.FTZ R4, R39, R4, !PT ;  /* 0x0000000427047209 */ /* 0x000fe20007810000 */
[----:B------:R-:W5:Y:S03]  /*154c0*/  MUFU.EX2 R43, R43 ;  /* 0x0000002b002b7308 */ /* 0x000f660000000800 */
[----:B------:R-:W-:-:S05]  /*154d0*/  FMNMX.FTZ R4, R83, R4, !PT ;  /* 0x0000000453047209 */ /* 0x000fca0007810000 */
[----:B------:R-:W1:Y:S01]  /*154e0*/  SHFL.BFLY PT, R85, R4, 0x2, 0x1f ;  /* 0x0c401f0004557f89 */ /* 0x000e6200000e0000 */
[----:B------:R-:W5:Y:S08]  /*154f0*/  MUFU.EX2 R194, R194 ;  /* 0x000000c200c27308 */ /* 0x000f700000000800 */
[----:B------:R-:W5:Y:S08]  /*15500*/  MUFU.EX2 R45, R45 ;  /* 0x0000002d002d7308 */ /* 0x000f700000000800 */
[----:B------:R-:W-:Y:S01]  /*15510*/  MUFU.EX2 R188, R188 ;  /* 0x000000bc00bc7308 */ /* 0x000fe20000000800 */
[----:B-1----:R-:W-:-:S07]  /*15520*/  FMNMX.FTZ R85, R4, R85, !PT ;  /* 0x0000005504557209 */ /* 0x002fce0007810000 */
[----:B------:R-:W-:Y:S01]  /*15530*/  MUFU.EX2 R47, R47 ;  /* 0x0000002f002f7308 */ /* 0x000fe20000000800 */
[----:B------:R-:W1:Y:S07]  /*15540*/  SHFL.BFLY PT, R4, R85, 0x1, 0x1f ;  /* 0x0c201f0055047f89 */ /* 0x000e6e00000e0000 */
[----:B------:R-:W-:Y:S08]  /*15550*/  MUFU.EX2 R190, R190 ;  /* 0x000000be00be7308 */ /* 0x000ff00000000800 */
[----:B------:R-:W-:Y:S08]  /*15560*/  MUFU.EX2 R49, R49 ;  /* 0x0000003100317308 */ /* 0x000ff00000000800 */
[----:B------:R-:W-:Y:S01]  /*15570*/  MUFU.EX2 R184, R184 ;  /* 0x000000b800b87308 */ /* 0x000fe20000000800 */
[----:B-1----:R-:W-:-:S04]  /*15580*/  FMNMX.FTZ R4, R85, R4, !PT ;  /* 0x0000000455047209 */ /* 0x002fc80007810000 */
[C---:B------:R-:W-:Y:S01]  /*15590*/  FSETP.NEU.FTZ.AND P4, PT, R4.reuse, -INF , PT ;  /* 0xff8000000400780b */ /* 0x040fe20003f9d000 */
[----:B------:R-:W-:Y:S02]  /*155a0*/  FMUL.FTZ R30, R4, R2 ;  /* 0x00000002041e7220 */ /* 0x000fe40000410000 */
[----:B------:R-:W-:Y:S03]  /*155b0*/  MUFU.EX2 R51, R51 ;  /* 0x0000003300337308 */ /* 0x000fe60000000800 */
[----:B------:R-:W-:-:S05]  /*155c0*/  FSEL R30, R30, RZ, P4 ;  /* 0x000000ff1e1e7208 */ /* 0x000fca0002000000 */
[----:B------:R-:W-:Y:S01]  /*155d0*/  MUFU.EX2 R186, R186 ;  /* 0x000000ba00ba7308 */ /* 0x000fe20000000800 */
[-CC-:B------:R-:W-:Y:S01]  /*155e0*/  FFMA.FTZ R197, R26, R2.reuse, -R30.reuse ;  /* 0x000000021ac57223 */ /* 0x180fe2000001081e */
[-CC-:B------:R-:W-:Y:S01]  /*155f0*/  FFMA.FTZ R0, R5, R2.reuse, -R30.reuse ;  /* 0x0000000205007223 */ /* 0x180fe2000001081e */
[-CC-:B------:R-:W-:Y:S01]  /*15600*/  FFMA.FTZ R199, R69, R2.reuse, -R30.reuse ;  /* 0x0000000245c77223 */ /* 0x180fe2000001081e */
[-CC-:B------:R-:W-:Y:S01]  /*15610*/  FFMA.FTZ R26, R27, R2.reuse, -R30.reuse ;  /* 0x000000021b1a7223 */ /* 0x180fe2000001081e */
[-CC-:B------:R-:W-:Y:S01]  /*15620*/  FFMA.FTZ R193, R71, R2.reuse, -R30.reuse ;  /* 0x0000000247c17223 */ /* 0x180fe2000001081e */
[----:B0-----:R-:W-:Y:S01]  /*15630*/  FADD.FTZ R5, R196, R81 ;  /* 0x00000051c4057221 */ /* 0x001fe20000010000 */
[-CC-:B------:R-:W-:Y:S01]  /*15640*/  FFMA.FTZ R28, R29, R2.reuse, -R30.reuse ;  /* 0x000000021d1c7223 */ /* 0x180fe2000001081e */
[----:B------:R-:W-:Y:S01]  /*15650*/  MUFU.EX2 R197, R197 ;  /* 0x000000c500c57308 */ /* 0x000fe20000000800 */
[-CC-:B------:R-:W-:Y:S01]  /*15660*/  FFMA.FTZ R195, R73, R2.reuse, -R30.reuse ;  /* 0x0000000249c37223 */ /* 0x180fe2000001081e */
[----:B--2---:R-:W-:Y:S01]  /*15670*/  FADD.FTZ R36, R198, R5 ;  /* 0x00000005c6247221 */ /* 0x004fe20000010000 */
[-CC-:B------:R-:W-:Y:S01]  /*15680*/  FFMA.FTZ R32, R31, R2.reuse, -R30.reuse ;  /* 0x000000021f207223 */ /* 0x180fe2000001081e */
[-CC-:B------:R-:W-:Y:S01]  /*15690*/  FFMA.FTZ R189, R75, R2.reuse, -R30.reuse ;  /* 0x000000024bbd7223 */ /* 0x180fe2000001081e */
[-C--:B------:R-:W-:Y:S01]  /*156a0*/  FFMA.FTZ R34, R33, R2.reuse, -R30 ;  /* 0x0000000221227223 */ /* 0x080fe2000001081e */
[----:B---3--:R-:W-:Y:S01]  /*156b0*/  FADD.FTZ R5, R41, R36 ;  /* 0x0000002429057221 */ /* 0x008fe20000010000 */
[-CC-:B------:R-:W-:Y:S01]  /*156c0*/  FFMA.FTZ R191, R77, R2.reuse, -R30.reuse ;  /* 0x000000024dbf7223 */ /* 0x180fe2000001081e */
[----:B------:R-:W0:Y:S01]  /*156d0*/  MUFU.EX2 R0, R0 ;  /* 0x0000000000007308 */ /* 0x000e220000000800 */
[-CC-:B------:R-:W-:Y:S01]  /*156e0*/  FFMA.FTZ R36, R35, R2.reuse, -R30.reuse ;  /* 0x0000000223247223 */ /* 0x180fe2000001081e */
[----:B----4-:R-:W-:Y:S01]  /*156f0*/  FADD.FTZ R40, R192, R5 ;  /* 0x00000005c0287221 */ /* 0x010fe20000010000 */
[----:B------:R-:W1:Y:S01]  /*15700*/  @P2 LDC R31, c[0x0][0x44c] ;  /* 0x00011300ff1f2b82 */ /* 0x000e620000000800 */
[-CC-:B------:R-:W-:Y:S01]  /*15710*/  FFMA.FTZ R185, R37, R2.reuse, -R30.reuse ;  /* 0x0000000225b97223 */ /* 0x180fe2000001081e */
[-C--:B------:R-:W-:Y:S01]  /*15720*/  FFMA.FTZ R79, R79, R2.reuse, -R30 ;  /* 0x000000024f4f7223 */ /* 0x080fe2000001081e */
[----:B-----5:R-:W-:Y:S01]  /*15730*/  FADD.FTZ R27, R43, R40 ;  /* 0x000000282b1b7221 */ /* 0x020fe20000010000 */
[-CC-:B------:R-:W-:Y:S01]  /*15740*/  FFMA.FTZ R39, R39, R2.reuse, -R30.reuse ;  /* 0x0000000227277223 */ /* 0x180fe2000001081e */
[----:B------:R-:W2:Y:S01]  /*15750*/  MUFU.EX2 R199, R199 ;  /* 0x000000c700c77308 */ /* 0x000ea20000000800 */
[----:B------:R-:W-:Y:S01]  /*15760*/  FFMA.FTZ R83, R83, R2, -R30 ;  /* 0x0000000253537223 */ /* 0x000fe2000001081e */
[----:B------:R-:W-:Y:S01]  /*15770*/  FADD.FTZ R40, R194, R27 ;  /* 0x0000001bc2287221 */ /* 0x000fe20000010000 */
[----:B------:R-:W-:-:S02]  /*15780*/  MOV R29, R78 ;  /* 0x0000004e001d7202 */ /* 0x000fc40000000f00 */
[----:B------:R-:W-:Y:S01]  /*15790*/  F2FP.F16.F32.PACK_AB R196, R81, R196 ;  /* 0x000000c451c4723e */ /* 0x000fe200000000ff */
[----:B------:R-:W-:Y:S01]  /*157a0*/  FADD.FTZ R27, R45, R40 ;  /* 0x000000282d1b7221 */ /* 0x000fe20000010000 */
[----:B------:R-:W-:Y:S01]  /*157b0*/  F2FP.F16.F32.PACK_AB R198, R41, R198 ;  /* 0x000000c629c6723e */ /* 0x000fe200000000ff */
[----:B------:R-:W3:Y:S01]  /*157c0*/  MUFU.EX2 R26, R26 ;  /* 0x0000001a001a7308 */ /* 0x000ee20000000800 */
[----:B0-----:R-:W-:Y:S01]  /*157d0*/  FADD.FTZ R38, R197, R0 ;  /* 0x00000000c5267221 */ /* 0x001fe20000010000 */
[----:B------:R-:W-:Y:S01]  /*157e0*/  FADD.FTZ R40, R188, R27 ;  /* 0x0000001bbc287221 */ /* 0x000fe20000010000 */
[----:B------:R-:W-:Y:S02]  /*157f0*/  F2FP.F16.F32.PACK_AB R197, R0, R197 ;  /* 0x000000c500c5723e */ /* 0x000fe400000000ff */
[----:B------:R-:W-:Y:S01]  /*15800*/  F2FP.F16.F32.PACK_AB R192, R43, R192 ;  /* 0x000000c02bc0723e */ /* 0x000fe200000000ff */
[----:B------:R-:W-:Y:S01]  /*15810*/  FADD.FTZ R27, R47, R40 ;  /* 0x000000282f1b7221 */ /* 0x000fe20000010000 */
[----:B------:R-:W-:Y:S01]  /*15820*/  F2FP.F16.F32.PACK_AB R194, R45, R194 ;  /* 0x000000c22dc2723e */ /* 0x000fe200000000ff */
[----:B------:R-:W0:Y:S01]  /*15830*/  MUFU.EX2 R193, R193 ;  /* 0x000000c100c17308 */ /* 0x000e220000000800 */
[----:B--2---:R-:W-:Y:S01]  /*15840*/  FADD.FTZ R5, R199, R38 ;  /* 0x00000026c7057221 */ /* 0x004fe20000010000 */
[----:B------:R-:W-:Y:S01]  /*15850*/  FADD.FTZ R40, R190, R27 ;  /* 0x0000001bbe287221 */ /* 0x000fe20000010000 */
[----:B-1----:R-:W-:Y:S01]  /*15860*/  @P2 IMAD.HI.U32 R31, R78, R31, RZ ;  /* 0x0000001f4e1f2227 */ /* 0x002fe200078e00ff */
[----:B------:R-:W-:-:S03]  /*15870*/  F2FP.F16.F32.PACK_AB R188, R47, R188 ;  /* 0x000000bc2fbc723e */ /* 0x000fc600000000ff */
[C---:B------:R-:W-:Y:S01]  /*15880*/  FADD.FTZ R27, R49.reuse, R40 ;  /* 0x00000028311b7221 */ /* 0x040fe20000010000 */
[----:B------:R-:W-:Y:S01]  /*15890*/  F2FP.F16.F32.PACK_AB R190, R49, R190 ;  /* 0x000000be31be723e */ /* 0x000fe200000000ff */
[----:B------:R-:W1:Y:S01]  /*158a0*/  MUFU.EX2 R28, R28 ;  /* 0x0000001c001c7308 */ /* 0x000e620000000800 */
[----:B---3--:R-:W-:Y:S01]  /*158b0*/  FADD.FTZ R38, R26, R5 ;  /* 0x000000051a267221 */ /* 0x008fe20000010000 */
[----:B------:R-:W-:Y:S01]  /*158c0*/  FADD.FTZ R40, R184, R27 ;  /* 0x0000001bb8287221 */ /* 0x000fe20000010000 */
[----:B------:R-:W-:Y:S02]  /*158d0*/  @P2 SHF.R.U32.HI R29, RZ, R42, R31 ;  /* 0x0000002aff1d2219 */ /* 0x000fe4000001161f */
[C---:B------:R-:W-:Y:S01]  /*158e0*/  F2FP.F16.F32.PACK_AB R184, R51.reuse, R184 ;  /* 0x000000b833b8723e */ /* 0x040fe200000000ff */
[----:B------:R-:W-:Y:S01]  /*158f0*/  FADD.FTZ R27, R51, R40 ;  /* 0x00000028331b7221 */ /* 0x000fe20000010000 */
[----:B------:R-:W-:Y:S01]  /*15900*/  F2FP.F16.F32.PACK_AB R199, R26, R199 ;  /* 0x000000c71ac7723e */ /* 0x000fe200000000ff */
[----:B------:R-:W2:Y:S01]  /*15910*/  MUFU.EX2 R195, R195 ;  /* 0x000000c300c37308 */ /* 0x000ea20000000800 */
[----:B0-----:R-:W-:Y:S01]  /*15920*/  FADD.FTZ R5, R193, R38 ;  /* 0x00000026c1057221 */ /* 0x001fe20000010000 */
[----:B------:R-:W-:-:S02]  /*15930*/  IMAD.IADD R29, R154, 0x1, R29 ;  /* 0x000000019a1d7824 */ /* 0x000fc400078e021d */
[----:B------:R-:W-:Y:S02]  /*15940*/  FADD.FTZ R42, R186, R27 ;  /* 0x0000001bba2a7221 */ /* 0x000fe40000010000 */
[----:B------:R-:W-:Y:S02]  /*15950*/  IMAD.IADD R24, R29, 0x1, R24 ;  /* 0x000000011d187824 */ /* 0x000fe400078e0218 */
[----:B------:R-:W0:Y:S01]  /*15960*/  MUFU.EX2 R32, R32 ;  /* 0x0000002000207308 */ /* 0x000e220000000800 */
[C---:B-1----:R-:W-:Y:S01]  /*15970*/  FADD.FTZ R38, R28.reuse, R5 ;  /* 0x000000051c267221 */ /* 0x042fe20000010000 */
[----:B------:R-:W-:-:S06]  /*15980*/  F2FP.F16.F32.PACK_AB R193, R28, R193 ;  /* 0x000000c11cc1723e */ /* 0x000fcc00000000ff */
        /* <DEDUP_REMOVED lines=21> */
[----:B-1----:R-:W-:-:S04]  /*15ae0*/  FADD.FTZ R5, R39, R0 ;  /* 0x0000000027057221 */ /* 0x002fc80000010000 */
[C---:B--2---:R-:W-:Y:S01]  /*15af0*/  FADD.FTZ R226, R38.reuse, R5 ;  /* 0x0000000526e27221 */ /* 0x044fe20000010000 */
[----:B------:R-:W-:Y:S01]  /*15b00*/  F2FP.F16.F32.PACK_AB R187, R38, R39 ;  /* 0x0000002726bb723e */ /* 0x000fe200000000ff */
[----:B------:R-:W-:Y:S02]  /*15b10*/  VIADD R5, R100, 0xfffffffe ;  /* 0xfffffffe64057836 */ /* 0x000fe40000000000 */
[C---:B0-----:R-:W-:Y:S01]  /*15b20*/  FADD.FTZ R227, R53.reuse, R42 ;  /* 0x0000002a35e37221 */ /* 0x041fe20000010000 */
[----:B------:R-:W-:Y:S01]  /*15b30*/  F2FP.F16.F32.PACK_AB R186, R53, R186 ;  /* 0x000000ba35ba723e */ /* 0x000fe200000000ff */
[----:B------:R-:W-:Y:S06]  /*15b40*/  @!P3 BRA `(.L_x_1730) ;  /* 0x000000000048b947 */ /* 0x000fec0003800000 */
        /* <DEDUP_REMOVED lines=11> */
.L_x_1732:
[----:B------:R-:W-:-:S13]  /*15c00*/  ISETP.NE.AND P4, PT, R25, 0x1, PT ;  /* 0x000000011900780c */ /* 0x000fda0003f85270 */
[----:B------:R-:W0:Y:S02]  /*15c10*/  @P4 LDC.64 R26, c[0x0][0x9e8] ;  /* 0x00027a00ff1a4b82 */ /* 0x000e240000000a00 */
[----:B0-----:R-:W-:-:S05]  /*15c20*/  @P4 IMAD.HI.U32 R26, R0, R26, RZ ;  /* 0x0000001a001a4227 */ /* 0x001fca00078e00ff */
[----:B------:R-:W-:-:S07]  /*15c30*/  @P4 SHF.R.U32.HI R0, RZ, R27, R26 ;  /* 0x0000001bff004219 */ /* 0x000fce000001161a */
.L_x_1733:
[----:B------:R-:W-:Y:S05]  /*15c40*/  BSYNC B0 ;  /* 0x0000000000007941 */ /* 0x000fea0003800000 */
.L_x_1731:
[----:B------:R-:W-:-:S05]  /*15c50*/  IMAD R25, R0, R25, R25 ;  /* 0x0000001900197224 */ /* 0x000fca00078e0219 */
[----:B------:R-:W-:-:S07]  /*15c60*/  VIMNMX R24, R24, R25, PT ;  /* 0x0000001918187248 */ /* 0x000fce0003fe0100 */
.L_x_1730:
[----:B------:R-:W2:Y:S01]  /*15c70*/  LDL R26, [R1+0x38] ;  /* 0x00003800011a7983 */ /* 0x000ea20000100800 */
[----:B------:R-:W-:Y:S01]  /*15c80*/  SHF.R.S32.HI R25, RZ, 0x1f, R24 ;  /* 0x0000001fff197819 */ /* 0x000fe20000011418 */
[----:B------:R-:W-:Y:S01]  /*15c90*/  BSSY B0, `(.L_x_1734) ;  /* 0x000033d000007945 */ /* 0x000fe20003800000 */
[----:B------:R-:W-:Y:S01]  /*15ca0*/  IMAD.MOV.U32 R0, RZ, RZ, 0x3f800000 ;  /* 0x3f800000ff007424 */ /* 0x000fe200078e00ff */
[----:B------:R-:W-:Y:S02]  /*15cb0*/  MOV R152, 0x3f800000 ;  /* 0x3f80000000987802 */ /* 0x000fe40000000f00 */
[----:B------:R-:W-:Y:S02]  /*15cc0*/  CS2R R150, SRZ ;  /* 0x0000000000967805 */ /* 0x000fe4000001ff00 */
[----:B------:R-:W-:Y:S02]  /*15cd0*/  LEA.HI R24, R25, R24, RZ, 0x6 ;  /* 0x0000001819187211 */ /* 0x000fe400078f30ff */
[----:B------:R-:W-:-:S02]  /*15ce0*/  CS2R R148, SRZ ;  /* 0x0000000000947805 */ /* 0x000fc4000001ff00 */
[----:B------:R-:W-:Y:S02]  /*15cf0*/  CS2R R146, SRZ ;  /* 0x0000000000927805 */ /* 0x000fe4000001ff00 */
[----:B------:R-:W-:Y:S02]  /*15d00*/  CS2R R144, SRZ ;  /* 0x0000000000907805 */ /* 0x000fe4000001ff00 */
[----:B------:R-:W-:Y:S02]  /*15d10*/  SHF.R.S32.HI R24, RZ, 0x6, R24 ;  /* 0x00000006ff187819 */ /* 0x000fe40000011418 */
        /* <DEDUP_REMOVED lines=58> */
[----:B--2---:R-:W-:Y:S02]  /*160c0*/  VIMNMX R26, R26, R24, !PT ;  /* 0x000000181a1a7248 */ /* 0x004fe40007fe0100 */
[----:B------:R-:W-:Y:S02]  /*160d0*/  CS2R R24, SRZ ;  /* 0x0000000000187805 */ /* 0x000fe4000001ff00 */
[----:B------:R-:W-:Y:S01]  /*160e0*/  ISETP.GE.AND P4, PT, R5, R26, PT ;  /* 0x0000001a0500720c */ /* 0x000fe20003f86270 */
[----:B------:R0:W-:Y:S02]  /*160f0*/  STL [R1+0x18], R26 ;  /* 0x0000181a01007387 */ /* 0x0001e40000100800 */
[----:B0-----:R-:W-:-:S10]  /*16100*/  CS2R R26, SRZ ;  /* 0x00000000001a7805 */ /* 0x001fd4000001ff00 */
[----:B------:R-:W-:Y:S05]  /*16110*/  @!P4 BRA `(.L_x_1735) ;  /* 0x0000002c00d0c947 */ /* 0x000fea0003800000 */
[----:B------:R-:W-:Y:S01]  /*16120*/  BSSY B1, `(.L_x_1736) ;  /* 0x00002ef000017945 */ /* 0x000fe20003800000 */
[----:B------:R-:W-:Y:S02]  /*16130*/  IMAD.MOV.U32 R0, RZ, RZ, 0x3f800000 ;  /* 0x3f800000ff007424 */ /* 0x000fe400078e00ff */
[----:B------:R-:W-:-:S07]  /*16140*/  IMAD.MOV.U32 R151, RZ, RZ, RZ ;  /* 0x000000ffff977224 */ /* 0x000fce00078e00ff */
.L_x_1755:
[----:B------:R-:W-:-:S05]  /*16150*/  VIADD R232, R22, 0x1 ;  /* 0x0000000116e87836 */ /* 0x000fca0000000000 */
[----:B------:R-:W-:-:S04]  /*16160*/  ISETP.NE.AND P4, PT, R232, 0x2, PT ;  /* 0x00000002e800780c */ /* 0x000fc80003f85270 */
[----:B------:R-:W-:Y:S02]  /*16170*/  SEL R231, RZ, 0x1, P4 ;  /* 0x00000001ffe77807 */ /* 0x000fe40002000000 */
[----:B------:R-:W-:Y:S02]  /*16180*/  SEL R232, R232, RZ, P4 ;  /* 0x000000ffe8e87207 */ /* 0x000fe40002000000 */
[----:B------:R-:W-:Y:S01]  /*16190*/  LOP3.LUT R231, R218, R231, RZ, 0x3c, !PT ;  /* 0x000000e7dae77212 */ /* 0x000fe200078e3cff */
[----:B------:R-:W-:Y:S06]  /*161a0*/  @!P0 BRA `(.L_x_1737) ;  /* 0x0000000000048947 */ /* 0x000fec0003800000 */
[----:B------:R-:W-:Y:S01]  /*161b0*/  BPT.TRAP 0x1 ;  /* 0x000000040000795c */ /* 0x000fe20000300000 */
.L_x_1737:
[----:B------:R-:W-:Y:S01]  /*161c0*/  IMAD R2, R232, 0x8, R16 ;  /* 0x00000008e8027824 */ /* 0x000fe200078e0210 */
[----:B------:R-:W-:-:S04]  /*161d0*/  SHF.L.U32 R154, R231, 0x1f, RZ ;  /* 0x0000001fe79a7819 */ /* 0x000fc800000006ff */
[----:B------:R0:W1:Y:S01]  /*161e0*/  SYNCS.PHASECHK.TRANS64.TRYWAIT P4, [R2+URZ+0x30830], R154 ;  /* 0x0308309a020075a7 */ /* 0x000062000808017f */
[----:B------:R-:W-:Y:S05]  /*161f0*/  @!P0 BRA `(.L_x_1738) ;  /* 0x0000000000048947 */ /* 0x000fea0003800000 */
[----:B------:R-:W-:Y:S01]  /*16200*/  BPT.TRAP 0x1 ;  /* 0x000000040000795c */ /* 0x000fe20000300000 */
.L_x_1738:
[----:B------:R-:W-:Y:S01]  /*16210*/  IMAD R153, R232, 0x800, R237 ;  /* 0x00000800e8997824 */ /* 0x000fe200078e02ed */
[----:B------:R-:W-:Y:S03]  /*16220*/  BSSY B2, `(.L_x_1739) ;  /* 0x0000006000027945 */ /* 0x000fe60003800000 */
[C---:B------:R-:W-:Y:S01]  /*16230*/  VIADD R158, R153.reuse, 0x2 ;  /* 0x00000002999e7836 */ /* 0x040fe20000000000 */
[----:B------:R-:W-:Y:S01]  /*16240*/  IADD3 R157, R153, 0x4, RZ ;  /* 0x00000004999d7810 */ /* 0x000fe20007ffe0ff */
[----:B-1----:R-:W-:Y:S06]  /*16250*/  @P4 BRA `(.L_x_1740) ;  /* 0x0000000000084947 */ /* 0x002fec0003800000 */
[----:B------:R-:W1:Y:S02]  /*16260*/  SYNCS.PHASECHK.TRANS64.TRYWAIT P4, [R2+URZ+0x30830], R154 ;  /* 0x0308309a020075a7 */ /* 0x000e64000808017f */
[----:B-1----:R-:W-:Y:S05]  /*16270*/  @!P4 BRA `(.L_x_1741) ;  /* 0x0000019400e0c947 */ /* 0x002fea0003800000 */
.L_x_1740:
[----:B------:R-:W-:Y:S05]  /*16280*/  BSYNC B2 ;  /* 0x0000000000027941 */ /* 0x000fea0003800000 */
.L_x_1739:
[----:B01----:R-:W-:Y:S02]  /*16290*/  IMAD.MOV.U32 R154, RZ, RZ, R153 ;  /* 0x000000ffff9a7224 */ /* 0x003fe400078e0099 */
[-C--:B------:R-:W-:Y:S01]  /*162a0*/  FMUL.FTZ R24, R24, R152.reuse ;  /* 0x0000009818187220 */ /* 0x080fe20000410000 */
[----:B------:R-:W-:Y:S02]  /*162b0*/  VIADD R156, R153, 0x6 ;  /* 0x00000006999c7836 */ /* 0x000fe40000000000 */
[-C--:B------:R-:W-:Y:S01]  /*162c0*/  FMUL.FTZ R25, R25, R152.reuse ;  /* 0x0000009819197220 */ /* 0x080fe20000410000 */
[----:B------:R-:W-:Y:S01]  /*162d0*/  IMAD.MOV.U32 R155, RZ, RZ, 0x40000040 ;  /* 0x40000040ff9b7424 */ /* 0x000fe200078e00ff */
[----:B------:R-:W-:Y:S01]  /*162e0*/  R2UR UR6, R154 ;  /* 0x000000009a0672ca */ /* 0x000fe200000e0000 */
[----:B------:R-:W-:Y:S01]  /*162f0*/  IMAD.MOV.U32 R154, RZ, RZ, R158 ;  /* 0x000000ffff9a7224 */ /* 0x000fe200078e009e */
[----:B------:R-:W-:Y:S01]  /*16300*/  R2UR UR10, R156 ;  /* 0x000000009c0a72ca */ /* 0x000fe200000e0000 */
[----:B------:R-:W-:Y:S01]  /*16310*/  VIADD R158, R153, 0x204 ;  /* 0x00000204999e7836 */ /* 0x000fe20000000000 */
[----:B------:R-:W-:Y:S01]  /*16320*/  R2UR UR5, R155 ;  /* 0x000000009b0572ca */ /* 0x000fe200000e0000 */
[C---:B------:R-:W-:Y:S01]  /*16330*/  VIADD R156, R153.reuse, 0x202 ;  /* 0x00000202999c7836 */ /* 0x040fe20000000000 */
[----:B------:R-:W-:Y:S01]  /*16340*/  R2UR UR4, R154 ;  /* 0x000000009a0472ca */ /* 0x000fe200000e0000 */
[----:B------:R-:W-:Y:S01]  /*16350*/  IMAD.MOV.U32 R154, RZ, RZ, R157 ;  /* 0x000000ffff9a7224 */ /* 0x000fe200078e009d */
[----:B------:R-:W-:Y:S01]  /*16360*/  MOV R157, 0x40000040 ;  /* 0x40000040009d7802 */ /* 0x000fe20000000f00 */
[----:B------:R-:W-:Y:S01]  /*16370*/  IMAD.MOV.U32 R159, RZ, RZ, 0x40000040 ;  /* 0x40000040ff9f7424 */ /* 0x000fe200078e00ff */
[----:B------:R-:W-:Y:S01]  /*16380*/  R2UR UR22, R158 ;  /* 0x000000009e1672ca */ /* 0x000fe200000e0000 */
[C---:B------:R-:W-:Y:S01]  /*16390*/  VIADD R158, R153.reuse, 0x400 ;  /* 0x00000400999e7836 */ /* 0x040fe20000000000 */
[----:B------:R-:W-:Y:S01]  /*163a0*/  R2UR UR8, R154 ;  /* 0x000000009a0872ca */ /* 0x000fe200000e0000 */
[----:B------:R-:W-:Y:S01]  /*163b0*/  VIADD R154, R153, 0x200 ;  /* 0x00000200999a7836 */ /* 0x000fe20000000000 */
[----:B------:R-:W-:Y:S01]  /*163c0*/  R2UR UR11, R157 ;  /* 0x000000009d0b72ca */ /* 0x000fe200000e0000 */
[-C--:B------:R-:W-:Y:S01]  /*163d0*/  FMUL.FTZ R28, R28, R152.reuse ;  /* 0x000000981c1c7220 */ /* 0x080fe20000410000 */
[----:B------:R-:W-:Y:S01]  /*163e0*/  R2UR UR18, R156 ;  /* 0x000000009c1272ca */ /* 0x000fe200000e0000 */
[C---:B------:R-:W-:Y:S01]  /*163f0*/  VIADD R156, R153.reuse, 0x402 ;  /* 0x00000402999c7836 */ /* 0x040fe20000000000 */
[----:B------:R-:W-:Y:S01]  /*16400*/  R2UR UR14, R154 ;  /* 0x000000009a0e72ca */ /* 0x000fe200000e0000 */
[C---:B------:R-:W-:Y:S01]  /*16410*/  VIADD R154, R153.reuse, 0x206 ;  /* 0x00000206999a7836 */ /* 0x040fe20000000000 */
[----:B------:R-:W-:Y:S01]  /*16420*/  R2UR UR30, R158 ;  /* 0x000000009e1e72ca */ /* 0x000fe200000e0000 */
[----:B------:R-:W-:Y:S01]  /*16430*/  VIADD R158, R153, 0x406 ;  /* 0x00000406999e7836 */ /* 0x000fe20000000000 */
[----:B------:R-:W-:Y:S01]  /*16440*/  MOV R228, UR10 ;  /* 0x0000000a00e47c02 */ /* 0x000fe20008000f00 */
[----:B------:R-:W-:Y:S01]  /*16450*/  UMOV UR10, UR4 ;  /* 0x00000004000a7c82 */ /* 0x000fe20008000000 */
[----:B------:R-:W-:Y:S01]  /*16460*/  R2UR UR26, R154 ;  /* 0x000000009a1a72ca */ /* 0x000fe200000e0000 */
[-C--:B------:R-:W-:Y:S01]  /*16470*/  FMUL.FTZ R29, R29, R152.reuse ;  /* 0x000000981d1d7220 */ /* 0x080fe20000410000 */
[C---:B------:R-:W-:Y:S01]  /*16480*/  IADD3 R154, R153.reuse, 0x404, RZ ;  /* 0x00000404999a7810 */ /* 0x040fe20007ffe0ff */
[-C--:B------:R-:W-:Y:S01]  /*16490*/  FMUL.FTZ R32, R32, R152.reuse ;  /* 0x0000009820207220 */ /* 0x080fe20000410000 */
[----:B------:R-:W-:Y:S01]  /*164a0*/  MOV R229, UR11 ;  /* 0x0000000b00e57c02 */ /* 0x000fe20008000f00 */
[----:B------:R-:W-:Y:S01]  /*164b0*/  UMOV UR11, UR5 ;  /* 0x00000005000b7c82 */ /* 0x000fe20008000000 */
        /* <DEDUP_REMOVED lines=10> */
[----:B------:R-:W-:Y:S01]  /*16560*/  R2UR UR4, R6 ;  /* 0x00000000060472ca */ /* 0x000fe200000e0000 */
[-C--:B------:R-:W-:Y:S01]  /*16570*/  FMUL.FTZ R36, R36, R152.reuse ;  /* 0x0000009824247220 */ /* 0x080fe20000410000 */
[----:B------:R-:W-:Y:S01]  /*16580*/  R2UR UR5, R7 ;  /* 0x00000000070572ca */ /* 0x000fe200000e0000 */
[-C--:B------:R-:W-:Y:S01]  /*16590*/  FMUL.FTZ R37, R37, R152.reuse ;  /* 0x0000009825257220 */ /* 0x080fe20000410000 */
[C---:B------:R-:W-:Y:S01]  /*165a0*/  R2UR UR9, R155.reuse ;  /* 0x000000009b0972ca */ /* 0x040fe200000e0000 */
[-C--:B------:R-:W-:Y:S01]  /*165b0*/  FMUL.FTZ R40, R40, R152.reuse ;  /* 0x0000009828287220 */ /* 0x080fe20000410000 */
[----:B------:R-:W-:Y:S01]  /*165c0*/  R2UR UR15, R155 ;  /* 0x000000009b0f72ca */ /* 0x000fe200000e0000 */
        /* <DEDUP_REMOVED lines=69> */
[----:B------:R-:W-:Y:S01]  /*16a20*/  R2UR UR12, R214 ;  /* 0x00000000d60c72ca */ /* 0x000fe200000e0000 */
[----:B------:R-:W-:Y:S01]  /*16a30*/  WARPGROUP.ARRIVE ;  /* 0x00000000000079c5 */ /* 0x000fe20000000000 */
[----:B------:R-:W-:Y:S01]  /*16a40*/  R2UR UR13, R215 ;  /* 0x00000000d70d72ca */ /* 0x000fe200000e0000 */
[-C--:B------:R-:W-:Y:S01]  /*16a50*/  FMUL.FTZ R26, R26, R0.reuse ;  /* 0x000000001a1a7220 */ /* 0x080fe20000410000 */
[----:B------:R-:W-:Y:S01]  /*16a60*/  R2UR UR16, R212 ;  /* 0x00000000d41072ca */ /* 0x000fe200000e0000 */
[-C--:B------:R-:W-:Y:S01]  /*16a70*/  FMUL.FTZ R27, R27, R0.reuse ;  /* 0x000000001b1b7220 */ /* 0x080fe20000410000 */
[----:B------:R-:W-:Y:S01]  /*16a80*/  R2UR UR17, R213 ;  /* 0x00000000d51172ca */ /* 0x000fe200000e0000 */
[----:B------:R-:W-:Y:S01]  /*16a90*/  HGMMA.64x64x16.F32 R152, gdesc[UR4], RZ, !UPT, gsb0 ;  /* 0x00e00000049879f0 */ /* 0x000fe2000c0008ff */
[----:B------:R-:W-:Y:S01]  /*16aa0*/  UMOV UR6, UR8 ;  /* 0x0000000800067c82 */ /* 0x000fe20008000000 */
[----:B------:R-:W-:Y:S01]  /*16ab0*/  UMOV UR7, UR9 ;  /* 0x0000000900077c82 */ /* 0x000fe20008000000 */
        /* <DEDUP_REMOVED lines=92> */
[----:B------:R-:W-:Y:S01]  /*17080*/  FMUL.FTZ R151, R151, R0 ;  /* 0x0000000097977220 */ /* 0x000fe20000410000 */
[----:B------:R-:W-:-:S02]  /*17090*/  WARPGROUP.DEPBAR.LE gsb0, 0x0 ;  /* 0x00008000000079c5 */ /* 0x000fc40000010000 */
        /* <DEDUP_REMOVED lines=44> */
.L_x_1742:
[----:B------:R-:W-:Y:S01]  /*17360*/  SHF.L.U32 R218, R218, 0x1f, RZ ;  /* 0x0000001fdada7819 */ /* 0x000fe200000006ff */
[----:B------:R-:W-:-:S04]  /*17370*/  IMAD R0, R22, 0x8, R16 ;  /* 0x0000000816007824 */ /* 0x000fc800078e0210 */
[----:B------:R0:W1:Y:S01]  /*17380*/  SYNCS.PHASECHK.TRANS64.TRYWAIT P4, [R0+URZ+0x30850], R218 ;  /* 0x030850da000075a7 */ /* 0x000062000808017f */
[----:B------:R-:W-:Y:S05]  /*17390*/  @!P0 BRA `(.L_x_1743) ;  /* 0x0000000000048947 */ /* 0x000fea0003800000 */
[----:B------:R-:W-:Y:S01]  /*173a0*/  BPT.TRAP 0x1 ;  /* 0x000000040000795c */ /* 0x000fe20000300000 */
.L_x_1743:
[----:B------:R-:W-:Y:S04]  /*173b0*/  BSSY B2, `(.L_x_1744) ;  /* 0x0000004000027945 */ /* 0x000fe80003800000 */
[----:B-1----:R-:W-:Y:S05]  /*173c0*/  @P4 BRA `(.L_x_1745) ;  /* 0x0000000000084947 */ /* 0x002fea0003800000 */
[----:B------:R-:W1:Y:S02]  /*173d0*/  SYNCS.PHASECHK.TRANS64.TRYWAIT P4, [R0+URZ+0x30850], R218 ;  /* 0x030850da000075a7 */ /* 0x000e64000808017f */
[----:B-1----:R-:W-:Y:S05]  /*173e0*/  @!P4 BRA `(.L_x_1746) ;  /* 0x000001840098c947 */ /* 0x002fea0003800000 */
.L_x_1745:
[----:B------:R-:W-:Y:S05]  /*173f0*/  BSYNC B2 ;  /* 0x0000000000027941 */ /* 0x000fea0003800000 */
.L_x_1744:
[----:B------:R-:W2:Y:S01]  /*17400*/  LDL R228, [R1+0x8] ;  /* 0x0000080001e47983 */ /* 0x000ea20000100800 */
[----:B01----:R-:W-:Y:S01]  /*17410*/  IADD3 R218, R16, 0x400, RZ ;  /* 0x0000040010da7810 */ /* 0x003fe20007ffe0ff */
[----:B------:R-:W-:Y:S01]  /*17420*/  IMAD.MOV.U32 R229, RZ, RZ, 0x40000040 ;  /* 0x40000040ffe57424 */ /* 0x000fe200078e00ff */
[----:B------:R-:W-:Y:S01]  /*17430*/  WARPGROUP.ARRIVE ;  /* 0x00000000000079c5 */ /* 0x000fe20000000000 */
[----:B------:R-:W-:Y:S01]  /*17440*/  ULDC UR5, c[0x0][0x9d8] ;  /* 0x0002760000057ab9 */ /* 0x000fe20000000800 */
[----:B------:R-:W-:-:S04]  /*17450*/  SHF.R.U32.HI R218, RZ, 0x4, R218 ;  /* 0x00000004ffda7819 */ /* 0x000fc800000116da */
[----:B------:R-:W-:-:S04]  /*17460*/  LOP3.LUT R218, R218, 0x3fff, RZ, 0xc0, !PT ;  /* 0x00003fffdada7812 */ /* 0x000fc800078ec0ff */
[----:B------:R-:W-:Y:S02]  /*17470*/  LOP3.LUT R218, R218, 0x2000000, RZ, 0xfc, !PT ;  /* 0x02000000dada7812 */ /* 0x000fe400078efcff */
[----:B------:R-:W-:Y:S02]  /*17480*/  R2UR UR7, R229 ;  /* 0x00000000e50772ca */ /* 0x000fe400000e0000 */
[----:B--2---:R-:W-:Y:S01]  /*17490*/  R2UR UR4, R228 ;  /* 0x00000000e40472ca */ /* 0x004fe200000e0000 */
[----:B------:R-:W-:Y:S02]  /*174a0*/  IMAD R228, R22, 0x800, R218 ;  /* 0x0000080016e47824 */ /* 0x000fe400078e02da */
[----:B------:R-:W2:Y:S01]  /*174b0*/  LDL R218, [R1+0x34] ;  /* 0x0000340001da7983 */ /* 0x000ea20000100800 */
[----:B------:R-:W-:Y:S01]  /*174c0*/  IMAD.MOV.U32 R229, RZ, RZ, 0x40000040 ;  /* 0x40000040ffe57424 */ /* 0x000fe200078e00ff */
[----:B------:R-:W0:Y:S01]  /*174d0*/  @P2 LDC R22, c[0x0][0x44c] ;  /* 0x00011300ff162b82 */ /* 0x000e220000000800 */
[----:B------:R-:W-:-:S13]  /*174e0*/  R2UR UR6, R228 ;  /* 0x00000000e40672ca */ /* 0x000fda00000e0000 */
[----:B------:R-:W-:Y:S03]  /*174f0*/  HGMMA.64x256x16.F32 R24, R196, gdesc[UR4].tnspB, R24, gsb0 ;  /* 0x43e00004c4187df0 */ /* 0x000fe60008000818 */
[----:B------:R-:W-:Y:S02]  /*17500*/  WARPGROUP.DEPBAR.LE gsb0, 0x0 ;  /* 0x00008000000079c5 */ /* 0x000fe40000010000 */
[----:B------:R-:W-:Y:S01]  /*17510*/  VIADD R196, R228, 0x80 ;  /* 0x00000080e4c47836 */ /* 0x000fe20000000000 */
[----:B------:R-:W2:Y:S01]  /*17520*/  LDL R199, [R1+0x14] ;  /* 0x0000140001c77983 */ /* 0x000ea20000100800 */
[----:B------:R-:W-:Y:S01]  /*17530*/  IMAD.MOV.U32 R197, RZ, RZ, 0x40000040 ;  /* 0x40000040ffc57424 */ /* 0x000fe200078e00ff */
[----:B------:R-:W-:Y:S01]  /*17540*/  WARPGROUP.ARRIVE ;  /* 0x00000000000079c5 */ /* 0x000fe20000000000 */
[----:B------:R-:W-:Y:S01]  /*17550*/  @!P1 VIADD R2, R2, 0x30840 ;  /* 0x0003084002029836 */ /* 0x000fe20000000000 */
[----:B------:R-:W-:Y:S01]  /*17560*/  R2UR UR6, R196 ;  /* 0x00000000c40672ca */ /* 0x000fe200000e0000 */
[----:B------:R-:W-:Y:S01]  /*17570*/  FMUL.FTZ R152, R152, UR5 ;  /* 0x0000000598987c20 */ /* 0x000fe20008410000 */
[----:B------:R-:W-:Y:S01]  /*17580*/  R2UR UR7, R197 ;  /* 0x00000000c50772ca */ /* 0x000fe200000e0000 */
[----:B------:R-:W-:Y:S01]  /*17590*/  FMUL.FTZ R157, R157, UR5 ;  /* 0x000000059d9d7c20 */ /* 0x000fe20008410000 */
[----:B------:R-:W-:Y:S01]  /*175a0*/  @!P1 PRMT R2, RZ, 0x654, R2 ;  /* 0x00000654ff029816 */ /* 0x000fe20000000002 */
[----:B------:R-:W-:Y:S01]  /*175b0*/  FMUL.FTZ R160, R160, UR5 ;  /* 0x00000005a0a07c20 */ /* 0x000fe20008410000 */
[----:B------:R-:W-:Y:S01]  /*175c0*/  FMUL.FTZ R169, R169, UR5 ;  /* 0x00000005a9a97c20 */ /* 0x000fe20008410000 */
[----:B------:R-:W-:Y:S01]  /*175d0*/  FMUL.FTZ R173, R173, UR5 ;  /* 0x00000005adad7c20 */ /* 0x000fe20008410000 */
[----:B------:R-:W1:Y:S10]  /*175e0*/  MUFU.TANH R152, R152 ;  /* 0x0000009800987308 */ /* 0x000e740000002400 */
[----:B------:R-:W-:Y:S01]  /*175f0*/  HGMMA.64x256x16.F32 R24, R192, gdesc[UR4].tnspB, R24, gsb0 ;  /* 0x43e00004c0187df0 */ /* 0x000fe20008000818 */
[----:B------:R-:W3:Y:S08]  /*17600*/  MUFU.TANH R157, R157 ;  /* 0x0000009d009d7308 */ /* 0x000ef00000002400 */
[----:B------:R-:W4:Y:S08]  /*17610*/  MUFU.TANH R160, R160 ;  /* 0x000000a000a07308 */ /* 0x000f300000002400 */
[----:B------:R-:W0:Y:S08]  /*17620*/  MUFU.TANH R169, R169 ;  /* 0x000000a900a97308 */ /* 0x000e300000002400 */
[----:B------:R-:W0:Y:S01]  /*17630*/  MUFU.TANH R173, R173 ;  /* 0x000000ad00ad7308 */ /* 0x000e220000002400 */
[----:B------:R-:W-:-:S02]  /*17640*/  WARPGROUP.DEPBAR.LE gsb0, 0x0 ;  /* 0x00008000000079c5 */ /* 0x000fc40000010000 */
[C---:B------:R-:W-:Y:S01]  /*17650*/  VIADD R192, R228.reuse, 0x100 ;  /* 0x00000100e4c07836 */ /* 0x040fe20000000000 */
[----:B------:R-:W-:Y:S01]  /*17660*/  WARPGROUP.ARRIVE ;  /* 0x00000000000079c5 */ /* 0x000fe20000000000 */
[----:B------:R-:W-:Y:S01]  /*17670*/  IMAD.MOV.U32 R193, RZ, RZ, 0x40000040 ;  /* 0x40000040ffc17424 */ /* 0x000fe200078e00ff */
[----:B------:R-:W-:Y:S02]  /*17680*/  IADD3 R228, R228, 0x180, RZ ;  /* 0x00000180e4e47810 */ /* 0x000fe40007ffe0ff */
[----:B------:R-:W-:Y:S02]  /*17690*/  R2UR UR6, R192 ;  /* 0x00000000c00672ca */ /* 0x000fe400000e0000 */
[----:B------:R-:W-:-:S13]  /*176a0*/  R2UR UR7, R193 ;  /* 0x00000000c10772ca */ /* 0x000fda00000e0000 */
[----:B------:R-:W-:Y:S01]  /*176b0*/  HGMMA.64x256x16.F32 R24, R188, gdesc[UR4].tnspB, R24, gsb0 ;  /* 0x43e00004bc187df0 */ /* 0x000fe20008000818 */
[----:B------:R-:W-:Y:S02]  /*176c0*/  R2UR UR6, R228 ;  /* 0x00000000e40672ca */ /* 0x000fe400000e0000 */
[----:B------:R-:W-:Y:S01]  /*176d0*/  R2UR UR7, R229 ;  /* 0x00000000e50772ca */ /* 0x000fe200000e0000 */
[----:B------:R-:W-:Y:S02]  /*176e0*/  WARPGROUP.DEPBAR.LE gsb0, 0x0 ;  /* 0x00008000000079c5 */ /* 0x000fe40000010000 */
[----:B------:R-:W-:Y:S01]  /*176f0*/  WARPGROUP.ARRIVE ;  /* 0x00000000000079c5 */ /* 0x000fe20000000000 */
[----:B------:R-:W5:-:S15]  /*17700*/  @P2 LDC R188, c[0x0][0x450] ;  /* 0x00011400ffbc2b82 */ /* 0x000f5e0000000800 */
[----:B------:R-:W-:-:S06]  /*17710*/  NOP ;  /* 0x0000000000007918 */ /* 0x000fcc0000000000 */
[----:B------:R-:W-:Y:S03]  /*17720*/  HGMMA.64x256x16.F32 R24, R184, gdesc[UR4].tnspB, R24, gsb0 ;  /* 0x43e00004b8187df0 */ /* 0x000fe60008000818 */
[----:B------:R-:W-:Y:S02]  /*17730*/  WARPGROUP.DEPBAR.LE gsb0, 0x0 ;  /* 0x00008000000079c5 */ /* 0x000fe40000010000 */
[----:B--2---:R-:W-:Y:S02]  /*17740*/  IMAD.IADD R184, R218, 0x1, R199 ;  /* 0x00000001dab87824 */ /* 0x004fe400078e02c7 */
[----:B------:R-:W-:Y:S01]  /*17750*/  FMUL.FTZ R186, R161, UR5 ;  /* 0x00000005a1ba7c20 */ /* 0x000fe20008410000 */
[----:B------:R-:W-:Y:S01]  /*17760*/  FMUL.FTZ R161, R162, UR5 ;  /* 0x00000005a2a17c20 */ /* 0x000fe20008410000 */
[----:B------:R-:W-:Y:S01]  /*17770*/  FMUL.FTZ R187, R164, UR5 ;  /* 0x00000005a4bb7c20 */ /* 0x000fe20008410000 */
[----:B0-----:R-:W-:-:S04]  /*17780*/  @P2 IMAD.HI.U32 R185, R184, R22, RZ ;  /* 0x00000016b8b92227 */ /* 0x001fc800078e00ff */
[----:B------:R-:W-:Y:S01]  /*17790*/  FMUL.FTZ R162, R163, UR5 ;  /* 0x00000005a3a27c20 */ /* 0x000fe20008410000 */
[----:B------:R-:W-:Y:S01]  /*177a0*/  FMUL.FTZ R164, R167, UR5 ;  /* 0x00000005a7a47c20 */ /* 0x000fe20008410000 */
[----:B------:R-:W-:Y:S01]  /*177b0*/  FMUL.FTZ R163, R166, UR5 ;  /* 0x00000005a6a37c20 */ /* 0x000fe20008410000 */
[----:B------:R-:W-:Y:S01]  /*177c0*/  IMAD.MOV.U32 R22, RZ, RZ, R184 ;  /* 0x000000ffff167224 */ /* 0x000fe200078e00b8 */
[----:B-----5:R-:W-:Y:S01]  /*177d0*/  @P2 SHF.R.U32.HI R22, RZ, R188, R185 ;  /* 0x000000bcff162219 */ /* 0x020fe200000116b9 */
[----:B------:R-:W-:Y:S01]  /*177e0*/  FMUL.FTZ R188, R165, UR5 ;  /* 0x00000005a5bc7c20 */ /* 0x000fe20008410000 */
[----:B------:R-:W-:Y:S01]  /*177f0*/  FMUL.FTZ R184, R153, UR5 ;  /* 0x0000000599b87c20 */ /* 0x000fe20008410000 */
[----:B------:R-:W-:Y:S01]  /*17800*/  FMUL.FTZ R167, R168, UR5 ;  /* 0x00000005a8a77c20 */ /* 0x000fe20008410000 */
[----:B------:R-:W-:Y:S01]  /*17810*/  FMUL.FTZ R165, R170, UR5 ;  /* 0x00000005aaa57c20 */ /* 0x000fe20008410000 */
[----:B------:R-:W0:Y:S01]  /*17820*/  SHFL.IDX PT, R190, R22, RZ, 0x1c1f ;  /* 0x001c1fff16be7589 */ /* 0x000e2200000e0000 */
[----:B------:R-:W-:Y:S01]  /*17830*/  FMUL.FTZ R153, R154, UR5 ;  /* 0x000000059a997c20 */ /* 0x000fe20008410000 */
[----:B------:R-:W-:Y:S01]  /*17840*/  FMUL.FTZ R166, R171, UR5 ;  /* 0x00000005aba67c20 */ /* 0x000fe20008410000 */
[----:B------:R-:W-:Y:S01]  /*17850*/  FMUL.FTZ R168, R174, UR5 ;  /* 0x00000005aea87c20 */ /* 0x000fe20008410000 */
[----:B------:R-:W-:Y:S01]  /*17860*/  FMUL.FTZ R170, R175, UR5 ;  /* 0x00000005afaa7c20 */ /* 0x000fe20008410000 */
[----:B------:R2:W-:Y:S01]  /*17870*/  @!P1 SYNCS.ARRIVE.TRANS64.RED.A1T0 RZ, [R2+URZ], RZ ;  /* 0x000000ff02ff99a7 */ /* 0x0005e2000810043f */
[----:B------:R-:W-:Y:S01]  /*17880*/  FMUL.FTZ R154, R155, UR5 ;  /* 0x000000059b9a7c20 */ /* 0x000fe20008410000 */
[----:B------:R-:W-:Y:S01]  /*17890*/  FMUL.FTZ R171, R172, UR5 ;  /* 0x00000005acab7c20 */ /* 0x000fe20008410000 */
[----:B------:R-:W-:Y:S01]  /*178a0*/  FMUL.FTZ R175, R176, UR5 ;  /* 0x00000005b0af7c20 */ /* 0x000fe20008410000 */
[----:B------:R-:W-:Y:S01]  /*178b0*/  FMUL.FTZ R174, R179, UR5 ;  /* 0x00000005b3ae7c20 */ /* 0x000fe20008410000 */
[----:B------:R-:W-:Y:S01]  /*178c0*/  FMUL.FTZ R155, R156, UR5 ;  /* 0x000000059c9b7c20 */ /* 0x000fe20008410000 */
[----:B------:R-:W-:Y:S01]  /*178d0*/  FMUL.FTZ R176, R177, UR5 ;  /* 0x00000005b1b07c20 */ /* 0x000fe20008410000 */
[----:B------:R-:W-:Y:S01]  /*178e0*/  FMUL.FTZ R172, R178, UR5 ;  /* 0x00000005b2ac7c20 */ /* 0x000fe20008410000 */
[----:B--2---:R-:W-:-:S02]  /*178f0*/  IMAD.SHL.U32 R2, R5, 0x40, RZ ;  /* 0x0000004005027824 */ /* 0x004fc400078e00ff */
[----:B------:R-:W-:Y:S01]  /*17900*/  FMUL.FTZ R179, R180, UR5 ;  /* 0x00000005b4b37c20 */ /* 0x000fe20008410000 */
[----:B------:R-:W-:Y:S01]  /*17910*/  FMUL.FTZ R156, R158, UR5 ;  /* 0x000000059e9c7c20 */ /* 0x000fe20008410000 */
[----:B------:R-:W-:Y:S01]  /*17920*/  FMUL.FTZ R185, R159, UR5 ;  /* 0x000000059fb97c20 */ /* 0x000fe20008410000 */
[----:B------:R-:W-:Y:S01]  /*17930*/  FMUL.FTZ R180, R181, UR5 ;  /* 0x00000005b5b47c20 */ /* 0x000fe20008410000 */
[----:B------:R-:W-:Y:S01]  /*17940*/  FMUL.FTZ R177, R182, UR5 ;  /* 0x00000005b6b17c20 */ /* 0x000fe20008410000 */
[----:B------:R-:W-:Y:S01]  /*17950*/  FMUL.FTZ R178, R183, UR5 ;  /* 0x00000005b7b27c20 */ /* 0x000fe20008410000 */
[----:B------:R-:W-:Y:S01]  /*17960*/  IADD3 R183, -R230, 0x1, -R2 ;  /* 0x00000001e6b77810 */ /* 0x000fe20007ffe902 */
[----:B------:R-:W2:Y:S01]  /*17970*/  MUFU.TANH R184, R184 ;  /* 0x000000b800b87308 */ /* 0x000ea20000002400 */
[----:B------:R-:W-:Y:S02]  /*17980*/  ULDC UR5, c[0x0][0x9e0] ;  /* 0x0002780000057ab9 */ /* 0x000fe40000000800 */
[----:B------:R-:W-:-:S05]  /*17990*/  IADD3 R183, -R219, R183, R220 ;  /* 0x000000b7dbb77210 */ /* 0x000fca0007ffe1dc */
[----:B------:R-:W1:Y:S01]  /*179a0*/  MUFU.TANH R153, R153 ;  /* 0x0000009900997308 */ /* 0x000e620000002400 */
[C---:B------:R-:W-:Y:S01]  /*179b0*/  VIADD R189, R183.reuse, UR5 ;  /* 0x00000005b7bd7c36 */ /* 0x040fe20008000000 */
[----:B------:R-:W-:-:S03]  /*179c0*/  IADD3 R183, R183, UR4, RZ ;  /* 0x00000004b7b77c10 */ /* 0x000fc6000fffe0ff */
[--C-:B0-----:R-:W-:Y:S02]  /*179d0*/  IMAD.IADD R182, R189, 0x1, R190.reuse ;  /* 0x00000001bdb67824 */ /* 0x101fe400078e02be */
[----:B------:R-:W-:Y:S01]  /*179e0*/  IMAD.IADD R181, R183, 0x1, R190 ;  /* 0x00000001b7b57824 */ /* 0x000fe200078e02be */
        /* <DEDUP_REMOVED lines=25> */
[----:B-1234-:R-:W-:Y:S05]  /*17b80*/  @!P3 BRA `(.L_x_1747) ;  /* 0x000000000060b947 */ /* 0x01efea0003800000 */
[----:B------:R-:W-:Y:S01]  /*17b90*/  IADD3 R190, -R219, R220, R190 ;  /* 0x000000dcdbbe7210 */ /* 0x000fe20007ffe1be */
[----:B------:R-:W-:Y:S03]  /*17ba0*/  BSSY B2, `(.L_x_1748) ;  /* 0x0000012000027945 */ /* 0x000fe60003800000 */
        /* <DEDUP_REMOVED lines=11> */
.L_x_1749:
[----:B------:R-:W-:Y:S02]  /*17c60*/  ULDC UR4, c[0x0][0x9e4] ;  /* 0x0002790000047ab9 */ /* 0x000fe40000000800 */
[----:B------:R-:W-:-:S05]  /*17c70*/  IMAD.U32 R191, RZ, RZ, UR4 ;  /* 0x00000004ffbf7e24 */ /* 0x000fca000f8e00ff */
[----:B------:R-:W-:-:S13]  /*17c80*/  ISETP.NE.AND P4, PT, R191, 0x1, PT ;  /* 0x00000001bf00780c */ /* 0x000fda0003f85270 */
[----:B------:R-:W1:Y:S02]  /*17c90*/  @P4 LDC.64 R158, c[0x0][0x9e8] ;  /* 0x00027a00ff9e4b82 */ /* 0x000e640000000a00 */
[----:B-1----:R-:W-:-:S05]  /*17ca0*/  @P4 IMAD.HI.U32 R158, R190, R158, RZ ;  /* 0x0000009ebe9e4227 */ /* 0x002fca00078e00ff */
[----:B------:R-:W-:-:S07]  /*17cb0*/  @P4 SHF.R.U32.HI R190, RZ, R159, R158 ;  /* 0x0000009fffbe4219 */ /* 0x000fce000001169e */
.L_x_1750:
[----:B------:R-:W-:Y:S05]  /*17cc0*/  BSYNC B2 ;  /* 0x0000000000027941 */ /* 0x000fea0003800000 */
.L_x_1748:
[----:B------:R-:W-:-:S04]  /*17cd0*/  IMAD R190, R190, R191, -R2 ;  /* 0x000000bfbebe7224 */ /* 0x000fc800078e0a02 */
[----:B------:R-:W-:-:S05]  /*17ce0*/  IMAD.IADD R190, R190, 0x1, -R230 ;  /* 0x00000001bebe7824 */ /* 0x000fca00078e0ae6 */
[----:B------:R-:W-:Y:S02]  /*17cf0*/  VIMNMX R181, R181, R190, !PT ;  /* 0x000000beb5b57248 */ /* 0x000fe40007fe0100 */
[----:B------:R-:W-:-:S07]  /*17d00*/  VIADDMNMX R182, R190, R191, R182, PT ;  /* 0x000000bfbeb67246 */ /* 0x000fce00038001b6 */
.L_x_1747:
[----:B------:R-:W-:Y:S01]  /*17d10*/  ISETP.GT.AND P4, PT, R5, -0x1, PT ;  /* 0xffffffff0500780c */ /* 0x000fe20003f84270 */
[----:B------:R-:W1:Y:S03]  /*17d20*/  SHFL.IDX PT, R22, R22, 0x1, 0x1c1f ;  /* 0x003c1f0016167f89 */ /* 0x000e6600000e0000 */
[C---:B------:R-:W-:Y:S02]  /*17d30*/  ISETP.GT.AND P6, PT, R181.reuse, RZ, P4 ;  /* 0x000000ffb500720c */ /* 0x040fe400027c4270 */
[----:B------:R-:W-:Y:S02]  /*17d40*/  ISETP.GT.AND P5, PT, R181, 0x1, P4 ;  /* 0x00000001b500780c */ /* 0x000fe400027a4270 */
[C---:B------:R-:W-:Y:S02]  /*17d50*/  ISETP.LT.OR P6, PT, R182.reuse, 0x1, P6 ;  /* 0x00000001b600780c */ /* 0x040fe400037c1670 */
[----:B------:R-:W-:-:S02]  /*17d60*/  ISETP.LT.OR P5, PT, R182, 0x2, P5 ;  /* 0x00000002b600780c */ /* 0x000fc40002fa1670 */
[----:B------:R-:W-:Y:S02]  /*17d70*/  FSEL R152, R152, -INF , !P6 ;  /* 0xff80000098987808 */ /* 0x000fe40007000000 */
[----:B------:R-:W-:Y:S02]  /*17d80*/  FSEL R184, R184, -INF , !P5 ;  /* 0xff800000b8b87808 */ /* 0x000fe40006800000 */
[C---:B------:R-:W-:Y:S02]  /*17d90*/  ISETP.GT.AND P6, PT, R181.reuse, 0x8, P4 ;  /* 0x00000008b500780c */ /* 0x040fe400027c4270 */
[----:B------:R-:W-:Y:S02]  /*17da0*/  ISETP.GT.AND P5, PT, R181, 0x9, P4 ;  /* 0x00000009b500780c */ /* 0x000fe400027a4270 */
[C---:B------:R-:W-:Y:S02]  /*17db0*/  ISETP.LT.OR P6, PT, R182.reuse, 0x9, P6 ;  /* 0x00000009b600780c */ /* 0x040fe400037c1670 */
[----:B------:R-:W-:-:S02]  /*17dc0*/  ISETP.LT.OR P5, PT, R182, 0xa, P5 ;  /* 0x0000000ab600780c */ /* 0x000fc40002fa1670 */
[----:B0-----:R-:W-:Y:S01]  /*17dd0*/  FSEL R155, R155, -INF , !P6 ;  /* 0xff8000009b9b7808 */ /* 0x001fe20007000000 */
[----:B-1----:R-:W-:Y:S01]  /*17de0*/  IMAD.IADD R189, R189, 0x1, R22 ;  /* 0x00000001bdbd7824 */ /* 0x002fe200078e0216 */
[----:B------:R-:W-:Y:S02]  /*17df0*/  FSEL R157, R157, -INF , !P5 ;  /* 0xff8000009d9d7808 */ /* 0x000fe40006800000 */
[C---:B------:R-:W-:Y:S02]  /*17e00*/  ISETP.GT.AND P6, PT, R181.reuse, 0x10, P4 ;  /* 0x00000010b500780c */ /* 0x040fe400027c4270 */
        /* <DEDUP_REMOVED lines=33> */
[----:B------:R-:W-:Y:S02]  /*18020*/  IADD3 R183, R183, R22, RZ ;  /* 0x00000016b7b77210 */ /* 0x000fe40007ffe0ff */
[----:B------:R-:W-:Y:S02]  /*18030*/  FSEL R179, R179, -INF , !P6 ;  /* 0xff800000b3b37808 */ /* 0x000fe40007000000 */
[----:B------:R-:W-:Y:S01]  /*18040*/  FSEL R180, R180, -INF , !P5 ;  /* 0xff800000b4b47808 */ /* 0x000fe20006800000 */
[----:B------:R-:W-:Y:S06]  /*18050*/  @!P3 BRA `(.L_x_1751) ;  /* 0x000000000060b947 */ /* 0x000fec0003800000 */
        /* <DEDUP_REMOVED lines=13> */
.L_x_1753:
[----:B------:R-:W-:Y:S02]  /*18130*/  ULDC UR4, c[0x0][0x9e4] ;  /* 0x0002790000047ab9 */ /* 0x000fe40000000800 */
[----:B------:R-:W-:-:S05]  /*18140*/  IMAD.U32 R181, RZ, RZ, UR4 ;  /* 0x00000004ffb57e24 */ /* 0x000fca000f8e00ff */
[----:B------:R-:W-:-:S13]  /*18150*/  ISETP.NE.AND P5, PT, R181, 0x1, PT ;  /* 0x00000001b500780c */ /* 0x000fda0003fa5270 */
[----:B------:R-:W0:Y:S02]  /*18160*/  @P5 LDC.64 R158, c[0x0][0x9e8] ;  /* 0x00027a00ff9e5b82 */ /* 0x000e240000000a00 */
[----:B0-----:R-:W-:-:S05]  /*18170*/  @P5 IMAD.HI.U32 R158, R22, R158, RZ ;  /* 0x0000009e169e5227 */ /* 0x001fca00078e00ff */
[----:B------:R-:W-:-:S07]  /*18180*/  @P5 SHF.R.U32.HI R22, RZ, R159, R158 ;  /* 0x0000009fff165219 */ /* 0x000fce000001169e */
.L_x_1754:
[----:B------:R-:W-:Y:S05]  /*18190*/  BSYNC B2 ;  /* 0x0000000000027941 */ /* 0x000fea0003800000 */
.L_x_1752:
[----:B------:R-:W-:-:S04]  /*181a0*/  IMAD R2, R22, R181, -R2 ;  /* 0x000000b516027224 */ /* 0x000fc800078e0a02 */
[----:B------:R-:W-:-:S05]  /*181b0*/  IMAD.IADD R2, R2, 0x1, -R230 ;  /* 0x0000000102027824 */ /* 0x000fca00078e0ae6 */
[----:B------:R-:W-:Y:S02]  /*181c0*/  VIMNMX R183, R183, R2, !PT ;  /* 0x00000002b7b77248 */ /* 0x000fe40007fe0100 */
[----:B------:R-:W-:-:S07]  /*181d0*/  VIADDMNMX R189, R2, R181, R189, PT ;  /* 0x000000b502bd7246 */ /* 0x000fce00038001bd */
.L_x_1751:
[----:B------:R-:W-:Y:S01]  /*181e0*/  @!P1 VIADD R0, R0, 0x30860 ;  /* 0x0003086000009836 */ /* 0x000fe20000000000 */
[----:B------:R-:W2:Y:S01]  /*181f0*/  LDL R181, [R1+0x18] ;  /* 0x0000180001b57983 */ /* 0x000ea20000100800 */
[----:B------:R-:W-:Y:S01]  /*18200*/  ISETP.GT.AND P5, PT, R183, 0x1, P4 ;  /* 0x00000001b700780c */ /* 0x000fe200027a4270 */
[----:B------:R-:W-:Y:S01]  /*18210*/  ULDC UR4, c[0x0][0x988] ;  /* 0x0002620000047ab9 */ /* 0x000fe20000000800 */
[----:B------:R-:W-:Y:S02]  /*18220*/  MOV R218, R231 ;  /* 0x000000e700da7202 */ /* 0x000fe40000000f00 */
[----:B------:R-:W-:Y:S02]  /*18230*/  @!P1 PRMT R0, RZ, 0x654, R0 ;  /* 0x00000654ff009816 */ /* 0x000fe40000000000 */
[----:B------:R-:W-:Y:S02]  /*18240*/  ISETP.LT.OR P5, PT, R189, 0x2, P5 ;  /* 0x00000002bd00780c */ /* 0x000fe40002fa1670 */
[----:B------:R0:W-:Y:S02]  /*18250*/  @!P1 SYNCS.ARRIVE.TRANS64.RED.A1T0 RZ, [R0+URZ], RZ ;  /* 0x000000ff00ff99a7 */ /* 0x0001e4000810043f */
[----:B------:R-:W-:-:S02]  /*18260*/  FSEL R154, R154, -INF , !P5 ;  /* 0xff8000009a9a7808 */ /* 0x000fc40006800000 */
[----:B------:R-:W-:Y:S02]  /*18270*/  ISETP.GT.AND P5, PT, R183, 0x9, P4 ;  /* 0x00000009b700780c */ /* 0x000fe400027a4270 */
[----:B0-----:R-:W-:Y:S02]  /*18280*/  FMNMX.FTZ R0, R152, R3, !PT ;  /* 0x0000000398007209 */ /* 0x001fe40007810000 */
[----:B------:R-:W-:Y:S02]  /*18290*/  ISETP.LT.OR P5, PT, R189, 0xa, P5 ;  /* 0x0000000abd00780c */ /* 0x000fe40002fa1670 */
[----:B------:R-:W-:Y:S02]  /*182a0*/  FMNMX.FTZ R0, R184, R0, !PT ;  /* 0x00000000b8007209 */ /* 0x000fe40007810000 */
[----:B------:R-:W-:Y:S02]  /*182b0*/  FSEL R185, R185, -INF , !P5 ;  /* 0xff800000b9b97808 */ /* 0x000fe40006800000 */
[----:B------:R-:W-:-:S02]  /*182c0*/  FMNMX.FTZ R0, R155, R0, !PT ;  /* 0x000000009b007209 */ /* 0x000fc40007810000 */
[----:B------:R-:W-:Y:S02]  /*182d0*/  ISETP.GT.AND P5, PT, R183, 0x11, P4 ;  /* 0x00000011b700780c */ /* 0x000fe400027a4270 */
[----:B------:R-:W-:Y:S02]  /*182e0*/  FMNMX.FTZ R0, R157, R0, !PT ;  /* 0x000000009d007209 */ /* 0x000fe40007810000 */
        /* <DEDUP_REMOVED lines=22> */
[----:B------:R-:W-:Y:S02]  /*18450*/  ISETP.GT.AND P5, PT, R183, RZ, P4 ;  /* 0x000000ffb700720c */ /* 0x000fe400027a4270 */
[----:B------:R-:W-:Y:S02]  /*18460*/  FMNMX.FTZ R0, R180, R0, !PT ;  /* 0x00000000b4007209 */ /* 0x000fe40007810000 */
[----:B------:R-:W-:-:S03]  /*18470*/  ISETP.LT.OR P5, PT, R189, 0x1, P5 ;  /* 0x00000001bd00780c */ /* 0x000fc60002fa1670 */
[----:B------:R-:W0:Y:S01]  /*18480*/  SHFL.BFLY PT, R2, R0, 0x2, 0x1f ;  /* 0x0c401f0000027f89 */ /* 0x000e2200000e0000 */
[----:B------:R-:W-:Y:S02]  /*18490*/  FSEL R153, R153, -INF , !P5 ;  /* 0xff80000099997808 */ /* 0x000fe40006800000 */
[----:B------:R-:W-:Y:S02]  /*184a0*/  ISETP.GT.AND P5, PT, R183, 0x38, P4 ;  /* 0x00000038b700780c */ /* 0x000fe400027a4270 */
[----:B------:R-:W-:Y:S02]  /*184b0*/  FMNMX.FTZ R22, R153, R4, !PT ;  /* 0x0000000499167209 */ /* 0x000fe40007810000 */
[----:B------:R-:W-:Y:S02]  /*184c0*/  ISETP.LT.OR P5, PT, R189, 0x39, P5 ;  /* 0x00000039bd00780c */ /* 0x000fe40002fa1670 */
[----:B------:R-:W-:Y:S02]  /*184d0*/  FMNMX.FTZ R22, R154, R22, !PT ;  /* 0x000000169a167209 */ /* 0x000fe40007810000 */
[----:B------:R-:W-:-:S02]  /*184e0*/  FSEL R177, R177, -INF , !P5 ;  /* 0xff800000b1b17808 */ /* 0x000fc40006800000 */
[----:B0-----:R-:W-:-:S05]  /*184f0*/  FMNMX.FTZ R2, R0, R2, !PT ;  /* 0x0000000200027209 */ /* 0x001fca0007810000 */
[----:B------:R-:W0:Y:S02]  /*18500*/  SHFL.BFLY PT, R158, R2, 0x1, 0x1f ;  /* 0x0c201f00029e7f89 */ /* 0x000e2400000e0000 */
[----:B0-----:R-:W-:Y:S01]  /*18510*/  FMNMX.FTZ R158, R2, R158, !PT ;  /* 0x0000009e029e7209 */ /* 0x001fe20007810000 */
[----:B------:R-:W-:-:S03]  /*18520*/  IMAD.U32 R2, RZ, RZ, UR4 ;  /* 0x00000004ff027e24 */ /* 0x000fc6000f8e00ff */
[----:B------:R-:W-:-:S04]  /*18530*/  FSETP.NEU.FTZ.AND P6, PT, R158, -INF , PT ;  /* 0xff8000009e00780b */ /* 0x000fc80003fdd000 */
[----:B------:R-:W-:-:S05]  /*18540*/  FSEL R0, R158, RZ, P6 ;  /* 0x000000ff9e007208 */ /* 0x000fca0003000000 */
[----:B------:R-:W-:Y:S01]  /*18550*/  FADD.FTZ R3, -R0, R3 ;  /* 0x0000000300037221 */ /* 0x000fe20000010100 */
[----:B------:R-:W-:-:S05]  /*18560*/  FMUL.FTZ R0, R158, R2 ;  /* 0x000000029e007220 */ /* 0x000fca0000410000 */
[----:B------:R-:W-:Y:S02]  /*18570*/  FSEL R0, R0, RZ, P6 ;  /* 0x000000ff00007208 */ /* 0x000fe40003000000 */
[----:B------:R-:W-:-:S03]  /*18580*/  ISETP.GT.AND P6, PT, R183, 0x8, P4 ;  /* 0x00000008b700780c */ /* 0x000fc600027c4270 */
[-CC-:B------:R-:W-:Y:S01]  /*18590*/  FFMA.FTZ R152, R152, R2.reuse, -R0.reuse ;  /* 0x0000000298987223 */ /* 0x180fe20000010800 */
[----:B------:R-:W-:Y:S01]  /*185a0*/  ISETP.LT.OR P6, PT, R189, 0x9, P6 ;  /* 0x00000009bd00780c */ /* 0x000fe200037c1670 */
[-CC-:B------:R-:W-:Y:S01]  /*185b0*/  FFMA.FTZ R184, R184, R2.reuse, -R0.reuse ;  /* 0x00000002b8b87223 */ /* 0x180fe20000010800 */
[-CC-:B------:R-:W-:Y:S01]  /*185c0*/  FFMA.FTZ R155, R155, R2.reuse, -R0.reuse ;  /* 0x000000029b9b7223 */ /* 0x180fe20000010800 */
[----:B------:R0:W-:Y:S01]  /*185d0*/  MUFU.EX2 R196, R152 ;  /* 0x0000009800c47308 */ /* 0x0001e20000000800 */
[----:B------:R-:W-:Y:S01]  /*185e0*/  FSEL R156, R156, -INF , !P6 ;  /* 0xff8000009c9c7808 */ /* 0x000fe20007000000 */
[-CC-:B------:R-:W-:Y:S01]  /*185f0*/  FFMA.FTZ R157, R157, R2.reuse, -R0.reuse ;  /* 0x000000029d9d7223 */ /* 0x180fe20000010800 */
[----:B------:R-:W-:Y:S01]  /*18600*/  ISETP.GT.AND P6, PT, R183, 0x10, P4 ;  /* 0x00000010b700780c */ /* 0x000fe200027c4270 */
[--C-:B------:R-:W-:Y:S01]  /*18610*/  FFMA.FTZ R160, R160, R2, -R0.reuse ;  /* 0x00000002a0a07223 */ /* 0x100fe20000010800 */
[----:B------:R-:W-:Y:S01]  /*18620*/  FMNMX.FTZ R22, R156, R22, !PT ;  /* 0x000000169c167209 */ /* 0x000fe20007810000 */
[--C-:B------:R-:W-:Y:S01]  /*18630*/  FFMA.FTZ R186, R186, R2, -R0.reuse ;  /* 0x00000002baba7223 */ /* 0x100fe20000010800 */
[----:B------:R-:W-:Y:S01]  /*18640*/  ISETP.LT.OR P6, PT, R189, 0x11, P6 ;  /* 0x00000011bd00780c */ /* 0x000fe200037c1670 */
[----:B------:R-:W-:Y:S01]  /*18650*/  MUFU.EX2 R184, R184 ;  /* 0x000000b800b87308 */ /* 0x000fe20000000800 */
[----:B------:R-:W-:Y:S01]  /*18660*/  FMNMX.FTZ R22, R185, R22, !PT ;  /* 0x00000016b9167209 */ /* 0x000fe20007810000 */
[-C--:B0-----:R-:W-:Y:S01]  /*18670*/  FMUL.FTZ R152, R3, R2.reuse ;  /* 0x0000000203987220 */ /* 0x081fe20000410000 */
[----:B------:R-:W-:Y:S01]  /*18680*/  FSEL R161, R161, -INF , !P6 ;  /* 0xff800000a1a17808 */ /* 0x000fe20007000000 */
[-CC-:B------:R-:W-:Y:S01]  /*18690*/  FFMA.FTZ R187, R187, R2.reuse, -R0.reuse ;  /* 0x00000002bbbb7223 */ /* 0x180fe20000010800 */
[----:B------:R-:W-:Y:S01]  /*186a0*/  ISETP.GT.AND P6, PT, R183, 0x18, P4 ;  /* 0x00000018b700780c */ /* 0x000fe200027c4270 */
        /* <DEDUP_REMOVED lines=8> */
[-CC-:B------:R-:W-:Y:S01]  /*18730*/  FFMA.FTZ R171, R171, R2.reuse, -R0.reuse ;  /* 0x00000002abab7223 */ /* 0x180fe20000010800 */
[----:B------:R-:W-:Y:S01]  /*18740*/  ISETP.GT.AND P6, PT, R183, 0x20, P4 ;  /* 0x00000020b700780c */ /* 0x000fe200027c4270 */
[--C-:B------:R-:W-:Y:S01]  /*18750*/  FFMA.FTZ R173, R173, R2, -R0.reuse ;  /* 0x00000002adad7223 */ /* 0x100fe20000010800 */
[----:B------:R-:W-:Y:S01]  /*18760*/  FMNMX.FTZ R22, R163, R22, !PT ;  /* 0x00000016a3167209 */ /* 0x000fe20007810000 */
[-CC-:B------:R-:W-:Y:S01]  /*18770*/  FFMA.FTZ R175, R175, R2.reuse, -R0.reuse ;  /* 0x00000002afaf7223 */ /* 0x180fe20000010800 */
[----:B------:R-:W-:Y:S01]  /*18780*/  ISETP.LT.OR P6, PT, R189, 0x21, P6 ;  /* 0x00000021bd00780c */ /* 0x000fe200037c1670 */
[--C-:B------:R-:W-:Y:S01]  /*18790*/  FFMA.FTZ R176, R176, R2, -R0.reuse ;  /* 0x00000002b0b07223 */ /* 0x100fe20000010800 */
[----:B------:R-:W-:Y:S01]  /*187a0*/  FMNMX.FTZ R22, R164, R22, !PT ;  /* 0x00000016a4167209 */ /* 0x000fe20007810000 */
[-CC-:B------:R-:W-:Y:S01]  /*187b0*/  FFMA.FTZ R179, R179, R2.reuse, -R0.reuse ;  /* 0x00000002b3b37223 */ /* 0x180fe20000010800 */
[----:B------:R-:W-:Y:S01]  /*187c0*/  FSEL R165, R165, -INF , !P6 ;  /* 0xff800000a5a57808 */ /* 0x000fe20007000000 */
[----:B------:R-:W-:Y:S01]  /*187d0*/  MUFU.EX2 R198, R155 ;  /* 0x0000009b00c67308 */ /* 0x000fe20000000800 */
[----:B------:R-:W-:Y:S01]  /*187e0*/  ISETP.GT.AND P6, PT, R183, 0x28, P4 ;  /* 0x00000028b700780c */ /* 0x000fe200027c4270 */
[----:B------:R-:W-:Y:S01]  /*187f0*/  FFMA.FTZ R0, R180, R2, -R0 ;  /* 0x00000002b4007223 */ /* 0x000fe20000010800 */
[----:B------:R-:W-:-:S02]  /*18800*/  FMNMX.FTZ R22, R165, R22, !PT ;  /* 0x00000016a5167209 */ /* 0x000fc40007810000 */
[----:B------:R-:W-:Y:S02]  /*18810*/  ISETP.LT.OR P6, PT, R189, 0x29, P6 ;  /* 0x00000029bd00780c */ /* 0x000fe400037c1670 */
[----:B------:R-:W-:Y:S01]  /*18820*/  FMNMX.FTZ R22, R166, R22, !PT ;  /* 0x00000016a6167209 */ /* 0x000fe20007810000 */
[----:B------:R-:W-:Y:S01]  /*18830*/  MUFU.EX2 R157, R157 ;  /* 0x0000009d009d7308 */ /* 0x000fe20000000800 */
[----:B------:R-:W-:Y:S02]  /*18840*/  FSEL R168, R168, -INF , !P6 ;  /* 0xff800000a8a87808 */ /* 0x000fe40007000000 */
[----:B------:R-:W-:Y:S02]  /*18850*/  ISETP.GT.AND P6, PT, R183, 0x30, P4 ;  /* 0x00000030b700780c */ /* 0x000fe400027c4270 */
[----:B------:R-:W-:Y:S02]  /*18860*/  FMNMX.FTZ R22, R168, R22, !PT ;  /* 0x00000016a8167209 */ /* 0x000fe40007810000 */
[----:B------:R-:W-:Y:S01]  /*18870*/  ISETP.LT.OR P6, PT, R189, 0x31, P6 ;  /* 0x00000031bd00780c */ /* 0x000fe200037c1670 */
[----:B------:R-:W-:Y:S01]  /*18880*/  MUFU.EX2 R160, R160 ;  /* 0x000000a000a07308 */ /* 0x000fe20000000800 */
[----:B------:R-:W-:-:S02]  /*18890*/  FMNMX.FTZ R22, R170, R22, !PT ;  /* 0x00000016aa167209 */ /* 0x000fc40007810000 */
[----:B------:R-:W-:Y:S02]  /*188a0*/  FSEL R172, R172, -INF , !P6 ;  /* 0xff800000acac7808 */ /* 0x000fe40007000000 */
[C---:B------:R-:W-:Y:S02]  /*188b0*/  ISETP.GT.AND P6, PT, R183.reuse, 0x31, P4 ;  /* 0x00000031b700780c */ /* 0x040fe400027c4270 */
[----:B------:R-:W-:Y:S01]  /*188c0*/  ISETP.GT.AND P4, PT, R183, 0x39, P4 ;  /* 0x00000039b700780c */ /* 0x000fe20002784270 */
[----:B------:R-:W0:Y:S01]  /*188d0*/  MUFU.EX2 R186, R186 ;  /* 0x000000ba00ba7308 */ /* 0x000e220000000800 */
[----:B------:R-:W-:Y:S02]  /*188e0*/  ISETP.LT.OR P6, PT, R189, 0x32, P6 ;  /* 0x00000032bd00780c */ /* 0x000fe400037c1670 */
[----:B------:R-:W-:Y:S02]  /*188f0*/  FMNMX.FTZ R22, R172, R22, !PT ;  /* 0x00000016ac167209 */ /* 0x000fe40007810000 */
[----:B------:R-:W-:-:S02]  /*18900*/  FSEL R174, R174, -INF , !P6 ;  /* 0xff800000aeae7808 */ /* 0x000fc40007000000 */
[----:B------:R-:W-:Y:S01]  /*18910*/  ISETP.LT.OR P4, PT, R189, 0x3a, P4 ;  /* 0x0000003abd00780c */ /* 0x000fe20002781670 */
[----:B------:R-:W-:Y:S01]  /*18920*/  MUFU.EX2 R187, R187 ;  /* 0x000000bb00bb7308 */ /* 0x000fe20000000800 */
[----:B------:R-:W-:Y:S02]  /*18930*/  FMNMX.FTZ R22, R174, R22, !PT ;  /* 0x00000016ae167209 */ /* 0x000fe40007810000 */
[----:B------:R-:W-:Y:S02]  /*18940*/  FSEL R178, R178, -INF , !P4 ;  /* 0xff800000b2b27808 */ /* 0x000fe40006000000 */
[----:B------:R-:W-:-:S03]  /*18950*/  FMNMX.FTZ R22, R177, R22, !PT ;  /* 0x00000016b1167209 */ /* 0x000fc60007810000 */
[----:B------:R-:W1:Y:S01]  /*18960*/  MUFU.EX2 R188, R188 ;  /* 0x000000bc00bc7308 */ /* 0x000e620000000800 */
[----:B------:R-:W-:Y:S02]  /*18970*/  FMNMX.FTZ R159, R178, R22, !PT ;  /* 0x00000016b29f7209 */ /* 0x000fe40007810000 */
[----:B0-----:R-:W-:-:S03]  /*18980*/  F2FP.F16.F32.PACK_AB R192, R186, R160 ;  /* 0x000000a0bac0723e */ /* 0x001fc600000000ff */
[----:B------:R-:W0:Y:S02]  /*18990*/  SHFL.BFLY PT, R22, R159, 0x2, 0x1f ;  /* 0x0c401f009f167f89 */ /* 0x000e2400000e0000 */
[----:B------:R-:W-:Y:S08]  /*189a0*/  MUFU.EX2 R167, R167 ;  /* 0x000000a700a77308 */ /* 0x000ff00000000800 */
[----:B------:R-:W-:Y:S01]  /*189b0*/  MUFU.EX2 R169, R169 ;  /* 0x000000a900a97308 */ /* 0x000fe20000000800 */
[----:B-1----:R-:W-:-:S07]  /*189c0*/  F2FP.F16.F32.PACK_AB R194, R188, R187 ;  /* 0x000000bbbcc2723e */ /* 0x002fce00000000ff */
[----:B------:R-:W-:Y:S01]  /*189d0*/  MUFU.EX2 R171, R171 ;  /* 0x000000ab00ab7308 */ /* 0x000fe20000000800 */
[----:B0-----:R-:W-:-:S07]  /*189e0*/  FMNMX.FTZ R159, R159, R22, !PT ;  /* 0x000000169f9f7209 */ /* 0x001fce0007810000 */
[----:B------:R-:W0:Y:S01]  /*189f0*/  MUFU.EX2 R173, R173 ;  /* 0x000000ad00ad7308 */ /* 0x000e220000000800 */
[----:B------:R-:W1:Y:S07]  /*18a00*/  SHFL.BFLY PT, R22, R159, 0x1, 0x1f ;  /* 0x0c201f009f167f89 */ /* 0x000e6e00000e0000 */
[----:B------:R-:W-:Y:S08]  /*18a10*/  MUFU.EX2 R175, R175 ;  /* 0x000000af00af7308 */ /* 0x000ff00000000800 */
[----:B------:R-:W-:Y:S01]  /*18a20*/  MUFU.EX2 R176, R176 ;  /* 0x000000b000b07308 */ /* 0x000fe20000000800 */
[----:B0-----:R-:W-:-:S07]  /*18a30*/  F2FP.F16.F32.PACK_AB R190, R173, R171 ;  /* 0x000000abadbe723e */ /* 0x001fce00000000ff */
[----:B------:R-:W-:Y:S01]  /*18a40*/  MUFU.EX2 R179, R179 ;  /* 0x000000b300b37308 */ /* 0x000fe20000000800 */
[----:B-1----:R-:W-:-:S04]  /*18a50*/  FMNMX.FTZ R155, R159, R22, !PT ;  /* 0x000000169f9b7209 */ /* 0x002fc80007810000 */
[----:B------:R-:W-:-:S03]  /*18a60*/  FSETP.NEU.FTZ.AND P4, PT, R155, -INF , PT ;  /* 0xff8000009b00780b */ /* 0x000fc60003f9d000 */
[----:B------:R0:W1:Y:S02]  /*18a70*/  MUFU.EX2 R22, R0 ;  /* 0x0000000000167308 */ /* 0x0000640000000800 */
[----:B0-----:R-:W-:-:S05]  /*18a80*/  FMUL.FTZ R0, R155, R2 ;  /* 0x000000029b007220 */ /* 0x001fca0000410000 */
[----:B------:R-:W-:Y:S01]  /*18a90*/  FSEL R3, R0, RZ, P4 ;  /* 0x000000ff00037208 */ /* 0x000fe20002000000 */
[----:B------:R-:W-:Y:S01]  /*18aa0*/  FFMA.FTZ R0, R152, R227, R196 ;  /* 0x000000e398007223 */ /* 0x000fe200000100c4 */
[----:B------:R-:W-:-:S03]  /*18ab0*/  F2FP.F16.F32.PACK_AB R196, R184, R196 ;  /* 0x000000c4b8c4723e */ /* 0x000fc600000000ff */
[----:B------:R-:W-:Y:S01]  /*18ac0*/  FADD.FTZ R0, R184, R0 ;  /* 0x00000000b8007221 */ /* 0x000fe20000010000 */
[-CC-:B------:R-:W-:Y:S01]  /*18ad0*/  FFMA.FTZ R153, R153, R2.reuse, -R3.reuse ;  /* 0x0000000299997223 */ /* 0x180fe20000010803 */
[-CC-:B------:R-:W-:Y:S01]  /*18ae0*/  FFMA.FTZ R154, R154, R2.reuse, -R3.reuse ;  /* 0x000000029a9a7223 */ /* 0x180fe20000010803 */
[--C-:B------:R-:W-:Y:S01]  /*18af0*/  FFMA.FTZ R156, R156, R2, -R3.reuse ;  /* 0x000000029c9c7223 */ /* 0x100fe20000010803 */
[----:B------:R-:W-:Y:S01]  /*18b00*/  FADD.FTZ R0, R198, R0 ;  /* 0x00000000c6007221 */ /* 0x000fe20000010000 */
[----:B------:R-:W-:Y:S01]  /*18b10*/  F2FP.F16.F32.PACK_AB R198, R157, R198 ;  /* 0x000000c69dc6723e */ /* 0x000fe200000000ff */
[-CC-:B------:R-:W-:Y:S01]  /*18b20*/  FFMA.FTZ R185, R185, R2.reuse, -R3.reuse ;  /* 0x00000002b9b97223 */ /* 0x180fe20000010803 */
[----:B------:R-:W-:Y:S01]  /*18b30*/  MUFU.EX2 R153, R153 ;  /* 0x0000009900997308 */ /* 0x000fe20000000800 */
[----:B------:R-:W-:Y:S01]  /*18b40*/  FADD.FTZ R0, R157, R0 ;  /* 0x000000009d007221 */ /* 0x000fe20000010000 */
[----:B------:R-:W-:Y:S01]  /*18b50*/  FSEL R157, R155, RZ, P4 ;  /* 0x000000ff9b9d7208 */ /* 0x000fe20002000000 */
[-CC-:B------:R-:W-:Y:S01]  /*18b60*/  FFMA.FTZ R161, R161, R2.reuse, -R3.reuse ;  /* 0x00000002a1a17223 */ /* 0x180fe20000010803 */
[-CC-:B------:R-:W-:Y:S01]  /*18b70*/  FFMA.FTZ R162, R162, R2.reuse, -R3.reuse ;  /* 0x00000002a2a27223 */ /* 0x180fe20000010803 */
[----:B------:R-:W-:Y:S01]  /*18b80*/  FADD.FTZ R0, R160, R0 ;  /* 0x00000000a0007221 */ /* 0x000fe20000010000 */
[-CC-:B------:R-:W-:Y:S01]  /*18b90*/  FFMA.FTZ R163, R163, R2.reuse, -R3.reuse ;  /* 0x00000002a3a37223 */ /* 0x180fe20000010803 */
[----:B------:R-:W-:Y:S01]  /*18ba0*/  FADD.FTZ R157, -R157, R4 ;  /* 0x000000049d9d7221 */ /* 0x000fe20000010100 */
[----:B------:R-:W-:Y:S01]  /*18bb0*/  MUFU.EX2 R154, R154 ;  /* 0x0000009a009a7308 */ /* 0x000fe20000000800 */
[----:B------:R-:W-:Y:S01]  /*18bc0*/  FADD.FTZ R0, R186, R0 ;  /* 0x00000000ba007221 */ /* 0x000fe20000010000 */
[-CC-:B------:R-:W-:Y:S01]  /*18bd0*/  FFMA.FTZ R164, R164, R2.reuse, -R3.reuse ;  /* 0x00000002a4a47223 */ /* 0x180fe20000010803 */
[-C--:B------:R-:W-:Y:S01]  /*18be0*/  FMUL.FTZ R157, R157, R2.reuse ;  /* 0x000000029d9d7220 */ /* 0x080fe20000410000 */
[-CC-:B------:R-:W-:Y:S01]  /*18bf0*/  FFMA.FTZ R165, R165, R2.reuse, -R3.reuse ;  /* 0x00000002a5a57223 */ /* 0x180fe20000010803 */
[----:B------:R-:W-:Y:S01]  /*18c00*/  FADD.FTZ R4, R187, R0 ;  /* 0x00000000bb047221 */ /* 0x000fe20000010000 */
[-CC-:B------:R-:W-:Y:S01]  /*18c10*/  FFMA.FTZ R166, R166, R2.reuse, -R3.reuse ;  /* 0x00000002a6a67223 */ /* 0x180fe20000010803 */
[-CC-:B------:R-:W-:Y:S01]  /*18c20*/  FFMA.FTZ R168, R168, R2.reuse, -R3.reuse ;  /* 0x00000002a8a87223 */ /* 0x180fe20000010803 */
[----:B------:R-:W0:Y:S01]  /*18c30*/  MUFU.EX2 R0, R157 ;  /* 0x0000009d00007308 */ /* 0x000e220000000800 */
[-CC-:B------:R-:W-:Y:S01]  /*18c40*/  FFMA.FTZ R170, R170, R2.reuse, -R3.reuse ;  /* 0x00000002aaaa7223 */ /* 0x180fe20000010803 */
[-CC-:B------:R-:W-:Y:S01]  /*18c50*/  FFMA.FTZ R172, R172, R2.reuse, -R3.reuse ;  /* 0x00000002acac7223 */ /* 0x180fe20000010803 */
[----:B------:R-:W-:Y:S01]  /*18c60*/  FADD.FTZ R4, R188, R4 ;  /* 0x00000004bc047221 */ /* 0x000fe20000010000 */
[-CC-:B------:R-:W-:Y:S01]  /*18c70*/  FFMA.FTZ R174, R174, R2.reuse, -R3.reuse ;  /* 0x00000002aeae7223 */ /* 0x180fe20000010803 */
[-CC-:B------:R-:W-:Y:S01]  /*18c80*/  FFMA.FTZ R177, R177, R2.reuse, -R3.reuse ;  /* 0x00000002b1b17223 */ /* 0x180fe20000010803 */
[----:B------:R-:W-:Y:S01]  /*18c90*/  FFMA.FTZ R3, R178, R2, -R3 ;  /* 0x00000002b2037223 */ /* 0x000fe20000010803 */
[----:B------:R-:W-:Y:S01]  /*18ca0*/  FADD.FTZ R4, R167, R4 ;  /* 0x00000004a7047221 */ /* 0x000fe20000010000 */
[----:B------:R-:W3:Y:S01]  /*18cb0*/  MUFU.EX2 R156, R156 ;  /* 0x0000009c009c7308 */ /* 0x000ee20000000800 */
[C---:B--2---:R-:W-:Y:S01]  /*18cc0*/  ISETP.GT.AND P4, PT, R5.reuse, R181, PT ;  /* 0x000000b50500720c */ /* 0x044fe20003f84270 */
[----:B------:R-:W-:-:S02]  /*18cd0*/  VIADD R5, R5, 0xffffffff ;  /* 0xffffffff05057836 */ /* 0x000fc40000000000 */
[C---:B------:R-:W-:Y:S01]  /*18ce0*/  FADD.FTZ R4, R169.reuse, R4 ;  /* 0x00000004a9047221 */ /* 0x040fe20000010000 */
[----:B-1----:R-:W-:Y:S02]  /*18cf0*/  F2FP.F16.F32.PACK_AB R186, R22, R179 ;  /* 0x000000b316ba723e */ /* 0x002fe400000000ff */
[----:B------:R-:W-:Y:S01]  /*18d00*/  F2FP.F16.F32.PACK_AB R188, R169, R167 ;  /* 0x000000a7a9bc723e */ /* 0x000fe200000000ff */
[----:B------:R-:W-:Y:S01]  /*18d10*/  FADD.FTZ R4, R171, R4 ;  /* 0x00000004ab047221 */ /* 0x000fe20000010000 */
[----:B------:R-:W1:Y:S01]  /*18d20*/  MUFU.EX2 R185, R185 ;  /* 0x000000b900b97308 */ /* 0x000e620000000800 */
[----:B0-----:R-:W-:Y:S01]  /*18d30*/  FFMA.FTZ R226, R0, R226, R153 ;  /* 0x000000e200e27223 */ /* 0x001fe20000010099 */
[----:B------:R-:W-:Y:S01]  /*18d40*/  F2FP.F16.F32.PACK_AB R184, R176, R175 ;  /* 0x000000afb0b8723e */ /* 0x000fe200000000ff */
[----:B------:R-:W-:Y:S01]  /*18d50*/  FADD.FTZ R4, R173, R4 ;  /* 0x00000004ad047221 */ /* 0x000fe20000010000 */
[C---:B------:R-:W-:Y:S01]  /*18d60*/  F2FP.F16.F32.PACK_AB R197, R154.reuse, R153 ;  /* 0x000000999ac5723e */ /* 0x040fe200000000ff */
[----:B------:R-:W-:-:S02]  /*18d70*/  FADD.FTZ R226, R154, R226 ;  /* 0x000000e29ae27221 */ /* 0x000fc40000010000 */
[----:B------:R-:W-:Y:S01]  /*18d80*/  FADD.FTZ R4, R175, R4 ;  /* 0x00000004af047221 */ /* 0x000fe20000010000 */
[----:B------:R-:W0:Y:S01]  /*18d90*/  MUFU.EX2 R161, R161 ;  /* 0x000000a100a17308 */ /* 0x000e220000000800 */
[----:B---3--:R-:W-:Y:S02]  /*18da0*/  FADD.FTZ R226, R156, R226 ;  /* 0x000000e29ce27221 */ /* 0x008fe40000010000 */
[----:B------:R-:W-:-:S04]  /*18db0*/  FADD.FTZ R4, R176, R4 ;  /* 0x00000004b0047221 */ /* 0x000fc80000010000 */
[----:B------:R-:W-:Y:S01]  /*18dc0*/  FADD.FTZ R4, R179, R4 ;  /* 0x00000004b3047221 */ /* 0x000fe20000010000 */
[----:B------:R-:W2:Y:S01]  /*18dd0*/  MUFU.EX2 R162, R162 ;  /* 0x000000a200a27308 */ /* 0x000ea20000000800 */
[C---:B-1----:R-:W-:Y:S01]  /*18de0*/  FADD.FTZ R226, R185.reuse, R226 ;  /* 0x000000e2b9e27221 */ /* 0x042fe20000010000 */
[----:B------:R-:W-:Y:S01]  /*18df0*/  F2FP.F16.F32.PACK_AB R199, R185, R156 ;  /* 0x0000009cb9c7723e */ /* 0x000fe200000000ff */
[----:B------:R-:W-:Y:S01]  /*18e00*/  FADD.FTZ R227, R22, R4 ;  /* 0x0000000416e37221 */ /* 0x000fe20000010000 */
[----:B------:R-:W-:Y:S02]  /*18e10*/  IMAD.MOV.U32 R22, RZ, RZ, R232 ;  /* 0x000000ffff167224 */ /* 0x000fe400078e00e8 */
[----:B------:R-:W-:Y:S02]  /*18e20*/  IMAD.MOV.U32 R4, RZ, RZ, R155 ;  /* 0x000000ffff047224 */ /* 0x000fe400078e009b */
[----:B------:R-:W1:Y:S01]  /*18e30*/  MUFU.EX2 R163, R163 ;  /* 0x000000a300a37308 */ /* 0x000e620000000800 */
[----:B0-----:R-:W-:-:S07]  /*18e40*/  FADD.FTZ R226, R161, R226 ;  /* 0x000000e2a1e27221 */ /* 0x001fce0000010000 */
        /* <DEDUP_REMOVED lines=22> */
[----:B------:R-:W-:-:S03]  /*18fb0*/  F2FP.F16.F32.PACK_AB R185, R174, R172 ;  /* 0x000000acaeb9723e */ /* 0x000fc600000000ff */
[----:B--2---:R-:W-:-:S04]  /*18fc0*/  FADD.FTZ R226, R177, R226 ;  /* 0x000000e2b1e27221 */ /* 0x004fc80000010000 */
[C---:B-1----:R-:W-:Y:S01]  /*18fd0*/  FADD.FTZ R226, R3.reuse, R226 ;  /* 0x000000e203e27221 */ /* 0x042fe20000010000 */
[----:B------:R-:W-:Y:S01]  /*18fe0*/  F2FP.F16.F32.PACK_AB R187, R3, R177 ;  /* 0x000000b103bb723e */ /* 0x000fe200000000ff */
[----:B------:R-:W-:Y:S01]  /*18ff0*/  IMAD.MOV.U32 R3, RZ, RZ, R158 ;  /* 0x000000ffff037224 */ /* 0x000fe200078e009e */
[----:B------:R-:W-:Y:S06]  /*19000*/  @P4 BRA `(.L_x_1755) ;  /* 0xffffffd000504947 */ /* 0x000fec000383ffff */
[----:B------:R-:W-:Y:S05]  /*19010*/  BSYNC B1 ;  /* 0x0000000000017941 */ /* 0x000fea0003800000 */
.L_x_1736:
[----:B------:R-:W-:Y:S01]  /*19020*/  IMAD.MOV.U32 R4, RZ, RZ, R155 ;  /* 0x000000ffff047224 */ /* 0x000fe200078e009b */
[----:B------:R-:W-:Y:S01]  /*19030*/  MOV R218, R231 ;  /* 0x000000e700da7202 */ /* 0x000fe20000000f00 */
[----:B------:R-:W-:Y:S02]  /*19040*/  IMAD.MOV.U32 R3, RZ, RZ, R158 ;  /* 0x000000ffff037224 */ /* 0x000fe400078e009e */
[----:B------:R-:W-:-:S07]  /*19050*/  IMAD.MOV.U32 R22, RZ, RZ, R232 ;  /* 0x000000ffff167224 */ /* 0x000fce00078e00e8 */
.L_x_1735:
[----:B------:R-:W-:Y:S05]  /*19060*/  BSYNC B0 ;  /* 0x0000000000007941 */ /* 0x000fea0003800000 */
.L_x_1734:
[----:B------:R-:W2:Y:S01]  /*19070*/  LDL R154, [R1+0x14] ;  /* 0x00001400019a7983 */ /* 0x000ea20000100800 */
[----:B------:R-:W0:Y:S01]  /*19080*/  LDC R153, c[0x0][0x448] ;  /* 0x00011200ff997b82 */ /* 0x000e220000000800 */
[----:B------:R-:W-:-:S07]  /*19090*/  ULDC UR4, c[0x0][0x9dc] ;  /* 0x0002770000047ab9 */ /* 0x000fce0000000800 */
[----:B------:R-:W1:Y:S01]  /*190a0*/  LDC R157, c[0x0][0x9e4] ;  /* 0x00027900ff9d7b82 */ /* 0x000e620000000800 */
[----:B0-----:R-:W-:Y:S02]  /*190b0*/  ISETP.NE.AND P5, PT, R153, 0x1, PT ;  /* 0x000000019900780c */ /* 0x001fe40003fa5270 */
[----:B-1----:R-:W-:-:S11]  /*190c0*/  ISETP.GE.AND P6, PT, R157, 0x1, PT ;  /* 0x000000019d00780c */ /* 0x002fd60003fc6270 */
[----:B------:R-:W0:Y:S08]  /*190d0*/  @P5 LDC R155, c[0x0][0x44c] ;  /* 0x00011300ff9b5b82 */ /* 0x000e300000000800 */
[----:B------:R-:W1:Y:S01]  /*190e0*/  @P5 LDC R153, c[0x0][0x450] ;  /* 0x00011400ff995b82 */ /* 0x000e620000000800 */
[----:B--2---:R-:W-:-:S04]  /*190f0*/  VIADD R154, R154, 0x7f ;  /* 0x0000007f9a9a7836 */ /* 0x004fc80000000000 */
[----:B0-----:R-:W-:-:S05]  /*19100*/  @P5 IMAD.HI.U32 R155, R154, R155, RZ ;  /* 0x0000009b9a9b5227 */ /* 0x001fca00078e00ff */
[----:B-1----:R-:W-:Y:S02]  /*19110*/  @P5 SHF.R.U32.HI R154, RZ, R153, R155 ;  /* 0x00000099ff9a5219 */ /* 0x002fe4000001169b */
[----:B------:R-:W-:-:S05]  /*19120*/  IADD3 R153, R220, 0x1, -R219 ;  /* 0x00000001dc997810 */ /* 0x000fca0007ffe8db */
[----:B------:R-:W-:-:S04]  /*19130*/  IMAD.IADD R154, R153, 0x1, R154 ;  /* 0x00000001999a7824 */ /* 0x000fc800078e029a */
[----:B------:R-:W-:Y:S01]  /*19140*/  VIADD R153, R154, -UR4 ;  /* 0x800000049a997c36 */ /* 0x000fe20008000000 */
[----:B------:R-:W-:Y:S06]  /*19150*/  @!P6 BRA `(.L_x_1756) ;  /* 0x000000000048e947 */ /* 0x000fec0003800000 */
[----:B------:R-:W-:Y:S01]  /*19160*/  IMAD.MOV.U32 R156, RZ, RZ, R154 ;  /* 0x000000ffff9c7224 */ /* 0x000fe200078e009a */
[----:B------:R-:W-:Y:S04]  /*19170*/  BSSY B0, `(.L_x_1757) ;  /* 0x000000e000007945 */ /* 0x000fe80003800000 */
        /* <DEDUP_REMOVED lines=9> */
.L_x_1758:
[----:B------:R-:W-:-:S13]  /*19210*/  ISETP.NE.AND P2, PT, R157, 0x1, PT ;  /* 0x000000019d00780c */ /* 0x000fda0003f45270 */
[----:B------:R-:W0:Y:S02]  /*19220*/  @P2 LDC.64 R154, c[0x0][0x9e8] ;  /* 0x00027a00ff9a2b82 */ /* 0x000e240000000a00 */
[----:B0-----:R-:W-:-:S05]  /*19230*/  @P2 IMAD.HI.U32 R154, R156, R154, RZ ;  /* 0x0000009a9c9a2227 */ /* 0x001fca00078e00ff */
[----:B------:R-:W-:-:S07]  /*19240*/  @P2 SHF.R.U32.HI R156, RZ, R155, R154 ;  /* 0x0000009bff9c2219 */ /* 0x000fce000001169a */
.L_x_1759:
[----:B------:R-:W-:Y:S05]  /*19250*/  BSYNC B0 ;  /* 0x0000000000007941 */ /* 0x000fea0003800000 */
.L_x_1757:
[----:B------:R-:W-:-:S05]  /*19260*/  IMAD R156, R156, R157, RZ ;  /* 0x0000009d9c9c7224 */ /* 0x000fca00078e02ff */
[----:B------:R-:W-:-:S07]  /*19270*/  VIMNMX R153, R153, R156, !PT ;  /* 0x0000009c99997248 */ /* 0x000fce0007fe0100 */
.L_x_1756:
[----:B------:R-:W2:Y:S01]  /*19280*/  LDL R155, [R1+0x38] ;  /* 0x00003800019b7983 */ /* 0x000ea20000100800 */
[----:B------:R-:W-:Y:S01]  /*19290*/  VIADD R153, R153, 0x3f ;  /* 0x0000003f99997836 */ /* 0x000fe20000000000 */
[----:B------:R-:W-:Y:S04]  /*192a0*/  BSSY B0, `(.L_x_1760) ;  /* 0x000024f000007945 */ /* 0x000fe80003800000 */
[----:B------:R-:W-:-:S04]  /*192b0*/  SHF.R.S32.HI R154, RZ, 0x1f, R153 ;  /* 0x0000001fff9a7819 */ /* 0x000fc80000011499 */
[----:B------:R-:W-:-:S04]  /*192c0*/  LEA.HI R154, R154, R153, RZ, 0x6 ;  /* 0x000000999a9a7211 */ /* 0x000fc800078f30ff */
[----:B------:R-:W-:-:S04]  /*192d0*/  SHF.R.S32.HI R154, RZ, 0x6, R154 ;  /* 0x00000006ff9a7819 */ /* 0x000fc8000001149a */
[----:B--2---:R-:W-:-:S04]  /*192e0*/  VIMNMX R155, R155, R154, !PT ;  /* 0x0000009a9b9b7248 */ /* 0x004fc80007fe0100 */
[----:B------:R-:W-:Y:S01]  /*192f0*/  ISETP.GE.AND P2, PT, R5, R155, PT ;  /* 0x0000009b0500720c */ /* 0x000fe20003f46270 */
[----:B------:R0:W-:-:S12]  /*19300*/  STL [R1+0x18], R155 ;  /* 0x0000189b01007387 */ /* 0x0001d80000100800 */
[----:B0-----:R-:W-:Y:S05]  /*19310*/  @!P2 BRA `(.L_x_1761) ;  /* 0x00000024001ca947 */ /* 0x001fea0003800000 */
[----:B------:R-:W-:Y:S01]  /*19320*/  BSSY B1, `(.L_x_1762) ;  /* 0x0000245000017945 */ /* 0x000fe20003800000 */
[----:B------:R-:W-:Y:S01]  /*19330*/  IMAD.MOV.U32 R232, RZ, RZ, R5 ;  /* 0x000000ffffe87224 */ /* 0x000fe200078e0005 */
[----:B------:R-:W-:Y:S01]  /*19340*/  MOV R228, R3 ;  /* 0x0000000300e47202 */ /* 0x000fe20000000f00 */
[----:B------:R-:W-:Y:S02]  /*19350*/  IMAD.MOV.U32 R229, RZ, RZ, R4 ;  /* 0x000000ffffe57224 */ /* 0x000fe400078e0004 */
[----:B------:R-:W-:Y:S02]  /*19360*/  IMAD.MOV.U32 R231, RZ, RZ, R218 ;  /* 0x000000ffffe77224 */ /* 0x000fe400078e00da */
[----:B------:R-:W-:-:S07]  /*19370*/  IMAD.MOV.U32 R5, RZ, RZ, R22 ;  /* 0x000000ffff057224 */ /* 0x000fce00078e0016 */
.L_x_1773:
[----:B------:R-:W-:-:S05]  /*19380*/  VIADD R22, R5, 0x1 ;  /* 0x0000000105167836 */ /* 0x000fca0000000000 */
[----:B------:R-:W-:-:S04]  /*19390*/  ISETP.NE.AND P2, PT, R22, 0x2, PT ;  /* 0x000000021600780c */ /* 0x000fc80003f45270 */
[----:B------:R-:W-:Y:S02]  /*193a0*/  SEL R218, RZ, 0x1, P2 ;  /* 0x00000001ffda7807 */ /* 0x000fe40001000000 */
[----:B------:R-:W-:Y:S02]  /*193b0*/  SEL R22, R22, RZ, P2 ;  /* 0x000000ff16167207 */ /* 0x000fe40001000000 */
[----:B------:R-:W-:Y:S01]  /*193c0*/  LOP3.LUT R218, R231, R218, RZ, 0x3c, !PT ;  /* 0x000000dae7da7212 */ /* 0x000fe200078e3cff */
[----:B------:R-:W-:Y:S06]  /*193d0*/  @!P0 BRA `(.L_x_1763) ;  /* 0x0000000000048947 */ /* 0x000fec0003800000 */
[----:B------:R-:W-:Y:S01]  /*193e0*/  BPT.TRAP 0x1 ;  /* 0x000000040000795c */ /* 0x000fe20000300000 */
.L_x_1763:
[----:B------:R-:W-:Y:S01]  /*193f0*/  IMAD R2, R22, 0x8, R16 ;  /* 0x0000000816027824 */ /* 0x000fe200078e0210 */
[----:B------:R-:W-:-:S04]  /*19400*/  SHF.L.U32 R3, R218, 0x1f, RZ ;  /* 0x0000001fda037819 */ /* 0x000fc800000006ff */
[----:B------:R0:W1:Y:S01]  /*19410*/  SYNCS.PHASECHK.TRANS64.TRYWAIT P2, [R2+URZ+0x30830], R3 ;  /* 0x03083003020075a7 */ /* 0x000062000804017f */
[----:B------:R-:W-:Y:S05]  /*19420*/  @!P0 BRA `(.L_x_1764) ;  /* 0x0000000000048947 */ /* 0x000fea0003800000 */
[----:B------:R-:W-:Y:S01]  /*19430*/  BPT.TRAP 0x1 ;  /* 0x000000040000795c */ /* 0x000fe20000300000 */
.L_x_1764:
[----:B------:R-:W-:Y:S01]  /*19440*/  IMAD R4, R22, 0x800, R237 ;  /* 0x0000080016047824 */ /* 0x000fe200078e02ed */
[----:B------:R-:W-:Y:S03]  /*19450*/  BSSY B2, `(.L_x_1765) ;  /* 0x0000006000027945 */ /* 0x000fe60003800000 */
[C---:B------:R-:W-:Y:S01]  /*19460*/  VIADD R153, R4.reuse, 0x4 ;  /* 0x0000000404997836 */ /* 0x040fe20000000000 */
[----:B------:R-:W-:Y:S01]  /*19470*/  IADD3 R154, R4, 0x2, RZ ;  /* 0x00000002049a7810 */ /* 0x000fe20007ffe0ff */
[----:B-1----:R-:W-:Y:S06]  /*19480*/  @P2 BRA `(.L_x_1766) ;  /* 0x0000000000082947 */ /* 0x002fec0003800000 */
[----:B------:R-:W1:Y:S02]  /*19490*/  SYNCS.PHASECHK.TRANS64.TRYWAIT P2, [R2+URZ+0x30830], R3 ;  /* 0x03083003020075a7 */ /* 0x000e64000804017f */
[----:B-1----:R-:W-:Y:S05]  /*194a0*/  @!P2 BRA `(.L_x_1767) ;  /* 0x00000164007ca947 */ /* 0x002fea0003800000 */
.L_x_1766:
[----:B------:R-:W-:Y:S05]  /*194b0*/  BSYNC B2 ;  /* 0x0000000000027941 */ /* 0x000fea0003800000 */
.L_x_1765:
[----:B------:R-:W-:Y:S01]  /*194c0*/  R2UR UR4, R154 ;  /* 0x000000009a0472ca */ /* 0x000fe200000e0000 */
[----:B------:R-:W-:Y:S02]  /*194d0*/  IMAD.MOV.U32 R154, RZ, RZ, R153 ;  /* 0x000000ffff9a7224 */ /* 0x000fe400078e0099 */
[-C--:B------:R-:W-:Y:S01]  /*194e0*/  FMUL.FTZ R24, R24, R152.reuse ;  /* 0x0000009818187220 */ /* 0x080fe20000410000 */
[----:B01----:R-:W-:Y:S02]  /*194f0*/  IMAD.MOV.U32 R2, RZ, RZ, R4 ;  /* 0x000000ffff027224 */ /* 0x003fe400078e0004 */
[-C--:B------:R-:W-:Y:S01]  /*19500*/  FMUL.FTZ R25, R25, R152.reuse ;  /* 0x0000009819197220 */ /* 0x080fe20000410000 */
[----:B------:R-:W-:Y:S01]  /*19510*/  IMAD.MOV.U32 R3, RZ, RZ, 0x40000040 ;  /* 0x40000040ff037424 */ /* 0x000fe200078e00ff */
[----:B------:R-:W-:Y:S01]  /*19520*/  R2UR UR8, R154 ;  /* 0x000000009a0872ca */ /* 0x000fe200000e0000 */
[----:B------:R-:W-:Y:S01]  /*19530*/  IMAD.MOV.U32 R155, RZ, RZ, 0x40000040 ;  /* 0x40000040ff9b7424 */ /* 0x000fe200078e00ff */
[C---:B------:R-:W-:Y:S01]  /*19540*/  IADD3 R154, R4.reuse, 0x200, RZ ;  /* 0x00000200049a7810 */ /* 0x040fe20007ffe0ff */
[----:B------:R-:W-:Y:S01]  /*19550*/  VIADD R158, R4, 0x204 ;  /* 0x00000204049e7836 */ /* 0x000fe20000000000 */
[----:B------:R-:W-:Y:S01]  /*19560*/  R2UR UR6, R2 ;  /* 0x00000000020672ca */ /* 0x000fe200000e0000 */
[----:B------:R-:W-:Y:S01]  /*19570*/  VIADD R2, R4, 0x6 ;  /* 0x0000000604027836 */ /* 0x000fe20000000000 */
[----:B------:R-:W-:Y:S01]  /*19580*/  R2UR UR14, R154 ;  /* 0x000000009a0e72ca */ /* 0x000fe200000e0000 */
[C---:B------:R-:W-:Y:S01]  /*19590*/  VIADD R154, R4.reuse, 0x206 ;  /* 0x00000206049a7836 */ /* 0x040fe20000000000 */
[----:B------:R-:W-:Y:S01]  /*195a0*/  R2UR UR11, R3 ;  /* 0x00000000030b72ca */ /* 0x000fe200000e0000 */
[----:B------:R-:W-:Y:S01]  /*195b0*/  VIADD R156, R4, 0x202 ;  /* 0x00000202049c7836 */ /* 0x000fe20000000000 */
[----:B------:R-:W-:Y:S01]  /*195c0*/  R2UR UR10, R2 ;  /* 0x00000000020a72ca */ /* 0x000fe200000e0000 */
[----:B------:R-:W-:Y:S01]  /*195d0*/  IMAD.MOV.U32 R157, RZ, RZ, 0x40000040 ;  /* 0x40000040ff9d7424 */ /* 0x000fe200078e00ff */
[----:B------:R-:W-:Y:S01]  /*195e0*/  R2UR UR5, R155 ;  /* 0x000000009b0572ca */ /* 0x000fe200000e0000 */
[----:B------:R-:W-:Y:S01]  /*195f0*/  IMAD.MOV.U32 R159, RZ, RZ, 0x40000040 ;  /* 0x40000040ff9f7424 */ /* 0x000fe200078e00ff */
[----:B------:R-:W-:Y:S01]  /*19600*/  R2UR UR22, R158 ;  /* 0x000000009e1672ca */ /* 0x000fe200000e0000 */
[----:B------:R-:W-:Y:S01]  /*19610*/  VIADD R158, R4, 0x400 ;  /* 0x00000400049e7836 */ /* 0x000fe20000000000 */
[----:B------:R-:W-:Y:S01]  /*19620*/  R2UR UR26, R154 ;  /* 0x000000009a1a72ca */ /* 0x000fe200000e0000 */
[----:B------:R-:W-:Y:S01]  /*19630*/  VIADD R154, R4, 0x404 ;  /* 0x00000404049a7836 */ /* 0x000fe20000000000 */
[----:B------:R-:W-:Y:S01]  /*19640*/  R2UR UR18, R156 ;  /* 0x000000009c1272ca */ /* 0x000fe200000e0000 */
[-C--:B------:R-:W-:Y:S01]  /*19650*/  FMUL.FTZ R28, R28, R152.reuse ;  /* 0x000000981c1c7220 */ /* 0x080fe20000410000 */
[----:B------:R-:W-:Y:S01]  /*19660*/  R2UR UR30, R158 ;  /* 0x000000009e1e72ca */ /* 0x000fe200000e0000 */
[----:B------:R-:W-:Y:S01]  /*19670*/  VIADD R158, R4, 0x406 ;  /* 0x00000406049e7836 */ /* 0x000fe20000000000 */
[----:B------:R-:W-:Y:S01]  /*19680*/  R2UR UR38, R154 ;  /* 0x000000009a2672ca */ /* 0x000fe200000e0000 */
[C---:B------:R-:W-:Y:S01]  /*19690*/  VIADD R154, R4.reuse, 0x600 ;  /* 0x00000600049a7836 */ /* 0x040fe20000000000 */
[----:B------:R-:W-:Y:S01]  /*196a0*/  IADD3 R156, R4, 0x402, RZ ;  /* 0x00000402049c7810 */ /* 0x000fe20007ffe0ff */
[-C--:B------:R-:W-:Y:S01]  /*196b0*/  FMUL.FTZ R29, R29, R152.reuse ;  /* 0x000000981d1d7220 */ /* 0x080fe20000410000 */
[----:B------:R-:W-:Y:S01]  /*196c0*/  R2UR UR7, R3 ;  /* 0x00000000030772ca */ /* 0x000fe200000e0000 */
[-C--:B------:R-:W-:Y:S01]  /*196d0*/  FMUL.FTZ R32, R32, R152.reuse ;  /* 0x0000009820207220 */ /* 0x080fe20000410000 */
[----:B------:R-:W-:Y:S01]  /*196e0*/  MOV R3, UR11 ;  /* 0x0000000b00037c02 */ /* 0x000fe20008000f00 */
[----:B------:R-:W-:Y:S01]  /*196f0*/  UMOV UR11, UR5 ;  /* 0x00000005000b7c82 */ /* 0x000fe20008000000 */
[----:B------:R-:W-:Y:S01]  /*19700*/  MOV R2, UR10 ;  /* 0x0000000a00027c02 */ /* 0x000fe20008000f00 */
[----:B------:R-:W-:Y:S01]  /*19710*/  UMOV UR10, UR4 ;  /* 0x00000004000a7c82 */ /* 0x000fe20008000000 */
[----:B------:R-:W-:Y:S01]  /*19720*/  R2UR UR34, R156 ;  /* 0x000000009c2272ca */ /* 0x000fe200000e0000 */
[----:B------:R-:W-:Y:S01]  /*19730*/  VIADD R156, R4, 0x604 ;  /* 0x00000604049c7836 */ /* 0x000fe20000000000 */
[----:B------:R-:W-:Y:S01]  /*19740*/  R2UR UR42, R158 ;  /* 0x000000009e2a72ca */ /* 0x000fe200000e0000 */
[----:B------:R-:W-:Y:S01]  /*19750*/  VIADD R158, R4, 0x602 ;  /* 0x00000602049e7836 */ /* 0x000fe20000000000 */
[----:B------:R-:W-:Y:S01]  /*19760*/  R2UR UR46, R154 ;  /* 0x000000009a2e72ca */ /* 0x000fe200000e0000 */
[----:B------:R-:W-:Y:S01]  /*19770*/  VIADD R154, R4, 0x606 ;  /* 0x00000606049a7836 */ /* 0x000fe20000000000 */
        /* <DEDUP_REMOVED lines=225> */
.L_x_1768:
[----:B------:R-:W-:Y:S02]  /*1a590*/  SHF.L.U32 R0, R231, 0x1f, RZ ;  /* 0x0000001fe7007819 */ /* 0x000fe400000006ff */
[----:B------:R-:W-:-:S04]  /*1a5a0*/  LEA R231, R5, R16, 0x3 ;  /* 0x0000001005e77211 */ /* 0x000fc800078e18ff */
[----:B------:R0:W1:Y:S01]  /*1a5b0*/  SYNCS.PHASECHK.TRANS64.TRYWAIT P2, [R231+URZ+0x30850], R0 ;  /* 0x03085000e70075a7 */ /* 0x000062000804017f */
[----:B------:R-:W-:Y:S05]  /*1a5c0*/  @!P0 BRA `(.L_x_1769) ;  /* 0x0000000000048947 */ /* 0x000fea0003800000 */
[----:B------:R-:W-:Y:S01]  /*1a5d0*/  BPT.TRAP 0x1 ;  /* 0x000000040000795c */ /* 0x000fe20000300000 */
.L_x_1769:
[----:B------:R-:W-:Y:S04]  /*1a5e0*/  BSSY B2, `(.L_x_1770) ;  /* 0x0000004000027945 */ /* 0x000fe80003800000 */
[----:B-1----:R-:W-:Y:S05]  /*1a5f0*/  @P2 BRA `(.L_x_1771) ;  /* 0x0000000000082947 */ /* 0x002fea0003800000 */
[----:B------:R-:W1:Y:S02]  /*1a600*/  SYNCS.PHASECHK.TRANS64.TRYWAIT P2, [R231+URZ+0x30850], R0 ;  /* 0x03085000e70075a7 */ /* 0x000e64000804017f */
[----:B-1----:R-:W-:Y:S05]  /*1a610*/  @!P2 BRA `(.L_x_1772) ;  /* 0x000001540034a947 */ /* 0x002fea0003800000 */
.L_x_1771:
[----:B------:R-:W-:Y:S05]  /*1a620*/  BSYNC B2 ;  /* 0x0000000000027941 */ /* 0x000fea0003800000 */
.L_x_1770:
[----:B01----:R-:W-:Y:S01]  /*1a630*/  VIADD R0, R16, 0x400 ;  /* 0x0000040010007836 */ /* 0x003fe20000000000 */
[----:B------:R-:W-:Y:S01]  /*1a640*/  WARPGROUP.ARRIVE ;  /* 0x00000000000079c5 */ /* 0x000fe20000000000 */
[----:B------:R-:W-:Y:S01]  /*1a650*/  IMAD.MOV.U32 R3, RZ, RZ, 0x40000040 ;  /* 0x40000040ff037424 */ /* 0x000fe200078e00ff */
[----:B------:R-:W-:Y:S02]  /*1a660*/  ULDC UR4, c[0x0][0x9d8] ;  /* 0x0002760000047ab9 */ /* 0x000fe40000000800 */
[----:B------:R-:W-:Y:S02]  /*1a670*/  SHF.R.U32.HI R0, RZ, 0x4, R0 ;  /* 0x00000004ff007819 */ /* 0x000fe40000011600 */
[----:B------:R-:W-:Y:S01]  /*1a680*/  R2UR UR7, R3 ;  /* 0x00000000030772ca */ /* 0x000fe200000e0000 */
[----:B------:R-:W-:Y:S01]  /*1a690*/  IMAD.MOV.U32 R3, RZ, RZ, 0x40000040 ;  /* 0x40000040ff037424 */ /* 0x000fe200078e00ff */
[----:B------:R-:W-:-:S04]  /*1a6a0*/  LOP3.LUT R0, R0, 0x3fff, RZ, 0xc0, !PT ;  /* 0x00003fff00007812 */ /* 0x000fc800078ec0ff */
[----:B------:R-:W-:-:S05]  /*1a6b0*/  LOP3.LUT R0, R0, 0x2000000, RZ, 0xfc, !PT ;  /* 0x0200000000007812 */ /* 0x000fca00078efcff */
[----:B------:R-:W-:Y:S02]  /*1a6c0*/  IMAD R2, R5, 0x800, R0 ;  /* 0x0000080005027824 */ /* 0x000fe400078e0200 */
[----:B------:R-:W-:Y:S02]  /*1a6d0*/  IMAD.MOV.U32 R5, RZ, RZ, 0x40000040 ;  /* 0x40000040ff057424 */ /* 0x000fe400078e00ff */
[C---:B------:R-:W-:Y:S01]  /*1a6e0*/  VIADD R4, R2.reuse, 0x80 ;  /* 0x0000008002047836 */ /* 0x040fe20000000000 */
[----:B------:R-:W-:-:S13]  /*1a6f0*/  R2UR UR6, R2 ;  /* 0x00000000020672ca */ /* 0x000fda00000e0000 */
[----:B------:R-:W-:Y:S01]  /*1a700*/  HGMMA.64x256x16.F32 R24, R196, gdesc[UR4].tnspB, R24, gsb0 ;  /* 0x43e00004c4187df0 */ /* 0x000fe20008000818 */
[----:B------:R-:W-:Y:S01]  /*1a710*/  R2UR UR6, R4 ;  /* 0x00000000040672ca */ /* 0x000fe200000e0000 */
[C---:B------:R-:W-:Y:S01]  /*1a720*/  VIADD R4, R2.reuse, 0x100 ;  /* 0x0000010002047836 */ /* 0x040fe20000000000 */
[----:B------:R-:W-:Y:S01]  /*1a730*/  R2UR UR7, R5 ;  /* 0x00000000050772ca */ /* 0x000fe200000e0000 */
[----:B------:R-:W-:Y:S01]  /*1a740*/  VIADD R2, R2, 0x180 ;  /* 0x0000018002027836 */ /* 0x000fe20000000000 */
[----:B------:R-:W-:Y:S01]  /*1a750*/  MOV R5, 0x40000040 ;  /* 0x4000004000057802 */ /* 0x000fe20000000f00 */
[----:B------:R-:W-:Y:S02]  /*1a760*/  WARPGROUP.DEPBAR.LE gsb0, 0x0 ;  /* 0x00008000000079c5 */ /* 0x000fe40000010000 */
[----:B------:R-:W-:-:S15]  /*1a770*/  WARPGROUP.ARRIVE ;  /* 0x00000000000079c5 */ /* 0x000fde0000000000 */
[----:B------:R-:W-:-:S05]  /*1a780*/  NOP ;  /* 0x0000000000007918 */ /* 0x000fca0000000000 */
        /* <DEDUP_REMOVED lines=9> */
[----:B------:R-:W-:Y:S01]  /*1a820*/  FMUL.FTZ R0, R152, UR4 ;  /* 0x0000000498007c20 */ /* 0x000fe20008410000 */
[----:B------:R-:W-:Y:S01]  /*1a830*/  FMUL.FTZ R4, R153, UR4 ;  /* 0x0000000499047c20 */ /* 0x000fe20008410000 */
[----:B------:R-:W-:Y:S01]  /*1a840*/  FMUL.FTZ R153, R155, UR4 ;  /* 0x000000049b997c20 */ /* 0x000fe20008410000 */
[----:B------:R-:W-:-:S03]  /*1a850*/  FMUL.FTZ R155, R156, UR4 ;  /* 0x000000049c9b7c20 */ /* 0x000fc60008410000 */
[----:B------:R-:W0:Y:S01]  /*1a860*/  MUFU.TANH R0, R0 ;  /* 0x0000000000007308 */ /* 0x000e220000002400 */
[----:B------:R-:W-:Y:S01]  /*1a870*/  FMUL.FTZ R157, R157, UR4 ;  /* 0x000000049d9d7c20 */ /* 0x000fe20008410000 */
[----:B------:R-:W-:Y:S01]  /*1a880*/  FMUL.FTZ R5, R154, UR4 ;  /* 0x000000049a057c20 */ /* 0x000fe20008410000 */
[----:B------:R-:W-:-:S05]  /*1a890*/  FMUL.FTZ R154, R158, UR4 ;  /* 0x000000049e9a7c20 */ /* 0x000fca0008410000 */
[----:B------:R-:W1:Y:S01]  /*1a8a0*/  MUFU.TANH R4, R4 ;  /* 0x0000000400047308 */ /* 0x000e620000002400 */
[----:B------:R-:W-:Y:S01]  /*1a8b0*/  FMUL.FTZ R158, R160, UR4 ;  /* 0x00000004a09e7c20 */ /* 0x000fe20008410000 */
[----:B------:R-:W-:-:S06]  /*1a8c0*/  FMUL.FTZ R156, R159, UR4 ;  /* 0x000000049f9c7c20 */ /* 0x000fcc0008410000 */
[----:B------:R-:W2:Y:S01]  /*1a8d0*/  MUFU.TANH R155, R155 ;  /* 0x0000009b009b7308 */ /* 0x000ea20000002400 */
[----:B------:R-:W-:Y:S01]  /*1a8e0*/  FMUL.FTZ R159, R161, UR4 ;  /* 0x00000004a19f7c20 */ /* 0x000fe20008410000 */
[----:B0-----:R-:W-:-:S06]  /*1a8f0*/  FMNMX.FTZ R2, R0, R228, !PT ;  /* 0x000000e400027209 */ /* 0x001fcc0007810000 */
[----:B------:R-:W0:Y:S01]  /*1a900*/  MUFU.TANH R157, R157 ;  /* 0x0000009d009d7308 */ /* 0x000e220000002400 */
[----:B------:R-:W-:Y:S01]  /*1a910*/  FMUL.FTZ R160, R164, UR4 ;  /* 0x00000004a4a07c20 */ /* 0x000fe20008410000 */
[----:B-1----:R-:W-:-:S06]  /*1a920*/  FMNMX.FTZ R2, R4, R2, !PT ;  /* 0x0000000204027209 */ /* 0x002fcc0007810000 */
[----:B------:R-:W1:Y:S01]  /*1a930*/  MUFU.TANH R158, R158 ;  /* 0x0000009e009e7308 */ /* 0x000e620000002400 */
[----:B------:R-:W-:Y:S01]  /*1a940*/  FMUL.FTZ R161, R165, UR4 ;  /* 0x00000004a5a17c20 */ /* 0x000fe20008410000 */
[----:B--2---:R-:W-:-:S06]  /*1a950*/  FMNMX.FTZ R2, R155, R2, !PT ;  /* 0x000000029b027209 */ /* 0x004fcc0007810000 */
        /* <DEDUP_REMOVED lines=10> */
[----:B------:R-:W-:Y:S02]  /*1aa00*/  WARPGROUP.DEPBAR.LE gsb0, 0x0 ;  /* 0x00008000000079c5 */ /* 0x000fe40000010000 */
[----:B------:R-:W-:-:S06]  /*1aa10*/  WARPGROUP.ARRIVE ;  /* 0x00000000000079c5 */ /* 0x000fcc0000000000 */
[----:B------:R-:W-:Y:S01]  /*1aa20*/  HGMMA.64x256x16.F32 R24, R184, gdesc[UR4].tnspB, R24, gsb0 ;  /* 0x43e00004b8187df0 */ /* 0x000fe20008000818 */
[----:B------:R-:W3:Y:S01]  /*1aa30*/  MUFU.TANH R165, R165 ;  /* 0x000000a500a57308 */ /* 0x000ee20000002400 */
[----:B------:R-:W-:Y:S01]  /*1aa40*/  FMUL.FTZ R169, R173, UR4 ;  /* 0x00000004ada97c20 */ /* 0x000fe20008410000 */
[----:B0-----:R-:W-:Y:S01]  /*1aa50*/  FMNMX.FTZ R2, R160, R2, !PT ;  /* 0x00000002a0027209 */ /* 0x001fe20007810000 */
[----:B------:R-:W-:-:S05]  /*1aa60*/  FMUL.FTZ R172, R176, UR4 ;  /* 0x00000004b0ac7c20 */ /* 0x000fca0008410000 */
[----:B------:R-:W0:Y:S01]  /*1aa70*/  MUFU.TANH R168, R168 ;  /* 0x000000a800a87308 */ /* 0x000e220000002400 */
[----:B-1----:R-:W-:Y:S01]  /*1aa80*/  FMNMX.FTZ R2, R161, R2, !PT ;  /* 0x00000002a1027209 */ /* 0x002fe20007810000 */
[----:B------:R-:W-:-:S06]  /*1aa90*/  FMUL.FTZ R176, R177, UR4 ;  /* 0x00000004b1b07c20 */ /* 0x000fcc0008410000 */
[----:B------:R-:W1:Y:S01]  /*1aaa0*/  MUFU.TANH R169, R169 ;  /* 0x000000a900a97308 */ /* 0x000e620000002400 */
[----:B--2---:R-:W-:Y:S01]  /*1aab0*/  FMNMX.FTZ R2, R164, R2, !PT ;  /* 0x00000002a4027209 */ /* 0x004fe20007810000 */
[----:B------:R-:W-:-:S06]  /*1aac0*/  FMUL.FTZ R173, R180, UR4 ;  /* 0x00000004b4ad7c20 */ /* 0x000fcc0008410000 */
[----:B------:R-:W2:Y:S01]  /*1aad0*/  MUFU.TANH R172, R172 ;  /* 0x000000ac00ac7308 */ /* 0x000ea20000002400 */
[----:B---3--:R-:W-:Y:S01]  /*1aae0*/  FMNMX.FTZ R2, R165, R2, !PT ;  /* 0x00000002a5027209 */ /* 0x008fe20007810000 */
[----:B------:R-:W-:-:S06]  /*1aaf0*/  FMUL.FTZ R177, R181, UR4 ;  /* 0x00000004b5b17c20 */ /* 0x000fcc0008410000 */
[----:B------:R-:W3:Y:S01]  /*1ab00*/  MUFU.TANH R176, R176 ;  /* 0x000000b000b07308 */ /* 0x000ee20000002400 */
[----:B0-----:R-:W-:-:S07]  /*1ab10*/  FMNMX.FTZ R2, R168, R2, !PT ;  /* 0x00000002a8027209 */ /* 0x001fce0007810000 */
[----:B------:R-:W0:Y:S01]  /*1ab20*/  MUFU.TANH R173, R173 ;  /* 0x000000ad00ad7308 */ /* 0x000e220000002400 */
[----:B-1----:R-:W-:-:S07]  /*1ab30*/  FMNMX.FTZ R2, R169, R2, !PT ;  /* 0x00000002a9027209 */ /* 0x002fce0007810000 */
[----:B------:R-:W1:Y:S01]  /*1ab40*/  MUFU.TANH R177, R177 ;  /* 0x000000b100b17308 */ /* 0x000e620000002400 */
[----:B--2---:R-:W-:-:S04]  /*1ab50*/  FMNMX.FTZ R2, R172, R2, !PT ;  /* 0x00000002ac027209 */ /* 0x004fc80007810000 */
[----:B---3--:R-:W-:-:S04]  /*1ab60*/  FMNMX.FTZ R2, R176, R2, !PT ;  /* 0x00000002b0027209 */ /* 0x008fc80007810000 */
[----:B0-----:R-:W-:-:S04]  /*1ab70*/  FMNMX.FTZ R2, R173, R2, !PT ;  /* 0x00000002ad027209 */ /* 0x001fc80007810000 */
[----:B-1----:R-:W-:-:S05]  /*1ab80*/  FMNMX.FTZ R2, R177, R2, !PT ;  /* 0x00000002b1027209 */ /* 0x002fca0007810000 */
[----:B------:R-:W0:Y:S01]  /*1ab90*/  SHFL.BFLY PT, R3, R2, 0x2, 0x1f ;  /* 0x0c401f0002037f89 */ /* 0x000e2200000e0000 */
[----:B------:R-:W1:Y:S01]  /*1aba0*/  MUFU.TANH R5, R5 ;  /* 0x0000000500057308 */ /* 0x000e620000002400 */
[----:B------:R-:W-:-:S07]  /*1abb0*/  FMUL.FTZ R162, R162, UR4 ;  /* 0x00000004a2a27c20 */ /* 0x000fce0008410000 */
[----:B------:R-:W2:Y:S01]  /*1abc0*/  MUFU.TANH R153, R153 ;  /* 0x0000009900997308 */ /* 0x000ea20000002400 */
[----:B------:R-:W-:-:S07]  /*1abd0*/  FMUL.FTZ R163, R163, UR4 ;  /* 0x00000004a3a37c20 */ /* 0x000fce0008410000 */
[----:B------:R-:W3:Y:S01]  /*1abe0*/  MUFU.TANH R154, R154 ;  /* 0x0000009a009a7308 */ /* 0x000ee20000002400 */
[----:B0-----:R-:W-:-:S07]  /*1abf0*/  FMNMX.FTZ R3, R2, R3, !PT ;  /* 0x0000000302037209 */ /* 0x001fce0007810000 */
[----:B------:R-:W0:Y:S01]  /*1ac00*/  MUFU.TANH R156, R156 ;  /* 0x0000009c009c7308 */ /* 0x000e220000002400 */
[----:B-1----:R-:W-:Y:S01]  /*1ac10*/  FMNMX.FTZ R152, R5, R229, !PT ;  /* 0x000000e505987209 */ /* 0x002fe20007810000 */
[----:B------:R-:W1:Y:S01]  /*1ac20*/  SHFL.BFLY PT, R2, R3, 0x1, 0x1f ;  /* 0x0c201f0003027f89 */ /* 0x000e6200000e0000 */
[----:B------:R-:W-:-:S05]  /*1ac30*/  FMUL.FTZ R166, R166, UR4 ;  /* 0x00000004a6a67c20 */ /* 0x000fca0008410000 */
[----:B------:R-:W4:Y:S01]  /*1ac40*/  MUFU.TANH R162, R162 ;  /* 0x000000a200a27308 */ /* 0x000f220000002400 */
[----:B--2---:R-:W-:Y:S01]  /*1ac50*/  FMNMX.FTZ R152, R153, R152, !PT ;  /* 0x0000009899987209 */ /* 0x004fe20007810000 */
[----:B------:R-:W-:-:S06]  /*1ac60*/  FMUL.FTZ R167, R167, UR4 ;  /* 0x00000004a7a77c20 */ /* 0x000fcc0008410000 */
[----:B------:R-:W2:Y:S01]  /*1ac70*/  MUFU.TANH R163, R163 ;  /* 0x000000a300a37308 */ /* 0x000ea20000002400 */
[----:B---3--:R-:W-:Y:S01]  /*1ac80*/  FMNMX.FTZ R152, R154, R152, !PT ;  /* 0x000000989a987209 */ /* 0x008fe20007810000 */
[----:B------:R-:W-:-:S06]  /*1ac90*/  FMUL.FTZ R170, R170, UR4 ;  /* 0x00000004aaaa7c20 */ /* 0x000fcc0008410000 */
[----:B------:R-:W3:Y:S01]  /*1aca0*/  MUFU.TANH R166, R166 ;  /* 0x000000a600a67308 */ /* 0x000ee20000002400 */
[----:B0-----:R-:W-:Y:S01]  /*1acb0*/  FMNMX.FTZ R152, R156, R152, !PT ;  /* 0x000000989c987209 */ /* 0x001fe20007810000 */
[----:B------:R-:W-:-:S06]  /*1acc0*/  FMUL.FTZ R171, R171, UR4 ;  /* 0x00000004abab7c20 */ /* 0x000fcc0008410000 */
[----:B------:R-:W0:Y:S01]  /*1acd0*/  MUFU.TANH R167, R167 ;  /* 0x000000a700a77308 */ /* 0x000e220000002400 */
[----:B----4-:R-:W-:Y:S01]  /*1ace0*/  FMNMX.FTZ R152, R162, R152, !PT ;  /* 0x00000098a2987209 */ /* 0x010fe20007810000 */
[----:B------:R-:W-:-:S06]  /*1acf0*/  FMUL.FTZ R174, R174, UR4 ;  /* 0x00000004aeae7c20 */ /* 0x000fcc0008410000 */
[----:B------:R-:W4:Y:S01]  /*1ad00*/  MUFU.TANH R170, R170 ;  /* 0x000000aa00aa7308 */ /* 0x000f220000002400 */
[----:B--2---:R-:W-:Y:S01]  /*1ad10*/  FMNMX.FTZ R152, R163, R152, !PT ;  /* 0x00000098a3987209 */ /* 0x004fe20007810000 */
[----:B------:R-:W-:Y:S01]  /*1ad20*/  FMUL.FTZ R175, R175, UR4 ;  /* 0x00000004afaf7c20 */ /* 0x000fe20008410000 */
[----:B-1----:R-:W-:Y:S01]  /*1ad30*/  FMNMX.FTZ R3, R3, R2, !PT ;  /* 0x0000000203037209 */ /* 0x002fe20007810000 */
[----:B------:R-:W-:-:S04]  /*1ad40*/  FMUL.FTZ R178, R178, UR4 ;  /* 0x00000004b2b27c20 */ /* 0x000fc80008410000 */
[----:B------:R-:W1:Y:S01]  /*1ad50*/  MUFU.TANH R171, R171 ;  /* 0x000000ab00ab7308 */ /* 0x000e620000002400 */
[----:B------:R-:W-:Y:S02]  /*1ad60*/  WARPGROUP.DEPBAR.LE gsb0, 0x0 ;  /* 0x00008000000079c5 */ /* 0x000fe40000010000 */
[----:B------:R-:W2:Y:S05]  /*1ad70*/  LDL R187, [R1+0x18] ;  /* 0x0000180001bb7983 */ /* 0x000eaa0000100800 */
[----:B------:R-:W5:Y:S01]  /*1ad80*/  MUFU.TANH R174, R174 ;  /* 0x000000ae00ae7308 */ /* 0x000f620000002400 */
[----:B------:R-:W-:Y:S01]  /*1ad90*/  FMUL.FTZ R179, R179, UR4 ;  /* 0x00000004b3b37c20 */ /* 0x000fe20008410000 */
[----:B------:R-:W-:Y:S01]  /*1ada0*/  FMUL.FTZ R180, R182, UR4 ;  /* 0x00000004b6b47c20 */ /* 0x000fe20008410000 */
[----:B------:R-:W-:Y:S01]  /*1adb0*/  FMUL.FTZ R181, R183, UR4 ;  /* 0x00000004b7b57c20 */ /* 0x000fe20008410000 */
[----:B------:R-:W-:Y:S01]  /*1adc0*/  ULDC UR4, c[0x0][0x988] ;  /* 0x0002620000047ab9 */ /* 0x000fe20000000800 */
[----:B---3--:R-:W-:Y:S01]  /*1add0*/  FMNMX.FTZ R152, R166, R152, !PT ;  /* 0x00000098a6987209 */ /* 0x008fe20007810000 */
[----:B------:R-:W-:Y:S01]  /*1ade0*/  FADD.FTZ R182, -R3, R228 ;  /* 0x000000e403b67221 */ /* 0x000fe20000010100 */
[----:B------:R-:W-:Y:S01]  /*1adf0*/  IMAD.U32 R2, RZ, RZ, UR4 ;  /* 0x00000004ff027e24 */ /* 0x000fe2000f8e00ff */
[----:B------:R-:W3:Y:S01]  /*1ae00*/  MUFU.TANH R175, R175 ;  /* 0x000000af00af7308 */ /* 0x000ee20000002400 */
[----:B0-----:R-:W-:Y:S01]  /*1ae10*/  FMNMX.FTZ R183, R167, R152, !PT ;  /* 0x00000098a7b77209 */ /* 0x001fe20007810000 */
[----:B------:R-:W-:-:S02]  /*1ae20*/  @!P1 VIADD R231, R231, 0x30860 ;  /* 0x00030860e7e79836 */ /* 0x000fc40000000000 */
[----:B------:R-:W-:Y:S01]  /*1ae30*/  FMUL.FTZ R182, R182, R2 ;  /* 0x00000002b6b67220 */ /* 0x000fe20000410000 */
[----:B------:R-:W-:Y:S01]  /*1ae40*/  IMAD.MOV.U32 R228, RZ, RZ, R3 ;  /* 0x000000ffffe47224 */ /* 0x000fe200078e0003 */
[----:B----4-:R-:W-:Y:S02]  /*1ae50*/  FMNMX.FTZ R183, R170, R183, !PT ;  /* 0x000000b7aab77209 */ /* 0x010fe40007810000 */
[----:B------:R-:W-:Y:S01]  /*1ae60*/  @!P1 PRMT R231, RZ, 0x654, R231 ;  /* 0x00000654ffe79816 */ /* 0x000fe200000000e7 */
[----:B------:R-:W0:Y:S01]  /*1ae70*/  MUFU.TANH R178, R178 ;  /* 0x000000b200b27308 */ /* 0x000e220000002400 */
[----:B-1----:R-:W-:-:S07]  /*1ae80*/  FMNMX.FTZ R183, R171, R183, !PT ;  /* 0x000000b7abb77209 */ /* 0x002fce0007810000 */
[----:B------:R1:W-:Y:S08]  /*1ae90*/  MUFU.EX2 R152, R182 ;  /* 0x000000b600987308 */ /* 0x0003f00000000800 */
[----:B------:R-:W4:Y:S01]  /*1aea0*/  MUFU.TANH R179, R179 ;  /* 0x000000b300b37308 */ /* 0x000f220000002400 */
[----:B-1----:R-:W-:-:S04]  /*1aeb0*/  FMUL.FTZ R182, R3, R2 ;  /* 0x0000000203b67220 */ /* 0x002fc80000410000 */
[-CC-:B------:R-:W-:Y:S01]  /*1aec0*/  FFMA.FTZ R196, R0, R2.reuse, -R182.reuse ;  /* 0x0000000200c47223 */ /* 0x180fe200000108b6 */
[----:B-----5:R-:W-:Y:S01]  /*1aed0*/  FMNMX.FTZ R0, R174, R183, !PT ;  /* 0x000000b7ae007209 */ /* 0x020fe20007810000 */
[-CC-:B------:R-:W-:Y:S01]  /*1aee0*/  FFMA.FTZ R4, R4, R2.reuse, -R182.reuse ;  /* 0x0000000204047223 */ /* 0x180fe200000108b6 */
[----:B------:R-:W1:Y:S01]  /*1aef0*/  MUFU.TANH R180, R180 ;  /* 0x000000b400b47308 */ /* 0x000e620000002400 */
[--C-:B------:R-:W-:Y:S01]  /*1af00*/  FFMA.FTZ R188, R164, R2, -R182.reuse ;  /* 0x00000002a4bc7223 */ /* 0x100fe200000108b6 */
[----:B---3--:R-:W-:Y:S01]  /*1af10*/  FMNMX.FTZ R0, R175, R0, !PT ;  /* 0x00000000af007209 */ /* 0x008fe20007810000 */
[-CC-:B------:R-:W-:Y:S01]  /*1af20*/  FFMA.FTZ R198, R155, R2.reuse, -R182.reuse ;  /* 0x000000029bc67223 */ /* 0x180fe200000108b6 */
[-CC-:B------:R-:W-:Y:S01]  /*1af30*/  FFMA.FTZ R185, R157, R2.reuse, -R182.reuse ;  /* 0x000000029db97223 */ /* 0x180fe200000108b6 */
[--C-:B------:R-:W-:Y:S01]  /*1af40*/  FFMA.FTZ R192, R158, R2, -R182.reuse ;  /* 0x000000029ec07223 */ /* 0x100fe200000108b6 */
[----:B0-----:R-:W-:Y:S01]  /*1af50*/  FMNMX.FTZ R0, R178, R0, !PT ;  /* 0x00000000b2007209 */ /* 0x001fe20007810000 */
[-CC-:B------:R-:W-:Y:S01]  /*1af60*/  FFMA.FTZ R155, R159, R2.reuse, -R182.reuse ;  /* 0x000000029f9b7223 */ /* 0x180fe200000108b6 */
[----:B------:R-:W0:Y:S01]  /*1af70*/  MUFU.TANH R181, R181 ;  /* 0x000000b500b57308 */ /* 0x000e220000002400 */
[--C-:B------:R-:W-:Y:S01]  /*1af80*/  FFMA.FTZ R194, R160, R2, -R182.reuse ;  /* 0x00000002a0c27223 */ /* 0x100fe200000108b6 */
[----:B----4-:R-:W-:Y:S01]  /*1af90*/  FMNMX.FTZ R0, R179, R0, !PT ;  /* 0x00000000b3007209 */ /* 0x010fe20007810000 */
[-CC-:B------:R-:W-:Y:S01]  /*1afa0*/  FFMA.FTZ R157, R161, R2.reuse, -R182.reuse ;  /* 0x00000002a19d7223 */ /* 0x180fe200000108b6 */
[-CC-:B------:R-:W-:Y:S01]  /*1afb0*/  FFMA.FTZ R158, R165, R2.reuse, -R182.reuse ;  /* 0x00000002a59e7223 */ /* 0x180fe200000108b6 */
[-CC-:B------:R-:W-:Y:S01]  /*1afc0*/  FFMA.FTZ R190, R168, R2.reuse, -R182.reuse ;  /* 0x00000002a8be7223 */ /* 0x180fe200000108b6 */
[-CC-:B------:R-:W-:Y:S01]  /*1afd0*/  FFMA.FTZ R159, R169, R2.reuse, -R182.reuse ;  /* 0x00000002a99f7223 */ /* 0x180fe200000108b6 */
[--C-:B------:R-:W-:Y:S01]  /*1afe0*/  FFMA.FTZ R184, R172, R2, -R182.reuse ;  /* 0x00000002acb87223 */ /* 0x100fe200000108b6 */
[----:B------:R3:W-:Y:S01]  /*1aff0*/  MUFU.EX2 R183, R4 ;  /* 0x0000000400b77308 */ /* 0x0007e20000000800 */
[----:B-1----:R-:W-:Y:S01]  /*1b000*/  FMNMX.FTZ R0, R180, R0, !PT ;  /* 0x00000000b4007209 */ /* 0x002fe20007810000 */
[-CC-:B------:R-:W-:Y:S01]  /*1b010*/  FFMA.FTZ R160, R176, R2.reuse, -R182.reuse ;  /* 0x00000002b0a07223 */ /* 0x180fe200000108b6 */
[-CC-:B------:R-:W-:Y:S01]  /*1b020*/  FFMA.FTZ R186, R173, R2.reuse, -R182.reuse ;  /* 0x00000002adba7223 */ /* 0x180fe200000108b6 */
[----:B------:R-:W-:-:S04]  /*1b030*/  FFMA.FTZ R161, R177, R2, -R182 ;  /* 0x00000002b1a17223 */ /* 0x000fc800000108b6 */
[----:B------:R-:W1:Y:S01]  /*1b040*/  MUFU.EX2 R196, R196 ;  /* 0x000000c400c47308 */ /* 0x000e620000000800 */
[----:B0-----:R-:W-:-:S05]  /*1b050*/  FMNMX.FTZ R0, R181, R0, !PT ;  /* 0x00000000b5007209 */ /* 0x001fca0007810000 */
[----:B---3--:R-:W0:Y:S02]  /*1b060*/  SHFL.BFLY PT, R4, R0, 0x2, 0x1f ;  /* 0x0c401f0000047f89 */ /* 0x008e2400000e0000 */
[----:B------:R-:W-:Y:S08]  /*1b070*/  MUFU.EX2 R198, R198 ;  /* 0x000000c600c67308 */ /* 0x000ff00000000800 */
[----:B------:R-:W-:Y:S01]  /*1b080*/  MUFU.EX2 R185, R185 ;  /* 0x000000b900b97308 */ /* 0x000fe20000000800 */
[----:B-1----:R-:W-:Y:S01]  /*1b090*/  FFMA.FTZ R227, R152, R227, R196 ;  /* 0x000000e398e37223 */ /* 0x002fe200000100c4 */
[----:B------:R-:W-:-:S03]  /*1b0a0*/  F2FP.F16.F32.PACK_AB R196, R183, R196 ;  /* 0x000000c4b7c4723e */ /* 0x000fc600000000ff */
[----:B------:R-:W-:-:S03]  /*1b0b0*/  FADD.FTZ R227, R183, R227 ;  /* 0x000000e3b7e37221 */ /* 0x000fc60000010000 */
[----:B------:R-:W-:Y:S01]  /*1b0c0*/  MUFU.EX2 R192, R192 ;  /* 0x000000c000c07308 */ /* 0x000fe20000000800 */
[----:B0-----:R-:W-:-:S07]  /*1b0d0*/  FMNMX.FTZ R0, R0, R4, !PT ;  /* 0x0000000400007209 */ /* 0x001fce0007810000 */
[----:B------:R-:W-:Y:S01]  /*1b0e0*/  MUFU.EX2 R155, R155 ;  /* 0x0000009b009b7308 */ /* 0x000fe20000000800 */
[----:B------:R-:W0:Y:S07]  /*1b0f0*/  SHFL.BFLY PT, R4, R0, 0x1, 0x1f ;  /* 0x0c201f0000047f89 */ /* 0x000e2e00000e0000 */
[----:B------:R-:W-:Y:S08]  /*1b100*/  MUFU.EX2 R194, R194 ;  /* 0x000000c200c27308 */ /* 0x000ff00000000800 */
[----:B------:R-:W-:Y:S08]  /*1b110*/  MUFU.EX2 R157, R157 ;  /* 0x0000009d009d7308 */ /* 0x000ff00000000800 */
[----:B------:R-:W-:Y:S01]  /*1b120*/  MUFU.EX2 R188, R188 ;  /* 0x000000bc00bc7308 */ /* 0x000fe20000000800 */
[----:B0-----:R-:W-:-:S05]  /*1b130*/  FMNMX.FTZ R4, R0, R4, !PT ;  /* 0x0000000400047209 */ /* 0x001fca0007810000 */
[C---:B------:R-:W-:Y:S01]  /*1b140*/  FADD.FTZ R0, -R4.reuse, R229 ;  /* 0x000000e504007221 */ /* 0x040fe20000010100 */
[-C--:B------:R-:W-:Y:S01]  /*1b150*/  FMUL.FTZ R164, R4, R2.reuse ;  /* 0x0000000204a47220 */ /* 0x080fe20000410000 */
[----:B------:R-:W-:Y:S01]  /*1b160*/  MUFU.EX2 R158, R158 ;  /* 0x0000009e009e7308 */ /* 0x000fe20000000800 */
[----:B------:R-:W-:Y:S02]  /*1b170*/  IMAD.MOV.U32 R229, RZ, RZ, R4 ;  /* 0x000000ffffe57224 */ /* 0x000fe400078e0004 */
[-C--:B------:R-:W-:Y:S01]  /*1b180*/  FMUL.FTZ R0, R0, R2.reuse ;  /* 0x0000000200007220 */ /* 0x080fe20000410000 */
[-CC-:B------:R-:W-:Y:S01]  /*1b190*/  FFMA.FTZ R197, R5, R2.reuse, -R164.reuse ;  /* 0x0000000205c57223 */ /* 0x180fe200000108a4 */
[-C--:B------:R-:W-:Y:S01]  /*1b1a0*/  FFMA.FTZ R5, R153, R2.reuse, -R164 ;  /* 0x0000000299057223 */ /* 0x080fe200000108a4 */
[----:B------:R-:W-:Y:S02]  /*1b1b0*/  @!P1 IMAD R153, R22, 0x8, R16 ;  /* 0x0000000816999824 */ /* 0x000fe400078e0210 */
[-CC-:B------:R-:W-:Y:S01]  /*1b1c0*/  FFMA.FTZ R199, R154, R2.reuse, -R164.reuse ;  /* 0x000000029ac77223 */ /* 0x180fe200000108a4 */
[----:B------:R-:W-:Y:S01]  /*1b1d0*/  FFMA.FTZ R156, R156, R2, -R164 ;  /* 0x000000029c9c7223 */ /* 0x000fe200000108a4 */
[----:B------:R-:W-:Y:S01]  /*1b1e0*/  MUFU.EX2 R0, R0 ;  /* 0x0000000000007308 */ /* 0x000fe20000000800 */
[----:B------:R-:W-:-:S02]  /*1b1f0*/  @!P1 VIADD R153, R153, 0x30840 ;  /* 0x0003084099999836 */ /* 0x000fc40000000000 */
[-CC-:B------:R-:W-:Y:S01]  /*1b200*/  FFMA.FTZ R193, R162, R2.reuse, -R164.reuse ;  /* 0x00000002a2c17223 */ /* 0x180fe200000108a4 */
[-CC-:B------:R-:W-:Y:S01]  /*1b210*/  FFMA.FTZ R195, R166, R2.reuse, -R164.reuse ;  /* 0x00000002a6c37223 */ /* 0x180fe200000108a4 */
[-CC-:B------:R-:W-:Y:S01]  /*1b220*/  FFMA.FTZ R167, R167, R2.reuse, -R164.reuse ;  /* 0x00000002a7a77223 */ /* 0x180fe200000108a4 */
[-CC-:B------:R-:W-:Y:S01]  /*1b230*/  FFMA.FTZ R170, R170, R2.reuse, -R164.reuse ;  /* 0x00000002aaaa7223 */ /* 0x180fe200000108a4 */
[----:B------:R-:W-:Y:S01]  /*1b240*/  @!P1 PRMT R154, RZ, 0x654, R153 ;  /* 0x00000654ff9a9816 */ /* 0x000fe20000000099 */
[-CC-:B------:R-:W-:Y:S01]  /*1b250*/  FFMA.FTZ R171, R171, R2.reuse, -R164.reuse ;  /* 0x00000002abab7223 */ /* 0x180fe200000108a4 */
[----:B------:R-:W0:Y:S01]  /*1b260*/  MUFU.EX2 R197, R197 ;  /* 0x000000c500c57308 */ /* 0x000e220000000800 */
[-CC-:B------:R-:W-:Y:S01]  /*1b270*/  FFMA.FTZ R174, R174, R2.reuse, -R164.reuse ;  /* 0x00000002aeae7223 */ /* 0x180fe200000108a4 */
[----:B------:R1:W-:Y:S01]  /*1b280*/  @!P1 SYNCS.ARRIVE.TRANS64.RED.A1T0 RZ, [R154+URZ], RZ ;  /* 0x000000ff9aff99a7 */ /* 0x0003e2000810043f */
[-CC-:B------:R-:W-:Y:S01]  /*1b290*/  FFMA.FTZ R175, R175, R2.reuse, -R164.reuse ;  /* 0x00000002afaf7223 */ /* 0x180fe200000108a4 */
[-CC-:B------:R-:W-:Y:S01]  /*1b2a0*/  FFMA.FTZ R178, R178, R2.reuse, -R164.reuse ;  /* 0x00000002b2b27223 */ /* 0x180fe200000108a4 */
[-CC-:B------:R-:W-:Y:S01]  /*1b2b0*/  FFMA.FTZ R179, R179, R2.reuse, -R164.reuse ;  /* 0x00000002b3b37223 */ /* 0x180fe200000108a4 */
[----:B------:R-:W-:-:S02]  /*1b2c0*/  FFMA.FTZ R180, R180, R2, -R164 ;  /* 0x00000002b4b47223 */ /* 0x000fc400000108a4 */
[----:B------:R-:W3:Y:S01]  /*1b2d0*/  MUFU.EX2 R5, R5 ;  /* 0x0000000500057308 */ /* 0x000ee20000000800 */
[-CC-:B-1----:R-:W-:Y:S01]  /*1b2e0*/  FFMA.FTZ R154, R163, R2.reuse, -R164.reuse ;  /* 0x00000002a39a7223 */ /* 0x182fe200000108a4 */
[----:B------:R-:W-:Y:S01]  /*1b2f0*/  FFMA.FTZ R164, R181, R2, -R164 ;  /* 0x00000002b5a47223 */ /* 0x000fe200000108a4 */
[----:B------:R1:W-:Y:S05]  /*1b300*/  @!P1 SYNCS.ARRIVE.TRANS64.RED.A1T0 RZ, [R231+URZ], RZ ;  /* 0x000000ffe7ff99a7 */ /* 0x0003ea000810043f */
[----:B------:R-:W4:Y:S01]  /*1b310*/  MUFU.EX2 R199, R199 ;  /* 0x000000c700c77308 */ /* 0x000f220000000800 */
[----:B0-----:R-:W-:Y:S01]  /*1b320*/  FFMA.FTZ R226, R0, R226, R197 ;  /* 0x000000e200e27223 */ /* 0x001fe200000100c5 */
[----:B-1----:R-:W-:-:S06]  /*1b330*/  IMAD.MOV.U32 R231, RZ, RZ, R218 ;  /* 0x000000ffffe77224 */ /* 0x002fcc00078e00da */
[----:B------:R0:W1:Y:S01]  /*1b340*/  MUFU.EX2 R153, R156 ;  /* 0x0000009c00997308 */ /* 0x0000620000000800 */
[C---:B---3--:R-:W-:Y:S01]  /*1b350*/  FADD.FTZ R226, R5.reuse, R226 ;  /* 0x000000e205e27221 */ /* 0x048fe20000010000 */
[----:B------:R-:W-:-:S06]  /*1b360*/  F2FP.F16.F32.PACK_AB R197, R5, R197 ;  /* 0x000000c505c5723e */ /* 0x000fcc00000000ff */
[----:B------:R-:W3:Y:S01]  /*1b370*/  MUFU.EX2 R193, R193 ;  /* 0x000000c100c17308 */ /* 0x000ee20000000800 */
[----:B0-----:R-:W-:Y:S01]  /*1b380*/  FADD.FTZ R156, R198, R227 ;  /* 0x000000e3c69c7221 */ /* 0x001fe20000010000 */
[----:B----4-:R-:W-:Y:S01]  /*1b390*/  FADD.FTZ R5, R199, R226 ;  /* 0x000000e2c7057221 */ /* 0x010fe20000010000 */
[C---:B------:R-:W-:Y:S02]  /*1b3a0*/  F2FP.F16.F32.PACK_AB R198, R185.reuse, R198 ;  /* 0x000000c6b9c6723e */ /* 0x040fe400000000ff */
[----:B------:R-:W-:-:S03]  /*1b3b0*/  FADD.FTZ R156, R185, R156 ;  /* 0x0000009cb99c7221 */ /* 0x000fc60000010000 */
[----:B------:R-:W0:Y:S01]  /*1b3c0*/  MUFU.EX2 R154, R154 ;  /* 0x0000009a009a7308 */ /* 0x000e220000000800 */
[C---:B-1----:R-:W-:Y:S01]  /*1b3d0*/  FADD.FTZ R5, R153.reuse, R5 ;  /* 0x0000000599057221 */ /* 0x042fe20000010000 */
[----:B------:R-:W-:Y:S01]  /*1b3e0*/  F2FP.F16.F32.PACK_AB R199, R153, R199 ;  /* 0x000000c799c7723e */ /* 0x000fe200000000ff */
[----:B------:R-:W-:Y:S01]  /*1b3f0*/  FADD.FTZ R153, R192, R156 ;  /* 0x0000009cc0997221 */ /* 0x000fe20000010000 */
[----:B------:R-:W-:-:S03]  /*1b400*/  F2FP.F16.F32.PACK_AB R192, R155, R192 ;  /* 0x000000c09bc0723e */ /* 0x000fc600000000ff */
[----:B------:R-:W-:Y:S01]  /*1b410*/  FADD.FTZ R153, R155, R153 ;  /* 0x000000999b997221 */ /* 0x000fe20000010000 */
[----:B------:R-:W1:Y:S01]  /*1b420*/  MUFU.EX2 R195, R195 ;  /* 0x000000c300c37308 */ /* 0x000e620000000800 */
[----:B---3--:R-:W-:Y:S02]  /*1b430*/  FADD.FTZ R5, R193, R5 ;  /* 0x00000005c1057221 */ /* 0x008fe40000010000 */
[----:B------:R-:W-:Y:S01]  /*1b440*/  FADD.FTZ R155, R194, R153 ;  /* 0x00000099c29b7221 */ /* 0x000fe20000010000 */
[----:B------:R-:W-:-:S04]  /*1b450*/  F2FP.F16.F32.PACK_AB R194, R157, R194 ;  /* 0x000000c29dc2723e */ /* 0x000fc800000000ff */
[----:B------:R-:W3:Y:S01]  /*1b460*/  MUFU.EX2 R167, R167 ;  /* 0x000000a700a77308 */ /* 0x000ee20000000800 */
[C---:B0-----:R-:W-:Y:S01]  /*1b470*/  FADD.FTZ R5, R154.reuse, R5 ;  /* 0x000000059a057221 */ /* 0x041fe20000010000 */
[----:B------:R-:W-:-:S06]  /*1b480*/  F2FP.F16.F32.PACK_AB R193, R154, R193 ;  /* 0x000000c19ac1723e */ /* 0x000fcc00000000ff */
[----:B------:R-:W0:Y:S01]  /*1b490*/  MUFU.EX2 R170, R170 ;  /* 0x000000aa00aa7308 */ /* 0x000e220000000800 */
[----:B-1----:R-:W-:Y:S01]  /*1b4a0*/  FADD.FTZ R153, R195, R5 ;  /* 0x00000005c3997221 */ /* 0x002fe20000010000 */
[----:B------:R-:W-:-:S04]  /*1b4b0*/  FADD.FTZ R5, R157, R155 ;  /* 0x0000009b9d057221 */ /* 0x000fc80000010000 */
[----:B------:R-:W-:Y:S01]  /*1b4c0*/  FADD.FTZ R5, R188, R5 ;  /* 0x00000005bc057221 */ /* 0x000fe20000010000 */
[C---:B------:R-:W-:Y:S01]  /*1b4d0*/  F2FP.F16.F32.PACK_AB R188, R158.reuse, R188 ;  /* 0x000000bc9ebc723e */ /* 0x040fe200000000ff */
[----:B------:R-:W1:Y:S01]  /*1b4e0*/  MUFU.EX2 R171, R171 ;  /* 0x000000ab00ab7308 */ /* 0x000e620000000800 */
[C---:B---3--:R-:W-:Y:S01]  /*1b4f0*/  FADD.FTZ R153, R167.reuse, R153 ;  /* 0x00000099a7997221 */ /* 0x048fe20000010000 */
[----:B------:R-:W-:Y:S01]  /*1b500*/  FADD.FTZ R5, R158, R5 ;  /* 0x000000059e057221 */ /* 0x000fe20000010000 */
[----:B------:R-:W-:-:S05]  /*1b510*/  F2FP.F16.F32.PACK_AB R195, R167, R195 ;  /* 0x000000c3a7c3723e */ /* 0x000fca00000000ff */
[----:B------:R-:W3:Y:S01]  /*1b520*/  MUFU.EX2 R190, R190 ;  /* 0x000000be00be7308 */ /* 0x000ee20000000800 */
[----:B0-----:R-:W-:-:S07]  /*1b530*/  FADD.FTZ R153, R170, R153 ;  /* 0x00000099aa997221 */ /* 0x001fce0000010000 */
[----:B------:R-:W0:Y:S01]  /*1b540*/  MUFU.EX2 R174, R174 ;  /* 0x000000ae00ae7308 */ /* 0x000e220000000800 */
[C---:B-1----:R-:W-:Y:S01]  /*1b550*/  FADD.FTZ R153, R171.reuse, R153 ;  /* 0x00000099ab997221 */ /* 0x042fe20000010000 */
[----:B------:R-:W-:-:S06]  /*1b560*/  F2FP.F16.F32.PACK_AB R189, R171, R170 ;  /* 0x000000aaabbd723e */ /* 0x000fcc00000000ff */
[----:B------:R-:W1:Y:S01]  /*1b570*/  MUFU.EX2 R159, R159 ;  /* 0x0000009f009f7308 */ /* 0x000e620000000800 */
[----:B---3--:R-:W-:-:S07]  /*1b580*/  FADD.FTZ R5, R190, R5 ;  /* 0x00000005be057221 */ /* 0x008fce0000010000 */
[----:B------:R-:W3:Y:S01]  /*1b590*/  MUFU.EX2 R175, R175 ;  /* 0x000000af00af7308 */ /* 0x000ee20000000800 */
[----:B0-----:R-:W-:-:S07]  /*1b5a0*/  FADD.FTZ R153, R174, R153 ;  /* 0x00000099ae997221 */ /* 0x001fce0000010000 */
[----:B------:R-:W0:Y:S01]  /*1b5b0*/  MUFU.EX2 R184, R184 ;  /* 0x000000b800b87308 */ /* 0x000e220000000800 */
[C---:B-1----:R-:W-:Y:S01]  /*1b5c0*/  FADD.FTZ R5, R159.reuse, R5 ;  /* 0x000000059f057221 */ /* 0x042fe20000010000 */
[----:B------:R-:W-:-:S06]  /*1b5d0*/  F2FP.F16.F32.PACK_AB R190, R159, R190 ;  /* 0x000000be9fbe723e */ /* 0x000fcc00000000ff */
[----:B------:R-:W1:Y:S01]  /*1b5e0*/  MUFU.EX2 R178, R178 ;  /* 0x000000b200b27308 */ /* 0x000e620000000800 */
[C---:B---3--:R-:W-:Y:S01]  /*1b5f0*/  FADD.FTZ R153, R175.reuse, R153 ;  /* 0x00000099af997221 */ /* 0x048fe20000010000 */
[----:B------:R-:W-:-:S06]  /*1b600*/  F2FP.F16.F32.PACK_AB R191, R175, R174 ;  /* 0x000000aeafbf723e */ /* 0x000fcc00000000ff */
[----:B------:R-:W3:Y:S01]  /*1b610*/  MUFU.EX2 R160, R160 ;  /* 0x000000a000a07308 */ /* 0x000ee20000000800 */
[----:B0-----:R-:W-:-:S07]  /*1b620*/  FADD.FTZ R5, R184, R5 ;  /* 0x00000005b8057221 */ /* 0x001fce0000010000 */
[----:B------:R-:W0:Y:S01]  /*1b630*/  MUFU.EX2 R179, R179 ;  /* 0x000000b300b37308 */ /* 0x000e220000000800 */
[----:B-1----:R-:W-:-:S07]  /*1b640*/  FADD.FTZ R153, R178, R153 ;  /* 0x00000099b2997221 */ /* 0x002fce0000010000 */
[----:B------:R-:W1:Y:S01]  /*1b650*/  MUFU.EX2 R186, R186 ;  /* 0x000000ba00ba7308 */ /* 0x000e620000000800 */
[C---:B---3--:R-:W-:Y:S01]  /*1b660*/  FADD.FTZ R5, R160.reuse, R5 ;  /* 0x00000005a0057221 */ /* 0x048fe20000010000 */
[----:B------:R-:W-:-:S06]  /*1b670*/  F2FP.F16.F32.PACK_AB R184, R160, R184 ;  /* 0x000000b8a0b8723e */ /* 0x000fcc00000000ff */
[----:B------:R-:W3:Y:S01]  /*1b680*/  MUFU.EX2 R180, R180 ;  /* 0x000000b400b47308 */ /* 0x000ee20000000800 */
[C---:B--2---:R-:W-:Y:S01]  /*1b690*/  ISETP.GT.AND P2, PT, R232.reuse, R187, PT ;  /* 0x000000bbe800720c */ /* 0x044fe20003f44270 */
[C---:B0-----:R-:W-:Y:S01]  /*1b6a0*/  FADD.FTZ R153, R179.reuse, R153 ;  /* 0x00000099b3997221 */ /* 0x041fe20000010000 */
[----:B------:R-:W-:Y:S02]  /*1b6b0*/  F2FP.F16.F32.PACK_AB R185, R179, R178 ;  /* 0x000000b2b3b9723e */ /* 0x000fe400000000ff */
[----:B------:R-:W-:-:S03]  /*1b6c0*/  IADD3 R232, R232, -0x1, RZ ;  /* 0xffffffffe8e87810 */ /* 0x000fc60007ffe0ff */
[----:B------:R-:W0:Y:S01]  /*1b6d0*/  MUFU.EX2 R161, R161 ;  /* 0x000000a100a17308 */ /* 0x000e220000000800 */
[----:B-1----:R-:W-:-:S07]  /*1b6e0*/  FADD.FTZ R5, R186, R5 ;  /* 0x00000005ba057221 */ /* 0x002fce0000010000 */
[----:B------:R-:W1:Y:S01]  /*1b6f0*/  MUFU.EX2 R164, R164 ;  /* 0x000000a400a47308 */ /* 0x000e620000000800 */
[----:B---3--:R-:W-:Y:S01]  /*1b700*/  FADD.FTZ R153, R180, R153 ;  /* 0x00000099b4997221 */ /* 0x008fe20000010000 */
[C---:B0-----:R-:W-:Y:S01]  /*1b710*/  FADD.FTZ R227, R161.reuse, R5 ;  /* 0x00000005a1e37221 */ /* 0x041fe20000010000 */
[----:B------:R-:W-:Y:S01]  /*1b720*/  F2FP.F16.F32.PACK_AB R186, R161, R186 ;  /* 0x000000baa1ba723e */ /* 0x000fe200000000ff */
[----:B------:R-:W-:Y:S02]  /*1b730*/  IMAD.MOV.U32 R5, RZ, RZ, R22 ;  /* 0x000000ffff057224 */ /* 0x000fe400078e0016 */
[C---:B-1----:R-:W-:Y:S01]  /*1b740*/  FADD.FTZ R226, R164.reuse, R153 ;  /* 0x00000099a4e27221 */ /* 0x042fe20000010000 */
[----:B------:R-:W-:Y:S01]  /*1b750*/  F2FP.F16.F32.PACK_AB R187, R164, R180 ;  /* 0x000000b4a4bb723e */ /* 0x000fe200000000ff */
[----:B------:R-:W-:Y:S06]  /*1b760*/  @P2 BRA `(.L_x_1773) ;  /* 0xffffffdc00042947 */ /* 0x000fec000383ffff */
[----:B------:R-:W-:Y:S05]  /*1b770*/  BSYNC B1 ;  /* 0x0000000000017941 */ /* 0x000fea0003800000 */
.L_x_1762:
[----:B------:R-:W-:-:S07]  /*1b780*/  IMAD.MOV.U32 R5, RZ, RZ, R232 ;  /* 0x000000ffff057224 */ /* 0x000fce00078e00e8 */
.L_x_1761:
[----:B------:R-:W-:Y:S05]  /*1b790*/  BSYNC B0 ;  /* 0x0000000000007941 */ /* 0x000fea0003800000 */
.L_x_1760:
[----:B------:R-:W2:Y:S01]  /*1b7a0*/  LDL R153, [R1+0x38] ;  /* 0x0000380001997983 */ /* 0x000ea20000100800 */
[----:B------:R-:W-:Y:S01]  /*1b7b0*/  BSSY B0, `(.L_x_1774) ;  /* 0x00002f4000007945 */ /* 0x000fe20003800000 */
[----:B--2---:R-:W-:-:S13]  /*1b7c0*/  ISETP.GE.AND P2, PT, R5, R153, PT ;  /* 0x000000990500720c */ /* 0x004fda0003f46270 */
[----:B------:R-:W-:Y:S05]  /*1b7d0*/  @!P2 BRA `(.L_x_1775) ;  /* 0x0000002c00c4a947 */ /* 0x000fea0003800000 */
[----:B------:R-:W-:Y:S01]  /*1b7e0*/  IMAD.MOV.U32 R228, RZ, RZ, R4 ;  /* 0x000000ffffe47224 */ /* 0x000fe200078e0004 */
[----:B------:R-:W-:Y:S01]  /*1b7f0*/  MOV R229, R3 ;  /* 0x0000000300e57202 */ /* 0x000fe20000000f00 */
[----:B------:R-:W-:Y:S02]  /*1b800*/  IMAD.MOV.U32 R232, RZ, RZ, R218 ;  /* 0x000000ffffe87224 */ /* 0x000fe400078e00da */
[----:B------:R-:W-:-:S07]  /*1b810*/  IMAD.MOV.U32 R231, RZ, RZ, R22 ;  /* 0x000000ffffe77224 */ /* 0x000fce00078e0016 */
.L_x_1794:
        /* <DEDUP_REMOVED lines=8> */
.L_x_1776:
[----:B------:R-:W-:Y:S01]  /*1b8a0*/  IMAD R2, R22, 0x8, R16 ;  /* 0x0000000816027824 */ /* 0x000fe200078e0210 */
[----:B------:R-:W-:-:S04]  /*1b8b0*/  SHF.L.U32 R3, R218, 0x1f, RZ ;  /* 0x0000001fda037819 */ /* 0x000fc800000006ff */
[----:B------:R0:W1:Y:S01]  /*1b8c0*/  SYNCS.PHASECHK.TRANS64.TRYWAIT P2, [R2+URZ+0x30830], R3 ;  /* 0x03083003020075a7 */ /* 0x000062000804017f */
[----:B------:R-:W-:Y:S05]  /*1b8d0*/  @!P0 BRA `(.L_x_1777) ;  /* 0x0000000000048947 */ /* 0x000fea0003800000 */
[----:B------:R-:W-:Y:S01]  /*1b8e0*/  BPT.TRAP 0x1 ;  /* 0x000000040000795c */ /* 0x000fe20000300000 */
.L_x_1777:
[----:B------:R-:W-:Y:S01]  /*1b8f0*/  IMAD R153, R22, 0x800, R237 ;  /* 0x0000080016997824 */ /* 0x000fe200078e02ed */
[----:B------:R-:W-:Y:S03]  /*1b900*/  BSSY B1, `(.L_x_1778) ;  /* 0x0000006000017945 */ /* 0x000fe60003800000 */
[C---:B------:R-:W-:Y:S01]  /*1b910*/  VIADD R156, R153.reuse, 0x4 ;  /* 0x00000004999c7836 */ /* 0x040fe20000000000 */
[----:B------:R-:W-:Y:S01]  /*1b920*/  IADD3 R154, R153, 0x2, RZ ;  /* 0x00000002999a7810 */ /* 0x000fe20007ffe0ff */
[----:B-1----:R-:W-:Y:S06]  /*1b930*/  @P2 BRA `(.L_x_1779) ;  /* 0x0000000000082947 */ /* 0x002fec0003800000 */
[----:B------:R-:W1:Y:S02]  /*1b940*/  SYNCS.PHASECHK.TRANS64.TRYWAIT P2, [R2+URZ+0x30830], R3 ;  /* 0x03083003020075a7 */ /* 0x000e64000804017f */
[----:B-1----:R-:W-:Y:S05]  /*1b950*/  @!P2 BRA `(.L_x_1780) ;  /* 0x000001400078a947 */ /* 0x002fea0003800000 */
.L_x_1779:
[----:B------:R-:W-:Y:S05]  /*1b960*/  BSYNC B1 ;  /* 0x0000000000017941 */ /* 0x000fea0003800000 */
.L_x_1778:
        /* <DEDUP_REMOVED lines=9> */
[C---:B------:R-:W-:Y:S01]  /*1ba00*/  VIADD R158, R153.reuse, 0x204 ;  /* 0x00000204999e7836 */ /* 0x040fe20000000000 */
[----:B------:R-:W-:Y:S01]  /*1ba10*/  R2UR UR6, R2 ;  /* 0x00000000020672ca */ /* 0x000fe200000e0000 */
[C---:B------:R-:W-:Y:S01]  /*1ba20*/  VIADD R2, R153.reuse, 0x6 ;  /* 0x0000000699027836 */ /* 0x040fe20000000000 */
[----:B------:R-:W-:Y:S01]  /*1ba30*/  R2UR UR14, R154 ;  /* 0x000000009a0e72ca */ /* 0x000fe200000e0000 */
[----:B------:R-:W-:Y:S01]  /*1ba40*/  VIADD R154, R153, 0x206 ;  /* 0x00000206999a7836 */ /* 0x000fe20000000000 */
[----:B------:R-:W-:Y:S01]  /*1ba50*/  R2UR UR11, R3 ;  /* 0x00000000030b72ca */ /* 0x000fe200000e0000 */
[----:B------:R-:W-:Y:S01]  /*1ba60*/  VIADD R156, R153, 0x202 ;  /* 0x00000202999c7836 */ /* 0x000fe20000000000 */
[----:B------:R-:W-:Y:S01]  /*1ba70*/  R2UR UR10, R2 ;  /* 0x00000000020a72ca */ /* 0x000fe200000e0000 */
[----:B------:R-:W-:Y:S01]  /*1ba80*/  IMAD.MOV.U32 R157, RZ, RZ, 0x40000040 ;  /* 0x40000040ff9d7424 */ /* 0x000fe200078e00ff */
[----:B------:R-:W-:Y:S01]  /*1ba90*/  R2UR UR5, R155 ;  /* 0x000000009b0572ca */ /* 0x000fe200000e0000 */
[----:B------:R-:W-:Y:S01]  /*1baa0*/  IMAD.MOV.U32 R159, RZ, RZ, 0x40000040 ;  /* 0x40000040ff9f7424 */ /* 0x000fe200078e00ff */
[----:B------:R-:W-:Y:S01]  /*1bab0*/  R2UR UR22, R158 ;  /* 0x000000009e1672ca */ /* 0x000fe200000e0000 */
[C---:B------:R-:W-:Y:S01]  /*1bac0*/  VIADD R158, R153.reuse, 0x400 ;  /* 0x00000400999e7836 */ /* 0x040fe20000000000 */
[----:B------:R-:W-:Y:S01]  /*1bad0*/  R2UR UR26, R154 ;  /* 0x000000009a1a72ca */ /* 0x000fe200000e0000 */
[C---:B------:R-:W-:Y:S01]  /*1bae0*/  VIADD R154, R153.reuse, 0x404 ;  /* 0x00000404999a7836 */ /* 0x040fe20000000000 */
[----:B------:R-:W-:Y:S01]  /*1baf0*/  R2UR UR18, R156 ;  /* 0x000000009c1272ca */ /* 0x000fe200000e0000 */
[-C--:B------:R-:W-:Y:S01]  /*1bb00*/  FMUL.FTZ R28, R28, R152.reuse ;  /* 0x000000981c1c7220 */ /* 0x080fe20000410000 */
[----:B------:R-:W-:Y:S01]  /*1bb10*/  R2UR UR30, R158 ;  /* 0x000000009e1e72ca */ /* 0x000fe200000e0000 */
[C---:B------:R-:W-:Y:S01]  /*1bb20*/  VIADD R158, R153.reuse, 0x406 ;  /* 0x00000406999e7836 */ /* 0x040fe20000000000 */
        /* <DEDUP_REMOVED lines=241> */
.L_x_1781:
[----:B------:R-:W-:Y:S02]  /*1ca40*/  SHF.L.U32 R2, R232, 0x1f, RZ ;  /* 0x0000001fe8027819 */ /* 0x000fe400000006ff */
[----:B------:R-:W-:-:S04]  /*1ca50*/  LEA R0, R231, R16, 0x3 ;  /* 0x00000010e7007211 */ /* 0x000fc800078e18ff */
[----:B------:R0:W1:Y:S01]  /*1ca60*/  SYNCS.PHASECHK.TRANS64.TRYWAIT P2, [R0+URZ+0x30850], R2 ;  /* 0x03085002000075a7 */ /* 0x000062000804017f */
[----:B------:R-:W-:Y:S05]  /*1ca70*/  @!P0 BRA `(.L_x_1782) ;  /* 0x0000000000048947 */ /* 0x000fea0003800000 */
[----:B------:R-:W-:Y:S01]  /*1ca80*/  BPT.TRAP 0x1 ;  /* 0x000000040000795c */ /* 0x000fe20000300000 */
.L_x_1782:
[----:B------:R-:W-:Y:S04]  /*1ca90*/  BSSY B1, `(.L_x_1783) ;  /* 0x0000004000017945 */ /* 0x000fe80003800000 */
[----:B-1----:R-:W-:Y:S05]  /*1caa0*/  @P2 BRA `(.L_x_1784) ;  /* 0x0000000000082947 */ /* 0x002fea0003800000 */
[----:B------:R-:W1:Y:S02]  /*1cab0*/  SYNCS.PHASECHK.TRANS64.TRYWAIT P2, [R0+URZ+0x30850], R2 ;  /* 0x03085002000075a7 */ /* 0x000e64000804017f */
[----:B-1----:R-:W-:Y:S05]  /*1cac0*/  @!P2 BRA `(.L_x_1785) ;  /* 0x000001300030a947 */ /* 0x002fea0003800000 */
.L_x_1784:
[----:B------:R-:W-:Y:S05]  /*1cad0*/  BSYNC B1 ;  /* 0x0000000000017941 */ /* 0x000fea0003800000 */
.L_x_1783:
[----:B01----:R-:W-:Y:S01]  /*1cae0*/  VIADD R2, R16, 0x400 ;  /* 0x0000040010027836 */ /* 0x003fe20000000000 */
[----:B------:R-:W2:Y:S01]  /*1caf0*/  LDL R232, [R1+0x8] ;  /* 0x0000080001e87983 */ /* 0x000ea20000100800 */
[----:B------:R-:W-:Y:S01]  /*1cb00*/  IMAD.MOV.U32 R3, RZ, RZ, 0x40000040 ;  /* 0x40000040ff037424 */ /* 0x000fe200078e00ff */
[----:B------:R-:W-:Y:S01]  /*1cb10*/  WARPGROUP.ARRIVE ;  /* 0x00000000000079c5 */ /* 0x000fe20000000000 */
[----:B------:R-:W-:Y:S01]  /*1cb20*/  ULDC UR5, c[0x0][0x9d8] ;  /* 0x0002760000057ab9 */ /* 0x000fe20000000800 */
[----:B------:R-:W-:-:S04]  /*1cb30*/  SHF.R.U32.HI R2, RZ, 0x4, R2 ;  /* 0x00000004ff027819 */ /* 0x000fc80000011602 */
[----:B------:R-:W-:-:S04]  /*1cb40*/  LOP3.LUT R2, R2, 0x3fff, RZ, 0xc0, !PT ;  /* 0x00003fff02027812 */ /* 0x000fc800078ec0ff */
[----:B------:R-:W-:-:S05]  /*1cb50*/  LOP3.LUT R2, R2, 0x2000000, RZ, 0xfc, !PT ;  /* 0x0200000002027812 */ /* 0x000fca00078efcff */
[----:B------:R-:W-:Y:S01]  /*1cb60*/  IMAD R2, R231, 0x800, R2 ;  /* 0x00000800e7027824 */ /* 0x000fe200078e0202 */
[----:B------:R-:W-:Y:S01]  /*1cb70*/  R2UR UR7, R3 ;  /* 0x00000000030772ca */ /* 0x000fe200000e0000 */
[----:B------:R-:W3:Y:S03]  /*1cb80*/  LDL R231, [R1+0x14] ;  /* 0x0000140001e77983 */ /* 0x000ee60000100800 */
[----:B------:R-:W-:-:S13]  /*1cb90*/  R2UR UR6, R2 ;  /* 0x00000000020672ca */ /* 0x000fda00000e0000 */
[----:B------:R-:W-:Y:S01]  /*1cba0*/  HGMMA.64x256x16.F32 R24, R196, gdesc[UR4].tnspB, R24, gsb0 ;  /* 0x43e00004c4187df0 */ /* 0x000fe20008000818 */
[----:B--2---:R-:W-:Y:S02]  /*1cbb0*/  R2UR UR4, R232 ;  /* 0x00000000e80472ca */ /* 0x004fe400000e0000 */
[----:B------:R-:W3:Y:S01]  /*1cbc0*/  LDL R232, [R1+0x34] ;  /* 0x0000340001e87983 */ /* 0x000ee20000100800 */
[----:B------:R-:W-:Y:S02]  /*1cbd0*/  WARPGROUP.DEPBAR.LE gsb0, 0x0 ;  /* 0x00008000000079c5 */ /* 0x000fe40000010000 */
[----:B------:R-:W-:Y:S02]  /*1cbe0*/  VIADD R196, R2, 0x80 ;  /* 0x0000008002c47836 */ /* 0x000fe40000000000 */
[----:B------:R-:W-:-:S03]  /*1cbf0*/  IMAD.MOV.U32 R197, RZ, RZ, 0x40000040 ;  /* 0x40000040ffc57424 */ /* 0x000fc600078e00ff */
[----:B------:R-:W-:Y:S02]  /*1cc00*/  R2UR UR6, R196 ;  /* 0x00000000c40672ca */ /* 0x000fe400000e0000 */
[----:B------:R-:W-:Y:S01]  /*1cc10*/  R2UR UR7, R197 ;  /* 0x00000000c50772ca */ /* 0x000fe200000e0000 */
[----:B------:R-:W-:-:S14]  /*1cc20*/  WARPGROUP.ARRIVE ;  /* 0x00000000000079c5 */ /* 0x000fdc0000000000 */
[----:B------:R-:W-:Y:S01]  /*1cc30*/  HGMMA.64x256x16.F32 R24, R192, gdesc[UR4].tnspB, R24, gsb0 ;  /* 0x43e00004c0187df0 */ /* 0x000fe20008000818 */
[----:B------:R-:W-:Y:S02]  /*1cc40*/  IMAD.MOV.U32 R3, RZ, RZ, 0x40000040 ;  /* 0x40000040ff037424 */ /* 0x000fe400078e00ff */
[----:B------:R-:W-:Y:S02]  /*1cc50*/  WARPGROUP.DEPBAR.LE gsb0, 0x0 ;  /* 0x00008000000079c5 */ /* 0x000fe40000010000 */
[----:B------:R-:W-:Y:S01]  /*1cc60*/  VIADD R192, R2, 0x100 ;  /* 0x0000010002c07836 */ /* 0x000fe20000000000 */
[----:B------:R-:W-:-:S04]  /*1cc70*/  MOV R193, 0x40000040 ;  /* 0x4000004000c17802 */ /* 0x000fc80000000f00 */
[----:B------:R-:W-:Y:S02]  /*1cc80*/  R2UR UR6, R192 ;  /* 0x00000000c00672ca */ /* 0x000fe400000e0000 */
[----:B------:R-:W-:Y:S01]  /*1cc90*/  R2UR UR7, R193 ;  /* 0x00000000c10772ca */ /* 0x000fe200000e0000 */
[----:B------:R-:W-:-:S15]  /*1cca0*/  WARPGROUP.ARRIVE ;  /* 0x00000000000079c5 */ /* 0x000fde0000000000 */
[----:B------:R-:W-:Y:S01]  /*1ccb0*/  HGMMA.64x256x16.F32 R24, R188, gdesc[UR4].tnspB, R24, gsb0 ;  /* 0x43e00004bc187df0 */ /* 0x000fe20008000818 */
[----:B------:R-:W-:Y:S01]  /*1ccc0*/  VIADD R2, R2, 0x180 ;  /* 0x0000018002027836 */ /* 0x000fe20000000000 */
[----:B------:R-:W-:Y:S02]  /*1ccd0*/  R2UR UR7, R3 ;  /* 0x00000000030772ca */ /* 0x000fe400000e0000 */
[----:B------:R-:W0:Y:S02]  /*1cce0*/  @P5 LDC R3, c[0x0][0x450] ;  /* 0x00011400ff035b82 */ /* 0x000e240000000800 */
[----:B------:R-:W-:-:S06]  /*1ccf0*/  R2UR UR6, R2 ;  /* 0x00000000020672ca */ /* 0x000fcc00000e0000 */
[----:B------:R-:W1:Y:S01]  /*1cd00*/  @P5 LDC R2, c[0x0][0x44c] ;  /* 0x00011300ff025b82 */ /* 0x000e620000000800 */
[----:B------:R-:W-:-:S04]  /*1cd10*/  @!P1 IMAD R4, R4, 0x8, R16 ;  /* 0x0000000804049824 */ /* 0x000fc800078e0210 */
[----:B------:R-:W-:Y:S02]  /*1cd20*/  @!P1 VIADD R4, R4, 0x30840 ;  /* 0x0003084004049836 */ /* 0x000fe40000000000 */
[----:B------:R-:W-:Y:S01]  /*1cd30*/  FMUL.FTZ R182, R182, UR5 ;  /* 0x00000005b6b67c20 */ /* 0x000fe20008410000 */
[----:B------:R-:W-:Y:S02]  /*1cd40*/  FMUL.FTZ R157, R157, UR5 ;  /* 0x000000059d9d7c20 */ /* 0x000fe40008410000 */
[----:B------:R-:W-:Y:S01]  /*1cd50*/  @!P1 PRMT R4, RZ, 0x654, R4 ;  /* 0x00000654ff049816 */ /* 0x000fe20000000004 */
[----:B------:R-:W-:-:S03]  /*1cd60*/  FMUL.FTZ R173, R173, UR5 ;  /* 0x00000005adad7c20 */ /* 0x000fc60008410000 */
[----:B------:R-:W2:Y:S08]  /*1cd70*/  MUFU.TANH R157, R157 ;  /* 0x0000009d009d7308 */ /* 0x000eb00000002400 */
[----:B------:R-:W4:Y:S01]  /*1cd80*/  MUFU.TANH R173, R173 ;  /* 0x000000ad00ad7308 */ /* 0x000f220000002400 */
[----:B------:R-:W-:Y:S02]  /*1cd90*/  WARPGROUP.DEPBAR.LE gsb0, 0x0 ;  /* 0x00008000000079c5 */ /* 0x000fe40000010000 */
[----:B------:R-:W-:-:S06]  /*1cda0*/  WARPGROUP.ARRIVE ;  /* 0x00000000000079c5 */ /* 0x000fcc0000000000 */
[----:B------:R-:W-:Y:S01]  /*1cdb0*/  HGMMA.64x256x16.F32 R24, R184, gdesc[UR4].tnspB, R24, gsb0 ;  /* 0x43e00004b8187df0 */ /* 0x000fe20008000818 */
[----:B------:R-:W-:Y:S01]  /*1cdc0*/  FMUL.FTZ R188, R169, UR5 ;  /* 0x00000005a9bc7c20 */ /* 0x000fe20008410000 */
[----:B------:R-:W-:Y:S01]  /*1cdd0*/  FMUL.FTZ R169, R175, UR5 ;  /* 0x00000005afa97c20 */ /* 0x000fe20008410000 */
[----:B------:R-:W-:Y:S01]  /*1cde0*/  FMUL.FTZ R175, R177, UR5 ;  /* 0x00000005b1af7c20 */ /* 0x000fe20008410000 */
[----:B------:R-:W-:-:S03]  /*1cdf0*/  SHF.L.U32 R177, R5, 0x6, RZ ;  /* 0x0000000605b17819 */ /* 0x000fc600000006ff */
[----:B------:R-:W0:Y:S08]  /*1ce00*/  MUFU.TANH R188, R188 ;  /* 0x000000bc00bc7308 */ /* 0x000e300000002400 */
[----:B------:R-:W0:Y:S08]  /*1ce10*/  MUFU.TANH R169, R169 ;  /* 0x000000a900a97308 */ /* 0x000e300000002400 */
[----:B------:R-:W0:Y:S01]  /*1ce20*/  MUFU.TANH R175, R175 ;  /* 0x000000af00af7308 */ /* 0x000e220000002400 */
[----:B------:R-:W-:-:S02]  /*1ce30*/  WARPGROUP.DEPBAR.LE gsb0, 0x0 ;  /* 0x00008000000079c5 */ /* 0x000fc40000010000 */
[----:B---3--:R-:W-:Y:S02]  /*1ce40*/  IMAD.IADD R184, R232, 0x1, R231 ;  /* 0x00000001e8b87824 */ /* 0x008fe400078e02e7 */
[----:B------:R-:W-:Y:S01]  /*1ce50*/  FMUL.FTZ R186, R161, UR5 ;  /* 0x00000005a1ba7c20 */ /* 0x000fe20008410000 */
[----:B------:R-:W-:Y:S01]  /*1ce60*/  FMUL.FTZ R187, R165, UR5 ;  /* 0x00000005a5bb7c20 */ /* 0x000fe20008410000 */
[----:B------:R3:W-:Y:S01]  /*1ce70*/  @!P1 SYNCS.ARRIVE.TRANS64.RED.A1T0 RZ, [R4+URZ], RZ ;  /* 0x000000ff04ff99a7 */ /* 0x0007e2000810043f */
[----:B-1----:R-:W-:-:S04]  /*1ce80*/  @P5 IMAD.HI.U32 R185, R184, R2, RZ ;  /* 0x00000002b8b95227 */ /* 0x002fc800078e00ff */
[----:B------:R-:W-:Y:S01]  /*1ce90*/  IMAD.MOV.U32 R2, RZ, RZ, R184 ;  /* 0x000000ffff027224 */ /* 0x000fe200078e00b8 */
[----:B0-----:R-:W-:Y:S01]  /*1cea0*/  @P5 SHF.R.U32.HI R2, RZ, R3, R185 ;  /* 0x00000003ff025219 */ /* 0x001fe200000116b9 */
        /* <DEDUP_REMOVED lines=25> */
[----:B---3--:R1:W3:Y:S01]  /*1d040*/  MUFU.TANH R4, R182 ;  /* 0x000000b600047308 */ /* 0x0082e20000002400 */
[----:B------:R-:W-:Y:S01]  /*1d050*/  ULDC UR5, c[0x0][0x9e0] ;  /* 0x0002780000057ab9 */ /* 0x000fe20000000800 */
[----:B-1----:R-:W-:-:S06]  /*1d060*/  IADD3 R182, -R230, 0x1, -R177 ;  /* 0x00000001e6b67810 */ /* 0x002fcc0007ffe9b1 */
[----:B------:R-:W1:Y:S01]  /*1d070*/  MUFU.TANH R3, R3 ;  /* 0x0000000300037308 */ /* 0x000e620000002400 */
[----:B------:R-:W-:-:S07]  /*1d080*/  IADD3 R182, -R219, R182, R220 ;  /* 0x000000b6dbb67210 */ /* 0x000fce0007ffe1dc */
[----:B------:R-:W0:Y:S01]  /*1d090*/  MUFU.TANH R184, R184 ;  /* 0x000000b800b87308 */ /* 0x000e220000002400 */
[----:B------:R-:W-:-:S07]  /*1d0a0*/  VIADD R183, R182, UR5 ;  /* 0x00000005b6b77c36 */ /* 0x000fce0008000000 */
        /* <DEDUP_REMOVED lines=22> */
[----:B------:R-:W1:Y:S08]  /*1d210*/  MUFU.TANH R179, R179 ;  /* 0x000000b300b37308 */ /* 0x000e700000002400 */
[----:B------:R-:W1:Y:S01]  /*1d220*/  MUFU.TANH R176, R176 ;  /* 0x000000b000b07308 */ /* 0x000e620000002400 */
[----:B------:R-:W-:-:S02]  /*1d230*/  VIADD R182, R182, UR4 ;  /* 0x00000004b6b67c36 */ /* 0x000fc40008000000 */
[--C-:B0-----:R-:W-:Y:S02]  /*1d240*/  IMAD.IADD R181, R183, 0x1, R189.reuse ;  /* 0x00000001b7b57824 */ /* 0x101fe400078e02bd */
[----:B------:R-:W-:Y:S01]  /*1d250*/  IMAD.IADD R180, R182, 0x1, R189 ;  /* 0x00000001b6b47824 */ /* 0x000fe200078e02bd */
[----:B--234-:R-:W-:Y:S06]  /*1d260*/  @!P6 BRA `(.L_x_1786) ;  /* 0x000000000060e947 */ /* 0x01cfec0003800000 */
        /* <DEDUP_REMOVED lines=13> */
.L_x_1788:
[----:B------:R-:W-:Y:S02]  /*1d340*/  ULDC UR4, c[0x0][0x9e4] ;  /* 0x0002790000047ab9 */ /* 0x000fe40000000800 */
[----:B------:R-:W-:-:S05]  /*1d350*/  IMAD.U32 R190, RZ, RZ, UR4 ;  /* 0x00000004ffbe7e24 */ /* 0x000fca000f8e00ff */
[----:B------:R-:W-:-:S13]  /*1d360*/  ISETP.NE.AND P2, PT, R190, 0x1, PT ;  /* 0x00000001be00780c */ /* 0x000fda0003f45270 */
[----:B------:R-:W0:Y:S02]  /*1d370*/  @P2 LDC.64 R158, c[0x0][0x9e8] ;  /* 0x00027a00ff9e2b82 */ /* 0x000e240000000a00 */
[----:B0-----:R-:W-:-:S05]  /*1d380*/  @P2 IMAD.HI.U32 R158, R189, R158, RZ ;  /* 0x0000009ebd9e2227 */ /* 0x001fca00078e00ff */
[----:B------:R-:W-:-:S07]  /*1d390*/  @P2 SHF.R.U32.HI R189, RZ, R159, R158 ;  /* 0x0000009fffbd2219 */ /* 0x000fce000001169e */
.L_x_1789:
[----:B------:R-:W-:Y:S05]  /*1d3a0*/  BSYNC B1 ;  /* 0x0000000000017941 */ /* 0x000fea0003800000 */
.L_x_1787:
[----:B------:R-:W-:-:S05]  /*1d3b0*/  IMAD R189, R189, R190, -R177 ;  /* 0x000000bebdbd7224 */ /* 0x000fca00078e0ab1 */
[----:B------:R-:W-:-:S04]  /*1d3c0*/  IADD3 R189, -R230, R189, RZ ;  /* 0x000000bde6bd7210 */ /* 0x000fc80007ffe1ff */
[----:B------:R-:W-:Y:S02]  /*1d3d0*/  VIMNMX R180, R180, R189, !PT ;  /* 0x000000bdb4b47248 */ /* 0x000fe40007fe0100 */
[----:B------:R-:W-:-:S07]  /*1d3e0*/  VIADDMNMX R181, R189, R190, R181, PT ;  /* 0x000000bebdb57246 */ /* 0x000fce00038001b5 */
.L_x_1786:
[----:B------:R-:W-:Y:S01]  /*1d3f0*/  ISETP.GT.AND P2, PT, R5, -0x1, PT ;  /* 0xffffffff0500780c */ /* 0x000fe20003f44270 */
[----:B------:R-:W0:Y:S03]  /*1d400*/  SHFL.IDX PT, R2, R2, 0x1, 0x1c1f ;  /* 0x003c1f0002027f89 */ /* 0x000e2600000e0000 */
[C---:B------:R-:W-:Y:S02]  /*1d410*/  ISETP.GT.AND P4, PT, R180.reuse, RZ, P2 ;  /* 0x000000ffb400720c */ /* 0x040fe40001784270 */
[----:B------:R-:W-:Y:S02]  /*1d420*/  ISETP.GT.AND P3, PT, R180, 0x1, P2 ;  /* 0x00000001b400780c */ /* 0x000fe40001764270 */
[C---:B------:R-:W-:Y:S02]  /*1d430*/  ISETP.LT.OR P4, PT, R181.reuse, 0x1, P4 ;  /* 0x00000001b500780c */ /* 0x040fe40002781670 */
[----:B------:R-:W-:-:S02]  /*1d440*/  ISETP.LT.OR P3, PT, R181, 0x2, P3 ;  /* 0x00000002b500780c */ /* 0x000fc40001f61670 */
[----:B-1----:R-:W-:Y:S02]  /*1d450*/  FSEL R158, R3, -INF , !P4 ;  /* 0xff800000039e7808 */ /* 0x002fe40006000000 */
[----:B------:R-:W-:Y:S02]  /*1d460*/  FSEL R184, R184, -INF , !P3 ;  /* 0xff800000b8b87808 */ /* 0x000fe40005800000 */
[C---:B------:R-:W-:Y:S02]  /*1d470*/  ISETP.GT.AND P4, PT, R180.reuse, 0x8, P2 ;  /* 0x00000008b400780c */ /* 0x040fe40001784270 */
[----:B------:R-:W-:Y:S02]  /*1d480*/  ISETP.GT.AND P3, PT, R180, 0x9, P2 ;  /* 0x00000009b400780c */ /* 0x000fe40001764270 */
[C---:B------:R-:W-:Y:S02]  /*1d490*/  ISETP.LT.OR P4, PT, R181.reuse, 0x9, P4 ;  /* 0x00000009b500780c */ /* 0x040fe40002781670 */
[----:B------:R-:W-:-:S02]  /*1d4a0*/  ISETP.LT.OR P3, PT, R181, 0xa, P3 ;  /* 0x0000000ab500780c */ /* 0x000fc40001f61670 */
[----:B------:R-:W-:Y:S01]  /*1d4b0*/  FSEL R155, R155, -INF , !P4 ;  /* 0xff8000009b9b7808 */ /* 0x000fe20006000000 */
[--C-:B0-----:R-:W-:Y:S01]  /*1d4c0*/  IMAD.IADD R183, R183, 0x1, R2.reuse ;  /* 0x00000001b7b77824 */ /* 0x101fe200078e0202 */
[----:B------:R-:W-:Y:S01]  /*1d4d0*/  FSEL R157, R157, -INF , !P3 ;  /* 0xff8000009d9d7808 */ /* 0x000fe20005800000 */
[----:B------:R-:W-:Y:S01]  /*1d4e0*/  IMAD.IADD R182, R182, 0x1, R2 ;  /* 0x00000001b6b67824 */ /* 0x000fe200078e0202 */
        /* <DEDUP_REMOVED lines=35> */
[----:B------:R-:W-:Y:S01]  /*1d720*/  FSEL R179, R179, -INF , !P3 ;  /* 0xff800000b3b37808 */ /* 0x000fe20005800000 */
[----:B------:R-:W-:Y:S08]  /*1d730*/  @!P6 BRA `(.L_x_1790) ;  /* 0x000000000060e947 */ /* 0x000ff00003800000 */
        /* <DEDUP_REMOVED lines=13> */
.L_x_1792:
[----:B------:R-:W-:Y:S02]  /*1d810*/  ULDC UR4, c[0x0][0x9e4] ;  /* 0x0002790000047ab9 */ /* 0x000fe40000000800 */
[----:B------:R-:W-:-:S05]  /*1d820*/  IMAD.U32 R180, RZ, RZ, UR4 ;  /* 0x00000004ffb47e24 */ /* 0x000fca000f8e00ff */
[----:B------:R-:W-:-:S13]  /*1d830*/  ISETP.NE.AND P3, PT, R180, 0x1, PT ;  /* 0x00000001b400780c */ /* 0x000fda0003f65270 */
[----:B------:R-:W0:Y:S02]  /*1d840*/  @P3 LDC.64 R2, c[0x0][0x9e8] ;  /* 0x00027a00ff023b82 */ /* 0x000e240000000a00 */
[----:B0-----:R-:W-:-:S05]  /*1d850*/  @P3 IMAD.HI.U32 R2, R159, R2, RZ ;  /* 0x000000029f023227 */ /* 0x001fca00078e00ff */
[----:B------:R-:W-:-:S07]  /*1d860*/  @P3 SHF.R.U32.HI R159, RZ, R3, R2 ;  /* 0x00000003ff9f3219 */ /* 0x000fce0000011602 */
.L_x_1793:
[----:B------:R-:W-:Y:S05]  /*1d870*/  BSYNC B1 ;  /* 0x0000000000017941 */ /* 0x000fea0003800000 */
.L_x_1791:
[----:B------:R-:W-:-:S04]  /*1d880*/  IMAD R159, R159, R180, -R177 ;  /* 0x000000b49f9f7224 */ /* 0x000fc800078e0ab1 */
[----:B------:R-:W-:-:S05]  /*1d890*/  IMAD.IADD R159, R159, 0x1, -R230 ;  /* 0x000000019f9f7824 */ /* 0x000fca00078e0ae6 */
[----:B------:R-:W-:Y:S02]  /*1d8a0*/  VIMNMX R182, R182, R159, !PT ;  /* 0x0000009fb6b67248 */ /* 0x000fe40007fe0100 */
[----:B------:R-:W-:-:S07]  /*1d8b0*/  VIADDMNMX R183, R159, R180, R183, PT ;  /* 0x000000b49fb77246 */ /* 0x000fce00038001b7 */
.L_x_1790:
[----:B------:R-:W-:Y:S01]  /*1d8c0*/  @!P1 VIADD R0, R0, 0x30860 ;  /* 0x0003086000009836 */ /* 0x000fe20000000000 */
[----:B------:R-:W2:Y:S01]  /*1d8d0*/  LDL R181, [R1+0x38] ;  /* 0x0000380001b57983 */ /* 0x000ea20000100800 */
[----:B------:R-:W-:Y:S01]  /*1d8e0*/  ISETP.GT.AND P3, PT, R182, 0x1, P2 ;  /* 0x00000001b600780c */ /* 0x000fe20001764270 */
[----:B------:R-:W-:Y:S01]  /*1d8f0*/  ULDC UR4, c[0x0][0x988] ;  /* 0x0002620000047ab9 */ /* 0x000fe20000000800 */
[----:B------:R-:W-:Y:S01]  /*1d900*/  IMAD.MOV.U32 R232, RZ, RZ, R218 ;  /* 0x000000ffffe87224 */ /* 0x000fe200078e00da */
[----:B------:R-:W-:Y:S01]  /*1d910*/  @!P1 PRMT R0, RZ, 0x654, R0 ;  /* 0x00000654ff009816 */ /* 0x000fe20000000000 */
[----:B------:R-:W-:Y:S01]  /*1d920*/  IMAD.MOV.U32 R231, RZ, RZ, R22 ;  /* 0x000000ffffe77224 */ /* 0x000fe200078e0016 */
        /* <DEDUP_REMOVED lines=42> */
[----:B0-----:R-:W-:-:S05]  /*1dbd0*/  FMNMX.FTZ R2, R0, R2, !PT ;  /* 0x0000000200027209 */ /* 0x001fca0007810000 */
[----:B------:R-:W0:Y:S02]  /*1dbe0*/  SHFL.BFLY PT, R3, R2, 0x1, 0x1f ;  /* 0x0c201f0002037f89 */ /* 0x000e2400000e0000 */
[----:B0-----:R-:W-:Y:S02]  /*1dbf0*/  FMNMX.FTZ R3, R2, R3, !PT ;  /* 0x0000000302037209 */ /* 0x001fe40007810000 */
[----:B------:R-:W-:Y:S02]  /*1dc00*/  MOV R2, UR4 ;  /* 0x0000000400027c02 */ /* 0x000fe40008000f00 */
[----:B------:R-:W-:-:S03]  /*1dc10*/  FSETP.NEU.FTZ.AND P4, PT, R3, -INF , PT ;  /* 0xff8000000300780b */ /* 0x000fc60003f9d000 */
[C---:B------:R-:W-:Y:S01]  /*1dc20*/  FMUL.FTZ R159, R3.reuse, R2 ;  /* 0x00000002039f7220 */ /* 0x040fe20000410000 */
[----:B------:R-:W-:-:S04]  /*1dc30*/  FSEL R0, R3, RZ, P4 ;  /* 0x000000ff03007208 */ /* 0x000fc80002000000 */
[----:B------:R-:W-:Y:S01]  /*1dc40*/  FSEL R159, R159, RZ, P4 ;  /* 0x000000ff9f9f7208 */ /* 0x000fe20002000000 */
[----:B------:R-:W-:Y:S01]  /*1dc50*/  FADD.FTZ R0, -R0, R229 ;  /* 0x000000e500007221 */ /* 0x000fe20000010100 */
[----:B------:R-:W-:Y:S01]  /*1dc60*/  ISETP.GT.AND P4, PT, R182, 0x8, P2 ;  /* 0x00000008b600780c */ /* 0x000fe20001784270 */
[----:B------:R-:W-:Y:S02]  /*1dc70*/  IMAD.MOV.U32 R229, RZ, RZ, R3 ;  /* 0x000000ffffe57224 */ /* 0x000fe400078e0003 */
[-CC-:B------:R-:W-:Y:S01]  /*1dc80*/  FFMA.FTZ R158, R158, R2.reuse, -R159.reuse ;  /* 0x000000029e9e7223 */ /* 0x180fe2000001089f */
[----:B------:R-:W-:Y:S01]  /*1dc90*/  ISETP.LT.OR P4, PT, R183, 0x9, P4 ;  /* 0x00000009b700780c */ /* 0x000fe20002781670 */
[-CC-:B------:R-:W-:Y:S01]  /*1dca0*/  FFMA.FTZ R184, R184, R2.reuse, -R159.reuse ;  /* 0x00000002b8b87223 */ /* 0x180fe2000001089f */
[-CC-:B------:R-:W-:Y:S01]  /*1dcb0*/  FFMA.FTZ R155, R155, R2.reuse, -R159.reuse ;  /* 0x000000029b9b7223 */ /* 0x180fe2000001089f */
        /* <DEDUP_REMOVED lines=24> */
[----:B------:R-:W-:Y:S01]  /*1de40*/  FFMA.FTZ R159, R179, R2, -R159 ;  /* 0x00000002b39f7223 */ /* 0x000fe2000001089f */
[----:B------:R-:W-:Y:S01]  /*1de50*/  FMNMX.FTZ R152, R162, R152, !PT ;  /* 0x00000098a2987209 */ /* 0x000fe20007810000 */
[----:B------:R-:W-:Y:S01]  /*1de60*/  FMUL.FTZ R180, R0, R2 ;  /* 0x0000000200b47220 */ /* 0x000fe20000410000 */
[----:B------:R-:W-:Y:S01]  /*1de70*/  ISETP.LT.OR P4, PT, R183, 0x21, P4 ;  /* 0x00000021b700780c */ /* 0x000fe20002781670 */
[----:B------:R-:W-:Y:S01]  /*1de80*/  MUFU.EX2 R158, R158 ;  /* 0x0000009e009e7308 */ /* 0x000fe20000000800 */
[----:B------:R-:W-:-:S02]  /*1de90*/  FMNMX.FTZ R152, R164, R152, !PT ;  /* 0x00000098a4987209 */ /* 0x000fc40007810000 */
[----:B------:R-:W-:Y:S02]  /*1dea0*/  FSEL R165, R165, -INF , !P4 ;  /* 0xff800000a5a57808 */ /* 0x000fe40006000000 */
[----:B------:R-:W-:Y:S02]  /*1deb0*/  ISETP.GT.AND P4, PT, R182, 0x28, P2 ;  /* 0x00000028b600780c */ /* 0x000fe40001784270 */
[----:B------:R-:W-:Y:S01]  /*1dec0*/  FMNMX.FTZ R152, R165, R152, !PT ;  /* 0x00000098a5987209 */ /* 0x000fe20007810000 */
[----:B------:R-:W-:Y:S01]  /*1ded0*/  MUFU.EX2 R184, R184 ;  /* 0x000000b800b87308 */ /* 0x000fe20000000800 */
[----:B------:R-:W-:Y:S02]  /*1dee0*/  ISETP.LT.OR P4, PT, R183, 0x29, P4 ;  /* 0x00000029b700780c */ /* 0x000fe40002781670 */
[----:B------:R-:W-:Y:S02]  /*1def0*/  FMNMX.FTZ R152, R166, R152, !PT ;  /* 0x00000098a6987209 */ /* 0x000fe40007810000 */
[----:B------:R-:W-:-:S02]  /*1df00*/  FSEL R168, R168, -INF , !P4 ;  /* 0xff800000a8a87808 */ /* 0x000fc40006000000 */
[----:B------:R-:W-:Y:S01]  /*1df10*/  ISETP.GT.AND P4, PT, R182, 0x30, P2 ;  /* 0x00000030b600780c */ /* 0x000fe20001784270 */
[----:B------:R-:W-:Y:S01]  /*1df20*/  MUFU.EX2 R155, R155 ;  /* 0x0000009b009b7308 */ /* 0x000fe20000000800 */
[----:B------:R-:W-:Y:S02]  /*1df30*/  FMNMX.FTZ R152, R168, R152, !PT ;  /* 0x00000098a8987209 */ /* 0x000fe40007810000 */
[----:B------:R-:W-:Y:S02]  /*1df40*/  ISETP.LT.OR P4, PT, R183, 0x31, P4 ;  /* 0x00000031b700780c */ /* 0x000fe40002781670 */
[----:B------:R-:W-:Y:S02]  /*1df50*/  FMNMX.FTZ R152, R169, R152, !PT ;  /* 0x00000098a9987209 */ /* 0x000fe40007810000 */
[----:B------:R-:W-:Y:S01]  /*1df60*/  FSEL R170, R170, -INF , !P4 ;  /* 0xff800000aaaa7808 */ /* 0x000fe20006000000 */
[----:B------:R-:W0:Y:S01]  /*1df70*/  MUFU.EX2 R157, R157 ;  /* 0x0000009d009d7308 */ /* 0x000e220000000800 */
[----:B------:R-:W-:-:S02]  /*1df80*/  ISETP.GT.AND P4, PT, R182, 0x31, P2 ;  /* 0x00000031b600780c */ /* 0x000fc40001784270 */
[----:B------:R-:W-:Y:S02]  /*1df90*/  ISETP.GT.AND P2, PT, R182, 0x39, P2 ;  /* 0x00000039b600780c */ /* 0x000fe40001744270 */
[C---:B------:R-:W-:Y:S02]  /*1dfa0*/  ISETP.LT.OR P4, PT, R183.reuse, 0x32, P4 ;  /* 0x00000032b700780c */ /* 0x040fe40002781670 */
[----:B------:R-:W-:Y:S01]  /*1dfb0*/  FMNMX.FTZ R152, R170, R152, !PT ;  /* 0x00000098aa987209 */ /* 0x000fe20007810000 */
[----:B------:R-:W-:Y:S01]  /*1dfc0*/  MUFU.EX2 R185, R185 ;  /* 0x000000b900b97308 */ /* 0x000fe20000000800 */
[----:B------:R-:W-:Y:S02]  /*1dfd0*/  FSEL R172, R172, -INF , !P4 ;  /* 0xff800000acac7808 */ /* 0x000fe40006000000 */
[----:B------:R-:W-:Y:S02]  /*1dfe0*/  ISETP.LT.OR P2, PT, R183, 0x3a, P2 ;  /* 0x0000003ab700780c */ /* 0x000fe40001741670 */
[----:B------:R-:W-:-:S02]  /*1dff0*/  FSEL R179, R4, -INF , !P3 ;  /* 0xff80000004b37808 */ /* 0x000fc40005800000 */
[----:B------:R-:W-:Y:S01]  /*1e000*/  FMNMX.FTZ R152, R172, R152, !PT ;  /* 0x00000098ac987209 */ /* 0x000fe20007810000 */
[----:B------:R-:W1:Y:S01]  /*1e010*/  MUFU.EX2 R186, R186 ;  /* 0x000000ba00ba7308 */ /* 0x000e620000000800 */
[----:B------:R-:W-:Y:S02]  /*1e020*/  FSEL R176, R176, -INF , !P2 ;  /* 0xff800000b0b07808 */ /* 0x000fe40005000000 */
[----:B------:R-:W-:Y:S02]  /*1e030*/  FMNMX.FTZ R152, R179, R152, !PT ;  /* 0x00000098b3987209 */ /* 0x000fe40007810000 */
[----:B0-----:R-:W-:Y:S02]  /*1e040*/  F2FP.F16.F32.PACK_AB R198, R157, R155 ;  /* 0x0000009b9dc6723e */ /* 0x001fe400000000ff */
[----:B------:R-:W-:Y:S01]  /*1e050*/  FMNMX.FTZ R152, R176, R152, !PT ;  /* 0x00000098b0987209 */ /* 0x000fe20007810000 */
[----:B------:R-:W-:Y:S01]  /*1e060*/  MUFU.EX2 R163, R163 ;  /* 0x000000a300a37308 */ /* 0x000fe20000000800 */
[----:B------:R-:W-:-:S03]  /*1e070*/  F2FP.F16.F32.PACK_AB R196, R184, R158 ;  /* 0x0000009eb8c4723e */ /* 0x000fc600000000ff */
[----:B------:R-:W0:Y:S04]  /*1e080*/  SHFL.BFLY PT, R4, R152, 0x2, 0x1f ;  /* 0x0c401f0098047f89 */ /* 0x000e2800000e0000 */
[----:B------:R-:W3:Y:S01]  /*1e090*/  MUFU.EX2 R187, R187 ;  /* 0x000000bb00bb7308 */ /* 0x000ee20000000800 */
[----:B-1----:R-:W-:-:S07]  /*1e0a0*/  F2FP.F16.F32.PACK_AB R192, R186, R185 ;  /* 0x000000b9bac0723e */ /* 0x002fce00000000ff */
[----:B------:R-:W-:Y:S08]  /*1e0b0*/  MUFU.EX2 R167, R167 ;  /* 0x000000a700a77308 */ /* 0x000ff00000000800 */
[----:B------:R-:W-:Y:S01]  /*1e0c0*/  MUFU.EX2 R188, R188 ;  /* 0x000000bc00bc7308 */ /* 0x000fe20000000800 */
[----:B---3--:R-:W-:Y:S02]  /*1e0d0*/  F2FP.F16.F32.PACK_AB R194, R187, R163 ;  /* 0x000000a3bbc2723e */ /* 0x008fe400000000ff */
[----:B0-----:R-:W-:-:S05]  /*1e0e0*/  FMNMX.FTZ R152, R152, R4, !PT ;  /* 0x0000000498987209 */ /* 0x001fca0007810000 */
[----:B------:R-:W-:Y:S01]  /*1e0f0*/  MUFU.EX2 R171, R171 ;  /* 0x000000ab00ab7308 */ /* 0x000fe20000000800 */
[----:B------:R-:W0:Y:S07]  /*1e100*/  SHFL.BFLY PT, R4, R152, 0x1, 0x1f ;  /* 0x0c201f0098047f89 */ /* 0x000e2e00000e0000 */
[----:B------:R-:W1:Y:S08]  /*1e110*/  MUFU.EX2 R173, R173 ;  /* 0x000000ad00ad7308 */ /* 0x000e700000000800 */
[----:B------:R-:W-:Y:S08]  /*1e120*/  MUFU.EX2 R174, R174 ;  /* 0x000000ae00ae7308 */ /* 0x000ff00000000800 */
[----:B------:R-:W-:Y:S01]  /*1e130*/  MUFU.EX2 R175, R175 ;  /* 0x000000af00af7308 */ /* 0x000fe20000000800 */
[----:B0-----:R-:W-:-:S02]  /*1e140*/  FMNMX.FTZ R4, R152, R4, !PT ;  /* 0x0000000498047209 */ /* 0x001fc40007810000 */
[----:B-1----:R-:W-:Y:S02]  /*1e150*/  F2FP.F16.F32.PACK_AB R190, R173, R171 ;  /* 0x000000abadbe723e */ /* 0x002fe400000000ff */
[C---:B------:R-:W-:Y:S01]  /*1e160*/  FSETP.NEU.FTZ.AND P2, PT, R4.reuse, -INF , PT ;  /* 0xff8000000400780b */ /* 0x040fe20003f5d000 */
[----:B------:R-:W-:Y:S02]  /*1e170*/  FMUL.FTZ R152, R4, R2 ;  /* 0x0000000204987220 */ /* 0x000fe40000410000 */
[----:B------:R-:W-:Y:S03]  /*1e180*/  MUFU.EX2 R178, R178 ;  /* 0x000000b200b27308 */ /* 0x000fe60000000800 */
[----:B------:R-:W-:-:S05]  /*1e190*/  FSEL R0, R152, RZ, P2 ;  /* 0x000000ff98007208 */ /* 0x000fca0001000000 */
[----:B------:R-:W0:Y:S01]  /*1e1a0*/  MUFU.EX2 R152, R180 ;  /* 0x000000b400987308 */ /* 0x000e220000000800 */
[-CC-:B------:R-:W-:Y:S01]  /*1e1b0*/  FFMA.FTZ R177, R177, R2.reuse, -R0.reuse ;  /* 0x00000002b1b17223 */ /* 0x180fe20000010800 */
        /* <DEDUP_REMOVED lines=14> */
[----:B------:R-:W-:Y:S01]  /*1e2a0*/  FFMA.FTZ R176, R176, R2, -R0 ;  /* 0x00000002b0b07223 */ /* 0x000fe20000010800 */
[----:B0-----:R-:W-:Y:S01]  /*1e2b0*/  FFMA.FTZ R0, R152, R227, R158 ;  /* 0x000000e398007223 */ /* 0x001fe2000001009e */
[----:B------:R-:W-:Y:S03]  /*1e2c0*/  MUFU.EX2 R177, R177 ;  /* 0x000000b100b17308 */ /* 0x000fe60000000800 */
[----:B------:R-:W-:Y:S01]  /*1e2d0*/  FADD.FTZ R0, R184, R0 ;  /* 0x00000000b8007221 */ /* 0x000fe20000010000 */
[----:B------:R-:W-:-:S03]  /*1e2e0*/  F2FP.F16.F32.PACK_AB R184, R175, R174 ;  /* 0x000000aeafb8723e */ /* 0x000fc600000000ff */
[----:B------:R-:W-:Y:S01]  /*1e2f0*/  FADD.FTZ R0, R155, R0 ;  /* 0x000000009b007221 */ /* 0x000fe20000010000 */
[----:B------:R-:W-:Y:S01]  /*1e300*/  FSEL R155, R4, RZ, P2 ;  /* 0x000000ff049b7208 */ /* 0x000fe20001000000 */
[----:B------:R-:W0:Y:S01]  /*1e310*/  MUFU.EX2 R153, R153 ;  /* 0x0000009900997308 */ /* 0x000e220000000800 */
[----:B--2---:R-:W-:Y:S01]  /*1e320*/  ISETP.GT.AND P2, PT, R5, R181, PT ;  /* 0x000000b50500720c */ /* 0x004fe20003f44270 */
[----:B------:R-:W-:Y:S01]  /*1e330*/  FADD.FTZ R0, R157, R0 ;  /* 0x000000009d007221 */ /* 0x000fe20000010000 */
[----:B------:R-:W-:Y:S02]  /*1e340*/  VIADD R5, R5, 0xffffffff ;  /* 0xffffffff05057836 */ /* 0x000fe40000000000 */
[----:B------:R-:W-:Y:S01]  /*1e350*/  FADD.FTZ R155, -R155, R228 ;  /* 0x000000e49b9b7221 */ /* 0x000fe20000010100 */
[----:B------:R-:W-:Y:S02]  /*1e360*/  IMAD.MOV.U32 R228, RZ, RZ, R4 ;  /* 0x000000ffffe47224 */ /* 0x000fe400078e0004 */
[----:B------:R-:W-:Y:S01]  /*1e370*/  FADD.FTZ R0, R185, R0 ;  /* 0x00000000b9007221 */ /* 0x000fe20000010000 */
[----:B------:R-:W-:Y:S01]  /*1e380*/  FMUL.FTZ R155, R155, R2 ;  /* 0x000000029b9b7220 */ /* 0x000fe20000410000 */
[----:B------:R-:W-:Y:S02]  /*1e390*/  MUFU.EX2 R154, R154 ;  /* 0x0000009a009a7308 */ /* 0x000fe40000000800 */
[----:B------:R-:W-:-:S04]  /*1e3a0*/  FADD.FTZ R0, R186, R0 ;  /* 0x00000000ba007221 */ /* 0x000fc80000010000 */
[----:B------:R-:W-:Y:S02]  /*1e3b0*/  FADD.FTZ R0, R163, R0 ;  /* 0x00000000a3007221 */ /* 0x000fe40000010000 */
[----:B------:R-:W1:Y:S02]  /*1e3c0*/  MUFU.EX2 R156, R156 ;  /* 0x0000009c009c7308 */ /* 0x000e640000000800 */
[----:B------:R-:W-:Y:S01]  /*1e3d0*/  FADD.FTZ R0, R187, R0 ;  /* 0x00000000bb007221 */ /* 0x000fe20000010000 */
[----:B0-----:R-:W-:-:S03]  /*1e3e0*/  F2FP.F16.F32.PACK_AB R197, R153, R177 ;  /* 0x000000b199c5723e */ /* 0x001fc600000000ff */
[----:B------:R-:W-:Y:S02]  /*1e3f0*/  FADD.FTZ R157, R167, R0 ;  /* 0x00000000a79d7221 */ /* 0x000fe40000010000 */
[----:B------:R0:W2:Y:S02]  /*1e400*/  MUFU.EX2 R0, R155 ;  /* 0x0000009b00007308 */ /* 0x0000a40000000800 */
[C---:B------:R-:W-:Y:S01]  /*1e410*/  FADD.FTZ R157, R188.reuse, R157 ;  /* 0x0000009dbc9d7221 */ /* 0x040fe20000010000 */
[----:B------:R-:W-:-:S03]  /*1e420*/  F2FP.F16.F32.PACK_AB R188, R188, R167 ;  /* 0x000000a7bcbc723e */ /* 0x000fc600000000ff */
[----:B------:R-:W-:Y:S02]  /*1e430*/  FADD.FTZ R157, R171, R157 ;  /* 0x0000009dab9d7221 */ /* 0x000fe40000010000 */
[----:B------:R-:W3:Y:S02]  /*1e440*/  MUFU.EX2 R160, R160 ;  /* 0x000000a000a07308 */ /* 0x000ee40000000800 */
[----:B------:R-:W-:Y:S01]  /*1e450*/  FADD.FTZ R157, R173, R157 ;  /* 0x0000009dad9d7221 */ /* 0x000fe20000010000 */
[----:B-1----:R-:W-:-:S03]  /*1e460*/  F2FP.F16.F32.PACK_AB R199, R156, R154 ;  /* 0x0000009a9cc7723e */ /* 0x002fc600000000ff */
[----:B0-----:R-:W-:Y:S02]  /*1e470*/  FADD.FTZ R155, R174, R157 ;  /* 0x0000009dae9b7221 */ /* 0x001fe40000010000 */
[----:B------:R-:W0:Y:S01]  /*1e480*/  MUFU.EX2 R161, R161 ;  /* 0x000000a100a17308 */ /* 0x000e220000000800 */
[----:B--2---:R-:W-:Y:S01]  /*1e490*/  FFMA.FTZ R226, R0, R226, R177 ;  /* 0x000000e200e27223 */ /* 0x004fe200000100b1 */
[----:B------:R-:W-:-:S03]  /*1e4a0*/  FADD.FTZ R155, R175, R155 ;  /* 0x0000009baf9b7221 */ /* 0x000fc60000010000 */
[----:B------:R-:W-:Y:S01]  /*1e4b0*/  FADD.FTZ R226, R153, R226 ;  /* 0x000000e299e27221 */ /* 0x000fe20000010000 */
[----:B------:R-:W-:Y:S02]  /*1e4c0*/  FADD.FTZ R155, R178, R155 ;  /* 0x0000009bb29b7221 */ /* 0x000fe40000010000 */
[----:B------:R-:W1:Y:S01]  /*1e4d0*/  MUFU.EX2 R162, R162 ;  /* 0x000000a200a27308 */ /* 0x000e620000000800 */
[----:B------:R-:W-:-:S04]  /*1e4e0*/  FADD.FTZ R226, R154, R226 ;  /* 0x000000e29ae27221 */ /* 0x000fc80000010000 */
[----:B------:R-:W-:-:S03]  /*1e4f0*/  FADD.FTZ R226, R156, R226 ;  /* 0x000000e29ce27221 */ /* 0x000fc60000010000 */
[----:B------:R-:W2:Y:S01]  /*1e500*/  MUFU.EX2 R164, R164 ;  /* 0x000000a400a47308 */ /* 0x000ea20000000800 */
[----:B---3--:R-:W-:Y:S01]  /*1e510*/  FADD.FTZ R226, R160, R226 ;  /* 0x000000e2a0e27221 */ /* 0x008fe20000010000 */
[----:B0-----:R-:W-:-:S03]  /*1e520*/  F2FP.F16.F32.PACK_AB R193, R161, R160 ;  /* 0x000000a0a1c1723e */ /* 0x001fc600000000ff */
[----:B------:R-:W-:-:S03]  /*1e530*/  FADD.FTZ R226, R161, R226 ;  /* 0x000000e2a1e27221 */ /* 0x000fc60000010000 */
        /* <DEDUP_REMOVED lines=21> */
[----:B0-----:R-:W-:Y:S01]  /*1e690*/  FADD.FTZ R226, R179, R226 ;  /* 0x000000e2b3e27221 */ /* 0x001fe20000010000 */
[C---:B-1----:R-:W-:Y:S01]  /*1e6a0*/  FADD.FTZ R227, R159.reuse, R155 ;  /* 0x0000009b9fe37221 */ /* 0x042fe20000010000 */
[----:B------:R-:W-:Y:S02]  /*1e6b0*/  F2FP.F16.F32.PACK_AB R186, R159, R178 ;  /* 0x000000b29fba723e */ /* 0x000fe400000000ff */
[C---:B--2---:R-:W-:Y:S01]  /*1e6c0*/  FADD.FTZ R226, R176.reuse, R226 ;  /* 0x000000e2b0e27221 */ /* 0x044fe20000010000 */
[----:B------:R-:W-:Y:S01]  /*1e6d0*/  F2FP.F16.F32.PACK_AB R187, R176, R179 ;  /* 0x000000b3b0bb723e */ /* 0x000fe200000000ff */
[----:B------:R-:W-:Y:S06]  /*1e6e0*/  @P2 BRA `(.L_x_1794) ;  /* 0xffffffd0004c2947 */ /* 0x000fec000383ffff */
.L_x_1775:
[----:B------:R-:W-:Y:S05]  /*1e6f0*/  BSYNC B0 ;  /* 0x0000000000007941 */ /* 0x000fea0003800000 */
.L_x_1774:
        /* <DEDUP_REMOVED lines=131> */
.L_x_1795:
[----:B------:R-:W-:Y:S01]  /*1ef30*/  IMAD R5, R22, 0x8, R16 ;  /* 0x0000000816057824 */ /* 0x000fe200078e0210 */
[----:B------:R-:W-:-:S04]  /*1ef40*/  SHF.L.U32 R0, R218, 0x1f, RZ ;  /* 0x0000001fda007819 */ /* 0x000fc800000006ff */
[----:B------:R0:W1:Y:S01]  /*1ef50*/  SYNCS.PHASECHK.TRANS64.TRYWAIT P2, [R5+URZ+0x30850], R0 ;  /* 0x03085000050075a7 */ /* 0x000062000804017f */
[----:B------:R-:W-:Y:S05]  /*1ef60*/  @!P0 BRA `(.L_x_1796) ;  /* 0x0000000000048947 */ /* 0x000fea0003800000 */
[----:B------:R-:W-:Y:S01]  /*1ef70*/  BPT.TRAP 0x1 ;  /* 0x000000040000795c */ /* 0x000fe20000300000 */
.L_x_1796:
[----:B------:R-:W-:Y:S04]  /*1ef80*/  BSSY B0, `(.L_x_1797) ;  /* 0x0000004000007945 */ /* 0x000fe80003800000 */
[----:B-1----:R-:W-:Y:S05]  /*1ef90*/  @P2 BRA `(.L_x_1798) ;  /* 0x0000000000082947 */ /* 0x002fea0003800000 */
[----:B------:R-:W1:Y:S02]  /*1efa0*/  SYNCS.PHASECHK.TRANS64.TRYWAIT P0, [R5+URZ+0x30850], R0 ;  /* 0x03085000050075a7 */ /* 0x000e64000800017f */
[----:B-1----:R-:W-:Y:S05]  /*1efb0*/  @!P0 BRA `(.L_x_1799) ;  /* 0x0000010c00088947 */ /* 0x002fea0003800000 */
.L_x_1798:
[----:B------:R-:W-:Y:S05]  /*1efc0*/  BSYNC B0 ;  /* 0x0000000000007941 */ /* 0x000fea0003800000 */
.L_x_1797:
[----:B------:R-:W-:Y:S01]  /*1efd0*/  IADD3 R16, R16, 0x400, RZ ;  /* 0x0000040010107810 */ /* 0x000fe20007ffe0ff */
[----:B------:R-:W2:Y:S01]  /*1efe0*/  LDL.LU R10, [R1+0x54] ;  /* 0x00005400010a7983 */ /* 0x000ea20000300800 */
[----:B------:R-:W-:Y:S01]  /*1eff0*/  IMAD.MOV.U32 R7, RZ, RZ, 0x40000040 ;  /* 0x40000040ff077424 */ /* 0x000fe200078e00ff */
[----:B------:R-:W-:Y:S01]  /*1f000*/  WARPGROUP.ARRIVE ;  /* 0x00000000000079c5 */ /* 0x000fe20000000000 */
[----:B------:R-:W-:Y:S01]  /*1f010*/  SHF.R.U32.HI R16, RZ, 0x4, R16 ;  /* 0x00000004ff107819 */ /* 0x000fe20000011610 */
[----:B------:R-:W-:Y:S01]  /*1f020*/  IMAD.MOV.U32 R9, RZ, RZ, 0x40000040 ;  /* 0x40000040ff097424 */ /* 0x000fe200078e00ff */
[----:B01----:R-:W-:Y:S01]  /*1f030*/  SHFL.BFLY PT, R0, R226, 0x2, 0x1f ;  /* 0x0c401f00e2007f89 */ /* 0x003fe200000e0000 */
[----:B------:R-:W-:Y:S01]  /*1f040*/  R2UR UR7, R7 ;  /* 0x00000000070772ca */ /* 0x000fe200000e0000 */
[----:B------:R-:W-:Y:S01]  /*1f050*/  IMAD.MOV.U32 R7, RZ, RZ, 0x40000040 ;  /* 0x40000040ff077424 */ /* 0x000fe200078e00ff */
[----:B------:R-:W-:Y:S01]  /*1f060*/  LOP3.LUT R16, R16, 0x3fff, RZ, 0xc0, !PT ;  /* 0x00003fff10107812 */ /* 0x000fe200078ec0ff */
[----:B------:R-:W-:Y:S01]  /*1f070*/  IMAD.MOV.U32 R152, RZ, RZ, -0x800000 ;  /* 0xff800000ff987424 */ /* 0x000fe200078e00ff */
[----:B------:R-:W-:Y:S01]  /*1f080*/  @!P1 IADD3 R5, R5, 0x30860, RZ ;  /* 0x0003086005059810 */ /* 0x000fe20007ffe0ff */
[----:B------:R-:W-:Y:S01]  /*1f090*/  IMAD.MOV.U32 R153, RZ, RZ, -0x800000 ;  /* 0xff800000ff997424 */ /* 0x000fe200078e00ff */
[----:B------:R-:W-:-:S02]  /*1f0a0*/  LOP3.LUT R16, R16, 0x2000000, RZ, 0xfc, !PT ;  /* 0x0200000010107812 */ /* 0x000fc400078efcff */
[----:B------:R-:W-:-:S03]  /*1f0b0*/  @!P1 PRMT R5, RZ, 0x654, R5 ;  /* 0x00000654ff059816 */ /* 0x000fc60000000005 */
[C---:B------:R-:W-:Y:S02]  /*1f0c0*/  IMAD R6, R22.reuse, 0x800, R16 ;  /* 0x0000080016067824 */ /* 0x040fe400078e0210 */
[----:B------:R-:W-:Y:S02]  /*1f0d0*/  VIADD R22, R22, 0x1 ;  /* 0x0000000116167836 */ /* 0x000fe40000000000 */
[C---:B------:R-:W-:Y:S01]  /*1f0e0*/  VIADD R8, R6.reuse, 0x80 ;  /* 0x0000008006087836 */ /* 0x040fe20000000000 */
[----:B------:R-:W-:Y:S02]  /*1f0f0*/  R2UR UR6, R6 ;  /* 0x00000000060672ca */ /* 0x000fe400000e0000 */
[----:B------:R-:W-:-:S04]  /*1f100*/  ISETP.NE.AND P2, PT, R22, 0x2, PT ;  /* 0x000000021600780c */ /* 0x000fc80003f45270 */
[----:B------:R-:W-:-:S07]  /*1f110*/  SEL R22, R22, RZ, P2 ;  /* 0x000000ff16167207 */ /* 0x000fce0001000000 */
[----:B------:R-:W-:Y:S01]  /*1f120*/  HGMMA.64x256x16.F32 R24, R196, gdesc[UR4].tnspB, R24, gsb0 ;  /* 0x43e00004c4187df0 */ /* 0x000fe20008000818 */
[----:B------:R-:W-:Y:S01]  /*1f130*/  R2UR UR6, R8 ;  /* 0x00000000080672ca */ /* 0x000fe200000e0000 */
[C---:B------:R-:W-:Y:S01]  /*1f140*/  VIADD R8, R6.reuse, 0x100 ;  /* 0x0000010006087836 */ /* 0x040fe20000000000 */
[----:B------:R-:W-:Y:S01]  /*1f150*/  R2UR UR7, R9 ;  /* 0x00000000090772ca */ /* 0x000fe200000e0000 */
[----:B------:R-:W-:Y:S01]  /*1f160*/  IMAD.MOV.U32 R9, RZ, RZ, 0x40000040 ;  /* 0x40000040ff097424 */ /* 0x000fe200078e00ff */
[----:B------:R-:W-:Y:S01]  /*1f170*/  IADD3 R6, R6, 0x180, RZ ;  /* 0x0000018006067810 */ /* 0x000fe20007ffe0ff */
[----:B--2---:R-:W-:Y:S01]  /*1f180*/  VIADD R10, R10, 0x1 ;  /* 0x000000010a0a7836 */ /* 0x004fe20000000000 */
[----:B------:R-:W-:Y:S02]  /*1f190*/  WARPGROUP.DEPBAR.LE gsb0, 0x0 ;  /* 0x00008000000079c5 */ /* 0x000fe40000010000 */
[----:B------:R-:W-:Y:S02]  /*1f1a0*/  WARPGROUP.ARRIVE ;  /* 0x00000000000079c5 */ /* 0x000fe40000000000 */
[----:B------:R-:W-:-:S15]  /*1f1b0*/  STL [R1+0x54], R10 ;  /* 0x0000540a01007387 */ /* 0x000fde0000100800 */
[----:B------:R-:W-:-:S02]  /*1f1c0*/  NOP ;  /* 0x0000000000007918 */ /* 0x000fc40000000000 */
        /* <DEDUP_REMOVED lines=9> */
[----:B------:R-:W0:Y:S02]  /*1f260*/  SHFL.BFLY PT, R6, R227, 0x2, 0x1f ;  /* 0x0c401f00e3067f89 */ /* 0x000e2400000e0000 */
[----:B0-----:R-:W-:Y:S01]  /*1f270*/  FADD.FTZ R227, R6, R227 ;  /* 0x000000e306e37221 */ /* 0x001fe20000010000 */
[----:B------:R-:W-:-:S04]  /*1f280*/  FADD.FTZ R6, R0, R226 ;  /* 0x000000e200067221 */ /* 0x000fc80000010000 */
[----:B------:R-:W0:Y:S04]  /*1f290*/  SHFL.BFLY PT, R0, R227, 0x1, 0x1f ;  /* 0x0c201f00e3007f89 */ /* 0x000e2800000e0000 */
[----:B------:R-:W1:Y:S01]  /*1f2a0*/  SHFL.BFLY PT, R7, R6, 0x1, 0x1f ;  /* 0x0c201f0006077f89 */ /* 0x000e6200000e0000 */
[----:B0-----:R-:W-:Y:S01]  /*1f2b0*/  FADD.FTZ R0, R227, R0 ;  /* 0x00000000e3007221 */ /* 0x001fe20000010000 */
[----:B-1----:R-:W-:-:S04]  /*1f2c0*/  FADD.FTZ R6, R6, R7 ;  /* 0x0000000706067221 */ /* 0x002fc80000010000 */
[----:B------:R-:W-:Y:S02]  /*1f2d0*/  FSETP.NE.FTZ.AND P0, PT, R0, RZ, PT ;  /* 0x000000ff0000720b */ /* 0x000fe40003f15000 */
[----:B------:R-:W-:-:S11]  /*1f2e0*/  FSETP.NE.FTZ.AND P3, PT, R6, RZ, PT ;  /* 0x000000ff0600720b */ /* 0x000fd60003f75000 */
[C---:B------:R-:W-:Y:S01]  /*1f2f0*/  @P0 FMUL.FTZ R9, R2.reuse, 0.69314718246459960938 ;  /* 0x3f31721802090820 */ /* 0x040fe20000410000 */
[----:B------:R-:W0:Y:S01]  /*1f300*/  @P0 MUFU.LG2 R8, R0 ;  /* 0x0000000000080308 */ /* 0x000e220000000c00 */
[----:B------:R-:W-:-:S07]  /*1f310*/  @P3 FMUL.FTZ R2, R2, 0.69314718246459960938 ;  /* 0x3f31721802023820 */ /* 0x000fce0000410000 */
[----:B------:R-:W1:Y:S01]  /*1f320*/  @P3 MUFU.LG2 R7, R6 ;  /* 0x0000000600073308 */ /* 0x000e620000000c00 */
[----:B0-----:R-:W-:-:S04]  /*1f330*/  @P0 FMUL.FTZ R8, R8, 0.69314718246459960938 ;  /* 0x3f31721808080820 */ /* 0x001fc80000410000 */
[----:B------:R-:W-:Y:S01]  /*1f340*/  @P0 FFMA.FTZ R153, R9, R3, R8 ;  /* 0x0000000309990223 */ /* 0x000fe20000010008 */
[----:B-1----:R-:W-:-:S04]  /*1f350*/  @P3 FMUL.FTZ R7, R7, 0.69314718246459960938 ;  /* 0x3f31721807073820 */ /* 0x002fc80000410000 */
[----:B------:R-:W-:Y:S01]  /*1f360*/  @P3 FFMA.FTZ R152, R2, R4, R7 ;  /* 0x0000000402983223 */ /* 0x000fe20000010007 */
[----:B------:R-:W-:Y:S01]  /*1f370*/  IMAD.MOV.U32 R4, RZ, RZ, RZ ;  /* 0x000000ffff047224 */ /* 0x000fe200078e00ff */
[----:B------:R-:W-:-:S04]  /*1f380*/  SEL R2, RZ, 0x1, P2 ;  /* 0x00000001ff027807 */ /* 0x000fc80001000000 */
[----:B------:R-:W-:Y:S01]  /*1f390*/  LOP3.LUT R218, R218, R2, RZ, 0x3c, !PT ;  /* 0x00000002dada7212 */ /* 0x000fe200078e3cff */
[----:B------:R0:W1:Y:S01]  /*1f3a0*/  @P0 MUFU.RCP R4, R0 ;  /* 0x0000000000040308 */ /* 0x0000620000001000 */
[----:B------:R-:W-:Y:S01]  /*1f3b0*/  PLOP3.LUT P0, PT, PT, PT, PT, 0x8, 0x0 ;  /* 0x000000000000781c */ /* 0x000fe20003f0e170 */
[----:B0-----:R-:W-:-:S06]  /*1f3c0*/  IMAD.MOV.U32 R0, RZ, RZ, RZ ;  /* 0x000000ffff007224 */ /* 0x001fcc00078e00ff */
[----:B------:R-:W0:Y:S01]  /*1f3d0*/  @P3 MUFU.RCP R0, R6 ;  /* 0x0000000600003308 */ /* 0x000e220000001000 */
[----:B------:R-:W-:Y:S02]  /*1f3e0*/  WARPGROUP.DEPBAR.LE gsb0, 0x0 ;  /* 0x00008000000079c5 */ /* 0x000fe40000010000 */
[----:B------:R-:W-:-:S06]  /*1f3f0*/  WARPGROUP.ARRIVE ;  /* 0x00000000000079c5 */ /* 0x000fcc0000000000 */
[----:B------:R-:W-:Y:S03]  /*1f400*/  HGMMA.64x256x16.F32 R24, R184, gdesc[UR4].tnspB, R24, gsb0 ;  /* 0x43e00004b8187df0 */ /* 0x000fe60008000818 */
[----:B------:R-:W-:Y:S02]  /*1f410*/  WARPGROUP.DEPBAR.LE gsb0, 0x0 ;  /* 0x00008000000079c5 */ /* 0x000fe40000010000 */
[----:B------:R2:W-:Y:S01]  /*1f420*/  @!P1 SYNCS.ARRIVE.TRANS64.RED.A1T0 RZ, [R5+URZ], RZ ;  /* 0x000000ff05ff99a7 */ /* 0x0005e2000810043f */
[-C--:B-1----:R-:W-:Y:S01]  /*1f430*/  FMUL.FTZ R20, R24, R4.reuse ;  /* 0x0000000418147220 */ /* 0x082fe20000410000 */
        /* <DEDUP_REMOVED lines=127> */
.L_x_1633:
[----:B------:R-:W0:Y:S08]  /*1fc30*/  S2UR UR5, SR_CgaCtaId ;  /* 0x00000000000579c3 */ /* 0x000e300000008800 */
[----:B------:R-:W-:Y:S06]  /*1fc40*/  BAR.SYNC.DEFER_BLOCKING 0x5, 0x180 ;  /* 0x0146000000007b1d */ /* 0x000fec0000010000 */
[----:B------:R-:W-:Y:S01]  /*1fc50*/  UMOV UR4, 0x400 ;  /* 0x0000040000047882 */ /* 0x000fe20000000000 */
[----:B------:R-:W-:Y:S01]  /*1fc60*/  BSSY B0, `(.L_x_1800) ;  /* 0x00004a2000007945 */ /* 0x000fe20003800000 */
[----:B0-----:R-:W-:-:S06]  /*1fc70*/  ULEA UR4, UR5, UR4, 0x18 ;  /* 0x0000000405047291 */ /* 0x001fcc000f8ec03f */
[----:B------:R-:W-:-:S05]  /*1fc80*/  IMAD.U32 R16, RZ, RZ, UR4 ;  /* 0x00000004ff107e24 */ /* 0x000fca000f8e00ff */
[----:B------:R0:W1:Y:S01]  /*1fc90*/  LDS.128 R24, [R16+0x308d0] ;  /* 0x0308d00010187984 */ /* 0x0000620000000c00 */
[----:B------:R-:W-:Y:S06]  /*1fca0*/  BAR.ARV 0x4, 0x180 ;  /* 0x0106000000007b1d */ /* 0x000fec0000002000 */
[----:B------:R-:W-:Y:S05]  /*1fcb0*/  @P0 BRA `(.L_x_1801) ;  /* 0x0000003800b40947 */ /* 0x000fea0003800000 */
[----:B------:R-:W2:Y:S01]  /*1fcc0*/  LDL R8, [R1+0xa0] ;  /* 0x0000a00001087983 */ /* 0x000ea20000100800 */
[----:B------:R-:W3:Y:S01]  /*1fcd0*/  S2R R0, SR_SWINHI ;  /* 0x0000000000007919 */ /* 0x000ee20000002f00 */
[----:B------:R-:W-:Y:S01]  /*1fce0*/  F2FP.F16.F32.PACK_AB R10, R29, R28 ;  /* 0x0000001c1d0a723e */ /* 0x000fe200000000ff */
[----:B------:R-:W-:Y:S01]  /*1fcf0*/  ULDC.64 UR4, c[0x0][0xc08] ;  /* 0x0003020000047ab9 */ /* 0x000fe20000000a00 */
[----:B------:R-:W-:Y:S01]  /*1fd00*/  F2FP.F16.F32.PACK_AB R11, R31, R30 ;  /* 0x0000001e1f0b723e */ /* 0x000fe200000000ff */
[----:B------:R-:W4:Y:S01]  /*1fd10*/  LDL.LU R155, [R1+0x4c] ;  /* 0x00004c00019b7983 */ /* 0x000f220000300800 */
[----:B------:R-:W-:Y:S01]  /*1fd20*/  F2FP.F16.F32.PACK_AB R12, R33, R32 ;  /* 0x00000020210c723e */ /* 0x000fe200000000ff */
[----:B------:R-:W-:Y:S01]  /*1fd30*/  ULDC.64 UR6, c[0x0][0xc00] ;  /* 0x0003000000067ab9 */ /* 0x000fe20000000a00 */
[----:B------:R-:W-:Y:S01]  /*1fd40*/  F2FP.F16.F32.PACK_AB R13, R35, R34 ;  /* 0x00000022230d723e */ /* 0x000fe200000000ff */
[----:B------:R-:W4:Y:S01]  /*1fd50*/  LDL R154, [R1+0x50] ;  /* 0x00005000019a7983 */ /* 0x000f220000100800 */
[----:B------:R-:W-:-:S02]  /*1fd60*/  MOV R6, R16 ;  /* 0x0000001000067202 */ /* 0x000fc40000000f00 */
[----:B---3--:R-:W-:Y:S02]  /*1fd70*/  MOV R7, R0 ;  /* 0x0000000000077202 */ /* 0x008fe40000000f00 */
[----:B------:R-:W-:Y:S02]  /*1fd80*/  F2FP.F16.F32.PACK_AB R14, R37, R36 ;  /* 0x00000024250e723e */ /* 0x000fe400000000ff */
[----:B------:R-:W-:Y:S01]  /*1fd90*/  F2FP.F16.F32.PACK_AB R15, R39, R38 ;  /* 0x00000026270f723e */ /* 0x000fe200000000ff */
[----:B------:R-:W-:Y:S01]  /*1fda0*/  BAR.SYNC.DEFER_BLOCKING 0x1, 0x100 ;  /* 0x0044000000007b1d */ /* 0x000fe20000010000 */
[----:B--2--5:R-:W-:-:S03]  /*1fdb0*/  IMAD.WIDE R100, R8, 0x2, R6 ;  /* 0x0000000208647825 */ /* 0x024fc600078e0206 */
[----:B------:R-:W-:Y:S01]  /*1fdc0*/  LOP3.LUT R0, R100, 0x380, RZ, 0xc0, !PT ;  /* 0x0000038064007812 */ /* 0x000fe200078ec0ff */
[----:B------:R-:W-:-:S03]  /*1fdd0*/  IMAD.MOV.U32 R9, RZ, RZ, R101 ;  /* 0x000000ffff097224 */ /* 0x000fc600078e0065 */
[----:B------:R-:W-:-:S04]  /*1fde0*/  SHF.R.U64 R0, R0, 0x3, RZ ;  /* 0x0000000300007819 */ /* 0x000fc800000012ff */
[----:B------:R-:W-:-:S04]  /*1fdf0*/  LOP3.LUT R8, R0, R100, RZ, 0x3c, !PT ;  /* 0x0000006400087212 */ /* 0x000fc800078e3cff */
[----:B------:R-:W-:Y:S02]  /*1fe00*/  MOV R0, R8 ;  /* 0x0000000800007202 */ /* 0x000fe40000000f00 */
[----:B------:R-:W-:Y:S02]  /*1fe10*/  F2FP.F16.F32.PACK_AB R8, R21, R20 ;  /* 0x000000141508723e */ /* 0x000fe400000000ff */
[----:B------:R-:W-:-:S05]  /*1fe20*/  F2FP.F16.F32.PACK_AB R9, R5, R4 ;  /* 0x000000040509723e */ /* 0x000fca00000000ff */
[----:B------:R2:W-:Y:S02]  /*1fe30*/  STSM.16.M88.4 [R0], R8 ;  /* 0x0000000800007844 */ /* 0x0005e40000000200 */
[----:B--2---:R-:W-:-:S04]  /*1fe40*/  IADD3 R8, P0, R100, 0x20, RZ ;  /* 0x0000002064087810 */ /* 0x004fc80007f1e0ff */
[----:B------:R-:W-:Y:S01]  /*1fe50*/  LOP3.LUT R0, R8, 0x380, RZ, 0xc0, !PT ;  /* 0x0000038008007812 */ /* 0x000fe200078ec0ff */
[----:B------:R-:W-:-:S03]  /*1fe60*/  IMAD.X R9, RZ, RZ, R101, P0 ;  /* 0x000000ffff097224 */ /* 0x000fc600000e0665 */
[----:B------:R-:W-:-:S04]  /*1fe70*/  SHF.R.U64 R0, R0, 0x3, RZ ;  /* 0x0000000300007819 */ /* 0x000fc800000012ff */
[----:B------:R-:W-:-:S04]  /*1fe80*/  LOP3.LUT R8, R0, R8, RZ, 0x3c, !PT ;  /* 0x0000000800087212 */ /* 0x000fc800078e3cff */
[----:B------:R-:W-:-:S05]  /*1fe90*/  MOV R8, R8 ;  /* 0x0000000800087202 */ /* 0x000fca0000000f00 */
[----:B------:R2:W-:Y:S02]  /*1fea0*/  STSM.16.M88.4 [R8], R12 ;  /* 0x0000000c08007844 */ /* 0x0005e40000000200 */
[----:B--2---:R-:W-:-:S04]  /*1feb0*/  IADD3 R8, P0, R100, 0x40, RZ ;  /* 0x0000004064087810 */ /* 0x004fc80007f1e0ff */
[----:B------:R-:W-:Y:S01]  /*1fec0*/  LOP3.LUT R0, R8, 0x380, RZ, 0xc0, !PT ;  /* 0x0000038008007812 */ /* 0x000fe200078ec0ff */
[----:B------:R-:W-:-:S03]  /*1fed0*/  IMAD.X R9, RZ, RZ, R101, P0 ;  /* 0x000000ffff097224 */ /* 0x000fc600000e0665 */
[----:B------:R-:W-:-:S04]  /*1fee0*/  SHF.R.U64 R0, R0, 0x3, RZ ;  /* 0x0000000300007819 */ /* 0x000fc800000012ff */
[----:B------:R-:W-:Y:S02]  /*1fef0*/  LOP3.LUT R8, R0, R8, RZ, 0x3c, !PT ;  /* 0x0000000800087212 */ /* 0x000fe400078e3cff */
[----:B------:R-:W-:Y:S02]  /*1ff00*/  F2FP.F16.F32.PACK_AB R10, R45, R44 ;  /* 0x0000002c2d0a723e */ /* 0x000fe400000000ff */
[----:B------:R-:W-:Y:S02]  /*1ff10*/  MOV R0, R8 ;  /* 0x0000000800007202 */ /* 0x000fe40000000f00 */
[----:B------:R-:W-:Y:S02]  /*1ff20*/  F2FP.F16.F32.PACK_AB R8, R41, R40 ;  /* 0x000000282908723e */ /* 0x000fe400000000ff */
[----:B------:R-:W-:Y:S02]  /*1ff30*/  F2FP.F16.F32.PACK_AB R9, R43, R42 ;  /* 0x0000002a2b09723e */ /* 0x000fe400000000ff */
[----:B------:R-:W-:-:S05]  /*1ff40*/  F2FP.F16.F32.PACK_AB R11, R47, R46 ;  /* 0x0000002e2f0b723e */ /* 0x000fca00000000ff */
        /* <DEDUP_REMOVED lines=13> */
[----:B------:R-:W-:-:S04]  /*20020*/  LOP3.LUT R0, R8, 0x380, RZ, 0xc0, !PT ;  /* 0x0000038008007812 */ /* 0x000fc800078ec0ff */
[----:B------:R-:W-:Y:S02]  /*20030*/  SHF.R.U64 R0, R0, 0x3, RZ ;  /* 0x0000000300007819 */ /* 0x000fe400000012ff */
[----:B------:R-:W-:Y:S02]  /*20040*/  IADD3.X R9, RZ, R101, RZ, P0, !PT ;  /* 0x00000065ff097210 */ /* 0x000fe400007fe4ff */
[----:B------:R-:W-:Y:S02]  /*20050*/  LOP3.LUT R8, R0, R8, RZ, 0x3c, !PT ;  /* 0x0000000800087212 */ /* 0x000fe400078e3cff */
[----:B------:R-:W-:Y:S02]  /*20060*/  F2FP.F16.F32.PACK_AB R10, R61, R60 ;  /* 0x0000003c3d0a723e */ /* 0x000fe400000000ff */
[----:B------:R-:W-:Y:S02]  /*20070*/  MOV R0, R8 ;  /* 0x0000000800007202 */ /* 0x000fe40000000f00 */
[----:B------:R-:W-:-:S02]  /*20080*/  F2FP.F16.F32.PACK_AB R8, R57, R56 ;  /* 0x000000383908723e */ /* 0x000fc400000000ff */
        /* <DEDUP_REMOVED lines=113> */
[----:B--2---:R-:W-:Y:S01]  /*207a0*/  IADD3 R0, P0, R100, 0xc060, RZ ;  /* 0x0000c06064007810 */ /* 0x004fe20007f1e0ff */
[----:B------:R-:W-:Y:S01]  /*207b0*/  ULDC.64 UR8, c[0x0][0x208] ;  /* 0x0000820000087ab9 */ /* 0x000fe20000000a00 */
[----:B------:R-:W-:Y:S01]  /*207c0*/  F2FP.F16.F32.PACK_AB R12, R145, R144 ;  /* 0x00000090910c723e */ /* 0x000fe200000000ff */
[----:B------:R-:W2:Y:S02]  /*207d0*/  LDC.64 R10, c[0x0][0xc00] ;  /* 0x00030000ff0a7b82 */ /* 0x000ea40000000a00 */
[----:B------:R-:W-:Y:S01]  /*207e0*/  IMAD.X R101, RZ, RZ, R101, P0 ;  /* 0x000000ffff657224 */ /* 0x000fe200000e0665 */
[----:B------:R-:W-:Y:S02]  /*207f0*/  ISETP.NE.U32.AND P0, PT, RZ, UR4, PT ;  /* 0x00000004ff007c0c */ /* 0x000fe4000bf05070 */
[----:B------:R-:W-:-:S02]  /*20800*/  LOP3.LUT R8, R0, 0x380, RZ, 0xc0, !PT ;  /* 0x0000038000087812 */ /* 0x000fc400078ec0ff */
[----:B------:R-:W-:Y:S02]  /*20810*/  ISETP.NE.AND.EX P0, PT, RZ, UR5, PT, P0 ;  /* 0x00000005ff007c0c */ /* 0x000fe4000bf05300 */
[----:B------:R-:W-:-:S04]  /*20820*/  SHF.R.U64 R8, R8, 0x3, RZ ;  /* 0x0000000308087819 */ /* 0x000fc800000012ff */
[----:B------:R-:W-:Y:S02]  /*20830*/  LOP3.LUT R100, R8, R0, RZ, 0x3c, !PT ;  /* 0x0000000008647212 */ /* 0x000fe400078e3cff */
[----:B------:R-:W-:Y:S02]  /*20840*/  F2FP.F16.F32.PACK_AB R13, R147, R146 ;  /* 0x00000092930d723e */ /* 0x000fe400000000ff */
[----:B------:R-:W-:Y:S02]  /*20850*/  MOV R100, R100 ;  /* 0x0000006400647202 */ /* 0x000fe40000000f00 */
[----:B------:R-:W-:Y:S01]  /*20860*/  F2FP.F16.F32.PACK_AB R14, R149, R148 ;  /* 0x00000094950e723e */ /* 0x000fe200000000ff */
[----:B------:R-:W3:Y:S01]  /*20870*/  @P0 LDC.64 R8, c[0x0][0xc08] ;  /* 0x00030200ff080b82 */ /* 0x000ee20000000a00 */
[----:B------:R-:W-:-:S05]  /*20880*/  F2FP.F16.F32.PACK_AB R15, R151, R150 ;  /* 0x00000096970f723e */ /* 0x000fca00000000ff */
[----:B------:R0:W-:Y:S01]  /*20890*/  STSM.16.M88.4 [R100], R12 ;  /* 0x0000000c64007844 */ /* 0x0001e20000000200 */
[----:B------:R-:W-:Y:S02]  /*208a0*/  ULDC UR4, c[0x0][0xa88] ;  /* 0x0002a20000047ab9 */ /* 0x000fe40000000800 */
[----:B-1----:R-:W-:Y:S01]  /*208b0*/  IMAD.U32 R24, RZ, RZ, UR4 ;  /* 0x00000004ff187e24 */ /* 0x002fe2000f8e00ff */
[----:B------:R-:W-:Y:S01]  /*208c0*/  BAR.SYNC.DEFER_BLOCKING 0x1, 0x100 ;  /* 0x0044000000007b1d */ /* 0x000fe20000010000 */
[----:B----4-:R-:W-:-:S05]  /*208d0*/  ISETP.NE.AND P2, PT, R155, RZ, PT ;  /* 0x000000ff9b00720c */ /* 0x010fca0003f45270 */
[----:B------:R-:W-:Y:S01]  /*208e0*/  ULDC UR4, c[0x0][0xad4] ;  /* 0x0002b50000047ab9 */ /* 0x000fe20000000800 */
[----:B---3--:R-:W-:Y:S01]  /*208f0*/  @P0 IMAD.WIDE R8, R154, 0x4, R8 ;  /* 0x000000049a080825 */ /* 0x008fe200078e0208 */
[----:B0-----:R-:W-:-:S04]  /*20900*/  MOV R100, 0x9b8 ;  /* 0x000009b800647802 */ /* 0x001fc80000000f00 */
[----:B------:R0:W5:Y:S02]  /*20910*/  @P0 LDG.E R24, desc[UR8][R8.64] ;  /* 0x0000000808180981 */ /* 0x000164000c1e1900 */
[----:B0-----:R-:W-:-:S04]  /*20920*/  SEL R8, R155, UR4, P2 ;  /* 0x000000049b087c07 */ /* 0x001fc80009000000 */
[----:B------:R-:W-:-:S04]  /*20930*/  ISETP.GT.AND P2, PT, R8, 0x1, PT ;  /* 0x000000010800780c */ /* 0x000fc80003f44270 */
[----:B------:R-:W-:-:S04]  /*20940*/  SEL R100, R100, 0x978, P2 ;  /* 0x0000097864647807 */ /* 0x000fc80001000000 */
[----:B------:R0:W1:Y:S08]  /*20950*/  LDC.64 R12, c[0x0][R100+0x220] ;  /* 0x00008800640c7b82 */ /* 0x0000700000000a00 */
[----:B------:R0:W3:Y:S01]  /*20960*/  LDC.64 R8, c[0x0][R100+0x218] ;  /* 0x0000860064087b82 */ /* 0x0000e20000000a00 */
[----:B------:R-:W-:-:S04]  /*20970*/  ISETP.NE.U32.AND P1, PT, RZ, UR6, PT ;  /* 0x00000006ff007c0c */ /* 0x000fc8000bf25070 */
[----:B------:R-:W-:Y:S01]  /*20980*/  ISETP.NE.AND.EX P1, PT, RZ, UR7, PT, P1 ;  /* 0x00000007ff007c0c */ /* 0x000fe2000bf25310 */
[----:B------:R-:W-:Y:S02]  /*20990*/  IMAD.MOV.U32 R0, RZ, RZ, RZ ;  /* 0x000000ffff007224 */ /* 0x000fe400078e00ff */
[----:B--2---:R-:W-:-:S10]  /*209a0*/  IMAD.WIDE R10, R154, 0x4, R10 ;  /* 0x000000049a0a7825 */ /* 0x004fd400078e020a */
[----:B------:R0:W5:Y:S01]  /*209b0*/  @P1 LDG.E R0, desc[UR8][R10.64] ;  /* 0x000000080a001981 */ /* 0x000162000c1e1900 */
[----:B------:R-:W-:Y:S05]  /*209c0*/  @P0 BRA `(.L_x_1802) ;  /* 0x0000000000140947 */ /* 0x000fea0003800000 */
[----:B------:R-:W-:Y:S05]  /*209d0*/  @!P1 BRA `(.L_x_1802) ;  /* 0x0000000000109947 */ /* 0x000fea0003800000 */
[----:B------:R-:W-:Y:S02]  /*209e0*/  ULDC.64 UR4, c[0x0][0x208] ;  /* 0x0000820000047ab9 */ /* 0x000fe40000000a00 */
[----:B-----5:R-:W2:Y:S04]  /*209f0*/  LDG.E R24, desc[UR4][R10.64] ;  /* 0x000000040a187981 */ /* 0x020ea8000c1e1900 */
[----:B0-----:R-:W2:Y:S02]  /*20a00*/  LDG.E R10, desc[UR4][R10.64+0x4] ;  /* 0x000004040a0a7981 */ /* 0x001ea4000c1e1900 */
[----:B--2---:R-:W-:-:S07]  /*20a10*/  IMAD.IADD R24, R10, 0x1, -R24 ;  /* 0x000000010a187824 */ /* 0x004fce00078e0a18 */
.L_x_1802:
[----:B------:R-:W3:Y:S01]  /*20a20*/  LDL R158, [R1+0x40] ;  /* 0x00004000019e7983 */ /* 0x000ee20000100800 */
[----:B------:R-:W2:Y:S03]  /*20a30*/  LDC R156, c[0x0][0xbe8] ;  /* 0x0002fa00ff9c7b82 */ /* 0x000ea60000000800 */
[----:B------:R-:W4:Y:S04]  /*20a40*/  LDL R157, [R1+0x68] ;  /* 0x00006800019d7983 */ /* 0x000f280000100800 */
[----:B------:R-:W4:Y:S04]  /*20a50*/  LDL R155, [R1+0x34] ;  /* 0x00003400019b7983 */ /* 0x000f280000100800 */
[----:B------:R-:W4:Y:S04]  /*20a60*/  LDL R159, [R1+0x14] ;  /* 0x00001400019f7983 */ /* 0x000f280000100800 */
[----:B------:R-:W4:Y:S04]  /*20a70*/  LDL R161, [R1+0x9c] ;  /* 0x00009c0001a17983 */ /* 0x000f280000100800 */
[----:B------:R-:W4:Y:S01]  /*20a80*/  LDL R160, [R1+0x7c] ;  /* 0x00007c0001a07983 */ /* 0x000f220000100800 */
[----:B------:R-:W4:Y:S01]  /*20a90*/  LDC.64 R14, c[0x0][R100+0x228] ;  /* 0x00008a00640e7b82 */ /* 0x000f220000000a00 */
[----:B------:R-:W-:-:S04]  /*20aa0*/  ISETP.NE.U32.AND P0, PT, RZ, UR6, PT ;  /* 0x00000006ff007c0c */ /* 0x000fc8000bf05070 */
[----:B------:R-:W-:Y:S02]  /*20ab0*/  ISETP.NE.AND.EX P0, PT, RZ, UR7, PT, P0 ;  /* 0x00000007ff007c0c */ /* 0x000fe4000bf05300 */
[----:B0-----:R-:W-:Y:S02]  /*20ac0*/  SHF.R.S32.HI R11, RZ, 0x1f, R154 ;  /* 0x0000001fff0b7819 */ /* 0x001fe4000001149a */
[----:B------:R-:W-:Y:S02]  /*20ad0*/  SEL R10, R154, RZ, !P0 ;  /* 0x000000ff9a0a7207 */ /* 0x000fe40004000000 */
[----:B--2---:R-:W-:Y:S02]  /*20ae0*/  ISETP.NE.AND P1, PT, R156, 0x1, PT ;  /* 0x000000019c00780c */ /* 0x004fe40003f25270 */
[----:B------:R-:W-:Y:S01]  /*20af0*/  SEL R11, R11, RZ, !P0 ;  /* 0x000000ff0b0b7207 */ /* 0x000fe20004000000 */
[----:B-1----:R-:W-:-:S04]  /*20b00*/  IMAD R13, R13, R10, RZ ;  /* 0x0000000a0d0d7224 */ /* 0x002fc800078e02ff */
[C---:B------:R-:W-:Y:S02]  /*20b10*/  IMAD R11, R12.reuse, R11, R13 ;  /* 0x0000000b0c0b7224 */ /* 0x040fe400078e020d */
[----:B------:R-:W-:-:S04]  /*20b20*/  IMAD.WIDE.U32 R12, R12, R10, RZ ;  /* 0x0000000a0c0c7225 */ /* 0x000fc800078e00ff */
[----:B------:R-:W-:Y:S02]  /*20b30*/  IMAD.IADD R11, R13, 0x1, R11 ;  /* 0x000000010d0b7824 */ /* 0x000fe400078e020b */
[----:B------:R-:W0:Y:S01]  /*20b40*/  @P1 LDC R13, c[0x0][0xbec] ;  /* 0x0002fb00ff0d1b82 */ /* 0x000e220000000800 */
[----:B------:R-:W-:Y:S01]  /*20b50*/  ULDC.64 UR4, c[0x0][0x208] ;  /* 0x0000820000047ab9 */ /* 0x000fe20000000a00 */
[-C--:B---3--:R-:W-:Y:S02]  /*20b60*/  IMAD R101, R9, R158.reuse, RZ ;  /* 0x0000009e09657224 */ /* 0x088fe400078e02ff */
[----:B------:R-:W-:-:S03]  /*20b70*/  IMAD.WIDE.U32 R8, R8, R158, RZ ;  /* 0x0000009e08087225 */ /* 0x000fc600078e00ff */
[----:B-----5:R-:W-:Y:S02]  /*20b80*/  IADD3 R8, P0, P3, R12, R8, R0 ;  /* 0x000000080c087210 */ /* 0x020fe40007b1e000 */
[----:B------:R-:W1:Y:S01]  /*20b90*/  @P1 LDC R12, c[0x0][0xbf0] ;  /* 0x0002fc00ff0c1b82 */ /* 0x000e620000000800 */
[----:B------:R-:W-:Y:S01]  /*20ba0*/  IMAD.IADD R154, R9, 0x1, R101 ;  /* 0x00000001099a7824 */ /* 0x000fe200078e0265 */
[----:B----4-:R-:W-:-:S05]  /*20bb0*/  SEL R9, R157, RZ, P2 ;  /* 0x000000ff9d097207 */ /* 0x010fca0001000000 */
[-C--:B------:R-:W-:Y:S02]  /*20bc0*/  IMAD R101, R15, R9.reuse, RZ ;  /* 0x000000090f657224 */ /* 0x080fe400078e02ff */
[----:B------:R-:W-:Y:S01]  /*20bd0*/  IMAD.WIDE.U32 R14, R14, R9, RZ ;  /* 0x000000090e0e7225 */ /* 0x000fe200078e00ff */
[----:B------:R-:W-:-:S04]  /*20be0*/  SHF.R.S32.HI R9, RZ, 0x1f, R0 ;  /* 0x0000001fff097819 */ /* 0x000fc80000011400 */
[----:B------:R-:W-:Y:S01]  /*20bf0*/  IADD3.X R11, R11, R154, R9, P0, P3 ;  /* 0x0000009a0b0b7210 */ /* 0x000fe200007e6409 */
[----:B------:R-:W-:-:S04]  /*20c00*/  IMAD.IADD R154, R155, 0x1, R159 ;  /* 0x000000019b9a7824 */ /* 0x000fc800078e029f */
[----:B0-----:R-:W-:-:S04]  /*20c10*/  @P1 IMAD.HI.U32 R13, R154, R13, RZ ;  /* 0x0000000d9a0d1227 */ /* 0x001fc800078e00ff */
[----:B------:R-:W-:Y:S01]  /*20c20*/  IMAD.MOV.U32 R155, RZ, RZ, R154 ;  /* 0x000000ffff9b7224 */ /* 0x000fe200078e009a */
[----:B-1----:R-:W-:Y:S02]  /*20c30*/  @P1 SHF.R.U32.HI R155, RZ, R12, R13 ;  /* 0x0000000cff9b1219 */ /* 0x002fe4000001160d */
[----:B------:R0:W1:Y:S01]  /*20c40*/  LDC.64 R12, c[0x0][R100+0x210] ;  /* 0x00008400640c7b82 */ /* 0x0000620000000a00 */
[----:B------:R-:W-:Y:S01]  /*20c50*/  IMAD.IADD R101, R15, 0x1, R101 ;  /* 0x000000010f657824 */ /* 0x000fe200078e0265 */
[----:B------:R-:W-:Y:S02]  /*20c60*/  IADD3 R14, P0, P3, R155, R8, R14 ;  /* 0x000000089b0e7210 */ /* 0x000fe40007b1e00e */
[----:B------:R-:W-:-:S04]  /*20c70*/  SHF.R.S32.HI R8, RZ, 0x1f, R155 ;  /* 0x0000001fff087819 */ /* 0x000fc8000001149b */
[----:B------:R-:W-:Y:S02]  /*20c80*/  IADD3.X R15, R8, R11, R101, P0, P3 ;  /* 0x0000000b080f7210 */ /* 0x000fe400007e6465 */
[----:B0-----:R-:W0:Y:S01]  /*20c90*/  LDC.64 R100, c[0x0][0xba8] ;  /* 0x0002ea00ff647b82 */ /* 0x001e220000000a00 */
[----:B------:R-:W-:-:S05]  /*20ca0*/  IADD3 R11, -R155, RZ, RZ ;  /* 0x000000ff9b0b7210 */ /* 0x000fca0007ffe1ff */
[----:B------:R-:W-:Y:S02]  /*20cb0*/  IMAD R11, R156, R11, R154 ;  /* 0x0000000b9c0b7224 */ /* 0x000fe400078e029a */
[----:B0-----:R-:W0:Y:S08]  /*20cc0*/  @!P2 LDC R100, c[0x0][0xb50] ;  /* 0x0002d400ff64ab82 */ /* 0x001e300000000800 */
[----:B------:R-:W2:Y:S01]  /*20cd0*/  @!P2 LDC R101, c[0x0][0xb54] ;  /* 0x0002d500ff65ab82 */ /* 0x000ea20000000800 */
[----:B------:R-:W-:Y:S01]  /*20ce0*/  SHF.R.S32.HI R8, RZ, 0x1f, R11 ;  /* 0x0000001fff087819 */ /* 0x000fe2000001140b */
[----:B-1----:R-:W-:-:S02]  /*20cf0*/  IMAD R13, R13, R11, RZ ;  /* 0x0000000b0d0d7224 */ /* 0x002fc400078e02ff */
[----:B------:R-:W-:-:S04]  /*20d00*/  IMAD.WIDE.U32 R14, R12, R11, R14 ;  /* 0x0000000b0c0e7225 */ /* 0x000fc800078e000e */
[----:B------:R-:W-:-:S04]  /*20d10*/  IMAD R8, R12, R8, R13 ;  /* 0x000000080c087224 */ /* 0x000fc800078e020d */
[----:B------:R-:W-:Y:S01]  /*20d20*/  IMAD.IADD R8, R15, 0x1, R8 ;  /* 0x000000010f087824 */ /* 0x000fe200078e0208 */
[----:B0-----:R-:W-:-:S04]  /*20d30*/  LEA R100, P0, R14, R100, 0x2 ;  /* 0x000000640e647211 */ /* 0x001fc800078010ff */
[----:B--2---:R-:W-:Y:S01]  /*20d40*/  LEA.HI.X R8, R14, R101, R8, 0x2, P0 ;  /* 0x000000650e087211 */ /* 0x004fe200000f1408 */
[----:B------:R-:W-:Y:S04]  /*20d50*/  SHFL.IDX PT, R12, R100, RZ, 0x1c1f ;  /* 0x001c1fff640c7589 */ /* 0x000fe800000e0000 */
[----:B------:R-:W0:Y:S04]  /*20d60*/  SHFL.IDX PT, R13, R8, RZ, 0x1c1f ;  /* 0x001c1fff080d7589 */ /* 0x000e2800000e0000 */
[----:B------:R-:W-:Y:S04]  /*20d70*/  SHFL.IDX PT, R14, R100, 0x1, 0x1c1f ;  /* 0x003c1f00640e7f89 */ /* 0x000fe800000e0000 */
[----:B------:R1:W2:Y:S01]  /*20d80*/  SHFL.IDX PT, R15, R8, 0x1, 0x1c1f ;  /* 0x003c1f00080f7f89 */ /* 0x0002a200000e0000 */
[----:B------:R-:W-:Y:S01]  /*20d90*/  LOP3.LUT P0, RZ, R160, 0x3, RZ, 0xc0, !PT ;  /* 0x00000003a0ff7812 */ /* 0x000fe2000780c0ff */
[----:B-1----:R-:W-:-:S02]  /*20da0*/  IMAD R8, R24, R156, RZ ;  /* 0x0000009c18087224 */ /* 0x002fc400078e02ff */
[----:B------:R-:W-:-:S04]  /*20db0*/  IMAD.IADD R24, R161, 0x1, R159 ;  /* 0x00000001a1187824 */ /* 0x000fc800078e029f */
[C---:B------:R-:W-:Y:S01]  /*20dc0*/  VIADD R11, R24.reuse, 0x8 ;  /* 0x00000008180b7836 */ /* 0x040fe20000000000 */
[----:B------:R-:W-:-:S04]  /*20dd0*/  ISETP.GE.OR P3, PT, R24, R8, P0 ;  /* 0x000000081800720c */ /* 0x000fc80000766670 */
[----:B------:R-:W-:-:S09]  /*20de0*/  ISETP.GE.OR P0, PT, R11, R8, P0 ;  /* 0x000000080b00720c */ /* 0x000fd20000706670 */
[----:B0-----:R0:W-:Y:S04]  /*20df0*/  @!P3 ST.E desc[UR4][R12.64], R153 ;  /* 0x000000990c00b985 */ /* 0x0011e8000c101904 */
[----:B--2---:R0:W-:Y:S01]  /*20e00*/  @!P0 ST.E desc[UR4][R14.64], R152 ;  /* 0x000000980e008985 */ /* 0x0041e2000c101904 */
[----:B------:R-:W-:Y:S05]  /*20e10*/  @P2 BRA `(.L_x_1803) ;  /* 0x0000000c00f82947 */ /* 0x000fea0003800000 */
[----:B------:R-:W2:Y:S01]  /*20e20*/  LDL R160, [R1+0x44] ;  /* 0x0000440001a07983 */ /* 0x000ea20000100800 */
[----:B------:R-:W-:Y:S01]  /*20e30*/  IMAD.SHL.U32 R161, R23, 0x40, RZ ;  /* 0x0000004017a17824 */ /* 0x000fe200078e00ff */
[----:B------:R-:W1:Y:S02]  /*20e40*/  @P1 LDC R21, c[0x0][0xbec] ;  /* 0x0002fb00ff151b82 */ /* 0x000e640000000800 */
[----:B------:R3:W5:Y:S04]  /*20e50*/  LDL R90, [R1+0xc] ;  /* 0x00000c00015a7983 */ /* 0x0007680000100800 */
[----:B------:R3:W5:Y:S01]  /*20e60*/  LDL R86, [R1+0x10] ;  /* 0x0000100001567983 */ /* 0x0007620000100800 */
[----:B------:R-:W-:Y:S01]  /*20e70*/  ULDC.64 UR4, c[0x0][0x208] ;  /* 0x0000820000047ab9 */ /* 0x000fe20000000a00 */
[----:B------:R-:W4:Y:S02]  /*20e80*/  @P1 LDC R85, c[0x0][0xbf0] ;  /* 0x0002fc00ff551b82 */ /* 0x000f240000000800 */
[----:B------:R3:W5:Y:S04]  /*20e90*/  LDL R93, [R1+0x78] ;  /* 0x00007800015d7983 */ /* 0x0007680000100800 */
[----:B------:R3:W5:Y:S04]  /*20ea0*/  LDL R92, [R1+0x5c] ;  /* 0x00005c00015c7983 */ /* 0x0007680000100800 */
[----:B------:R3:W5:Y:S04]  /*20eb0*/  LDL R91, [R1+0x64] ;  /* 0x00006400015b7983 */ /* 0x0007680000100800 */
[----:B------:R3:W5:Y:S01]  /*20ec0*/  LDL R88, [R1+0x60] ;  /* 0x0000600001587983 */ /* 0x0007620000100800 */
[----:B------:R-:W-:-:S02]  /*20ed0*/  SHF.R.S32.HI R11, RZ, 0x1f, R10 ;  /* 0x0000001fff0b7819 */ /* 0x000fc4000001140a */
[----:B------:R-:W-:Y:S01]  /*20ee0*/  IADD3 R89, R23, R159, RZ ;  /* 0x0000009f17597210 */ /* 0x000fe20007ffe0ff */
[----:B------:R-:W-:Y:S01]  /*20ef0*/  BSSY B1, `(.L_x_1804) ;  /* 0x00000a8000017945 */ /* 0x000fe20003800000 */
[----:B--2---:R-:W-:-:S04]  /*20f00*/  IMAD R3, R160, 0x8, R161 ;  /* 0x00000008a0037824 */ /* 0x004fc800078e02a1 */
[----:B------:R-:W-:-:S03]  /*20f10*/  IMAD.WIDE R6, R3, 0x2, R6 ;  /* 0x0000000203067825 */ /* 0x000fc600078e0206 */
[C---:B0-----:R-:W-:Y:S02]  /*20f20*/  IADD3 R13, P4, R6.reuse, 0x1000, RZ ;  /* 0x00001000060d7810 */ /* 0x041fe40007f9e0ff */
        /* <DEDUP_REMOVED lines=10> */
[----:B------:R-:W-:Y:S02]  /*20fd0*/  LOP3.LUT R28, R28, R29, RZ, 0x3c, !PT ;  /* 0x0000001d1c1c7212 */ /* 0x000fe400078e3cff */
[----:B------:R-:W-:Y:S01]  /*20fe0*/  LOP3.LUT R32, R32, R33, RZ, 0x3c, !PT ;  /* 0x0000002120207212 */ /* 0x000fe200078e3cff */
[----:B------:R-:W-:Y:S01]  /*20ff0*/  IMAD.X R33, RZ, RZ, R7, P2 ;  /* 0x000000ffff217224 */ /* 0x000fe200010e0607 */
[----:B------:R-:W-:Y:S01]  /*21000*/  IADD3.X R29, RZ, R7, RZ, P3, !PT ;  /* 0x00000007ff1d7210 */ /* 0x000fe20001ffe4ff */
[----:B------:R-:W5:Y:S01]  /*21010*/  LD.E.128 R12, desc[UR4][R12.64] ;  /* 0x000000040c0c7980 */ /* 0x000f62000c101d00 */
[----:B------:R-:W-:-:S02]  /*21020*/  IADD3 R37, P0, R6, 0x4000, RZ ;  /* 0x0000400006257810 */ /* 0x000fc40007f1e0ff */
[C---:B------:R-:W-:Y:S01]  /*21030*/  IADD3 R41, P6, R6.reuse, 0x5000, RZ ;  /* 0x0000500006297810 */ /* 0x040fe20007fde0ff */
[----:B------:R-:W5:Y:S01]  /*21040*/  LD.E.128 R32, desc[UR4][R32.64] ;  /* 0x0000000420207980 */ /* 0x000f62000c101d00 */
[C---:B------:R-:W-:Y:S02]  /*21050*/  IADD3 R45, P5, R6.reuse, 0x6000, RZ ;  /* 0x00006000062d7810 */ /* 0x040fe40007fbe0ff */
[C---:B------:R-:W-:Y:S01]  /*21060*/  IADD3 R49, P4, R6.reuse, 0x7000, RZ ;  /* 0x0000700006317810 */ /* 0x040fe20007f9e0ff */
[----:B------:R-:W5:Y:S01]  /*21070*/  LD.E.128 R28, desc[UR4][R28.64] ;  /* 0x000000041c1c7980 */ /* 0x000f62000c101d00 */
[C---:B------:R-:W-:Y:S02]  /*21080*/  IADD3 R53, P3, R6.reuse, 0x8000, RZ ;  /* 0x0000800006357810 */ /* 0x040fe40007f7e0ff */
[----:B------:R-:W-:Y:S02]  /*21090*/  IADD3 R57, P2, R6, 0x9000, RZ ;  /* 0x0000900006397810 */ /* 0x000fe40007f5e0ff */
        /* <DEDUP_REMOVED lines=31> */
[----:B------:R-:W-:Y:S01]  /*21290*/  IADD3.X R57, RZ, R7, RZ, P2, !PT ;  /* 0x00000007ff397210 */ /* 0x000fe200017fe4ff */
[----:B------:R-:W5:Y:S01]  /*212a0*/  LD.E.128 R48, desc[UR4][R48.64] ;  /* 0x0000000430307980 */ /* 0x000f62000c101d00 */
[----:B------:R-:W-:-:S02]  /*212b0*/  IADD3 R3, P2, R6, 0xf000, RZ ;  /* 0x0000f00006037810 */ /* 0x000fc40007f5e0ff */
[----:B------:R-:W-:Y:S01]  /*212c0*/  LOP3.LUT R60, R61, 0x380, RZ, 0xc0, !PT ;  /* 0x000003803d3c7812 */ /* 0x000fe200078ec0ff */
[----:B------:R-:W5:Y:S01]  /*212d0*/  LD.E.128 R52, desc[UR4][R52.64] ;  /* 0x0000000434347980 */ /* 0x000f62000c101d00 */
[----:B------:R-:W-:Y:S02]  /*212e0*/  LOP3.LUT R64, R65, 0x380, RZ, 0xc0, !PT ;  /* 0x0000038041407812 */ /* 0x000fe400078ec0ff */
[----:B------:R-:W-:Y:S01]  /*212f0*/  LOP3.LUT R68, R69, 0x380, RZ, 0xc0, !PT ;  /* 0x0000038045447812 */ /* 0x000fe200078ec0ff */
[----:B------:R-:W5:Y:S01]  /*21300*/  LD.E.128 R56, desc[UR4][R56.64] ;  /* 0x0000000438387980 */ /* 0x000f62000c101d00 */
[----:B------:R-:W-:Y:S02]  /*21310*/  LOP3.LUT R72, R73, 0x380, RZ, 0xc0, !PT ;  /* 0x0000038049487812 */ /* 0x000fe400078ec0ff */
[----:B------:R-:W-:Y:S02]  /*21320*/  LOP3.LUT R76, R77, 0x380, RZ, 0xc0, !PT ;  /* 0x000003804d4c7812 */ /* 0x000fe400078ec0ff */
[----:B------:R-:W-:-:S02]  /*21330*/  LOP3.LUT R5, R6, 0x380, RZ, 0xc0, !PT ;  /* 0x0000038006057812 */ /* 0x000fc400078ec0ff */
[----:B------:R-:W-:Y:S02]  /*21340*/  LOP3.LUT R2, R3, 0x380, RZ, 0xc0, !PT ;  /* 0x0000038003027812 */ /* 0x000fe400078ec0ff */
[----:B------:R-:W-:Y:S02]  /*21350*/  SHF.R.U64 R60, R60, 0x3, RZ ;  /* 0x000000033c3c7819 */ /* 0x000fe400000012ff */
[----:B------:R-:W-:Y:S02]  /*21360*/  SHF.R.U64 R64, R64, 0x3, RZ ;  /* 0x0000000340407819 */ /* 0x000fe400000012ff */
[----:B------:R-:W-:Y:S02]  /*21370*/  SHF.R.U64 R68, R68, 0x3, RZ ;  /* 0x0000000344447819 */ /* 0x000fe400000012ff */
[----:B------:R-:W-:Y:S02]  /*21380*/  SHF.R.U64 R72, R72, 0x3, RZ ;  /* 0x0000000348487819 */ /* 0x000fe400000012ff */
[----:B------:R-:W-:-:S02]  /*21390*/  SHF.R.U64 R76, R76, 0x3, RZ ;  /* 0x000000034c4c7819 */ /* 0x000fc400000012ff */
[----:B------:R-:W-:Y:S02]  /*213a0*/  SHF.R.U64 R5, R5, 0x3, RZ ;  /* 0x0000000305057819 */ /* 0x000fe400000012ff */
[----:B------:R-:W-:Y:S01]  /*213b0*/  SHF.R.U64 R2, R2, 0x3, RZ ;  /* 0x0000000302027819 */ /* 0x000fe200000012ff */
        /* <DEDUP_REMOVED lines=13> */
[----:B------:R-:W-:-:S02]  /*21490*/  MOV R5, R7 ;  /* 0x0000000700057202 */ /* 0x000fc40000000f00 */
[----:B------:R-:W-:Y:S01]  /*214a0*/  LOP3.LUT R80, R2, R3, RZ, 0x3c, !PT ;  /* 0x0000000302507212 */ /* 0x000fe200078e3cff */
[----:B------:R-:W5:Y:S04]  /*214b0*/  LD.E.128 R64, desc[UR4][R64.64] ;  /* 0x0000000440407980 */ /* 0x000f68000c101d00 */
[----:B------:R-:W5:Y:S04]  /*214c0*/  LD.E.128 R4, desc[UR4][R4.64] ;  /* 0x0000000404047980 */ /* 0x000f68000c101d00 */
[----:B------:R-:W5:Y:S04]  /*214d0*/  LD.E.128 R68, desc[UR4][R68.64] ;  /* 0x0000000444447980 */ /* 0x000f68000c101d00 */
[----:B------:R-:W5:Y:S04]  /*214e0*/  LD.E.128 R72, desc[UR4][R72.64] ;  /* 0x0000000448487980 */ /* 0x000f68000c101d00 */
[----:B------:R-:W5:Y:S04]  /*214f0*/  LD.E.128 R76, desc[UR4][R76.64] ;  /* 0x000000044c4c7980 */ /* 0x000f68000c101d00 */
[----:B------:R-:W5:Y:S01]  /*21500*/  LD.E.128 R80, desc[UR4][R80.64] ;  /* 0x0000000450507980 */ /* 0x000f62000c101d00 */
[----:B------:R-:W-:-:S02]  /*21510*/  ULDC.64 UR4, c[0x0][0xaa0] ;  /* 0x0002a80000047ab9 */ /* 0x000fc40000000a00 */
[----:B------:R-:W-:Y:S01]  /*21520*/  IMAD R9, R9, UR4, RZ ;  /* 0x0000000409097c24 */ /* 0x000fe2000f8e02ff */
[----:B------:R-:W-:Y:S01]  /*21530*/  @!PT LDS RZ, [RZ] ;  /* 0x00000000fffff984 */ /* 0x000fe20000000800 */
[----:B------:R-:W-:Y:S01]  /*21540*/  @!PT LDS RZ, [RZ] ;  /* 0x00000000fffff984 */ /* 0x000fe20000000800 */
[----:B------:R-:W-:Y:S01]  /*21550*/  @!PT LDS RZ, [RZ] ;  /* 0x00000000fffff984 */ /* 0x000fe20000000800 */
[----:B------:R-:W-:Y:S01]  /*21560*/  @!PT LDS RZ, [RZ] ;  /* 0x00000000fffff984 */ /* 0x000fe20000000800 */
[----:B------:R0:W-:Y:S06]  /*21570*/  MEMBAR.ALL.CTA ;  /* 0x0000000000007992 */ /* 0x0001ec0000008000 */
[----:B0-----:R-:W0:Y:S01]  /*21580*/  FENCE.VIEW.ASYNC.S ;  /* 0x00000000000073c6 */ /* 0x001e220000000000 */
[----:B------:R-:W-:-:S04]  /*21590*/  IMAD.WIDE.U32 R2, R0, UR4, RZ ;  /* 0x0000000400027c25 */ /* 0x000fc8000f8e00ff */
[----:B------:R-:W-:Y:S01]  /*215a0*/  IMAD R9, R0, UR5, R9 ;  /* 0x0000000500097c24 */ /* 0x000fe2000f8e0209 */
[----:B------:R-:W-:Y:S01]  /*215b0*/  ULDC.64 UR4, c[0x0][0xae8] ;  /* 0x0002ba0000047ab9 */ /* 0x000fe20000000a00 */
[----:B------:R-:W-:Y:S02]  /*215c0*/  IMAD R0, R160, 0x20, R23 ;  /* 0x00000020a0007824 */ /* 0x000fe400078e0217 */
[----:B------:R-:W-:Y:S02]  /*215d0*/  IMAD.IADD R3, R3, 0x1, R9 ;  /* 0x0000000103037824 */ /* 0x000fe400078e0209 */
[----:B------:R-:W-:Y:S02]  /*215e0*/  IMAD.IADD R20, R159, 0x1, R0 ;  /* 0x000000019f147824 */ /* 0x000fe400078e0200 */
[----:B------:R-:W-:-:S04]  /*215f0*/  IMAD.WIDE.U32 R2, R158, UR4, R2 ;  /* 0x000000049e027c25 */ /* 0x000fc8000f8e0002 */
[----:B-1----:R-:W-:-:S04]  /*21600*/  @P1 IMAD.HI.U32 R0, R20, R21, RZ ;  /* 0x0000001514001227 */ /* 0x002fc800078e00ff */
[----:B------:R-:W-:Y:S01]  /*21610*/  IMAD R3, R158, UR5, R3 ;  /* 0x000000059e037c24 */ /* 0x000fe2000f8e0203 */
[----:B------:R-:W-:Y:S01]  /*21620*/  ULDC.64 UR4, c[0x0][0xaf0] ;  /* 0x0002bc0000047ab9 */ /* 0x000fe20000000a00 */
[----:B------:R-:W-:Y:S01]  /*21630*/  IMAD.MOV.U32 R9, RZ, RZ, R20 ;  /* 0x000000ffff097224 */ /* 0x000fe200078e0014 */
[----:B----4-:R-:W-:Y:S01]  /*21640*/  @P1 SHF.R.U32.HI R9, RZ, R85, R0 ;  /* 0x00000055ff091219 */ /* 0x010fe20000011600 */
[----:B------:R-:W-:Y:S02]  /*21650*/  IMAD R11, R11, UR4, RZ ;  /* 0x000000040b0b7c24 */ /* 0x000fe4000f8e02ff */
[----:B------:R-:W-:Y:S01]  /*21660*/  IMAD.WIDE.U32 R2, R10, UR4, R2 ;  /* 0x000000040a027c25 */ /* 0x000fe2000f8e0002 */
[----:B------:R-:W-:-:S03]  /*21670*/  SHF.R.S32.HI R0, RZ, 0x1f, R9 ;  /* 0x0000001fff007819 */ /* 0x000fc60000011409 */
[----:B------:R-:W-:Y:S01]  /*21680*/  IMAD R11, R10, UR5, R11 ;  /* 0x000000050a0b7c24 */ /* 0x000fe2000f8e020b */
[----:B------:R-:W-:Y:S01]  /*21690*/  ULDC.64 UR4, c[0x0][0xae0] ;  /* 0x0002b80000047ab9 */ /* 0x000fe20000000a00 */
[----:B------:R-:W-:Y:S02]  /*216a0*/  IMAD.MOV R21, RZ, RZ, -R9 ;  /* 0x000000ffff157224 */ /* 0x000fe400078e0a09 */
[----:B------:R-:W-:Y:S02]  /*216b0*/  IMAD.IADD R3, R3, 0x1, R11 ;  /* 0x0000000103037824 */ /* 0x000fe400078e020b */
[----:B------:R-:W-:Y:S02]  /*216c0*/  IMAD R0, R0, UR4, RZ ;  /* 0x0000000400007c24 */ /* 0x000fe4000f8e02ff */
[----:B------:R-:W-:Y:S02]  /*216d0*/  IMAD R11, R156, R21, R20 ;  /* 0x000000159c0b7224 */ /* 0x000fe400078e0214 */
[----:B------:R-:W-:-:S02]  /*216e0*/  IMAD R21, R9, UR5, R0 ;  /* 0x0000000509157c24 */ /* 0x000fc4000f8e0200 */
[----:B------:R-:W-:Y:S01]  /*216f0*/  IMAD.WIDE.U32 R2, R9, UR4, R2 ;  /* 0x0000000409027c25 */ /* 0x000fe2000f8e0002 */
[----:B------:R-:W-:Y:S01]  /*21700*/  SHF.R.S32.HI R0, RZ, 0x1f, R11 ;  /* 0x0000001fff007819 */ /* 0x000fe2000001140b */
[----:B------:R-:W-:Y:S02]  /*21710*/  ULDC.64 UR4, c[0x0][0xad8] ;  /* 0x0002b60000047ab9 */ /* 0x000fe40000000a00 */
[----:B------:R-:W-:Y:S02]  /*21720*/  IMAD.IADD R3, R3, 0x1, R21 ;  /* 0x0000000103037824 */ /* 0x000fe400078e0215 */
[----:B------:R-:W-:Y:S02]  /*21730*/  IMAD R0, R0, UR4, RZ ;  /* 0x0000000400007c24 */ /* 0x000fe4000f8e02ff */
[----:B------:R-:W-:Y:S02]  /*21740*/  VIADD R9, R89, 0x20 ;  /* 0x0000002059097836 */ /* 0x000fe40000000000 */
[----:B------:R-:W-:-:S02]  /*21750*/  IMAD R21, R11, UR5, R0 ;  /* 0x000000050b157c24 */ /* 0x000fc4000f8e0200 */
[----:B------:R-:W-:Y:S01]  /*21760*/  IMAD.WIDE.U32 R2, R11, UR4, R2 ;  /* 0x000000040b027c25 */ /* 0x000fe2000f8e0002 */
[-C--:B------:R-:W-:Y:S01]  /*21770*/  ISETP.GE.AND P1, PT, R9, R8.reuse, PT ;  /* 0x000000080900720c */ /* 0x080fe20003f26270 */
[----:B------:R-:W-:Y:S01]  /*21780*/  ULDC.64 UR4, c[0x0][0xa80] ;  /* 0x0002a00000047ab9 */ /* 0x000fe20000000a00 */
[CC--:B------:R-:W-:Y:S01]  /*21790*/  ISETP.GE.AND P2, PT, R89.reuse, R8.reuse, PT ;  /* 0x000000085900720c */ /* 0x0c0fe20003f46270 */
[----:B------:R-:W-:Y:S01]  /*217a0*/  VIADD R9, R89, 0x40 ;  /* 0x0000004059097836 */ /* 0x000fe20000000000 */
[----:B------:R-:W-:Y:S01]  /*217b0*/  LEA R24, P3, R2, UR4, 0x1 ;  /* 0x0000000402187c11 */ /* 0x000fe2000f8608ff */
[----:B------:R-:W-:Y:S02]  /*217c0*/  IMAD.IADD R3, R3, 0x1, R21 ;  /* 0x0000000103037824 */ /* 0x000fe400078e0215 */
[----:B------:R-:W-:Y:S01]  /*217d0*/  VIADD R0, R16, 0x30820 ;  /* 0x0003082010007836 */ /* 0x000fe20000000000 */
[----:B------:R-:W-:Y:S02]  /*217e0*/  ISETP.GE.AND P0, PT, R9, R8, PT ;  /* 0x000000080900720c */ /* 0x000fe40003f06270 */
[----:B------:R-:W-:-:S02]  /*217f0*/  LEA.HI.X R9, R2, UR5, R3, 0x1, P3 ;  /* 0x0000000502097c11 */ /* 0x000fc400098f0c03 */
[----:B------:R-:W-:Y:S01]  /*21800*/  PRMT R0, RZ, 0x654, R0 ;  /* 0x00000654ff007816 */ /* 0x000fe20000000000 */
[----:B0-----:R3:W0:Y:S03]  /*21810*/  SHFL.IDX PT, R87, R24, RZ, 0x181f ;  /* 0x00181fff18577589 */ /* 0x00162600000e0000 */
[----:B------:R3:W-:Y:S01]  /*21820*/  SYNCS.ARRIVE.TRANS64.RED.A1T0 RZ, [R0+URZ], RZ ;  /* 0x000000ff00ff79a7 */ /* 0x0007e2000810043f */
[----:B------:R3:W1:Y:S01]  /*21830*/  SHFL.IDX PT, R85, R9, RZ, 0x181f ;  /* 0x00181fff09557589 */ /* 0x00066200000e0000 */
[----:B------:R-:W-:Y:S05]  /*21840*/  @P2 BRA `(.L_x_1805) ;  /* 0x0000000000482947 */ /* 0x000fea0003800000 */
[----:B------:R-:W-:Y:S01]  /*21850*/  ULDC UR4, c[0x0][0xac8] ;  /* 0x0002b20000047ab9 */ /* 0x000fe20000000800 */
[----:B------:R-:W-:Y:S01]  /*21860*/  ULDC.64 UR6, c[0x0][0x208] ;  /* 0x0000820000067ab9 */ /* 0x000fe20000000a00 */
[----:B------:R-:W-:Y:S02]  /*21870*/  ISETP.GE.AND P5, PT, R18, UR4, PT ;  /* 0x0000000412007c0c */ /* 0x000fe4000bfa6270 */
[----:B------:R-:W-:Y:S02]  /*21880*/  ISETP.GE.AND P4, PT, R221, UR4, PT ;  /* 0x00000004dd007c0c */ /* 0x000fe4000bf86270 */
[----:B-----5:R-:W-:Y:S02]  /*21890*/  ISETP.GE.AND P3, PT, R90, UR4, PT ;  /* 0x000000045a007c0c */ /* 0x020fe4000bf66270 */
[----:B------:R-:W-:-:S07]  /*218a0*/  ISETP.GE.AND P2, PT, R86, UR4, PT ;  /* 0x0000000456007c0c */ /* 0x000fce000bf46270 */
[----:B0-----:R-:W-:-:S04]  /*218b0*/  @!P5 LEA R2, P6, R18, R87, 0x1 ;  /* 0x000000571202d211 */ /* 0x001fc800078c08ff */
[----:B-1----:R-:W-:Y:S02]  /*218c0*/  @!P5 LEA.HI.X R3, R18, R85, R19, 0x1, P6 ;  /* 0x000000551203d211 */ /* 0x002fe400030f0c13 */
[----:B------:R-:W-:-:S03]  /*218d0*/  @!P4 LEA R10, P6, R92, R87, 0x1 ;  /* 0x000000575c0ac211 */ /* 0x000fc600078c08ff */
        /* <DEDUP_REMOVED lines=9> */
.L_x_1805:
[----:B------:R-:W-:Y:S05]  /*21970*/  BSYNC B1 ;  /* 0x0000000000017941 */ /* 0x000fea0003800000 */
.L_x_1804:
[----:B--2---:R2:W4:Y:S01]  /*21980*/  SHFL.IDX PT, R11, R9, 0x1, 0x181f ;  /* 0x00381f00090b7f89 */ /* 0x00452200000e0000 */
        /* <DEDUP_REMOVED lines=10> */
[----:B------:R-:W-:Y:S02]  /*21a30*/  @!P3 LEA R4, P5, R92, R7, 0x1 ;  /* 0x000000075c04b211 */ /* 0x000fe400078a08ff */
[----:B----4-:R-:W-:Y:S02]  /*21a40*/  @!P4 LEA.HI.X R3, R18, R11, R19, 0x1, P6 ;  /* 0x0000000b1203c211 */ /* 0x010fe400030f0c13 */
        /* <DEDUP_REMOVED lines=9> */
.L_x_1807:
[----:B------:R-:W-:Y:S05]  /*21ae0*/  BSYNC B1 ;  /* 0x0000000000017941 */ /* 0x000fea0003800000 */
.L_x_1806:
[----:B0---4-:R0:W4:Y:S01]  /*21af0*/  SHFL.IDX PT, R11, R9, 0x2, 0x181f ;  /* 0x00581f00090b7f89 */ /* 0x01112200000e0000 */
        /* <DEDUP_REMOVED lines=12> */
[----:B----4-:R-:W-:Y:S02]  /*21bc0*/  @!P3 LEA.HI.X R3, R18, R11, R19, 0x1, P6 ;  /* 0x0000000b1203b211 */ /* 0x010fe400030f0c13 */
        /* <DEDUP_REMOVED lines=8> */
.L_x_1809:
[----:B------:R-:W-:Y:S05]  /*21c50*/  BSYNC B1 ;  /* 0x0000000000017941 */ /* 0x000fea0003800000 */
.L_x_1808:
[----:B0-----:R-:W-:Y:S01]  /*21c60*/  VIADD R3, R89, 0x60 ;  /* 0x0000006059037836 */ /* 0x001fe20000000000 */
[----:B--23--:R-:W0:Y:S04]  /*21c70*/  SHFL.IDX PT, R9, R9, 0x3, 0x181f ;  /* 0x00781f0009097f89 */ /* 0x00ce2800000e0000 */
[----:B------:R-:W-:Y:S01]  /*21c80*/  ISETP.GE.AND P0, PT, R3, R8, PT ;  /* 0x000000080300720c */ /* 0x000fe20003f06270 */
[----:B----4-:R2:W3:-:S12]  /*21c90*/  SHFL.IDX PT, R11, R24, 0x3, 0x181f ;  /* 0x00781f00180b7f89 */ /* 0x0104d800000e0000 */
[----:B--2---:R-:W-:Y:S05]  /*21ca0*/  @P0 BRA `(.L_x_1810) ;  /* 0x0000002800740947 */ /* 0x004fea0003800000 */
        /* <DEDUP_REMOVED lines=21> */
.L_x_1803:
[----:B------:R-:W1:Y:S01]  /*21e00*/  @P1 LDC R7, c[0x0][0xbec] ;  /* 0x0002fb00ff071b82 */ /* 0x000e620000000800 */
[----:B------:R-:W-:Y:S01]  /*21e10*/  ULDC.64 UR4, c[0x0][0xb08] ;  /* 0x0002c20000047ab9 */ /* 0x000fe20000000a00 */
[----:B0-----:R-:W-:Y:S01]  /*21e20*/  MOV R12, R154 ;  /* 0x0000009a000c7202 */ /* 0x001fe20000000f00 */
[----:B------:R-:W-:Y:S01]  /*21e30*/  IMAD R9, R9, UR4, RZ ;  /* 0x0000000409097c24 */ /* 0x000fe2000f8e02ff */
[C---:B------:R-:W-:Y:S01]  /*21e40*/  IADD3 R171, R230.reuse, 0xa8, RZ ;  /* 0x000000a8e6ab7810 */ /* 0x040fe20007ffe0ff */
[C---:B------:R-:W-:Y:S01]  /*21e50*/  VIADD R101, R230.reuse, 0xf8 ;  /* 0x000000f8e6657836 */ /* 0x040fe20000000000 */
[----:B------:R-:W-:Y:S01]  /*21e60*/  IADD3 R185, R230, 0x70, RZ ;  /* 0x00000070e6b97810 */ /* 0x000fe20007ffe0ff */
[----:B------:R-:W-:Y:S01]  /*21e70*/  IMAD R9, R0, UR5, R9 ;  /* 0x0000000500097c24 */ /* 0x000fe2000f8e0209 */
[----:B------:R-:W0:Y:S01]  /*21e80*/  @P1 LDC R6, c[0x0][0xbf0] ;  /* 0x0002fc00ff061b82 */ /* 0x000e220000000800 */
[C---:B------:R-:W-:Y:S01]  /*21e90*/  VIADD R153, R230.reuse, 0xf0 ;  /* 0x000000f0e6997836 */ /* 0x040fe20000000000 */
[C---:B------:R-:W-:Y:S01]  /*21ea0*/  IADD3 R199, R230.reuse, 0x38, RZ ;  /* 0x00000038e6c77810 */ /* 0x040fe20007ffe0ff */
[C---:B------:R-:W-:Y:S01]  /*21eb0*/  VIADD R155, R230.reuse, 0xe8 ;  /* 0x000000e8e69b7836 */ /* 0x040fe20000000000 */
[----:B------:R-:W-:Y:S01]  /*21ec0*/  BSSY B1, `(.L_x_1811) ;  /* 0x0000103000017945 */ /* 0x000fe20003800000 */
[C---:B------:R-:W-:Y:S01]  /*21ed0*/  VIADD R159, R230.reuse, 0xd8 ;  /* 0x000000d8e69f7836 */ /* 0x040fe20000000000 */
[C---:B------:R-:W-:Y:S01]  /*21ee0*/  IADD3 R100, R230.reuse, 0xf8, RZ ;  /* 0x000000f8e6647810 */ /* 0x040fe20007ffe0ff */
        /* <DEDUP_REMOVED lines=9> */
[----:B------:R-:W-:Y:S01]  /*21f80*/  SHF.R.S32.HI R161, RZ, 0x1f, R161 ;  /* 0x0000001fffa17819 */ /* 0x000fe200000114a1 */
[----:B-1----:R-:W-:Y:S01]  /*21f90*/  @P1 IMAD.HI.U32 R7, R154, R7, RZ ;  /* 0x000000079a071227 */ /* 0x002fe200078e00ff */
[----:B------:R-:W-:-:S02]  /*21fa0*/  SHF.R.S32.HI R163, RZ, 0x1f, R163 ;  /* 0x0000001fffa37819 */ /* 0x000fc400000114a3 */
[C---:B------:R-:W-:Y:S01]  /*21fb0*/  IADD3 R164, R230.reuse, 0xc0, RZ ;  /* 0x000000c0e6a47810 */ /* 0x040fe20007ffe0ff */
[C---:B------:R-:W-:Y:S01]  /*21fc0*/  VIADD R173, R230.reuse, 0xa0 ;  /* 0x000000a0e6ad7836 */ /* 0x040fe20000000000 */
[----:B------:R-:W-:Y:S01]  /*21fd0*/  SHF.R.S32.HI R165, RZ, 0x1f, R165 ;  /* 0x0000001fffa57819 */ /* 0x000fe200000114a5 */
[----:B------:R-:W-:Y:S01]  /*21fe0*/  VIADD R175, R230, 0x98 ;  /* 0x00000098e6af7836 */ /* 0x000fe20000000000 */
[----:B0-----:R-:W-:Y:S01]  /*21ff0*/  @P1 SHF.R.U32.HI R12, RZ, R6, R7 ;  /* 0x00000006ff0c1219 */ /* 0x001fe20000011607 */
[----:B------:R-:W-:Y:S01]  /*22000*/  IMAD.WIDE.U32 R6, R0, UR4, RZ ;  /* 0x0000000400067c25 */ /* 0x000fe2000f8e00ff */
[----:B------:R-:W-:Y:S01]  /*22010*/  ULDC.64 UR4, c[0x0][0xb38] ;  /* 0x0002ce0000047ab9 */ /* 0x000fe20000000a00 */
[----:B------:R-:W-:Y:S02]  /*22020*/  SHF.R.S32.HI R0, RZ, 0x1f, R10 ;  /* 0x0000001fff007819 */ /* 0x000fe4000001140a */
[----:B------:R-:W-:Y:S01]  /*22030*/  IMAD.IADD R7, R7, 0x1, R9 ;  /* 0x0000000107077824 */ /* 0x000fe200078e0209 */
[----:B------:R-:W-:Y:S01]  /*22040*/  SHF.R.S32.HI R9, RZ, 0x1f, R12 ;  /* 0x0000001fff097819 */ /* 0x000fe2000001140c */
[----:B------:R-:W-:Y:S01]  /*22050*/  VIADD R177, R230, 0x90 ;  /* 0x00000090e6b17836 */ /* 0x000fe20000000000 */
[----:B------:R-:W-:Y:S01]  /*22060*/  SHF.R.S32.HI R167, RZ, 0x1f, R167 ;  /* 0x0000001fffa77819 */ /* 0x000fe200000114a7 */
[----:B------:R-:W-:Y:S01]  /*22070*/  IMAD.WIDE.U32 R6, R158, UR4, R6 ;  /* 0x000000049e067c25 */ /* 0x000fe2000f8e0006 */
[----:B------:R-:W-:-:S02]  /*22080*/  SHF.R.S32.HI R169, RZ, 0x1f, R169 ;  /* 0x0000001fffa97819 */ /* 0x000fc400000114a9 */
[----:B------:R-:W-:Y:S01]  /*22090*/  SHF.R.S32.HI R171, RZ, 0x1f, R171 ;  /* 0x0000001fffab7819 */ /* 0x000fe200000114ab */
[----:B------:R-:W-:Y:S01]  /*220a0*/  IMAD R7, R158, UR5, R7 ;  /* 0x000000059e077c24 */ /* 0x000fe2000f8e0207 */
[----:B------:R-:W-:Y:S01]  /*220b0*/  ULDC.64 UR4, c[0x0][0xb40] ;  /* 0x0002d00000047ab9 */ /* 0x000fe20000000a00 */
[----:B------:R-:W-:Y:S01]  /*220c0*/  VIADD R179, R230, 0x88 ;  /* 0x00000088e6b37836 */ /* 0x000fe20000000000 */
[----:B------:R-:W-:Y:S01]  /*220d0*/  SHF.R.S32.HI R173, RZ, 0x1f, R173 ;  /* 0x0000001fffad7819 */ /* 0x000fe200000114ad */
[----:B------:R-:W-:Y:S01]  /*220e0*/  IMAD R0, R0, UR4, RZ ;  /* 0x0000000400007c24 */ /* 0x000fe2000f8e02ff */
[----:B------:R-:W-:Y:S01]  /*220f0*/  SHF.R.S32.HI R175, RZ, 0x1f, R175 ;  /* 0x0000001fffaf7819 */ /* 0x000fe200000114af */
[----:B------:R-:W-:Y:S01]  /*22100*/  IMAD.WIDE.U32 R6, R10, UR4, R6 ;  /* 0x000000040a067c25 */ /* 0x000fe2000f8e0006 */
[----:B------:R-:W-:Y:S02]  /*22110*/  SHF.R.S32.HI R177, RZ, 0x1f, R177 ;  /* 0x0000001fffb17819 */ /* 0x000fe400000114b1 */
[----:B------:R-:W-:Y:S01]  /*22120*/  IADD3 R178, R230, 0x88, RZ ;  /* 0x00000088e6b27810 */ /* 0x000fe20007ffe0ff */
[----:B------:R-:W-:Y:S01]  /*22130*/  IMAD R0, R10, UR5, R0 ;  /* 0x000000050a007c24 */ /* 0x000fe2000f8e0200 */
[----:B------:R-:W-:Y:S01]  /*22140*/  ULDC.64 UR4, c[0x0][0xb48] ;  /* 0x0002d20000047ab9 */ /* 0x000fe20000000a00 */
[C---:B------:R-:W-:Y:S01]  /*22150*/  VIADD R181, R230.reuse, 0x80 ;  /* 0x00000080e6b57836 */ /* 0x040fe20000000000 */
[----:B------:R-:W-:Y:S01]  /*22160*/  SHF.R.S32.HI R179, RZ, 0x1f, R179 ;  /* 0x0000001fffb37819 */ /* 0x000fe200000114b3 */
[----:B------:R-:W-:Y:S01]  /*22170*/  IMAD.IADD R7, R7, 0x1, R0 ;  /* 0x0000000107077824 */ /* 0x000fe200078e0200 */
[----:B------:R-:W-:Y:S01]  /*22180*/  SHF.R.S32.HI R185, RZ, 0x1f, R185 ;  /* 0x0000001fffb97819 */ /* 0x000fe200000114b9 */
[----:B------:R-:W-:Y:S01]  /*22190*/  IMAD.MOV R0, RZ, RZ, -R12 ;  /* 0x000000ffff007224 */ /* 0x000fe200078e0a0c */
[----:B------:R-:W-:Y:S01]  /*221a0*/  SHF.R.S32.HI R181, RZ, 0x1f, R181 ;  /* 0x0000001fffb57819 */ /* 0x000fe200000114b5 */
[----:B------:R-:W-:Y:S01]  /*221b0*/  IMAD.WIDE.U32 R6, R157, UR4, R6 ;  /* 0x000000049d067c25 */ /* 0x000fe2000f8e0006 */
[----:B------:R-:W-:-:S02]  /*221c0*/  IADD3 R192, R230, 0x50, RZ ;  /* 0x00000050e6c07810 */ /* 0x000fc40007ffe0ff */
[----:B------:R-:W-:Y:S01]  /*221d0*/  SHF.R.S32.HI R199, RZ, 0x1f, R199 ;  /* 0x0000001fffc77819 */ /* 0x000fe200000114c7 */
[----:B------:R-:W-:Y:S01]  /*221e0*/  IMAD R7, R157, UR5, R7 ;  /* 0x000000059d077c24 */ /* 0x000fe2000f8e0207 */
[----:B------:R-:W-:Y:S01]  /*221f0*/  ULDC.64 UR4, c[0x0][0xb30] ;  /* 0x0002cc0000047ab9 */ /* 0x000fe20000000a00 */
[----:B------:R-:W-:Y:S01]  /*22200*/  IMAD R0, R156, R0, R154 ;  /* 0x000000009c007224 */ /* 0x000fe200078e029a */
[C---:B------:R-:W-:Y:S01]  /*22210*/  IADD3 R157, R230.reuse, 0xe0, RZ ;  /* 0x000000e0e69d7810 */ /* 0x040fe20007ffe0ff */
[----:B------:R-:W-:Y:S01]  /*22220*/  IMAD R9, R9, UR4, RZ ;  /* 0x0000000409097c24 */ /* 0x000fe2000f8e02ff */
[----:B------:R-:W-:Y:S01]  /*22230*/  IADD3 R208, R230, 0x18, RZ ;  /* 0x00000018e6d07810 */ /* 0x000fe20007ffe0ff */
[C---:B------:R-:W-:Y:S01]  /*22240*/  IMAD.WIDE.U32 R6, R12.reuse, UR4, R6 ;  /* 0x000000040c067c25 */ /* 0x040fe2000f8e0006 */
[----:B------:R-:W-:Y:S02]  /*22250*/  SHF.R.S32.HI R10, RZ, 0x1f, R0 ;  /* 0x0000001fff0a7819 */ /* 0x000fe40000011400 */
[----:B------:R-:W-:Y:S01]  /*22260*/  SHF.R.S32.HI R157, RZ, 0x1f, R157 ;  /* 0x0000001fff9d7819 */ /* 0x000fe2000001149d */
[----:B------:R-:W-:Y:S01]  /*22270*/  IMAD R9, R12, UR5, R9 ;  /* 0x000000050c097c24 */ /* 0x000fe2000f8e0209 */
[----:B------:R-:W-:Y:S01]  /*22280*/  ULDC.64 UR4, c[0x0][0xb28] ;  /* 0x0002ca0000047ab9 */ /* 0x000fe20000000a00 */
[----:B------:R-:W-:Y:S01]  /*22290*/  VIADD R183, R230, 0x78 ;  /* 0x00000078e6b77836 */ /* 0x000fe20000000000 */
[----:B------:R-:W-:Y:S01]  /*222a0*/  SHF.R.S32.HI R214, RZ, 0x1f, R230 ;  /* 0x0000001fffd67819 */ /* 0x000fe200000114e6 */
[----:B------:R-:W-:-:S02]  /*222b0*/  IMAD.IADD R7, R7, 0x1, R9 ;  /* 0x0000000107077824 */ /* 0x000fc400078e0209 */
[----:B------:R-:W-:Y:S01]  /*222c0*/  IMAD R10, R10, UR4, RZ ;  /* 0x000000040a0a7c24 */ /* 0x000fe2000f8e02ff */
[----:B------:R-:W-:Y:S01]  /*222d0*/  SHF.R.S32.HI R183, RZ, 0x1f, R183 ;  /* 0x0000001fffb77819 */ /* 0x000fe200000114b7 */
[----:B------:R-:W-:-:S04]  /*222e0*/  IMAD.WIDE.U32 R6, R0, UR4, R6 ;  /* 0x0000000400067c25 */ /* 0x000fc8000f8e0006 */
[----:B------:R-:W-:Y:S01]  /*222f0*/  IMAD R10, R0, UR5, R10 ;  /* 0x00000005000a7c24 */ /* 0x000fe2000f8e020a */
[----:B------:R-:W-:Y:S01]  /*22300*/  ULDC.64 UR4, c[0x0][0xb00] ;  /* 0x0002c00000047ab9 */ /* 0x000fe20000000a00 */
[----:B------:R-:W-:Y:S01]  /*22310*/  VIADD R187, R230, 0x68 ;  /* 0x00000068e6bb7836 */ /* 0x000fe20000000000 */
[----:B------:R-:W-:Y:S01]  /*22320*/  LEA R0, P0, R6, UR4, 0x2 ;  /* 0x0000000406007c11 */ /* 0x000fe2000f8010ff */
[----:B------:R-:W-:Y:S02]  /*22330*/  IMAD.IADD R9, R7, 0x1, R10 ;  /* 0x0000000107097824 */ /* 0x000fe400078e020a */
[C---:B------:R-:W-:Y:S01]  /*22340*/  VIADD R189, R230.reuse, 0x60 ;  /* 0x00000060e6bd7836 */ /* 0x040fe20000000000 */
[----:B------:R-:W-:Y:S01]  /*22350*/  SHF.R.S32.HI R187, RZ, 0x1f, R187 ;  /* 0x0000001fffbb7819 */ /* 0x000fe200000114bb */
[----:B------:R-:W-:Y:S01]  /*22360*/  VIADD R191, R230, 0x58 ;  /* 0x00000058e6bf7836 */ /* 0x000fe20000000000 */
[----:B------:R-:W-:Y:S01]  /*22370*/  LEA.HI.X R9, R6, UR5, R9, 0x2, P0 ;  /* 0x0000000506097c11 */ /* 0x000fe200080f1409 */
[----:B------:R-:W-:Y:S01]  /*22380*/  VIADD R6, R16, 0x30820 ;  /* 0x0003082010067836 */ /* 0x000fe20000000000 */
[----:B------:R-:W-:Y:S01]  /*22390*/  ISETP.GE.AND P0, PT, R24, R8, PT ;  /* 0x000000081800720c */ /* 0x000fe20003f06270 */
[C---:B------:R-:W-:Y:S01]  /*223a0*/  VIADD R193, R230.reuse, 0x50 ;  /* 0x00000050e6c17836 */ /* 0x040fe20000000000 */
[----:B------:R0:W1:Y:S01]  /*223b0*/  SHFL.IDX PT, R24, R0, RZ, 0x1c1f ;  /* 0x001c1fff00187589 */ /* 0x00006200000e0000 */
[C---:B------:R-:W-:Y:S01]  /*223c0*/  VIADD R195, R230.reuse, 0x48 ;  /* 0x00000048e6c37836 */ /* 0x040fe20000000000 */
[----:B------:R-:W-:Y:S01]  /*223d0*/  PRMT R6, RZ, 0x654, R6 ;  /* 0x00000654ff067816 */ /* 0x000fe20000000006 */
[C---:B------:R-:W-:Y:S01]  /*223e0*/  VIADD R197, R230.reuse, 0x40 ;  /* 0x00000040e6c57836 */ /* 0x040fe20000000000 */
[----:B------:R0:W2:Y:S01]  /*223f0*/  SHFL.IDX PT, R10, R9, RZ, 0x1c1f ;  /* 0x001c1fff090a7589 */ /* 0x0000a200000e0000 */
[C---:B------:R-:W-:Y:S01]  /*22400*/  VIADD R203, R230.reuse, 0x30 ;  /* 0x00000030e6cb7836 */ /* 0x040fe20000000000 */
[----:B------:R0:W-:Y:S01]  /*22410*/  SYNCS.ARRIVE.TRANS64.RED.A1T0 RZ, [R6+URZ], RZ ;  /* 0x000000ff06ff79a7 */ /* 0x0001e2000810043f */
        /* <DEDUP_REMOVED lines=22> */
[----:B------:R-:W-:-:S02]  /*22580*/  VIADD R166, R230, 0xb8 ;  /* 0x000000b8e6a67836 */ /* 0x000fc40000000000 */
[C---:B------:R-:W-:Y:S02]  /*22590*/  VIADD R168, R230.reuse, 0xb0 ;  /* 0x000000b0e6a87836 */ /* 0x040fe40000000000 */
[C---:B------:R-:W-:Y:S02]  /*225a0*/  VIADD R170, R230.reuse, 0xa8 ;  /* 0x000000a8e6aa7836 */ /* 0x040fe40000000000 */
[C---:B------:R-:W-:Y:S02]  /*225b0*/  VIADD R172, R230.reuse, 0xa0 ;  /* 0x000000a0e6ac7836 */ /* 0x040fe40000000000 */
[C---:B------:R-:W-:Y:S02]  /*225c0*/  VIADD R174, R230.reuse, 0x98 ;  /* 0x00000098e6ae7836 */ /* 0x040fe40000000000 */
[C---:B------:R-:W-:Y:S02]  /*225d0*/  VIADD R176, R230.reuse, 0x90 ;  /* 0x00000090e6b07836 */ /* 0x040fe40000000000 */
        /* <DEDUP_REMOVED lines=13> */
[----:B------:R-:W-:Y:S01]  /*226b0*/  VIADD R212, R230, 0x8 ;  /* 0x00000008e6d47836 */ /* 0x000fe20000000000 */
[----:B012---:R-:W-:Y:S06]  /*226c0*/  @P0 BRA `(.L_x_1812) ;  /* 0x0000000800080947 */ /* 0x007fec0003800000 */
[----:B------:R-:W-:Y:S01]  /*226d0*/  ULDC UR4, c[0x0][0xac8] ;  /* 0x0002b20000047ab9 */ /* 0x000fe20000000800 */
[----:B------:R-:W-:Y:S01]  /*226e0*/  ULDC.64 UR6, c[0x0][0x208] ;  /* 0x0000820000067ab9 */ /* 0x000fe20000000a00 */
[----:B------:R-:W-:Y:S02]  /*226f0*/  ISETP.GE.AND P0, PT, R230, UR4, PT ;  /* 0x00000004e6007c0c */ /* 0x000fe4000bf06270 */
[----:B------:R-:W-:Y:S02]  /*22700*/  ISETP.GE.AND P5, PT, R190, UR4, PT ;  /* 0x00000004be007c0c */ /* 0x000fe4000bfa6270 */
[----:B------:R-:W-:Y:S02]  /*22710*/  ISETP.GE.AND P4, PT, R188, UR4, PT ;  /* 0x00000004bc007c0c */ /* 0x000fe4000bf86270 */
[----:B------:R-:W-:-:S07]  /*22720*/  ISETP.GE.AND P3, PT, R186, UR4, PT ;  /* 0x00000004ba007c0c */ /* 0x000fce000bf66270 */
[----:B------:R-:W-:-:S04]  /*22730*/  @!P0 LEA R6, P1, R230, R24, 0x2 ;  /* 0x00000018e6068211 */ /* 0x000fc800078210ff */
[----:B------:R-:W-:-:S05]  /*22740*/  @!P0 LEA.HI.X R7, R230, R10, R214, 0x2, P1 ;  /* 0x0000000ae6078211 */ /* 0x000fca00008f14d6 */
        /* <DEDUP_REMOVED lines=55> */
[----:B-1----:R-:W-:Y:S02]  /*22ac0*/  @!P1 LEA R12, P5, R182, R24, 0x2 ;  /* 0x00000018b60c9211 */ /* 0x002fe400078a10ff */
[----:B------:R-:W-:-:S02]  /*22ad0*/  @!P0 LEA.HI.X R7, R184, R10, R185, 0x2, P4 ;  /* 0x0000000ab8078211 */ /* 0x000fc400020f14b9 */
[----:B------:R-:W-:Y:S02]  /*22ae0*/  ISETP.GE.AND P4, PT, R176, UR4, PT ;  /* 0x00000004b0007c0c */ /* 0x000fe4000bf86270 */
[----:B------:R-:W-:Y:S01]  /*22af0*/  @!P1 LEA.HI.X R13, R182, R10, R183, 0x2, P5 ;  /* 0x0000000ab60d9211 */ /* 0x000fe200028f14b7 */
[----:B------:R0:W-:Y:S01]  /*22b00*/  @!P0 ST.E.64 desc[UR6][R6.64], R80 ;  /* 0x0000005006008985 */ /* 0x0001e2000c101b06 */
[----:B--2---:R-:W-:Y:S02]  /*22b10*/  @!P2 LEA R14, P6, R180, R24, 0x2 ;  /* 0x00000018b40ea211 */ /* 0x004fe400078c10ff */
[----:B------:R-:W-:Y:S01]  /*22b20*/  ISETP.GE.AND P5, PT, R174, UR4, PT ;  /* 0x00000004ae007c0c */ /* 0x000fe2000bfa6270 */
[----:B------:R1:W-:Y:S01]  /*22b30*/  @!P1 ST.E.64 desc[UR6][R12.64], R84 ;  /* 0x000000540c009985 */ /* 0x0003e2000c101b06 */
[----:B------:R-:W-:Y:S02]  /*22b40*/  @!P2 LEA.HI.X R15, R180, R10, R181, 0x2, P6 ;  /* 0x0000000ab40fa211 */ /* 0x000fe400030f14b5 */
[----:B------:R-:W-:-:S03]  /*22b50*/  ISETP.GE.AND P1, PT, R170, UR4, PT ;  /* 0x00000004aa007c0c */ /* 0x000fc6000bf26270 */
[----:B------:R2:W-:Y:S01]  /*22b60*/  @!P2 ST.E.64 desc[UR6][R14.64], R88 ;  /* 0x000000580e00a985 */ /* 0x0005e2000c101b06 */
[----:B------:R-:W-:Y:S02]  /*22b70*/  ISETP.GE.AND P2, PT, R172, UR4, PT ;  /* 0x00000004ac007c0c */ /* 0x000fe4000bf46270 */
[-C--:B0-----:R-:W-:Y:S02]  /*22b80*/  @!P3 LEA R6, P6, R178, R24.reuse, 0x2 ;  /* 0x00000018b206b211 */ /* 0x081fe400078c10ff */
[----:B-1----:R-:W-:Y:S02]  /*22b90*/  @!P4 LEA R12, P0, R176, R24, 0x2 ;  /* 0x00000018b00cc211 */ /* 0x002fe400078010ff */
[-C--:B------:R-:W-:Y:S02]  /*22ba0*/  @!P3 LEA.HI.X R7, R178, R10.reuse, R179, 0x2, P6 ;  /* 0x0000000ab207b211 */ /* 0x080fe400030f14b3 */
[----:B------:R-:W-:Y:S02]  /*22bb0*/  @!P4 LEA.HI.X R13, R176, R10, R177, 0x2, P0 ;  /* 0x0000000ab00dc211 */ /* 0x000fe400000f14b1 */
[----:B--2---:R-:W-:Y:S01]  /*22bc0*/  @!P5 LEA R14, P6, R174, R24, 0x2 ;  /* 0x00000018ae0ed211 */ /* 0x004fe200078c10ff */
[----:B------:R0:W-:Y:S01]  /*22bd0*/  @!P3 ST.E.64 desc[UR6][R6.64], R92 ;  /* 0x0000005c0600b985 */ /* 0x0001e2000c101b06 */
[----:B------:R-:W-:-:S02]  /*22be0*/  ISETP.GE.AND P0, PT, R168, UR4, PT ;  /* 0x00000004a8007c0c */ /* 0x000fc4000bf06270 */
[----:B------:R-:W-:Y:S01]  /*22bf0*/  @!P5 LEA.HI.X R15, R174, R10, R175, 0x2, P6 ;  /* 0x0000000aae0fd211 */ /* 0x000fe200030f14af */
[----:B------:R-:W-:Y:S01]  /*22c00*/  @!P4 ST.E.64 desc[UR6][R12.64], R96 ;  /* 0x000000600c00c985 */ /* 0x000fe2000c101b06 */
[----:B------:R-:W-:-:S03]  /*22c10*/  ISETP.GE.AND P4, PT, R164, UR4, PT ;  /* 0x00000004a4007c0c */ /* 0x000fc6000bf86270 */
[----:B------:R1:W-:Y:S01]  /*22c20*/  @!P5 ST.E.64 desc[UR6][R14.64], R2 ;  /* 0x000000020e00d985 */ /* 0x0003e2000c101b06 */
[----:B------:R-:W-:Y:S02]  /*22c30*/  ISETP.GE.AND P5, PT, R166, UR4, PT ;  /* 0x00000004a6007c0c */ /* 0x000fe4000bfa6270 */
[----:B0-----:R-:W-:-:S04]  /*22c40*/  @!P1 LEA R6, P3, R170, R24, 0x2 ;  /* 0x00000018aa069211 */ /* 0x001fc800078610ff */
[----:B------:R-:W-:Y:S02]  /*22c50*/  @!P1 LEA.HI.X R7, R170, R10, R171, 0x2, P3 ;  /* 0x0000000aaa079211 */ /* 0x000fe400018f14ab */
[----:B------:R-:W-:Y:S02]  /*22c60*/  ISETP.GE.AND P3, PT, R162, UR4, PT ;  /* 0x00000004a2007c0c */ /* 0x000fe4000bf66270 */
[----:B-1----:R-:W-:-:S04]  /*22c70*/  @!P2 LEA R2, P6, R172, R24, 0x2 ;  /* 0x00000018ac02a211 */ /* 0x002fc800078c10ff */
        /* <DEDUP_REMOVED lines=10> */
[----:B--2---:R-:W-:Y:S02]  /*22d20*/  @!P3 LEA R12, P6, R162, R24, 0x2 ;  /* 0x00000018a20cb211 */ /* 0x004fe400078c10ff */
[----:B------:R-:W-:Y:S01]  /*22d30*/  ISETP.GE.AND P1, PT, R158, UR4, PT ;  /* 0x000000049e007c0c */ /* 0x000fe2000bf26270 */
[----:B------:R0:W-:Y:S01]  /*22d40*/  @!P5 ST.E.64 desc[UR6][R2.64], R116 ;  /* 0x000000740200d985 */ /* 0x0001e2000c101b06 */
[-C--:B------:R-:W-:Y:S02]  /*22d50*/  @!P4 LEA.HI.X R7, R164, R10.reuse, R165, 0x2, P2 ;  /* 0x0000000aa407c211 */ /* 0x080fe400010f14a5 */
[----:B------:R-:W-:Y:S02]  /*22d60*/  @!P3 LEA.HI.X R13, R162, R10, R163, 0x2, P6 ;  /* 0x0000000aa20db211 */ /* 0x000fe400030f14a3 */
[----:B------:R-:W-:Y:S01]  /*22d70*/  ISETP.GE.AND P2, PT, R152, UR4, PT ;  /* 0x0000000498007c0c */ /* 0x000fe2000bf46270 */
[----:B------:R1:W-:Y:S01]  /*22d80*/  @!P4 ST.E.64 desc[UR6][R6.64], R120 ;  /* 0x000000780600c985 */ /* 0x0003e2000c101b06 */
[----:B------:R-:W-:-:S03]  /*22d90*/  ISETP.GE.AND P4, PT, R156, UR4, PT ;  /* 0x000000049c007c0c */ /* 0x000fc6000bf86270 */
[----:B------:R2:W-:Y:S01]  /*22da0*/  @!P3 ST.E.64 desc[UR6][R12.64], R124 ;  /* 0x0000007c0c00b985 */ /* 0x0005e2000c101b06 */
[----:B------:R-:W-:Y:S02]  /*22db0*/  ISETP.GE.AND P3, PT, R154, UR4, PT ;  /* 0x000000049a007c0c */ /* 0x000fe4000bf66270 */
[----:B0-----:R-:W-:-:S04]  /*22dc0*/  @!P0 LEA R2, P5, R160, R24, 0x2 ;  /* 0x00000018a0028211 */ /* 0x001fc800078a10ff */
[----:B------:R-:W-:Y:S02]  /*22dd0*/  @!P0 LEA.HI.X R3, R160, R10, R161, 0x2, P5 ;  /* 0x0000000aa0038211 */ /* 0x000fe400028f14a1 */
[----:B------:R-:W-:Y:S02]  /*22de0*/  ISETP.GE.AND P5, PT, R100, UR4, PT ;  /* 0x0000000464007c0c */ /* 0x000fe4000bfa6270 */
[C---:B-1----:R-:W-:Y:S01]  /*22df0*/  @!P1 LEA R6, P6, R158.reuse, R24, 0x2 ;  /* 0x000000189e069211 */ /* 0x042fe200078c10ff */
[----:B------:R0:W-:Y:S03]  /*22e00*/  @!P0 ST.E.64 desc[UR6][R2.64], R128 ;  /* 0x0000008002008985 */ /* 0x0001e6000c101b06 */
[----:B------:R-:W-:Y:S02]  /*22e10*/  @!P1 LEA.HI.X R7, R158, R10, R159, 0x2, P6 ;  /* 0x0000000a9e079211 */ /* 0x000fe400030f149f */
[----:B--2---:R-:W-:-:S03]  /*22e20*/  @!P3 LEA R12, P6, R154, R24, 0x2 ;  /* 0x000000189a0cb211 */ /* 0x004fc600078c10ff */
[----:B------:R1:W-:Y:S01]  /*22e30*/  @!P1 ST.E.64 desc[UR6][R6.64], R132 ;  /* 0x0000008406009985 */ /* 0x0003e2000c101b06 */
[----:B------:R-:W-:Y:S02]  /*22e40*/  @!P3 LEA.HI.X R13, R154, R10, R155, 0x2, P6 ;  /* 0x0000000a9a0db211 */ /* 0x000fe400030f149b */
[----:B0-----:R-:W-:-:S04]  /*22e50*/  @!P4 LEA R2, P0, R156, R24, 0x2 ;  /* 0x000000189c02c211 */ /* 0x001fc800078010ff */
[----:B------:R-:W-:Y:S02]  /*22e60*/  @!P4 LEA.HI.X R3, R156, R10, R157, 0x2, P0 ;  /* 0x0000000a9c03c211 */ /* 0x000fe400000f149d */
[-C--:B------:R-:W-:Y:S02]  /*22e70*/  @!P5 LEA R14, P0, R100, R24.reuse, 0x2 ;  /* 0x00000018640ed211 */ /* 0x080fe400078010ff */
[----:B-1----:R-:W-:Y:S01]  /*22e80*/  @!P2 LEA R6, P1, R152, R24, 0x2 ;  /* 0x000000189806a211 */ /* 0x002fe200078210ff */
[----:B------:R0:W-:Y:S01]  /*22e90*/  @!P4 ST.E.64 desc[UR6][R2.64], R136 ;  /* 0x000000880200c985 */ /* 0x0001e2000c101b06 */
[-C--:B------:R-:W-:Y:S02]  /*22ea0*/  @!P5 LEA.HI.X R15, R100, R10.reuse, R101, 0x2, P0 ;  /* 0x0000000a640fd211 */ /* 0x080fe400000f1465 */
[----:B------:R-:W-:Y:S01]  /*22eb0*/  @!P2 LEA.HI.X R7, R152, R10, R153, 0x2, P1 ;  /* 0x0000000a9807a211 */ /* 0x000fe200008f1499 */
[----:B------:R0:W-:Y:S04]  /*22ec0*/  @!P3 ST.E.64 desc[UR6][R12.64], R140 ;  /* 0x0000008c0c00b985 */ /* 0x0001e8000c101b06 */
[----:B------:R0:W-:Y:S04]  /*22ed0*/  @!P2 ST.E.64 desc[UR6][R6.64], R144 ;  /* 0x000000900600a985 */ /* 0x0001e8000c101b06 */
[----:B------:R0:W-:Y:S02]  /*22ee0*/  @!P5 ST.E.64 desc[UR6][R14.64], R148 ;  /* 0x000000940e00d985 */ /* 0x0001e4000c101b06 */
.L_x_1812:
[----:B------:R-:W-:Y:S05]  /*22ef0*/  BSYNC B1 ;  /* 0x0000000000017941 */ /* 0x000fea0003800000 */
.L_x_1811:
[----:B------:R-:W-:Y:S01]  /*22f00*/  ISETP.GE.AND P0, PT, R11, R8, PT ;  /* 0x000000080b00720c */ /* 0x000fe20003f06270 */
[----:B------:R-:W1:Y:S04]  /*22f10*/  SHFL.IDX PT, R9, R9, 0x1, 0x1c1f ;  /* 0x003c1f0009097f89 */ /* 0x000e6800000e0000 */
[----:B------:R-:W2:Y:S08]  /*22f20*/  SHFL.IDX PT, R0, R0, 0x1, 0x1c1f ;  /* 0x003c1f0000007f89 */ /* 0x000eb000000e0000 */
[----:B------:R-:W-:Y:S05]  /*22f30*/  @P0 BRA `(.L_x_1810) ;  /* 0x0000001400d00947 */ /* 0x000fea0003800000 */
[----:B------:R-:W-:Y:S01]  /*22f40*/  ULDC UR4, c[0x0][0xac8] ;  /* 0x0002b20000047ab9 */ /* 0x000fe20000000800 */
[----:B------:R-:W-:Y:S01]  /*22f50*/  ULDC.64 UR6, c[0x0][0x208] ;  /* 0x0000820000067ab9 */ /* 0x000fe20000000a00 */
[----:B------:R-:W-:Y:S02]  /*22f60*/  ISETP.GE.AND P4, PT, R230, UR4, PT ;  /* 0x00000004e6007c0c */ /* 0x000fe4000bf86270 */
[----:B------:R-:W-:Y:S02]  /*22f70*/  ISETP.GE.AND P2, PT, R212, UR4, PT ;  /* 0x00000004d4007c0c */ /* 0x000fe4000bf46270 */
[----:B------:R-:W-:Y:S02]  /*22f80*/  ISETP.GE.AND P1, PT, R210, UR4, PT ;  /* 0x00000004d2007c0c */ /* 0x000fe4000bf26270 */
[----:B------:R-:W-:-:S07]  /*22f90*/  ISETP.GE.AND P0, PT, R208, UR4, PT ;  /* 0x00000004d0007c0c */ /* 0x000fce000bf06270 */
[----:B0-2---:R-:W-:-:S04]  /*22fa0*/  @!P4 LEA R2, P3, R230, R0, 0x2 ;  /* 0x00000000e602c211 */ /* 0x005fc800078610ff */
[----:B-1----:R-:W-:Y:S02]  /*22fb0*/  @!P4 LEA.HI.X R3, R230, R9, R214, 0x2, P3 ;  /* 0x00000009e603c211 */ /* 0x002fe400018f14d6 */
[----:B------:R-:W-:-:S03]  /*22fc0*/  ISETP.GE.AND P3, PT, R206, UR4, PT ;  /* 0x00000004ce007c0c */ /* 0x000fc6000bf66270 */
[----:B------:R0:W-:Y:S01]  /*22fd0*/  @!P4 ST.E.64 desc[UR6][R2.64], R4 ;  /* 0x000000040200c985 */ /* 0x0001e2000c101b06 */
[----:B------:R-:W-:Y:S02]  /*22fe0*/  ISETP.GE.AND P4, PT, R204, UR4, PT ;  /* 0x00000004cc007c0c */ /* 0x000fe4000bf86270 */
[-C--:B0-----:R-:W-:Y:S02]  /*22ff0*/  @!P2 LEA R2, P6, R212, R0.reuse, 0x2 ;  /* 0x00000000d402a211 */ /* 0x081fe400078c10ff */
[-C--:B------:R-:W-:Y:S02]  /*23000*/  @!P1 LEA R4, P5, R210, R0.reuse, 0x2 ;  /* 0x00000000d2049211 */ /* 0x080fe400078a10ff */
[-C--:B------:R-:W-:Y:S02]  /*23010*/  @!P2 LEA.HI.X R3, R212, R9.reuse, R213, 0x2, P6 ;  /* 0x00000009d403a211 */ /* 0x080fe400030f14d5 */
[----:B------:R-:W-:Y:S02]  /*23020*/  @!P0 LEA R6, P6, R208, R0, 0x2 ;  /* 0x00000000d0068211 */ /* 0x000fe400078c10ff */
[----:B------:R-:W-:Y:S01]  /*23030*/  @!P1 LEA.HI.X R5, R210, R9, R211, 0x2, P5 ;  /* 0x00000009d2059211 */ /* 0x000fe200028f14d3 */
[----:B------:R0:W-:Y:S01]  /*23040*/  @!P2 ST.E.64 desc[UR6][R2.64], R30 ;  /* 0x0000001e0200a985 */ /* 0x0001e2000c101b06 */
[----:B------:R-:W-:-:S02]  /*23050*/  ISETP.GE.AND P5, PT, R202, UR4, PT ;  /* 0x00000004ca007c0c */ /* 0x000fc4000bfa6270 */
[----:B------:R-:W-:Y:S01]  /*23060*/  @!P0 LEA.HI.X R7, R208, R9, R209, 0x2, P6 ;  /* 0x00000009d0078211 */ /* 0x000fe200030f14d1 */
[----:B------:R1:W-:Y:S04]  /*23070*/  @!P1 ST.E.64 desc[UR6][R4.64], R34 ;  /* 0x0000002204009985 */ /* 0x0003e8000c101b06 */
[----:B------:R2:W-:Y:S01]  /*23080*/  @!P0 ST.E.64 desc[UR6][R6.64], R38 ;  /* 0x0000002606008985 */ /* 0x0005e2000c101b06 */
[----:B------:R-:W-:Y:S02]  /*23090*/  ISETP.GE.AND P0, PT, R198, UR4, PT ;  /* 0x00000004c6007c0c */ /* 0x000fe4000bf06270 */
[-C--:B0-----:R-:W-:Y:S02]  /*230a0*/  @!P3 LEA R2, P1, R206, R0.reuse, 0x2 ;  /* 0x00000000ce02b211 */ /* 0x081fe400078210ff */
[----:B-1----:R-:W-:-:S02]  /*230b0*/  @!P4 LEA R4, P2, R204, R0, 0x2 ;  /* 0x00000000cc04c211 */ /* 0x002fc400078410ff */
[-C--:B------:R-:W-:Y:S02]  /*230c0*/  @!P3 LEA.HI.X R3, R206, R9.reuse, R207, 0x2, P1 ;  /* 0x00000009ce03b211 */ /* 0x080fe400008f14cf */
[----:B------:R-:W-:Y:S02]  /*230d0*/  ISETP.GE.AND P1, PT, R196, UR4, PT ;  /* 0x00000004c4007c0c */ /* 0x000fe4000bf26270 */
[----:B------:R-:W-:Y:S01]  /*230e0*/  @!P4 LEA.HI.X R5, R204, R9, R205, 0x2, P2 ;  /* 0x00000009cc05c211 */ /* 0x000fe200010f14cd */
[----:B------:R0:W-:Y:S01]  /*230f0*/  @!P3 ST.E.64 desc[UR6][R2.64], R42 ;  /* 0x0000002a0200b985 */ /* 0x0001e2000c101b06 */
[----:B------:R-:W-:Y:S02]  /*23100*/  ISETP.GE.AND P2, PT, R194, UR4, PT ;  /* 0x00000004c2007c0c */ /* 0x000fe4000bf46270 */
[----:B--2---:R-:W-:Y:S01]  /*23110*/  @!P5 LEA R6, P6, R202, R0, 0x2 ;  /* 0x00000000ca06d211 */ /* 0x004fe200078c10ff */
[----:B------:R1:W-:Y:S01]  /*23120*/  @!P4 ST.E.64 desc[UR6][R4.64], R46 ;  /* 0x0000002e0400c985 */ /* 0x0003e2000c101b06 */
[----:B------:R-:W-:-:S02]  /*23130*/  ISETP.GE.AND P3, PT, R192, UR4, PT ;  /* 0x00000004c0007c0c */ /* 0x000fc4000bf66270 */
[----:B------:R-:W-:Y:S02]  /*23140*/  @!P5 LEA.HI.X R7, R202, R9, R203, 0x2, P6 ;  /* 0x00000009ca07d211 */ /* 0x000fe400030f14cb */
[----:B------:R-:W-:-:S03]  /*23150*/  ISETP.GE.AND P4, PT, R190, UR4, PT ;  /* 0x00000004be007c0c */ /* 0x000fc6000bf86270 */
[----:B------:R2:W-:Y:S01]  /*23160*/  @!P5 ST.E.64 desc[UR6][R6.64], R50 ;  /* 0x000000320600d985 */ /* 0x0005e2000c101b06 */
[-C--:B0-----:R-:W-:Y:S02]  /*23170*/  @!P0 LEA R2, P6, R198, R0.reuse, 0x2 ;  /* 0x00000000c6028211 */ /* 0x081fe400078c10ff */
[-C--:B-1----:R-:W-:Y:S02]  /*23180*/  @!P1 LEA R4, P5, R196, R0.reuse, 0x2 ;  /* 0x00000000c4049211 */ /* 0x082fe400078a10ff */
[-C--:B------:R-:W-:Y:S02]  /*23190*/  @!P0 LEA.HI.X R3, R198, R9.reuse, R199, 0x2, P6 ;  /* 0x00000009c6038211 */ /* 0x080fe400030f14c7 */
[----:B------:R-:W-:Y:S02]  /*231a0*/  @!P1 LEA.HI.X R5, R196, R9, R197, 0x2, P5 ;  /* 0x00000009c4059211 */ /* 0x000fe400028f14c5 */
[----:B------:R-:W-:Y:S01]  /*231b0*/  ISETP.GE.AND P5, PT, R188, UR4, PT ;  /* 0x00000004bc007c0c */ /* 0x000fe2000bfa6270 */
[----:B------:R0:W-:Y:S01]  /*231c0*/  @!P0 ST.E.64 desc[UR6][R2.64], R54 ;  /* 0x0000003602008985 */ /* 0x0001e2000c101b06 */
[----:B--2---:R-:W-:-:S02]  /*231d0*/  @!P2 LEA R6, P6, R194, R0, 0x2 ;  /* 0x00000000c206a211 */ /* 0x004fc400078c10ff */
[----:B------:R-:W-:Y:S01]  /*231e0*/  ISETP.GE.AND P0, PT, R186, UR4, PT ;  /* 0x00000004ba007c0c */ /* 0x000fe2000bf06270 */
[----:B------:R1:W-:Y:S01]  /*231f0*/  @!P1 ST.E.64 desc[UR6][R4.64], R58 ;  /* 0x0000003a04009985 */ /* 0x0003e2000c101b06 */
        /* <DEDUP_REMOVED lines=14> */
[----:B0-----:R-:W-:-:S04]  /*232e0*/  @!P0 LEA R2, P4, R186, R0, 0x2 ;  /* 0x00000000ba028211 */ /* 0x001fc800078810ff */
[-C--:B------:R-:W-:Y:S02]  /*232f0*/  @!P0 LEA.HI.X R3, R186, R9.reuse, R187, 0x2, P4 ;  /* 0x00000009ba038211 */ /* 0x080fe400020f14bb */
[----:B------:R-:W-:Y:S02]  /*23300*/  ISETP.GE.AND P4, PT, R178, UR4, PT ;  /* 0x00000004b2007c0c */ /* 0x000fe4000bf86270 */
[-C--:B-1----:R-:W-:Y:S01]  /*23310*/  @!P1 LEA R4, P3, R184, R0.reuse, 0x2 ;  /* 0x00000000b8049211 */ /* 0x082fe200078610ff */
[----:B------:R0:W-:Y:S01]  /*23320*/  @!P0 ST.E.64 desc[UR6][R2.64], R78 ;  /* 0x0000004e02008985 */ /* 0x0001e2000c101b06 */
[----:B--2---:R-:W-:Y:S02]  /*23330*/  @!P2 LEA R6, P6, R182, R0, 0x2 ;  /* 0x00000000b606a211 */ /* 0x004fe400078c10ff */
        /* <DEDUP_REMOVED lines=9> */
[----:B-1----:R-:W-:-:S03]  /*233d0*/  @!P4 LEA R4, P0, R178, R0, 0x2 ;  /* 0x00000000b204c211 */ /* 0x002fc600078010ff */
[----:B------:R0:W-:Y:S01]  /*233e0*/  @!P5 ST.E.64 desc[UR6][R2.64], R90 ;  /* 0x0000005a0200d985 */ /* 0x0001e2000c101b06 */
[----:B------:R-:W-:Y:S02]  /*233f0*/  ISETP.GE.AND P5, PT, R168, UR4, PT ;  /* 0x00000004a8007c0c */ /* 0x000fe4000bfa6270 */
[-C--:B------:R-:W-:Y:S02]  /*23400*/  @!P4 LEA.HI.X R5, R178, R9.reuse, R179, 0x2, P0 ;  /* 0x00000009b205c211 */ /* 0x080fe400000f14b3 */
[----:B------:R-:W-:Y:S02]  /*23410*/  ISETP.GE.AND P0, PT, R170, UR4, PT ;  /* 0x00000004aa007c0c */ /* 0x000fe4000bf06270 */
[----:B--2---:R-:W-:Y:S01]  /*23420*/  @!P3 LEA R6, P6, R176, R0, 0x2 ;  /* 0x00000000b006b211 */ /* 0x004fe200078c10ff */
[----:B------:R1:W-:Y:S01]  /*23430*/  @!P4 ST.E.64 desc[UR6][R4.64], R94 ;  /* 0x0000005e0400c985 */ /* 0x0003e2000c101b06 */
[----:B------:R-:W-:Y:S02]  /*23440*/  ISETP.GE.AND P4, PT, R166, UR4, PT ;  /* 0x00000004a6007c0c */ /* 0x000fe4000bf86270 */
[----:B------:R-:W-:-:S02]  /*23450*/  @!P3 LEA.HI.X R7, R176, R9, R177, 0x2, P6 ;  /* 0x00000009b007b211 */ /* 0x000fc400030f14b1 */
[----:B0-----:R-:W-:-:S03]  /*23460*/  @!P2 LEA R2, P6, R174, R0, 0x2 ;  /* 0x00000000ae02a211 */ /* 0x001fc600078c10ff */
[----:B------:R0:W-:Y:S01]  /*23470*/  @!P3 ST.E.64 desc[UR6][R6.64], R98 ;  /* 0x000000620600b985 */ /* 0x0001e2000c101b06 */
[----:B------:R-:W-:Y:S02]  /*23480*/  @!P2 LEA.HI.X R3, R174, R9, R175, 0x2, P6 ;  /* 0x00000009ae03a211 */ /* 0x000fe400030f14af */
[----:B-1----:R-:W-:-:S03]  /*23490*/  @!P1 LEA R4, P3, R172, R0, 0x2 ;  /* 0x00000000ac049211 */ /* 0x002fc600078610ff */
[----:B------:R1:W-:Y:S01]  /*234a0*/  @!P2 ST.E.64 desc[UR6][R2.64], R102 ;  /* 0x000000660200a985 */ /* 0x0003e2000c101b06 */
[-C--:B------:R-:W-:Y:S02]  /*234b0*/  @!P1 LEA.HI.X R5, R172, R9.reuse, R173, 0x2, P3 ;  /* 0x00000009ac059211 */ /* 0x080fe400018f14ad */
[----:B------:R-:W-:Y:S02]  /*234c0*/  ISETP.GE.AND P3, PT, R164, UR4, PT ;  /* 0x00000004a4007c0c */ /* 0x000fe4000bf66270 */
[CC--:B0-----:R-:W-:Y:S01]  /*234d0*/  @!P0 LEA R6, P6, R170.reuse, R0.reuse, 0x2 ;  /* 0x00000000aa068211 */ /* 0x0c1fe200078c10ff */
[----:B------:R0:W-:Y:S03]  /*234e0*/  @!P1 ST.E.64 desc[UR6][R4.64], R106 ;  /* 0x0000006a04009985 */ /* 0x0001e6000c101b06 */
[----:B------:R-:W-:Y:S02]  /*234f0*/  @!P0 LEA.HI.X R7, R170, R9, R171, 0x2, P6 ;  /* 0x00000009aa078211 */ /* 0x000fe400030f14ab */
[----:B-1----:R-:W-:-:S03]  /*23500*/  @!P5 LEA R2, P1, R168, R0, 0x2 ;  /* 0x00000000a802d211 */ /* 0x002fc600078210ff */
        /* <DEDUP_REMOVED lines=8> */
[-C--:B-1----:R-:W-:Y:S01]  /*23590*/  @!P3 LEA R6, P6, R164, R0.reuse, 0x2 ;  /* 0x00000000a406b211 */ /* 0x082fe200078c10ff */
[----:B------:R1:W-:Y:S01]  /*235a0*/  @!P4 ST.E.64 desc[UR6][R4.64], R118 ;  /* 0x000000760400c985 */ /* 0x0003e2000c101b06 */
[----:B------:R-:W-:Y:S02]  /*235b0*/  ISETP.GE.AND P4, PT, R158, UR4, PT ;  /* 0x000000049e007c0c */ /* 0x000fe4000bf86270 */
[----:B------:R-:W-:Y:S02]  /*235c0*/  @!P3 LEA.HI.X R7, R164, R9, R165, 0x2, P6 ;  /* 0x00000009a407b211 */ /* 0x000fe400030f14a5 */
[----:B0-----:R-:W-:-:S03]  /*235d0*/  @!P1 LEA R2, P6, R160, R0, 0x2 ;  /* 0x00000000a0029211 */ /* 0x001fc600078c10ff */
[----:B------:R0:W-:Y:S01]  /*235e0*/  @!P3 ST.E.64 desc[UR6][R6.64], R122 ;  /* 0x0000007a0600b985 */ /* 0x0001e2000c101b06 */
[----:B------:R-:W-:Y:S02]  /*235f0*/  ISETP.GE.AND P3, PT, R156, UR4, PT ;  /* 0x000000049c007c0c */ /* 0x000fe4000bf66270 */
[----:B------:R-:W-:Y:S02]  /*23600*/  @!P1 LEA.HI.X R3, R160, R9, R161, 0x2, P6 ;  /* 0x00000009a0039211 */ /* 0x000fe400030f14a1 */
[----:B-1----:R-:W-:-:S04]  /*23610*/  @!P0 LEA R4, P5, R162, R0, 0x2 ;  /* 0x00000000a2048211 */ /* 0x002fc800078a10ff */
[----:B------:R-:W-:Y:S02]  /*23620*/  @!P0 LEA.HI.X R5, R162, R9, R163, 0x2, P5 ;  /* 0x00000009a2058211 */ /* 0x000fe400028f14a3 */
[----:B------:R-:W-:-:S03]  /*23630*/  ISETP.GE.AND P5, PT, R152, UR4, PT ;  /* 0x0000000498007c0c */ /* 0x000fc6000bfa6270 */
[----:B------:R1:W-:Y:S04]  /*23640*/  @!P0 ST.E.64 desc[UR6][R4.64], R126 ;  /* 0x0000007e04008985 */ /* 0x0003e8000c101b06 */
[----:B------:R2:W-:Y:S01]  /*23650*/  @!P1 ST.E.64 desc[UR6][R2.64], R130 ;  /* 0x0000008202009985 */ /* 0x0005e2000c101b06 */
[----:B0-----:R-:W-:-:S04]  /*23660*/  @!P2 LEA R6, P1, R154, R0, 0x2 ;  /* 0x000000009a06a211 */ /* 0x001fc800078210ff */
[----:B------:R-:W-:Y:S02]  /*23670*/  @!P2 LEA.HI.X R7, R154, R9, R155, 0x2, P1 ;  /* 0x000000099a07a211 */ /* 0x000fe400008f149b */
[----:B-1----:R-:W-:-:S04]  /*23680*/  @!P4 LEA R4, P0, R158, R0, 0x2 ;  /* 0x000000009e04c211 */ /* 0x002fc800078010ff */
[-C--:B------:R-:W-:Y:S02]  /*23690*/  @!P4 LEA.HI.X R5, R158, R9.reuse, R159, 0x2, P0 ;  /* 0x000000099e05c211 */ /* 0x080fe400000f149f */
[-C--:B------:R-:W-:Y:S02]  /*236a0*/  @!P5 LEA R10, P0, R152, R0.reuse, 0x2 ;  /* 0x00000000980ad211 */ /* 0x080fe400078010ff */
[----:B--2---:R-:W-:Y:S01]  /*236b0*/  @!P3 LEA R2, P6, R156, R0, 0x2 ;  /* 0x000000009c02b211 */ /* 0x004fe200078c10ff */
        /* <DEDUP_REMOVED lines=8> */
[----:B---3--:R-:W-:Y:S01]  /*23740*/  LEA R2, P0, R100, R0, 0x2 ;  /* 0x0000000064027211 */ /* 0x008fe200078010ff */
[----:B------:R-:W-:-:S03]  /*23750*/  ULDC.64 UR4, c[0x0][0x208] ;  /* 0x0000820000047ab9 */ /* 0x000fc60000000a00 */
[----:B------:R-:W-:-:S05]  /*23760*/  LEA.HI.X R3, R100, R9, R101, 0x2, P0 ;  /* 0x0000000964037211 */ /* 0x000fca00000f1465 */
[----:B------:R4:W-:Y:S01]  /*23770*/  ST.E.64 desc[UR4][R2.64], R150 ;  /* 0x0000009602007985 */ /* 0x0009e2000c101b04 */
[----:B------:R-:W-:Y:S05]  /*23780*/  BRA `(.L_x_1810) ;  /* 0x0000000c00bc7947 */ /* 0x000fea0003800000 */
.L_x_1801:
[----:B------:R-:W2:Y:S01]  /*23790*/  LDL R7, [R1+0x4c] ;  /* 0x00004c0001077983 */ /* 0x000ea20000100800 */
[----:B------:R-:W-:Y:S01]  /*237a0*/  ULDC.64 UR4, c[0x0][0xc08] ;  /* 0x0003020000047ab9 */ /* 0x000fe20000000a00 */
[----:B------:R-:W3:Y:S02]  /*237b0*/  LDC.64 R2, c[0x0][0xc00] ;  /* 0x00030000ff027b82 */ /* 0x000ee40000000a00 */
[----:B------:R-:W3:Y:S01]  /*237c0*/  LDL R8, [R1+0x50] ;  /* 0x0000500001087983 */ /* 0x000ee20000100800 */
[----:B------:R-:W-:-:S04]  /*237d0*/  ISETP.NE.U32.AND P0, PT, RZ, UR4, PT ;  /* 0x00000004ff007c0c */ /* 0x000fc8000bf05070 */
[----:B------:R-:W-:Y:S01]  /*237e0*/  ISETP.NE.AND.EX P1, PT, RZ, UR5, PT, P0 ;  /* 0x00000005ff007c0c */ /* 0x000fe2000bf25300 */
[----:B------:R-:W4:Y:S01]  /*237f0*/  S2R R35, SR_TID.X ;  /* 0x0000000000237919 */ /* 0x000f220000002100 */
[----:B------:R-:W-:-:S11]  /*23800*/  ULDC.64 UR4, c[0x0][0xc00] ;  /* 0x0003000000047ab9 */ /* 0x000fd60000000a00 */
[----:B------:R-:W0:Y:S01]  /*23810*/  @P1 LDC.64 R4, c[0x0][0xc08] ;  /* 0x00030200ff041b82 */ /* 0x000e220000000a00 */
[----:B------:R-:W-:-:S04]  /*23820*/  ISETP.NE.U32.AND P0, PT, RZ, UR4, PT ;  /* 0x00000004ff007c0c */ /* 0x000fc8000bf05070 */
[----:B------:R-:W-:Y:S01]  /*23830*/  ISETP.NE.AND.EX P0, PT, RZ, UR5, PT, P0 ;  /* 0x00000005ff007c0c */ /* 0x000fe2000bf05300 */
[----:B------:R-:W-:Y:S01]  /*23840*/  ULDC UR4, c[0x0][0xa88] ;  /* 0x0002a20000047ab9 */ /* 0x000fe20000000800 */
[----:B------:R-:W-:Y:S01]  /*23850*/  IMAD.MOV.U32 R15, RZ, RZ, RZ ;  /* 0x000000ffff0f7224 */ /* 0x000fe200078e00ff */
[----:B------:R-:W-:Y:S01]  /*23860*/  MOV R0, UR4 ;  /* 0x0000000400007c02 */ /* 0x000fe20008000f00 */
[----:B------:R-:W-:Y:S01]  /*23870*/  ULDC.64 UR6, c[0x0][0x208] ;  /* 0x0000820000067ab9 */ /* 0x000fe20000000a00 */
[----:B----4-:R-:W-:-:S05]  /*23880*/  VIADD R6, R35, 0xffffff80 ;  /* 0xffffff8023067836 */ /* 0x010fca0000000000 */
[----:B------:R-:W-:Y:S02]  /*23890*/  ISETP.GT.AND P3, PT, R6, 0x7f, PT ;  /* 0x0000007f0600780c */ /* 0x000fe40003f64270 */
[----:B--2---:R-:W-:-:S13]  /*238a0*/  ISETP.NE.AND P2, PT, R7, RZ, PT ;  /* 0x000000ff0700720c */ /* 0x004fda0003f45270 */
[----:B------:R-:W2:Y:S01]  /*238b0*/  @!P2 LDC R7, c[0x0][0xad4] ;  /* 0x0002b500ff07ab82 */ /* 0x000ea20000000800 */
[----:B---3--:R-:W-:-:S04]  /*238c0*/  IMAD.WIDE R2, R8, 0x4, R2 ;  /* 0x0000000408027825 */ /* 0x008fc800078e0202 */
[----:B0-----:R-:W-:Y:S01]  /*238d0*/  @P1 IMAD.WIDE R4, R8, 0x4, R4 ;  /* 0x0000000408041825 */ /* 0x001fe200078e0204 */
[----:B------:R0:W5:Y:S01]  /*238e0*/  @P0 LDG.E R15, desc[UR6][R2.64] ;  /* 0x00000006020f0981 */ /* 0x000162000c1e1900 */
[----:B------:R-:W-:-:S03]  /*238f0*/  SHF.R.S32.HI R28, RZ, 0x1f, R8 ;  /* 0x0000001fff1c7819 */ /* 0x000fc60000011408 */
[----:B------:R0:W5:Y:S04]  /*23900*/  @P1 LDG.E R0, desc[UR6][R4.64] ;  /* 0x0000000604001981 */ /* 0x000168000c1e1900 */
[----:B--2---:R0:W-:Y:S01]  /*23910*/  @!P2 STL [R1+0x4c], R7 ;  /* 0x00004c070100a387 */ /* 0x0041e20000100800 */
[----:B------:R-:W-:Y:S01]  /*23920*/  ISETP.GT.AND P2, PT, R7, 0x1, PT ;  /* 0x000000010700780c */ /* 0x000fe20003f44270 */
[----:B------:R-:W-:-:S12]  /*23930*/  @P1 BRA `(.L_x_1813) ;  /* 0x0000000000141947 */ /* 0x000fd80003800000 */
[----:B------:R-:W-:Y:S05]  /*23940*/  @!P0 BRA `(.L_x_1813) ;  /* 0x0000000000108947 */ /* 0x000fea0003800000 */
[----:B------:R-:W-:Y:S02]  /*23950*/  ULDC.64 UR4, c[0x0][0x208] ;  /* 0x0000820000047ab9 */ /* 0x000fe40000000a00 */
[----:B0-----:R-:W2:Y:S04]  /*23960*/  LDG.E R5, desc[UR4][R2.64] ;  /* 0x0000000402057981 */ /* 0x001ea8000c1e1900 */
[----:B-----5:R-:W2:Y:S02]  /*23970*/  LDG.E R0, desc[UR4][R2.64+0x4] ;  /* 0x0000040402007981 */ /* 0x020ea4000c1e1900 */
[----:B--2---:R-:W-:-:S07]  /*23980*/  IMAD.IADD R0, R0, 0x1, -R5 ;  /* 0x0000000100007824 */ /* 0x004fce00078e0a05 */
.L_x_1813:
[----:B------:R-:W-:Y:S01]  /*23990*/  BSSY B1, `(.L_x_1814) ;  /* 0x0000039000017945 */ /* 0x000fe20003800000 */
[----:B------:R-:W-:Y:S02]  /*239a0*/  SEL R33, R8, RZ, !P0 ;  /* 0x000000ff08217207 */ /* 0x000fe40004000000 */
[----:B------:R-:W-:Y:S02]  /*239b0*/  SEL R28, R28, RZ, !P0 ;  /* 0x000000ff1c1c7207 */ /* 0x000fe40004000000 */
[----:B-1---5:R-:W-:Y:S01]  /*239c0*/  SHF.R.S32.HI R24, RZ, 0x1f, R15 ;  /* 0x0000001fff187819 */ /* 0x022fe2000001140f */
[----:B------:R-:W-:Y:S06]  /*239d0*/  @P3 BRA `(.L_x_1815) ;  /* 0x0000000000d03947 */ /* 0x000fec0003800000 */
[----:B0-----:R-:W2:Y:S01]  /*239e0*/  LDL R3, [R1+0x14] ;  /* 0x0000140001037983 */ /* 0x001ea20000100800 */
[----:B------:R-:W0:Y:S02]  /*239f0*/  LDC R37, c[0x0][0xbe8] ;  /* 0x0002fa00ff257b82 */ /* 0x000e240000000800 */
[----:B0-----:R-:W-:Y:S01]  /*23a00*/  IMAD R2, R0, R37, RZ ;  /* 0x0000002500027224 */ /* 0x001fe200078e02ff */
[----:B--2---:R-:W-:-:S04]  /*23a10*/  IADD3 R35, R3, -0x80, R35 ;  /* 0xffffff8003237810 */ /* 0x004fc80007ffe023 */
[----:B------:R-:W-:-:S13]  /*23a20*/  ISETP.GE.AND P0, PT, R35, R2, PT ;  /* 0x000000022300720c */ /* 0x000fda0003f06270 */
[----:B------:R-:W-:Y:S05]  /*23a30*/  @P0 BRA `(.L_x_1815) ;  /* 0x0000000000b80947 */ /* 0x000fea0003800000 */
[----:B------:R-:W2:Y:S01]  /*23a40*/  LDL R12, [R1+0x40] ;  /* 0x00004000010c7983 */ /* 0x000ea20000100800 */
[----:B------:R-:W-:Y:S01]  /*23a50*/  IMAD.MOV.U32 R20, RZ, RZ, 0x9b8 ;  /* 0x000009b8ff147424 */ /* 0x000fe200078e00ff */
[----:B------:R-:W-:Y:S01]  /*23a60*/  ISETP.GT.AND P0, PT, R7, 0x1, PT ;  /* 0x000000010700780c */ /* 0x000fe20003f04270 */
[----:B------:R-:W0:Y:S01]  /*23a70*/  LDC.64 R8, c[0x0][0xba8] ;  /* 0x0002ea00ff087b82 */ /* 0x000e220000000a00 */
[----:B------:R-:W3:Y:S01]  /*23a80*/  LDL.LU R30, [R1+0x68] ;  /* 0x00006800011e7983 */ /* 0x000ee20000300800 */
[----:B------:R-:W-:Y:S01]  /*23a90*/  ISETP.NE.AND P1, PT, R37, 0x1, PT ;  /* 0x000000012500780c */ /* 0x000fe20003f25270 */
[----:B------:R-:W-:Y:S01]  /*23aa0*/  IMAD.MOV.U32 R21, RZ, RZ, R35 ;  /* 0x000000ffff157224 */ /* 0x000fe200078e0023 */
[----:B------:R-:W-:Y:S01]  /*23ab0*/  SEL R20, R20, 0x978, P0 ;  /* 0x0000097814147807 */ /* 0x000fe20000000000 */
[----:B------:R-:W-:-:S03]  /*23ac0*/  ULDC.64 UR4, c[0x0][0x208] ;  /* 0x0000820000047ab9 */ /* 0x000fc60000000a00 */
[----:B------:R-:W1:Y:S08]  /*23ad0*/  LDC.64 R2, c[0x0][R20+0x220] ;  /* 0x0000880014027b82 */ /* 0x000e700000000a00 */
[----:B------:R-:W2:Y:S08]  /*23ae0*/  LDC.64 R10, c[0x0][R20+0x218] ;  /* 0x00008600140a7b82 */ /* 0x000eb00000000a00 */
[----:B------:R-:W4:Y:S08]  /*23af0*/  LDC.64 R4, c[0x0][R20+0x228] ;  /* 0x00008a0014047b82 */ /* 0x000f300000000a00 */
[----:B------:R-:W5:Y:S08]  /*23b00*/  @P1 LDC R14, c[0x0][0xbec] ;  /* 0x0002fb00ff0e1b82 */ /* 0x000f700000000800 */
[----:B------:R-:W4:Y:S08]  /*23b10*/  LDC.64 R6, c[0x0][R20+0x210] ;  /* 0x0000840014067b82 */ /* 0x000f300000000a00 */
[----:B------:R-:W4:Y:S01]  /*23b20*/  @P1 LDC R31, c[0x0][0xbf0] ;  /* 0x0002fc00ff1f1b82 */ /* 0x000f220000000800 */
[----:B-----5:R-:W-:-:S07]  /*23b30*/  @P1 IMAD.HI.U32 R14, R35, R14, RZ ;  /* 0x0000000e230e1227 */ /* 0x020fce00078e00ff */
[----:B0-----:R-:W0:Y:S01]  /*23b40*/  @!P0 LDC R8, c[0x0][0xb50] ;  /* 0x0002d400ff088b82 */ /* 0x001e220000000800 */
[----:B-1----:R-:W-:-:S07]  /*23b50*/  IMAD R3, R3, R33, RZ ;  /* 0x0000002103037224 */ /* 0x002fce00078e02ff */
[----:B------:R-:W1:Y:S01]  /*23b60*/  @!P0 LDC R9, c[0x0][0xb54] ;  /* 0x0002d500ff098b82 */ /* 0x000e620000000800 */
[----:B----4-:R-:W-:Y:S01]  /*23b70*/  @P1 SHF.R.U32.HI R21, RZ, R31, R14 ;  /* 0x0000001fff151219 */ /* 0x010fe2000001160e */
[----:B------:R-:W-:Y:S02]  /*23b80*/  IMAD R31, R2, R28, R3 ;  /* 0x0000001c021f7224 */ /* 0x000fe400078e0203 */
[-C--:B--2---:R-:W-:Y:S02]  /*23b90*/  IMAD R29, R11, R12.reuse, RZ ;  /* 0x0000000c0b1d7224 */ /* 0x084fe400078e02ff */
[----:B------:R-:W-:Y:S01]  /*23ba0*/  IMAD.WIDE.U32 R10, R10, R12, RZ ;  /* 0x0000000c0a0a7225 */ /* 0x000fe200078e00ff */
[----:B---3--:R-:W-:-:S03]  /*23bb0*/  SEL R3, R30, RZ, P0 ;  /* 0x000000ff1e037207 */ /* 0x008fc60000000000 */
[----:B------:R-:W-:-:S04]  /*23bc0*/  IMAD.WIDE.U32 R12, R2, R33, RZ ;  /* 0x00000021020c7225 */ /* 0x000fc800078e00ff */
[----:B------:R-:W-:Y:S01]  /*23bd0*/  IMAD.IADD R29, R11, 0x1, R29 ;  /* 0x000000010b1d7824 */ /* 0x000fe200078e021d */
[----:B------:R-:W-:Y:S01]  /*23be0*/  IADD3 R10, P1, P3, R12, R10, R15 ;  /* 0x0000000a0c0a7210 */ /* 0x000fe20007b3e00f */
[----:B------:R-:W-:Y:S01]  /*23bf0*/  IMAD.MOV R2, RZ, RZ, -R21 ;  /* 0x000000ffff027224 */ /* 0x000fe200078e0a15 */
[----:B------:R-:W-:Y:S01]  /*23c00*/  IADD3 R31, R13, R31, RZ ;  /* 0x0000001f0d1f7210 */ /* 0x000fe20007ffe0ff */
        /* <DEDUP_REMOVED lines=12> */
[----:B0-----:R-:W-:Y:S01]  /*23cd0*/  LEA R8, P0, R4, R8, 0x2 ;  /* 0x0000000804087211 */ /* 0x001fe200078010ff */
[----:B------:R-:W-:Y:S02]  /*23ce0*/  IMAD.MOV.U32 R3, RZ, RZ, -0x800000 ;  /* 0xff800000ff037424 */ /* 0x000fe400078e00ff */
[----:B------:R-:W-:-:S05]  /*23cf0*/  IMAD.IADD R2, R5, 0x1, R11 ;  /* 0x0000000105027824 */ /* 0x000fca00078e020b */
[----:B-1----:R-:W-:-:S05]  /*23d00*/  LEA.HI.X R9, R4, R9, R2, 0x2, P0 ;  /* 0x0000000904097211 */ /* 0x002fca00000f1402 */
[----:B------:R1:W-:Y:S02]  /*23d10*/  STG.E desc[UR4][R8.64], R3 ;  /* 0x0000000308007986 */ /* 0x0003e4000c101904 */
.L_x_1815:
[----:B------:R-:W-:Y:S05]  /*23d20*/  BSYNC B1 ;  /* 0x0000000000017941 */ /* 0x000fea0003800000 */
.L_x_1814:
[----:B------:R-:W-:Y:S05]  /*23d30*/  @P2 BRA `(.L_x_1810) ;  /* 0x0000000800502947 */ /* 0x000fea0003800000 */
[----:B01----:R-:W2:Y:S01]  /*23d40*/  LDL.LU R3, [R1+0x40] ;  /* 0x0000400001037983 */ /* 0x003ea20000300800 */
[----:B------:R-:W-:Y:S01]  /*23d50*/  ULDC.64 UR4, c[0x0][0xaa0] ;  /* 0x0002a80000047ab9 */ /* 0x000fe20000000a00 */
[----:B------:R-:W0:Y:S01]  /*23d60*/  LDC R11, c[0x0][0xbe8] ;  /* 0x0002fa00ff0b7b82 */ /* 0x000e220000000800 */
[----:B------:R-:W-:Y:S01]  /*23d70*/  ULDC.64 UR6, c[0x0][0xaf0] ;  /* 0x0002bc0000067ab9 */ /* 0x000fe20000000a00 */
[----:B------:R-:W3:Y:S04]  /*23d80*/  LDL.LU R2, [R1+0x14] ;  /* 0x0000140001027983 */ /* 0x000ee80000300800 */
[----:B------:R-:W4:Y:S04]  /*23d90*/  LDL R4, [R1+0x44] ;  /* 0x0000440001047983 */ /* 0x000f280000100800 */
[----:B------:R1:W5:Y:S04]  /*23da0*/  LDL R29, [R1+0x64] ;  /* 0x00006400011d7983 */ /* 0x0003680000100800 */
[----:B------:R1:W5:Y:S04]  /*23db0*/  LDL R21, [R1+0xc] ;  /* 0x00000c0001157983 */ /* 0x0003680000100800 */
[----:B------:R1:W5:Y:S04]  /*23dc0*/  LDL R14, [R1+0x10] ;  /* 0x00001000010e7983 */ /* 0x0003680000100800 */
[----:B------:R1:W5:Y:S01]  /*23dd0*/  LDL R20, [R1+0x60] ;  /* 0x0000600001147983 */ /* 0x0003620000100800 */
[----:B0-----:R-:W-:-:S13]  /*23de0*/  ISETP.NE.AND P0, PT, R11, 0x1, PT ;  /* 0x000000010b00780c */ /* 0x001fda0003f05270 */
[----:B------:R-:W0:Y:S08]  /*23df0*/  @P0 LDC R6, c[0x0][0xbec] ;  /* 0x0002fb00ff060b82 */ /* 0x000e300000000800 */
[----:B------:R-:W1:Y:S01]  /*23e00*/  @P0 LDC R7, c[0x0][0xbf0] ;  /* 0x0002fc00ff070b82 */ /* 0x000e620000000800 */
[----:B------:R-:W-:Y:S01]  /*23e10*/  BSSY B1, `(.L_x_1816) ;  /* 0x0000041000017945 */ /* 0x000fe20003800000 */
[----:B--2---:R-:W-:-:S02]  /*23e20*/  IMAD.MOV.U32 R10, RZ, RZ, R3 ;  /* 0x000000ffff0a7224 */ /* 0x004fc400078e0003 */
[----:B---3--:R-:W-:Y:S02]  /*23e30*/  IMAD.MOV.U32 R8, RZ, RZ, R2 ;  /* 0x000000ffff087224 */ /* 0x008fe400078e0002 */
[----:B------:R-:W-:Y:S02]  /*23e40*/  IMAD R2, R24, UR4, RZ ;  /* 0x0000000418027c24 */ /* 0x000fe4000f8e02ff */
[----:B------:R2:W5:Y:S01]  /*23e50*/  LDL R24, [R1+0x48] ;  /* 0x0000480001187983 */ /* 0x0005620000100800 */
[----:B----4-:R-:W-:Y:S02]  /*23e60*/  IMAD R4, R4, 0x20, R23 ;  /* 0x0000002004047824 */ /* 0x010fe400078e0217 */
[C---:B------:R-:W-:Y:S02]  /*23e70*/  IMAD R5, R15.reuse, UR5, R2 ;  /* 0x000000050f057c24 */ /* 0x040fe4000f8e0202 */
[----:B------:R-:W-:Y:S01]  /*23e80*/  IMAD.WIDE.U32 R2, R15, UR4, RZ ;  /* 0x000000040f027c25 */ /* 0x000fe2000f8e00ff */
[----:B------:R-:W-:-:S03]  /*23e90*/  ULDC.64 UR4, c[0x0][0xae8] ;  /* 0x0002ba0000047ab9 */ /* 0x000fc60000000a00 */
[----:B------:R-:W-:Y:S01]  /*23ea0*/  IMAD.IADD R9, R8, 0x1, R4 ;  /* 0x0000000108097824 */ /* 0x000fe200078e0204 */
[----:B------:R-:W-:-:S03]  /*23eb0*/  IADD3 R3, R3, R5, RZ ;  /* 0x0000000503037210 */ /* 0x000fc60007ffe0ff */
[----:B0-----:R-:W-:-:S04]  /*23ec0*/  @P0 IMAD.HI.U32 R4, R9, R6, RZ ;  /* 0x0000000609040227 */ /* 0x001fc800078e00ff */
[----:B------:R-:W-:-:S04]  /*23ed0*/  IMAD.WIDE.U32 R2, R10, UR4, R2 ;  /* 0x000000040a027c25 */ /* 0x000fc8000f8e0002 */
[----:B------:R-:W-:Y:S01]  /*23ee0*/  IMAD.MOV.U32 R5, RZ, RZ, R9 ;  /* 0x000000ffff057224 */ /* 0x000fe200078e0009 */
[----:B-1----:R-:W-:Y:S01]  /*23ef0*/  @P0 SHF.R.U32.HI R5, RZ, R7, R4 ;  /* 0x00000007ff050219 */ /* 0x002fe20000011604 */
[----:B------:R-:W-:Y:S02]  /*23f00*/  IMAD R6, R28, UR6, RZ ;  /* 0x000000061c067c24 */ /* 0x000fe4000f8e02ff */
[----:B------:R-:W-:Y:S01]  /*23f10*/  IMAD R3, R10, UR5, R3 ;  /* 0x000000050a037c24 */ /* 0x000fe2000f8e0203 */
[----:B------:R-:W-:Y:S01]  /*23f20*/  SHF.R.S32.HI R4, RZ, 0x1f, R5 ;  /* 0x0000001fff047819 */ /* 0x000fe20000011405 */
[C---:B------:R-:W-:Y:S01]  /*23f30*/  IMAD R7, R33.reuse, UR7, R6 ;  /* 0x0000000721077c24 */ /* 0x040fe2000f8e0206 */
[----:B------:R-:W-:Y:S01]  /*23f40*/  ULDC.64 UR4, c[0x0][0xae0] ;  /* 0x0002b80000047ab9 */ /* 0x000fe20000000a00 */
[----:B------:R-:W-:-:S04]  /*23f50*/  IMAD.WIDE.U32 R2, R33, UR6, R2 ;  /* 0x0000000621027c25 */ /* 0x000fc8000f8e0002 */
[----:B------:R-:W-:Y:S02]  /*23f60*/  IMAD.MOV R6, RZ, RZ, -R5 ;  /* 0x000000ffff067224 */ /* 0x000fe400078e0a05 */
[----:B------:R-:W-:Y:S02]  /*23f70*/  IMAD.IADD R3, R3, 0x1, R7 ;  /* 0x0000000103037824 */ /* 0x000fe400078e0207 */
[----:B------:R-:W-:Y:S02]  /*23f80*/  IMAD R4, R4, UR4, RZ ;  /* 0x0000000404047c24 */ /* 0x000fe4000f8e02ff */
[----:B------:R-:W-:Y:S02]  /*23f90*/  IMAD R7, R11, R6, R9 ;  /* 0x000000060b077224 */ /* 0x000fe400078e0209 */
[C---:B------:R-:W-:Y:S02]  /*23fa0*/  IMAD R9, R5.reuse, UR5, R4 ;  /* 0x0000000505097c24 */ /* 0x040fe4000f8e0204 */
[----:B------:R-:W-:Y:S01]  /*23fb0*/  IMAD.WIDE.U32 R2, R5, UR4, R2 ;  /* 0x0000000405027c25 */ /* 0x000fe2000f8e0002 */
[----:B------:R-:W-:Y:S01]  /*23fc0*/  SHF.R.S32.HI R4, RZ, 0x1f, R7 ;  /* 0x0000001fff047819 */ /* 0x000fe20000011407 */
[----:B------:R-:W-:-:S02]  /*23fd0*/  ULDC.64 UR4, c[0x0][0xad8] ;  /* 0x0002b60000047ab9 */ /* 0x000fc40000000a00 */
[----:B------:R-:W-:Y:S02]  /*23fe0*/  IMAD.IADD R3, R3, 0x1, R9 ;  /* 0x0000000103037824 */ /* 0x000fe400078e0209 */
[----:B------:R-:W-:Y:S02]  /*23ff0*/  IMAD R4, R4, UR4, RZ ;  /* 0x0000000404047c24 */ /* 0x000fe4000f8e02ff */
[----:B------:R-:W-:Y:S02]  /*24000*/  IMAD.IADD R12, R23, 0x1, R8 ;  /* 0x00000001170c7824 */ /* 0x000fe400078e0208 */
[----:B------:R-:W-:Y:S02]  /*24010*/  IMAD R13, R0, R11, RZ ;  /* 0x0000000b000d7224 */ /* 0x000fe400078e02ff */
[C---:B------:R-:W-:Y:S02]  /*24020*/  IMAD R5, R7.reuse, UR5, R4 ;  /* 0x0000000507057c24 */ /* 0x040fe4000f8e0204 */
[----:B------:R-:W-:Y:S01]  /*24030*/  IMAD.WIDE.U32 R2, R7, UR4, R2 ;  /* 0x0000000407027c25 */ /* 0x000fe2000f8e0002 */
[----:B------:R-:W-:Y:S01]  /*24040*/  ISETP.GE.AND P2, PT, R12, R13, PT ;  /* 0x0000000d0c00720c */ /* 0x000fe20003f46270 */
[----:B------:R-:W-:-:S02]  /*24050*/  ULDC.64 UR4, c[0x0][0xa80] ;  /* 0x0002a00000047ab9 */ /* 0x000fc40000000a00 */
[----:B------:R-:W-:Y:S01]  /*24060*/  IMAD.IADD R3, R3, 0x1, R5 ;  /* 0x0000000103037824 */ /* 0x000fe200078e0205 */
[----:B------:R-:W-:Y:S02]  /*24070*/  LEA R10, P3, R2, UR4, 0x1 ;  /* 0x00000004020a7c11 */ /* 0x000fe4000f8608ff */
[----:B------:R-:W-:Y:S02]  /*24080*/  IADD3 R0, R12, 0x20, RZ ;  /* 0x000000200c007810 */ /* 0x000fe40007ffe0ff */
[----:B------:R-:W-:Y:S02]  /*24090*/  LEA.HI.X R11, R2, UR5, R3, 0x1, P3 ;  /* 0x00000005020b7c11 */ /* 0x000fe400098f0c03 */
[-C--:B------:R-:W-:Y:S01]  /*240a0*/  ISETP.GE.AND P1, PT, R0, R13.reuse, PT ;  /* 0x0000000d0000720c */ /* 0x080fe20003f26270 */
[----:B------:R-:W-:Y:S01]  /*240b0*/  VIADD R0, R12, 0x40 ;  /* 0x000000400c007836 */ /* 0x000fe20000000000 */
[----:B------:R2:W0:Y:S04]  /*240c0*/  SHFL.IDX PT, R8, R10, RZ, 0x181f ;  /* 0x00181fff0a087589 */ /* 0x00042800000e0000 */
[----:B------:R2:W1:Y:S01]  /*240d0*/  SHFL.IDX PT, R9, R11, RZ, 0x181f ;  /* 0x00181fff0b097589 */ /* 0x00046200000e0000 */
[----:B------:R-:W-:Y:S01]  /*240e0*/  ISETP.GE.AND P0, PT, R0, R13, PT ;  /* 0x0000000d0000720c */ /* 0x000fe20003f06270 */
[----:B------:R-:W-:-:S12]  /*240f0*/  @P2 BRA `(.L_x_1817) ;  /* 0x0000000000482947 */ /* 0x000fd80003800000 */
[----:B------:R-:W-:Y:S01]  /*24100*/  ULDC UR4, c[0x0][0xac8] ;  /* 0x0002b20000047ab9 */ /* 0x000fe20000000800 */
[----:B------:R-:W-:Y:S01]  /*24110*/  ULDC.64 UR6, c[0x0][0x208] ;  /* 0x0000820000067ab9 */ /* 0x000fe20000000a00 */
[----:B------:R-:W-:Y:S02]  /*24120*/  ISETP.GE.AND P5, PT, R18, UR4, PT ;  /* 0x0000000412007c0c */ /* 0x000fe4000bfa6270 */
[----:B-----5:R-:W-:Y:S02]  /*24130*/  ISETP.GE.AND P3, PT, R21, UR4, PT ;  /* 0x0000000415007c0c */ /* 0x020fe4000bf66270 */
[----:B------:R-:W-:Y:S02]  /*24140*/  ISETP.GE.AND P2, PT, R14, UR4, PT ;  /* 0x000000040e007c0c */ /* 0x000fe4000bf46270 */
[----:B------:R-:W-:-:S07]  /*24150*/  ISETP.GE.AND P4, PT, R221, UR4, PT ;  /* 0x00000004dd007c0c */ /* 0x000fce000bf86270 */
[----:B0-----:R-:W-:-:S04]  /*24160*/  @!P5 LEA R6, P6, R18, R8, 0x1 ;  /* 0x000000081206d211 */ /* 0x001fc800078c08ff */
[-C--:B-1----:R-:W-:Y:S02]  /*24170*/  @!P5 LEA.HI.X R7, R18, R9.reuse, R19, 0x1, P6 ;  /* 0x000000091207d211 */ /* 0x082fe400030f0c13 */
[CC--:B------:R-:W-:Y:S01]  /*24180*/  @!P3 LEA R4, P6, R21.reuse, R8.reuse, 0x1 ;  /* 0x000000081504b211 */ /* 0x0c0fe200078c08ff */
[----:B------:R-:W-:Y:S02]  /*24190*/  @!P4 IMAD.SHL.U32 R15, R24, 0x8, RZ ;  /* 0x00000008180fc824 */ /* 0x000fe400078e00ff */
        /* <DEDUP_REMOVED lines=8> */
.L_x_1817:
[----:B------:R-:W-:Y:S05]  /*24220*/  BSYNC B1 ;  /* 0x0000000000017941 */ /* 0x000fea0003800000 */
.L_x_1816:
[----:B-1-3--:R1:W3:Y:S01]  /*24230*/  SHFL.IDX PT, R9, R11, 0x1, 0x181f ;  /* 0x00381f000b097f89 */ /* 0x00a2e200000e0000 */
[----:B------:R-:W-:Y:S03]  /*24240*/  BSSY B1, `(.L_x_1818) ;  /* 0x0000015000017945 */ /* 0x000fe60003800000 */
[----:B0-----:R1:W0:Y:S01]  /*24250*/  SHFL.IDX PT, R8, R10, 0x1, 0x181f ;  /* 0x00381f000a087f89 */ /* 0x00122200000e0000 */
[----:B------:R-:W-:Y:S05]  /*24260*/  @P1 BRA `(.L_x_1819) ;  /* 0x0000000000481947 */ /* 0x000fea0003800000 */
[----:B------:R-:W-:Y:S01]  /*24270*/  ULDC UR4, c[0x0][0xac8] ;  /* 0x0002b20000047ab9 */ /* 0x000fe20000000800 */
[----:B------:R-:W-:Y:S01]  /*24280*/  ULDC.64 UR6, c[0x0][0x208] ;  /* 0x0000820000067ab9 */ /* 0x000fe20000000a00 */
[----:B------:R-:W-:Y:S02]  /*24290*/  ISETP.GE.AND P4, PT, R18, UR4, PT ;  /* 0x0000000412007c0c */ /* 0x000fe4000bf86270 */
[----:B-----5:R-:W-:Y:S02]  /*242a0*/  ISETP.GE.AND P2, PT, R21, UR4, PT ;  /* 0x0000000415007c0c */ /* 0x020fe4000bf46270 */
[----:B------:R-:W-:Y:S02]  /*242b0*/  ISETP.GE.AND P1, PT, R14, UR4, PT ;  /* 0x000000040e007c0c */ /* 0x000fe4000bf26270 */
[----:B------:R-:W-:-:S07]  /*242c0*/  ISETP.GE.AND P3, PT, R221, UR4, PT ;  /* 0x00000004dd007c0c */ /* 0x000fce000bf66270 */
[CC--:B0-----:R-:W-:Y:S02]  /*242d0*/  @!P4 LEA R6, P6, R18.reuse, R8.reuse, 0x1 ;  /* 0x000000081206c211 */ /* 0x0c1fe400078c08ff */
[CC--:B------:R-:W-:Y:S02]  /*242e0*/  @!P2 LEA R4, P5, R21.reuse, R8.reuse, 0x1 ;  /* 0x000000081504a211 */ /* 0x0c0fe400078a08ff */
[-C--:B---3--:R-:W-:Y:S02]  /*242f0*/  @!P4 LEA.HI.X R7, R18, R9.reuse, R19, 0x1, P6 ;  /* 0x000000091207c211 */ /* 0x088fe400030f0c13 */
[----:B------:R-:W-:Y:S01]  /*24300*/  @!P1 LEA R2, P6, R14, R8, 0x1 ;  /* 0x000000080e029211 */ /* 0x000fe200078c08ff */
[----:B------:R-:W-:Y:S01]  /*24310*/  @!P3 IMAD.SHL.U32 R15, R24, 0x8, RZ ;  /* 0x00000008180fb824 */ /* 0x000fe200078e00ff */
[-C--:B------:R-:W-:Y:S01]  /*24320*/  @!P2 LEA.HI.X R5, R21, R9.reuse, R29, 0x1, P5 ;  /* 0x000000091505a211 */ /* 0x080fe200028f0c1d */
[----:B------:R4:W-:Y:S01]  /*24330*/  @!P4 ST.E.128 desc[UR6][R6.64], RZ ;  /* 0x000000ff0600c985 */ /* 0x0009e2000c101d06 */
[----:B------:R-:W-:Y:S01]  /*24340*/  @!P1 LEA.HI.X R3, R14, R9, R20, 0x1, P6 ;  /* 0x000000090e039211 */ /* 0x000fe200030f0c14 */
[----:B------:R-:W-:-:S05]  /*24350*/  @!P3 IMAD.WIDE R8, R15, 0x2, R8 ;  /* 0x000000020f08b825 */ /* 0x000fca00078e0208 */
[----:B------:R4:W-:Y:S04]  /*24360*/  @!P3 ST.E.128 desc[UR6][R8.64], RZ ;  /* 0x000000ff0800b985 */ /* 0x0009e8000c101d06 */
[----:B------:R4:W-:Y:S04]  /*24370*/  @!P2 ST.E.128 desc[UR6][R4.64], RZ ;  /* 0x000000ff0400a985 */ /* 0x0009e8000c101d06 */
[----:B------:R4:W-:Y:S02]  /*24380*/  @!P1 ST.E.128 desc[UR6][R2.64], RZ ;  /* 0x000000ff02009985 */ /* 0x0009e4000c101d06 */
.L_x_1819:
[----:B------:R-:W-:Y:S05]  /*24390*/  BSYNC B1 ;  /* 0x0000000000017941 */ /* 0x000fea0003800000 */
.L_x_1818:
[----:B---34-:R3:W4:Y:S01]  /*243a0*/  SHFL.IDX PT, R9, R11, 0x2, 0x181f ;  /* 0x00581f000b097f89 */ /* 0x01872200000e0000 */
        /* <DEDUP_REMOVED lines=9> */
[-C--:B0-----:R-:W-:Y:S02]  /*24440*/  @!P3 LEA R6, P0, R18, R8.reuse, 0x1 ;  /* 0x000000081206b211 */ /* 0x081fe400078008ff */
[CC--:B------:R-:W-:Y:S02]  /*24450*/  @!P5 LEA R4, P1, R21.reuse, R8.reuse, 0x1 ;  /* 0x000000081504d211 */ /* 0x0c0fe400078208ff */
[----:B------:R-:W-:Y:S02]  /*24460*/  @!P6 LEA R2, P2, R14, R8, 0x1 ;  /* 0x000000080e02e211 */ /* 0x000fe400078408ff */
[----:B------:R-:W-:Y:S01]  /*24470*/  @!P4 IMAD.SHL.U32 R15, R24, 0x8, RZ ;  /* 0x00000008180fc824 */ /* 0x000fe200078e00ff */
[-C--:B----4-:R-:W-:Y:S02]  /*24480*/  @!P3 LEA.HI.X R7, R18, R9.reuse, R19, 0x1, P0 ;  /* 0x000000091207b211 */ /* 0x090fe400000f0c13 */
[-C--:B------:R-:W-:Y:S02]  /*24490*/  @!P5 LEA.HI.X R5, R21, R9.reuse, R29, 0x1, P1 ;  /* 0x000000091505d211 */ /* 0x080fe400008f0c1d */
[----:B------:R-:W-:Y:S01]  /*244a0*/  @!P6 LEA.HI.X R3, R14, R9, R20, 0x1, P2 ;  /* 0x000000090e03e211 */ /* 0x000fe200010f0c14 */
[----:B------:R-:W-:Y:S01]  /*244b0*/  @!P4 IMAD.WIDE R8, R15, 0x2, R8 ;  /* 0x000000020f08c825 */ /* 0x000fe200078e0208 */
[----:B------:R0:W-:Y:S04]  /*244c0*/  @!P3 ST.E.128 desc[UR6][R6.64], RZ ;  /* 0x000000ff0600b985 */ /* 0x0001e8000c101d06 */
[----:B------:R0:W-:Y:S04]  /*244d0*/  @!P4 ST.E.128 desc[UR6][R8.64], RZ ;  /* 0x000000ff0800c985 */ /* 0x0001e8000c101d06 */
[----:B------:R0:W-:Y:S04]  /*244e0*/  @!P5 ST.E.128 desc[UR6][R4.64], RZ ;  /* 0x000000ff0400d985 */ /* 0x0001e8000c101d06 */
[----:B------:R0:W-:Y:S02]  /*244f0*/  @!P6 ST.E.128 desc[UR6][R2.64], RZ ;  /* 0x000000ff0200e985 */ /* 0x0001e4000c101d06 */
.L_x_1821:
[----:B------:R-:W-:Y:S05]  /*24500*/  BSYNC B1 ;  /* 0x0000000000017941 */ /* 0x000fea0003800000 */
.L_x_1820:
[----:B------:R-:W-:Y:S01]  /*24510*/  VIADD R0, R12, 0x60 ;  /* 0x000000600c007836 */ /* 0x000fe20000000000 */
[----:B0---4-:R0:W4:Y:S04]  /*24520*/  SHFL.IDX PT, R9, R11, 0x3, 0x181f ;  /* 0x00781f000b097f89 */ /* 0x01112800000e0000 */
[----:B------:R-:W-:Y:S01]  /*24530*/  ISETP.GE.AND P0, PT, R0, R13, PT ;  /* 0x0000000d0000720c */ /* 0x000fe20003f06270 */
[----:B------:R0:W0:-:S12]  /*24540*/  SHFL.IDX PT, R8, R10, 0x3, 0x181f ;  /* 0x00781f000a087f89 */ /* 0x00001800000e0000 */
[----:B------:R-:W-:Y:S05]  /*24550*/  @P0 BRA `(.L_x_1810) ;  /* 0x0000000000480947 */ /* 0x000fea0003800000 */
[----:B------:R-:W-:Y:S01]  /*24560*/  ULDC UR4, c[0x0][0xac8] ;  /* 0x0002b20000047ab9 */ /* 0x000fe20000000800 */
[----:B------:R-:W-:Y:S01]  /*24570*/  ULDC.64 UR6, c[0x0][0x208] ;  /* 0x0000820000067ab9 */ /* 0x000fe20000000a00 */
[----:B------:R-:W-:Y:S02]  /*24580*/  ISETP.GE.AND P3, PT, R18, UR4, PT ;  /* 0x0000000412007c0c */ /* 0x000fe4000bf66270 */
[----:B------:R-:W-:Y:S02]  /*24590*/  ISETP.GE.AND P4, PT, R221, UR4, PT ;  /* 0x00000004dd007c0c */ /* 0x000fe4000bf86270 */
[----:B-----5:R-:W-:Y:S02]  /*245a0*/  ISETP.GE.AND P5, PT, R21, UR4, PT ;  /* 0x0000000415007c0c */ /* 0x020fe4000bfa6270 */
[----:B------:R-:W-:-:S07]  /*245b0*/  ISETP.GE.AND P6, PT, R14, UR4, PT ;  /* 0x000000040e007c0c */ /* 0x000fce000bfc6270 */
[-C--:B0-----:R-:W-:Y:S02]  /*245c0*/  @!P3 LEA R6, P0, R18, R8.reuse, 0x1 ;  /* 0x000000081206b211 */ /* 0x081fe400078008ff */
[----:B-123--:R-:W-:Y:S02]  /*245d0*/  @!P4 SHF.L.U32 R11, R24, 0x3, RZ ;  /* 0x00000003180bc819 */ /* 0x00efe400000006ff */
[CC--:B------:R-:W-:Y:S02]  /*245e0*/  @!P5 LEA R4, P1, R21.reuse, R8.reuse, 0x1 ;  /* 0x000000081504d211 */ /* 0x0c0fe400078208ff */
[----:B------:R-:W-:Y:S02]  /*245f0*/  @!P6 LEA R2, P2, R14, R8, 0x1 ;  /* 0x000000080e02e211 */ /* 0x000fe400078408ff */
[-C--:B----4-:R-:W-:Y:S02]  /*24600*/  @!P3 LEA.HI.X R7, R18, R9.reuse, R19, 0x1, P0 ;  /* 0x000000091207b211 */ /* 0x090fe400000f0c13 */
[----:B------:R-:W-:-:S02]  /*24610*/  @!P5 LEA.HI.X R5, R21, R9, R29, 0x1, P1 ;  /* 0x000000091505d211 */ /* 0x000fc400008f0c1d */
[----:B------:R-:W-:Y:S01]  /*24620*/  @!P6 LEA.HI.X R3, R14, R9, R20, 0x1, P2 ;  /* 0x000000090e03e211 */ /* 0x000fe200010f0c14 */
[----:B------:R-:W-:Y:S01]  /*24630*/  @!P4 IMAD.WIDE R8, R11, 0x2, R8 ;  /* 0x000000020b08c825 */ /* 0x000fe200078e0208 */
[----:B------:R0:W-:Y:S04]  /*24640*/  @!P3 ST.E.128 desc[UR6][R6.64], RZ ;  /* 0x000000ff0600b985 */ /* 0x0001e8000c101d06 */
[----:B------:R0:W-:Y:S04]  /*24650*/  @!P4 ST.E.128 desc[UR6][R8.64], RZ ;  /* 0x000000ff0800c985 */ /* 0x0001e8000c101d06 */
[----:B------:R0:W-:Y:S04]  /*24660*/  @!P5 ST.E.128 desc[UR6][R4.64], RZ ;  /* 0x000000ff0400d985 */ /* 0x0001e8000c101d06 */
[----:B------:R0:W-:Y:S02]  /*24670*/  @!P6 ST.E.128 desc[UR6][R2.64], RZ ;  /* 0x000000ff0200e985 */ /* 0x0001e4000c101d06 */
.L_x_1810:
[----:B------:R-:W-:Y:S05]  /*24680*/  BSYNC B0 ;  /* 0x0000000000007941 */ /* 0x000fea0003800000 */
.L_x_1800:
[----:B------:R-:W-:Y:S02]  /*24690*/  ULDC UR4, c[0x0][0xc3c] ;  /* 0x00030f0000047ab9 */ /* 0x000fe40000000800 */
[----:B------:R-:W-:-:S13]  /*246a0*/  ISETP.GE.AND P0, PT, R27, UR4, PT ;  /* 0x000000041b007c0c */ /* 0x000fda000bf06270 */
[----:B------:R-:W-:Y:S05]  /*246b0*/  @!P0 BRA `(.L_x_1822) ;  /* 0xfffffdd000988947 */ /* 0x000fea000383ffff */
[----:B------:R-:W-:Y:S05]  /*246c0*/  BRA `(.L_x_1526) ;  /* 0x000000a000a47947 */ /* 0x000fea0003800000 */
.L_x_1524:
        /* <DEDUP_REMOVED lines=20> */
.L_x_1823:
        /* <DEDUP_REMOVED lines=44> */
.L_x_1827:
        /* <DEDUP_REMOVED lines=40> */
.L_x_1825:
[----:B------:R-:W-:Y:S01]  /*24d50*/  IADD3 R10, -R4, R9, RZ ;  /* 0x00000009040a7210 */ /* 0x000fe20007ffe1ff */
[----:B------:R-:W-:-:S04]  /*24d60*/  IMAD.MOV.U32 R3, RZ, RZ, RZ ;  /* 0x000000ffff037224 */ /* 0x000fc800078e00ff */
        /* <DEDUP_REMOVED lines=10> */
.L_x_1828:
        /* <DEDUP_REMOVED lines=20> */
[----:B------:R-:W0:Y:S03]  /*24f50*/  MUFU.RCP R2, R13 ;  /* 0x0000000d00027308 */ /* 0x000e260000001000 */
[----:B------:R-:W-:Y:S01]  /*24f60*/  IADD3 R3, RZ, -R3, RZ ;  /* 0x80000003ff037210 */ /* 0x000fe20007ffe0ff */
        /* <DEDUP_REMOVED lines=18> */
[----:B------:R-:W-:Y:S02]  /*25090*/  @!P2 IADD3 R10, -R10, RZ, RZ ;  /* 0x000000ff0a0aa210 */ /* 0x000fe40007ffe1ff */
        /* <DEDUP_REMOVED lines=16> */
[----:B------:R-:W-:Y:S01]  /*251a0*/  IMAD.MOV R3, RZ, RZ, -R7 ;  /* 0x000000ffff037224 */ /* 0x000fe200078e0a07 */
[----:B------:R-:W-:-:S03]  /*251b0*/  LEA R7, R8, R7, 0x18 ;  /* 0x0000000708077211 */ /* 0x000fc600078ec0ff */
[----:B------:R-:W-:-:S04]  /*251c0*/  IMAD R8, R8, R3, R10 ;  /* 0x0000000308087224 */ /* 0x000fc800078e020a */
[----:B------:R-:W-:-:S05]  /*251d0*/  IMAD R3, R8, 0x10000, R7 ;  /* 0x0001000008037824 */ /* 0x000fca00078e0207 */
[----:B------:R0:W-:Y:S01]  /*251e0*/  STL [R1+0x8], R3 ;  /* 0x0000080301007387 */ /* 0x0001e20000100800 */
[----:B------:R-:W-:Y:S05]  /*251f0*/  BRA `(.L_x_1830) ;  /* 0x0000000000f87947 */ /* 0x000fea0003800000 */
.L_x_1829:
        /* <DEDUP_REMOVED lines=42> */
[----:B0-----:R-:W-:-:S05]  /*254a0*/  IADD3 R5, RZ, -R3, RZ ;  /* 0x80000003ff057210 */ /* 0x001fca0007ffe0ff */
        /* <DEDUP_REMOVED lines=15> */
[----:B------:R-:W-:Y:S02]  /*255a0*/  @!P1 LOP3.LUT R2, RZ, R7, RZ, 0x33, !PT ;  /* 0x00000007ff029212 */ /* 0x000fe400078e33ff */
[----:B------:R-:W-:-:S05]  /*255b0*/  IADD3 R7, -R7, RZ, RZ ;  /* 0x000000ff07077210 */ /* 0x000fca0007ffe1ff */
[----:B------:R-:W-:-:S05]  /*255c0*/  IMAD R3, R2, R7, R9 ;  /* 0x0000000702037224 */ /* 0x000fca00078e0209 */
[----:B------:R1:W-:Y:S02]  /*255d0*/  STL [R1+0x8], R3 ;  /* 0x0000080301007387 */ /* 0x0003e40000100800 */
.L_x_1830:
[----:B01----:R-:W-:-:S05]  /*255e0*/  LOP3.LUT R3, RZ, R2, RZ, 0x33, !PT ;  /* 0x00000002ff037212 */ /* 0x003fca00078e33ff */
[----:B------:R-:W-:-:S05]  /*255f0*/  IMAD.IADD R2, R4, 0x1, R3 ;  /* 0x0000000104027824 */ /* 0x000fca00078e0203 */
[----:B------:R1:W-:Y:S01]  /*25600*/  STL [R1+0x4], R2 ;  /* 0x0000040201007387 */ /* 0x0003e20000100800 */
[----:B------:R-:W-:Y:S05]  /*25610*/  BRA `(.L_x_1831) ;  /* 0x0000000000107947 */ /* 0x000fea0003800000 */
.L_x_1826:
[----:B------:R-:W-:Y:S01]  /*25620*/  IMAD.U32 R2, RZ, RZ, UR6 ;  /* 0x00000006ff027e24 */ /* 0x000fe2000f8e00ff */
[----:B------:R0:W-:Y:S04]  /*25630*/  STL [R1+0x4], RZ ;  /* 0x000004ff01007387 */ /* 0x0001e80000100800 */
[----:B------:R0:W-:Y:S04]  /*25640*/  STL [R1+0x8], RZ ;  /* 0x000008ff01007387 */ /* 0x0001e80000100800 */
[----:B------:R0:W-:Y:S02]  /*25650*/  STL [R1], R2 ;  /* 0x0000000201007387 */ /* 0x0001e40000100800 */
.L_x_1831:
        /* <DEDUP_REMOVED lines=10> */
.L_x_1824:
        /* <DEDUP_REMOVED lines=8> */
[----:B------:R-:W3:Y:S01]  /*25780*/  S2UR UR5, SR_CgaCtaId ;  /* 0x00000000000579c3 */ /* 0x000ee20000008800 */
[C---:B--2---:R-:W-:Y:S01]  /*25790*/  IMAD.SHL.U32 R0, R6.reuse, 0x8, RZ ;  /* 0x0000000806007824 */ /* 0x044fe200078e00ff */
[----:B------:R-:W-:Y:S01]  /*257a0*/  LOP3.LUT R4, R6, 0x7f, RZ, 0xc0, !PT ;  /* 0x0000007f06047812 */ /* 0x000fe200078ec0ff */
[----:B------:R-:W-:Y:S01]  /*257b0*/  UMOV UR4, 0x400 ;  /* 0x0000040000047882 */ /* 0x000fe20000000000 */
[----:B------:R-:W-:Y:S01]  /*257c0*/  BSSY B8, `(.L_x_1832) ;  /* 0x00008df000087945 */ /* 0x000fe20003800000 */
[----:B------:R-:W-:Y:S01]  /*257d0*/  IMAD.MOV.U32 R19, RZ, RZ, RZ ;  /* 0x000000ffff137224 */ /* 0x000fe200078e00ff */
[----:B------:R-:W-:Y:S01]  /*257e0*/  LOP3.LUT R3, R0, 0x1f8, RZ, 0xc0, !PT ;  /* 0x000001f800037812 */ /* 0x000fe200078ec0ff */
[----:B------:R-:W-:Y:S01]  /*257f0*/  ULDC.64 UR36, c[0x0][0x198] ;  /* 0x0000660000247ab9 */ /* 0x000fe20000000a00 */
[----:B01----:R-:W-:Y:S01]  /*25800*/  SHF.L.U32 R2, R4, 0x3, RZ ;  /* 0x0000000304027819 */ /* 0x003fe200000006ff */
[----:B------:R-:W-:Y:S01]  /*25810*/  ULDC UR38, c[0x0][0xc] ;  /* 0x0000030000267ab9 */ /* 0x000fe20000000800 */
[----:B------:R-:W-:Y:S01]  /*25820*/  LOP3.LUT R3, R3, 0x38, R6, 0x78, !PT ;  /* 0x0000003803037812 */ /* 0x000fe200078e7806 */
[----:B------:R-:W-:Y:S01]  /*25830*/  IMAD.SHL.U32 R6, R6, 0x10, RZ ;  /* 0x0000001006067824 */ /* 0x000fe200078e00ff */
[----:B------:R-:W-:-:S02]  /*25840*/  LOP3.LUT R0, R0, 0x38, RZ, 0xc0, !PT ;  /* 0x0000003800007812 */ /* 0x000fc400078ec0ff */
[----:B------:R-:W-:Y:S02]  /*25850*/  LOP3.LUT R3, R3, 0x200, R2, 0xf8, !PT ;  /* 0x0000020003037812 */ /* 0x000fe400078ef802 */
[----:B------:R-:W-:-:S04]  /*25860*/  SHF.R.U32.HI R2, RZ, 0x3, R4 ;  /* 0x00000003ff027819 */ /* 0x000fc80000011604 */
[----:B------:R-:W-:Y:S01]  /*25870*/  LOP3.LUT R4, R2, 0x70, R6, 0xf8, !PT ;  /* 0x0000007002047812 */ /* 0x000fe200078ef806 */
[----:B------:R-:W-:Y:S01]  /*25880*/  IMAD.MOV.U32 R2, RZ, RZ, 0x1 ;  /* 0x00000001ff027424 */ /* 0x000fe200078e00ff */
[----:B------:R-:W-:Y:S01]  /*25890*/  MOV R4, 0x1 ;  /* 0x0000000100047802 */ /* 0x000fe20000000f00 */
[----:B---3--:R-:W-:-:S06]  /*258a0*/  ULEA UR4, UR5, UR4, 0x18 ;  /* 0x0000000405047291 */ /* 0x008fcc000f8ec03f */
[----:B------:R-:W-:-:S04]  /*258b0*/  IMAD.U32 R18, RZ, RZ, UR4 ;  /* 0x00000004ff127e24 */ /* 0x000fc8000f8e00ff */
[----:B------:R-:W-:-:S05]  /*258c0*/  IMAD R3, R3, 0x2, R18 ;  /* 0x0000000203037824 */ /* 0x000fca00078e0212 */
        /* <DEDUP_REMOVED lines=8> */
.L_x_2009:
[----:B--2---:R-:W2:Y:S01]  /*25950*/  LDL R14, [R1+0xc] ;  /* 0x00000c00010e7983 */ /* 0x004ea20000100800 */
[----:B------:R-:W-:Y:S05]  /*25960*/  YIELD ;  /* 0x0000000000007946 */ /* 0x000fea0003800000 */
[----:B------:R-:W-:Y:S01]  /*25970*/  ULDC.64 UR4, c[0x0][0xa28] ;  /* 0x00028a0000047ab9 */ /* 0x000fe20000000a00 */
[----:B-1----:R-:W-:Y:S02]  /*25980*/  CS2R R6, SRZ ;  /* 0x0000000000067805 */ /* 0x002fe4000001ff00 */
[----:B------:R-:W-:Y:S01]  /*25990*/  ISETP.NE.U32.AND P0, PT, RZ, UR4, PT ;  /* 0x00000004ff007c0c */ /* 0x000fe2000bf05070 */
[----:B------:R-:W1:Y:S01]  /*259a0*/  LDC.64 R12, c[0x0][0xa00] ;  /* 0x00028000ff0c7b82 */ /* 0x000e620000000a00 */
[----:B------:R-:W-:Y:S01]  /*259b0*/  ULDC.64 UR10, c[0x0][0x208] ;  /* 0x00008200000a7ab9 */ /* 0x000fe20000000a00 */
[----:B------:R-:W-:Y:S01]  /*259c0*/  ULDC.64 UR6, c[0x0][0xa08] ;  /* 0x0002820000067ab9 */ /* 0x000fe20000000a00 */
[----:B------:R-:W-:Y:S01]  /*259d0*/  ISETP.NE.AND.EX P0, PT, RZ, UR5, PT, P0 ;  /* 0x00000005ff007c0c */ /* 0x000fe2000bf05300 */
[----:B------:R-:W-:Y:S01]  /*259e0*/  ULDC.64 UR4, c[0x0][0xa18] ;  /* 0x0002860000047ab9 */ /* 0x000fe20000000a00 */
[----:B------:R-:W-:-:S03]  /*259f0*/  ULDC.64 UR8, c[0x0][0xa10] ;  /* 0x0002840000087ab9 */ /* 0x000fc60000000a00 */
[----:B0-----:R-:W0:Y:S08]  /*25a00*/  LDC.64 R4, c[0x0][0xa08] ;  /* 0x00028200ff047b82 */ /* 0x001e300000000a00 */
[----:B------:R-:W2:Y:S02]  /*25a10*/  @P0 LDC.64 R2, c[0x0][0xa28] ;  /* 0x00028a00ff020b82 */ /* 0x000ea40000000a00 */
[----:B--2---:R-:W-:-:S05]  /*25a20*/  @P0 IMAD.WIDE R2, R14, 0x4, R2 ;  /* 0x000000040e020825 */ /* 0x004fca00078e0202 */
[----:B------:R2:W5:Y:S01]  /*25a30*/  @P0 LDG.E R6, desc[UR10][R2.64] ;  /* 0x0000000a02060981 */ /* 0x000562000c1e1900 */
[----:B------:R-:W-:Y:S01]  /*25a40*/  ISETP.NE.U32.AND P0, PT, RZ, UR4, PT ;  /* 0x00000004ff007c0c */ /* 0x000fe2000bf05070 */
[----:B-1----:R-:W-:Y:S01]  /*25a50*/  IMAD.WIDE R12, R14, 0x4, R12 ;  /* 0x000000040e0c7825 */ /* 0x002fe200078e020c */
[----:B------:R-:W-:Y:S02]  /*25a60*/  ISETP.NE.U32.AND P2, PT, RZ, UR6, PT ;  /* 0x00000006ff007c0c */ /* 0x000fe4000bf45070 */
[----:B------:R-:W-:Y:S01]  /*25a70*/  ISETP.NE.AND.EX P0, PT, RZ, UR5, PT, P0 ;  /* 0x00000005ff007c0c */ /* 0x000fe2000bf05300 */
[----:B------:R-:W-:Y:S01]  /*25a80*/  ULDC.64 UR4, c[0x0][0xa00] ;  /* 0x0002800000047ab9 */ /* 0x000fe20000000a00 */
[----:B------:R-:W-:Y:S01]  /*25a90*/  ISETP.NE.U32.AND P4, PT, RZ, UR8, PT ;  /* 0x00000008ff007c0c */ /* 0x000fe2000bf85070 */
[----:B------:R-:W-:Y:S01]  /*25aa0*/  IMAD.MOV.U32 R8, RZ, RZ, RZ ;  /* 0x000000ffff087224 */ /* 0x000fe200078e00ff */
[----:B------:R-:W-:Y:S01]  /*25ab0*/  ISETP.NE.U32.AND P1, PT, RZ, UR4, PT ;  /* 0x00000004ff007c0c */ /* 0x000fe2000bf25070 */
[----:B--2---:R-:W1:Y:S01]  /*25ac0*/  LDC.64 R2, c[0x0][0xa10] ;  /* 0x00028400ff027b82 */ /* 0x004e620000000a00 */
[----:B------:R-:W-:-:S02]  /*25ad0*/  IMAD.MOV.U32 R0, RZ, RZ, RZ ;  /* 0x000000ffff007224 */ /* 0x000fc400078e00ff */
[----:B------:R-:W-:Y:S01]  /*25ae0*/  ISETP.NE.AND.EX P3, PT, RZ, UR5, PT, P1 ;  /* 0x00000005ff007c0c */ /* 0x000fe2000bf65310 */
[----:B0-----:R-:W-:-:S04]  /*25af0*/  IMAD.WIDE R4, R14, 0x4, R4 ;  /* 0x000000040e047825 */ /* 0x001fc800078e0204 */
[----:B------:R-:W0:Y:S01]  /*25b00*/  @P0 LDC.64 R10, c[0x0][0xa18] ;  /* 0x00028600ff0a0b82 */ /* 0x000e220000000a00 */
[----:B------:R-:W-:Y:S01]  /*25b10*/  ULDC UR4, c[0x0][0x288] ;  /* 0x0000a20000047ab9 */ /* 0x000fe20000000800 */
[----:B------:R-:W-:Y:S02]  /*25b20*/  ISETP.NE.AND.EX P1, PT, RZ, UR7, PT, P2 ;  /* 0x00000007ff007c0c */ /* 0x000fe4000bf25320 */
[----:B------:R-:W-:-:S04]  /*25b30*/  ISETP.NE.AND.EX P2, PT, RZ, UR9, PT, P4 ;  /* 0x00000009ff007c0c */ /* 0x000fc8000bf45340 */
[----:B------:R-:W2:Y:S07]  /*25b40*/  @P3 LDG.E R7, desc[UR10][R12.64] ;  /* 0x0000000a0c073981 */ /* 0x000eae000c1e1900 */
[----:B------:R3:W5:Y:S01]  /*25b50*/  @P1 LDG.E R8, desc[UR10][R4.64] ;  /* 0x0000000a04081981 */ /* 0x000762000c1e1900 */
[----:B-1----:R-:W-:-:S05]  /*25b60*/  IMAD.WIDE R2, R14, 0x4, R2 ;  /* 0x000000040e027825 */ /* 0x002fca00078e0202 */
[----:B------:R3:W5:Y:S01]  /*25b70*/  @P2 LDG.E R0, desc[UR10][R2.64] ;  /* 0x0000000a02002981 */ /* 0x000762000c1e1900 */
[----:B0-----:R-:W-:-:S03]  /*25b80*/  @P0 IMAD.WIDE R10, R14, 0x4, R10 ;  /* 0x000000040e0a0825 */ /* 0x001fc600078e020a */
[----:B--2---:R0:W-:Y:S02]  /*25b90*/  STL [R1+0x48], R7 ;  /* 0x0000480701007387 */ /* 0x0041e40000100800 */
[----:B0-----:R-:W-:Y:S01]  /*25ba0*/  IMAD.U32 R7, RZ, RZ, UR4 ;  /* 0x00000004ff077e24 */ /* 0x001fe2000f8e00ff */
[----:B------:R-:W-:-:S05]  /*25bb0*/  ULDC.64 UR4, c[0x0][0x418] ;  /* 0x0001060000047ab9 */ /* 0x000fca0000000a00 */
[----:B------:R-:W2:Y:S01]  /*25bc0*/  @P0 LDG.E R7, desc[UR10][R10.64] ;  /* 0x0000000a0a070981 */ /* 0x000ea2000c1e1900 */
[----:B------:R-:W-:-:S03]  /*25bd0*/  UISETP.NE.U32.AND UP0, UPT, UR4, URZ, UPT ;  /* 0x0000003f0400728c */ /* 0x000fc6000bf05070 */
[----:B------:R-:W-:Y:S01]  /*25be0*/  ULDC UR4, c[0x0][0x424] ;  /* 0x0001090000047ab9 */ /* 0x000fe20000000800 */
[----:B------:R-:W-:-:S03]  /*25bf0*/  UISETP.NE.AND.EX UP0, UPT, UR5, URZ, UPT, UP0 ;  /* 0x0000003f0500728c */ /* 0x000fc6000bf05300 */
[----:B------:R-:W-:Y:S01]  /*25c00*/  ULDC UR5, c[0x0][0x2f0] ;  /* 0x0000bc0000057ab9 */ /* 0x000fe20000000800 */
[----:B------:R-:W-:Y:S01]  /*25c10*/  USEL UR4, UR4, 0x1, UP0 ;  /* 0x0000000104047887 */ /* 0x000fe20008000000 */
[----:B--2---:R0:W-:Y:S04]  /*25c20*/  STL [R1+0x3c], R7 ;  /* 0x00003c0701007387 */ /* 0x0041e80000100800 */
[----:B------:R3:W5:Y:S01]  /*25c30*/  LDL R15, [R1+0x3c] ;  /* 0x00003c00010f7983 */ /* 0x0007620000100800 */
[----:B------:R-:W-:-:S03]  /*25c40*/  UIMAD UR4, UR4, UR5, URZ ;  /* 0x00000005040472a4 */ /* 0x000fc6000f8e023f */
[----:B------:R-:W-:Y:S02]  /*25c50*/  ULDC UR5, c[0x0][0x348] ;  /* 0x0000d20000057ab9 */ /* 0x000fe40000000800 */
[----:B------:R-:W-:Y:S02]  /*25c60*/  IMAD.U32 R10, RZ, RZ, UR5 ;  /* 0x00000005ff0a7e24 */ /* 0x000fe4000f8e00ff */
[----:B0-----:R-:W-:Y:S01]  /*25c70*/  IMAD.U32 R7, RZ, RZ, UR4 ;  /* 0x00000004ff077e24 */ /* 0x001fe2000f8e00ff */
[----:B---3--:R-:W-:Y:S06]  /*25c80*/  @P0 BRA `(.L_x_1833) ;  /* 0x0000000000180947 */ /* 0x008fec0003800000 */
[----:B------:R-:W-:Y:S05]  /*25c90*/  @!P3 BRA `(.L_x_1833) ;  /* 0x000000000014b947 */ /* 0x000fea0003800000 */
[----:B------:R-:W-:Y:S02]  /*25ca0*/  ULDC.64 UR4, c[0x0][0x208] ;  /* 0x0000820000047ab9 */ /* 0x000fe40000000a00 */
[----:B------:R-:W2:Y:S04]  /*25cb0*/  LDG.E R9, desc[UR4][R12.64] ;  /* 0x000000040c097981 */ /* 0x000ea8000c1e1900 */
[----:B------:R-:W2:Y:S02]  /*25cc0*/  LDG.E R12, desc[UR4][R12.64+0x4] ;  /* 0x000004040c0c7981 */ /* 0x000ea4000c1e1900 */
[----:B--2--5:R-:W-:-:S05]  /*25cd0*/  IADD3 R15, -R9, R12, RZ ;  /* 0x0000000c090f7210 */ /* 0x024fca0007ffe1ff */
[----:B------:R0:W-:Y:S02]  /*25ce0*/  STL [R1+0x3c], R15 ;  /* 0x00003c0f01007387 */ /* 0x0001e40000100800 */
.L_x_1833:
[----:B------:R-:W2:Y:S01]  /*25cf0*/  LDL.LU R11, [R1+0x8] ;  /* 0x00000800010b7983 */ /* 0x000ea20000300800 */
[----:B-----5:R-:W-:Y:S01]  /*25d00*/  IMAD.IADD R8, R8, 0x1, R6 ;  /* 0x0000000108087824 */ /* 0x020fe200078e0206 */
[----:B------:R-:W-:Y:S02]  /*25d10*/  ULDC.64 UR4, c[0x0][0xa20] ;  /* 0x0002880000047ab9 */ /* 0x000fe40000000a00 */
[----:B------:R-:W-:Y:S02]  /*25d20*/  ISETP.NE.U32.AND P0, PT, RZ, UR4, PT ;  /* 0x00000004ff007c0c */ /* 0x000fe4000bf05070 */
[----:B------:R1:W-:Y:S02]  /*25d30*/  STL [R1+0x14], R8 ;  /* 0x0000140801007387 */ /* 0x0003e40000100800 */
[----:B------:R-:W-:Y:S02]  /*25d40*/  ISETP.NE.AND.EX P0, PT, RZ, UR5, PT, P0 ;  /* 0x00000005ff007c0c */ /* 0x000fe4000bf05300 */
[----:B--2---:R-:W-:-:S02]  /*25d50*/  LOP3.LUT R17, R11, 0xff000000, RZ, 0xc0, !PT ;  /* 0xff0000000b117812 */ /* 0x004fc400078ec0ff */
[C---:B------:R-:W-:Y:S02]  /*25d60*/  LOP3.LUT R9, R11.reuse, 0xff0000, RZ, 0xc0, !PT ;  /* 0x00ff00000b097812 */ /* 0x040fe400078ec0ff */
[----:B------:R-:W-:Y:S02]  /*25d70*/  SHF.R.U32.HI R17, RZ, 0x8, R17 ;  /* 0x00000008ff117819 */ /* 0x000fe40000011611 */
[----:B------:R-:W-:Y:S02]  /*25d80*/  LOP3.LUT R16, R11, 0xffff, RZ, 0xc0, !PT ;  /* 0x0000ffff0b107812 */ /* 0x000fe400078ec0ff */
[----:B------:R-:W-:-:S03]  /*25d90*/  LEA.HI R17, R9, R17, RZ, 0x10 ;  /* 0x0000001109117211 */ /* 0x000fc600078f80ff */
[----:B-1----:R-:W-:Y:S05]  /*25da0*/  @!P0 BRA `(.L_x_1834) ;  /* 0x0000000000148947 */ /* 0x002fea0003800000 */
[----:B------:R-:W1:Y:S01]  /*25db0*/  LDC.64 R4, c[0x0][0xa20] ;  /* 0x00028800ff047b82 */ /* 0x000e620000000a00 */
[----:B------:R-:W-:Y:S01]  /*25dc0*/  ULDC.64 UR4, c[0x0][0x208] ;  /* 0x0000820000047ab9 */ /* 0x000fe20000000a00 */
[----:B-1----:R-:W-:-:S05]  /*25dd0*/  IMAD.WIDE R4, R14, 0x4, R4 ;  /* 0x000000040e047825 */ /* 0x002fca00078e0204 */
[----:B------:R1:W5:Y:S01]  /*25de0*/  LDG.E R7, desc[UR4][R4.64] ;  /* 0x0000000404077981 */ /* 0x000362000c1e1900 */
[----:B------:R-:W-:Y:S05]  /*25df0*/  BRA `(.L_x_1835) ;  /* 0x0000000000147947 */ /* 0x000fea0003800000 */
.L_x_1834:
[----:B------:R-:W-:Y:S05]  /*25e00*/  @!P1 BRA `(.L_x_1835) ;  /* 0x0000000000109947 */ /* 0x000fea0003800000 */
[----:B------:R-:W-:Y:S02]  /*25e10*/  ULDC.64 UR4, c[0x0][0x208] ;  /* 0x0000820000047ab9 */ /* 0x000fe40000000a00 */
[----:B------:R-:W2:Y:S04]  /*25e20*/  LDG.E R7, desc[UR4][R4.64] ;  /* 0x0000000404077981 */ /* 0x000ea8000c1e1900 */
[----:B------:R-:W2:Y:S02]  /*25e30*/  LDG.E R4, desc[UR4][R4.64+0x4] ;  /* 0x0000040404047981 */ /* 0x000ea4000c1e1900 */
[----:B--2---:R-:W-:-:S07]  /*25e40*/  IMAD.IADD R7, R4, 0x1, -R7 ;  /* 0x0000000104077824 */ /* 0x004fce00078e0a07 */
.L_x_1835:
[----:B------:R-:W2:Y:S01]  /*25e50*/  LDL.LU R8, [R1+0x4] ;  /* 0x0000040001087983 */ /* 0x000ea20000300800 */
[----:B------:R-:W-:-:S03]  /*25e60*/  ULDC.64 UR4, c[0x0][0x208] ;  /* 0x0000820000047ab9 */ /* 0x000fc60000000a00 */
[----:B-1----:R-:W3:Y:S04]  /*25e70*/  @P2 LDG.E R4, desc[UR4][R2.64] ;  /* 0x0000000402042981 */ /* 0x002ee8000c1e1900 */
[----:B------:R1:W3:Y:S01]  /*25e80*/  @P2 LDG.E R2, desc[UR4][R2.64+0x4] ;  /* 0x0000040402022981 */ /* 0x0002e2000c1e1900 */
[----:B-----5:R-:W-:Y:S01]  /*25e90*/  IMAD.IADD R9, R7, 0x1, -R6 ;  /* 0x0000000107097824 */ /* 0x020fe200078e0a06 */
[----:B-1----:R-:W1:Y:S02]  /*25ea0*/  LDC R3, c[0x0][0x448] ;  /* 0x00011200ff037b82 */ /* 0x002e640000000800 */
[----:B-1----:R-:W-:-:S13]  /*25eb0*/  ISETP.NE.AND P1, PT, R3, 0x1, PT ;  /* 0x000000010300780c */ /* 0x002fda0003f25270 */
[----:B------:R-:W1:Y:S08]  /*25ec0*/  @P1 LDC R3, c[0x0][0x44c] ;  /* 0x00011300ff031b82 */ /* 0x000e700000000800 */
[----:B------:R-:W4:Y:S01]  /*25ed0*/  @P1 LDC R5, c[0x0][0x450] ;  /* 0x00011400ff051b82 */ /* 0x000f220000000800 */
[----:B--2---:R-:W-:-:S05]  /*25ee0*/  IMAD.SHL.U32 R12, R8, 0x80, RZ ;  /* 0x00000080080c7824 */ /* 0x004fca00078e00ff */
[----:B------:R-:W-:Y:S01]  /*25ef0*/  IADD3 R7, R12, 0x7f, RZ ;  /* 0x0000007f0c077810 */ /* 0x000fe20007ffe0ff */
[----:B------:R2:W-:Y:S01]  /*25f00*/  STL [R1+0x30], R12 ;  /* 0x0000300c01007387 */ /* 0x0005e20000100800 */
[----:B---3--:R-:W-:-:S03]  /*25f10*/  @P2 IMAD.IADD R10, R2, 0x1, -R4 ;  /* 0x00000001020a2824 */ /* 0x008fc600078e0a04 */
[----:B-1----:R-:W-:-:S04]  /*25f20*/  @P1 IMAD.HI.U32 R2, R7, R3, RZ ;  /* 0x0000000307021227 */ /* 0x002fc800078e00ff */
[----:B------:R-:W-:Y:S01]  /*25f30*/  IMAD.IADD R6, R9, 0x1, R10 ;  /* 0x0000000109067824 */ /* 0x000fe200078e020a */
[----:B----4-:R-:W-:-:S03]  /*25f40*/  @P1 SHF.R.U32.HI R7, RZ, R5, R2 ;  /* 0x00000005ff071219 */ /* 0x010fc60000011602 */
[C---:B------:R-:W-:Y:S01]  /*25f50*/  VIADD R2, R6.reuse, 0x3f ;  /* 0x0000003f06027836 */ /* 0x040fe20000000000 */
[----:B------:R-:W-:-:S04]  /*25f60*/  IADD3 R21, R6, 0x1, -R15 ;  /* 0x0000000106157810 */ /* 0x000fc80007ffe80f */
[----:B------:R-:W-:Y:S01]  /*25f70*/  SHF.R.S32.HI R3, RZ, 0x1f, R2 ;  /* 0x0000001fff037819 */ /* 0x000fe20000011402 */
[----:B------:R-:W-:-:S03]  /*25f80*/  IMAD.IADD R7, R21, 0x1, R7 ;  /* 0x0000000115077824 */ /* 0x000fc600078e0207 */
[----:B------:R-:W-:Y:S02]  /*25f90*/  LEA.HI R4, R3, R2, RZ, 0x6 ;  /* 0x0000000203047211 */ /* 0x000fe400078f30ff */
[----:B------:R-:W1:Y:S02]  /*25fa0*/  LDC.64 R2, c[0x0][0x9e0] ;  /* 0x00027800ff027b82 */ /* 0x000e640000000a00 */
[----:B------:R-:W-:-:S05]  /*25fb0*/  SHF.R.S32.HI R11, RZ, 0x6, R4 ;  /* 0x00000006ff0b7819 */ /* 0x000fca0000011404 */
[----:B------:R2:W-:Y:S01]  /*25fc0*/  STL [R1+0x5c], R11 ;  /* 0x00005c0b01007387 */ /* 0x0005e20000100800 */
[----:B-1----:R-:W-:Y:S01]  /*25fd0*/  ISETP.GE.AND P3, PT, R3, 0x1, PT ;  /* 0x000000010300780c */ /* 0x002fe20003f66270 */
[----:B------:R-:W-:-:S12]  /*25fe0*/  IMAD.IADD R2, R7, 0x1, R2 ;  /* 0x0000000107027824 */ /* 0x000fd800078e0202 */
[----:B--2---:R-:W-:Y:S05]  /*25ff0*/  @!P3 BRA `(.L_x_1836) ;  /* 0x000000000048b947 */ /* 0x004fea0003800000 */
[C---:B------:R-:W-:Y:S01]  /*26000*/  ISETP.GT.AND P0, PT, R7.reuse, RZ, PT ;  /* 0x000000ff0700720c */ /* 0x040fe20003f04270 */
[----:B------:R-:W-:Y:S01]  /*26010*/  BSSY B0, `(.L_x_1837) ;  /* 0x000000e000007945 */ /* 0x000fe20003800000 */
[----:B------:R-:W-:-:S11]  /*26020*/  VIADD R8, R7, 0xffffffff ;  /* 0xffffffff07087836 */ /* 0x000fd60000000000 */
[----:B------:R-:W-:Y:S05]  /*26030*/  @P0 BRA `(.L_x_1838) ;  /* 0x00000000001c0947 */ /* 0x000fea0003800000 */
[----:B------:R-:W-:Y:S02]  /*26040*/  ISETP.NE.AND P0, PT, R3, 0x1, PT ;  /* 0x000000010300780c */ /* 0x000fe40003f05270 */
[----:B------:R-:W-:-:S11]  /*26050*/  IADD3 R7, -R7, RZ, RZ ;  /* 0x000000ff07077210 */ /* 0x000fd60007ffe1ff */
[----:B------:R-:W1:Y:S02]  /*26060*/  @P0 LDC.64 R4, c[0x0][0x9e8] ;  /* 0x00027a00ff040b82 */ /* 0x000e640000000a00 */
[----:B-1----:R-:W-:-:S05]  /*26070*/  @P0 IMAD.HI.U32 R4, R7, R4, RZ ;  /* 0x0000000407040227 */ /* 0x002fca00078e00ff */
[----:B------:R-:W-:-:S04]  /*26080*/  @P0 SHF.R.U32.HI R7, RZ, R5, R4 ;  /* 0x00000005ff070219 */ /* 0x000fc80000011604 */
[----:B------:R-:W-:Y:S01]  /*26090*/  LOP3.LUT R8, RZ, R7, RZ, 0x33, !PT ;  /* 0x00000007ff087212 */ /* 0x000fe200078e33ff */
[----:B------:R-:W-:Y:S06]  /*260a0*/  BRA `(.L_x_1839) ;  /* 0x0000000000107947 */ /* 0x000fec0003800000 */
.L_x_1838:
[----:B------:R-:W-:-:S13]  /*260b0*/  ISETP.NE.AND P0, PT, R3, 0x1, PT ;  /* 0x000000010300780c */ /* 0x000fda0003f05270 */
[----:B------:R-:W1:Y:S02]  /*260c0*/  @P0 LDC.64 R4, c[0x0][0x9e8] ;  /* 0x00027a00ff040b82 */ /* 0x000e640000000a00 */
[----:B-1----:R-:W-:-:S05]  /*260d0*/  @P0 IMAD.HI.U32 R4, R8, R4, RZ ;  /* 0x0000000408040227 */ /* 0x002fca00078e00ff */
[----:B------:R-:W-:-:S07]  /*260e0*/  @P0 SHF.R.U32.HI R8, RZ, R5, R4 ;  /* 0x00000005ff080219 */ /* 0x000fce0000011604 */
.L_x_1839:
[----:B------:R-:W-:Y:S05]  /*260f0*/  BSYNC B0 ;  /* 0x0000000000007941 */ /* 0x000fea0003800000 */
.L_x_1837:
[----:B------:R-:W-:-:S05]  /*26100*/  IMAD R8, R8, R3, R3 ;  /* 0x0000000308087224 */ /* 0x000fca00078e0203 */
[----:B------:R-:W-:-:S07]  /*26110*/  VIMNMX R2, R2, R8, PT ;  /* 0x0000000802027248 */ /* 0x000fce0003fe0100 */
.L_x_1836:
[----:B------:R-:W1:Y:S01]  /*26120*/  @P1 LDC R5, c[0x0][0x44c] ;  /* 0x00011300ff051b82 */ /* 0x000e620000000800 */
[----:B------:R-:W-:Y:S01]  /*26130*/  VIADD R2, R2, 0x3f ;  /* 0x0000003f02027836 */ /* 0x000fe20000000000 */
[----:B------:R-:W-:Y:S01]  /*26140*/  ULDC UR4, c[0x0][0x9dc] ;  /* 0x0002770000047ab9 */ /* 0x000fe20000000800 */
[----:B------:R-:W-:Y:S02]  /*26150*/  IMAD.MOV.U32 R4, RZ, RZ, R12 ;  /* 0x000000ffff047224 */ /* 0x000fe400078e000c */
[----:B------:R-:W-:-:S03]  /*26160*/  IMAD.IADD R20, R6, 0x1, -R15 ;  /* 0x0000000106147824 */ /* 0x000fc600078e0a0f */
[----:B------:R-:W2:Y:S01]  /*26170*/  @P1 LDC R7, c[0x0][0x450] ;  /* 0x00011400ff071b82 */ /* 0x000ea20000000800 */
[----:B-1----:R-:W-:-:S05]  /*26180*/  @P1 IMAD.HI.U32 R5, R12, R5, RZ ;  /* 0x000000050c051227 */ /* 0x002fca00078e00ff */
[----:B--2---:R-:W-:Y:S02]  /*26190*/  @P1 SHF.R.U32.HI R4, RZ, R7, R5 ;  /* 0x00000007ff041219 */ /* 0x004fe40000011605 */
[----:B------:R-:W-:-:S03]  /*261a0*/  SHF.R.S32.HI R7, RZ, 0x1f, R2 ;  /* 0x0000001fff077819 */ /* 0x000fc60000011402 */
[----:B------:R-:W-:Y:S01]  /*261b0*/  IMAD.IADD R6, R20, 0x1, R4 ;  /* 0x0000000114067824 */ /* 0x000fe200078e0204 */
[----:B------:R-:W-:-:S03]  /*261c0*/  LEA.HI R7, R7, R2, RZ, 0x6 ;  /* 0x0000000207077211 */ /* 0x000fc600078f30ff */
[----:B------:R-:W-:Y:S01]  /*261d0*/  VIADD R2, R6, -UR4 ;  /* 0x8000000406027c36 */ /* 0x000fe20008000000 */
[----:B------:R-:W-:-:S04]  /*261e0*/  SHF.R.S32.HI R7, RZ, 0x6, R7 ;  /* 0x00000006ff077819 */ /* 0x000fc80000011407 */
[----:B------:R-:W-:Y:S01]  /*261f0*/  VIMNMX R7, R11, R7, PT ;  /* 0x000000070b077248 */ /* 0x000fe20003fe0100 */
[----:B------:R-:W-:Y:S06]  /*26200*/  @!P3 BRA `(.L_x_1840) ;  /* 0x000000000044b947 */ /* 0x000fec0003800000 */
[----:B------:R-:W-:Y:S01]  /*26210*/  ISETP.GT.AND P0, PT, R6, -0x1, PT ;  /* 0xffffffff0600780c */ /* 0x000fe20003f04270 */
[----:B------:R-:W-:-:S12]  /*26220*/  BSSY B0, `(.L_x_1841) ;  /* 0x000000d000007945 */ /* 0x000fd80003800000 */
        /* <DEDUP_REMOVED lines=8> */
.L_x_1842:
[----:B------:R-:W-:-:S13]  /*262b0*/  ISETP.NE.AND P0, PT, R3, 0x1, PT ;  /* 0x000000010300780c */ /* 0x000fda0003f05270 */
[----:B------:R-:W1:Y:S02]  /*262c0*/  @P0 LDC.64 R4, c[0x0][0x9e8] ;  /* 0x00027a00ff040b82 */ /* 0x000e640000000a00 */
[----:B-1----:R-:W-:-:S05]  /*262d0*/  @P0 IMAD.HI.U32 R4, R6, R4, RZ ;  /* 0x0000000406040227 */ /* 0x002fca00078e00ff */
[----:B------:R-:W-:-:S07]  /*262e0*/  @P0 SHF.R.U32.HI R6, RZ, R5, R4 ;  /* 0x00000005ff060219 */ /* 0x000fce0000011604 */
.L_x_1843:
[----:B------:R-:W-:Y:S05]  /*262f0*/  BSYNC B0 ;  /* 0x0000000000007941 */ /* 0x000fea0003800000 */
.L_x_1841:
[----:B------:R-:W-:-:S05]  /*26300*/  IMAD R3, R6, R3, RZ ;  /* 0x0000000306037224 */ /* 0x000fca00078e02ff */
[----:B------:R-:W-:-:S07]  /*26310*/  VIMNMX R2, R2, R3, !PT ;  /* 0x0000000302027248 */ /* 0x000fce0007fe0100 */
.L_x_1840:
[----:B------:R-:W-:Y:S01]  /*26320*/  SHF.R.S32.HI R4, RZ, 0x1f, R2 ;  /* 0x0000001fff047819 */ /* 0x000fe20000011402 */
[----:B------:R-:W-:Y:S01]  /*26330*/  BSSY B0, `(.L_x_1844) ;  /* 0x0000028000007945 */ /* 0x000fe20003800000 */
[----:B------:R-:W-:Y:S02]  /*26340*/  LOP3.LUT R12, R17, 0xff, RZ, 0xc0, !PT ;  /* 0x000000ff110c7812 */ /* 0x000fe400078ec0ff */
[----:B------:R-:W-:Y:S02]  /*26350*/  LEA.HI R4, R4, R2, RZ, 0x6 ;  /* 0x0000000204047211 */ /* 0x000fe400078f30ff */
[----:B------:R-:W-:Y:S01]  /*26360*/  SHF.R.U32.HI R17, RZ, 0x10, R17 ;  /* 0x00000010ff117819 */ /* 0x000fe20000011611 */
[----:B------:R1:W-:Y:S01]  /*26370*/  STL [R1+0x54], R12 ;  /* 0x0000540c01007387 */ /* 0x0003e20000100800 */
[----:B------:R-:W-:Y:S02]  /*26380*/  SHF.R.S32.HI R4, RZ, 0x6, R4 ;  /* 0x00000006ff047819 */ /* 0x000fe40000011404 */
[----:B------:R-:W-:-:S02]  /*26390*/  MOV R2, RZ ;  /* 0x000000ff00027202 */ /* 0x000fc40000000f00 */
[----:B------:R-:W-:-:S04]  /*263a0*/  VIMNMX R4, RZ, R4, !PT ;  /* 0x00000004ff047248 */ /* 0x000fc80007fe0100 */
[----:B------:R-:W-:-:S13]  /*263b0*/  ISETP.GT.AND P0, PT, R7, R4, PT ;  /* 0x000000040700720c */ /* 0x000fda0003f04270 */
[----:B-1----:R-:W-:Y:S05]  /*263c0*/  @!P0 BRA `(.L_x_1845) ;  /* 0x0000000000788947 */ /* 0x002fea0003800000 */
[----:B------:R-:W-:Y:S01]  /*263d0*/  ISETP.NE.AND P0, PT, R17, RZ, PT ;  /* 0x000000ff1100720c */ /* 0x000fe20003f05270 */
[----:B------:R-:W-:-:S03]  /*263e0*/  ULDC UR4, c[0x0][0x9f0] ;  /* 0x00027c0000047ab9 */ /* 0x000fc60000000800 */
[----:B------:R-:W-:-:S04]  /*263f0*/  SEL R5, R17, UR4, P0 ;  /* 0x0000000411057c07 */ /* 0x000fc80008000000 */
[----:B------:R-:W-:Y:S02]  /*26400*/  IABS R6, R5 ;  /* 0x0000000500067213 */ /* 0x000fe40000000000 */
[----:B------:R-:W-:Y:S02]  /*26410*/  IADD3 R8, R5, -0x1, R7 ;  /* 0xffffffff05087810 */ /* 0x000fe40007ffe007 */
[----:B------:R-:W1:Y:S03]  /*26420*/  I2F.RP R2, R6 ;  /* 0x0000000600027306 */ /* 0x000e660000209400 */
[----:B------:R-:W-:-:S05]  /*26430*/  IMAD.IADD R8, R8, 0x1, -R4 ;  /* 0x0000000108087824 */ /* 0x000fca00078e0a04 */
[----:B-1----:R-:W1:Y:S02]  /*26440*/  MUFU.RCP R2, R2 ;  /* 0x0000000200027308 */ /* 0x002e640000001000 */
[----:B-1----:R-:W-:-:S06]  /*26450*/  VIADD R2, R2, 0xffffffe ;  /* 0x0ffffffe02027836 */ /* 0x002fcc0000000000 */
[----:B------:R1:W2:Y:S02]  /*26460*/  F2I.FTZ.U32.TRUNC.NTZ R3, R2 ;  /* 0x0000000200037305 */ /* 0x0002a4000021f000 */
[----:B-1----:R-:W-:-:S04]  /*26470*/  LOP3.LUT R2, R8, R5, RZ, 0x3c, !PT ;  /* 0x0000000508027212 */ /* 0x002fc800078e3cff */
[----:B------:R-:W-:Y:S01]  /*26480*/  ISETP.GE.AND P3, PT, R2, RZ, PT ;  /* 0x000000ff0200720c */ /* 0x000fe20003f66270 */
[----:B--2---:R-:W-:-:S04]  /*26490*/  IMAD.MOV R2, RZ, RZ, -R3 ;  /* 0x000000ffff027224 */ /* 0x004fc800078e0a03 */
[----:B------:R-:W-:Y:S02]  /*264a0*/  IMAD R11, R2, R6, RZ ;  /* 0x00000006020b7224 */ /* 0x000fe400078e02ff */
[----:B------:R-:W-:-:S04]  /*264b0*/  IMAD.MOV.U32 R2, RZ, RZ, RZ ;  /* 0x000000ffff027224 */ /* 0x000fc800078e00ff */
[----:B------:R-:W-:Y:S01]  /*264c0*/  IMAD.HI.U32 R11, R3, R11, R2 ;  /* 0x0000000b030b7227 */ /* 0x000fe200078e0002 */
[----:B------:R-:W-:Y:S02]  /*264d0*/  IABS R2, R5 ;  /* 0x0000000500027213 */ /* 0x000fe40000000000 */
[----:B------:R-:W-:-:S03]  /*264e0*/  IABS R3, R8 ;  /* 0x0000000800037213 */ /* 0x000fc60000000000 */
[----:B------:R-:W-:-:S05]  /*264f0*/  IMAD.MOV R2, RZ, RZ, -R2 ;  /* 0x000000ffff027224 */ /* 0x000fca00078e0a02 */
[----:B------:R-:W-:Y:S01]  /*26500*/  MOV R8, R2 ;  /* 0x0000000200087202 */ /* 0x000fe20000000f00 */
[----:B------:R-:W-:-:S04]  /*26510*/  IMAD.HI.U32 R2, R11, R3, RZ ;  /* 0x000000030b027227 */ /* 0x000fc800078e00ff */
        /* <DEDUP_REMOVED lines=8> */
[----:B------:R-:W-:-:S07]  /*265a0*/  @!P1 LOP3.LUT R2, RZ, R5, RZ, 0x33, !PT ;  /* 0x00000005ff029212 */ /* 0x000fce00078e33ff */
.L_x_1845:
[----:B------:R-:W-:Y:S05]  /*265b0*/  BSYNC B0 ;  /* 0x0000000000007941 */ /* 0x000fea0003800000 */
.L_x_1844:
[-C--:B------:R-:W-:Y:S01]  /*265c0*/  IMAD R4, R12, R2.reuse, R4 ;  /* 0x000000020c047224 */ /* 0x080fe200078e0204 */
[----:B------:R-:W-:Y:S03]  /*265d0*/  BSSY B0, `(.L_x_1846) ;  /* 0x00001a0000007945 */ /* 0x000fe60003800000 */
[C---:B------:R-:W-:Y:S01]  /*265e0*/  IMAD R3, R4.reuse, 0x40, -R9 ;  /* 0x0000004004037824 */ /* 0x040fe200078e0a09 */
[----:B------:R-:W-:-:S04]  /*265f0*/  VIADDMNMX R2, R4, R2, R7, PT ;  /* 0x0000000204027246 */ /* 0x000fc80003800107 */
[----:B------:R-:W-:Y:S02]  /*26600*/  LEA R2, R2, -R9, 0x6 ;  /* 0x8000000902027211 */ /* 0x000fe400078e30ff */
[----:B------:R-:W-:Y:S02]  /*26610*/  VIMNMX R3, RZ, R3, !PT ;  /* 0x00000003ff037248 */ /* 0x000fe40007fe0100 */
[----:B------:R-:W-:-:S04]  /*26620*/  VIMNMX R2, R2, R10, PT ;  /* 0x0000000a02027248 */ /* 0x000fc80003fe0100 */
[----:B------:R-:W-:Y:S02]  /*26630*/  ISETP.GT.AND P0, PT, R2, R3, PT ;  /* 0x000000030200720c */ /* 0x000fe40003f04270 */
[----:B------:R-:W-:-:S11]  /*26640*/  SHF.R.U32.HI R3, RZ, 0x6, R3 ;  /* 0x00000006ff037819 */ /* 0x000fd60000011603 */
[----:B------:R-:W-:-:S05]  /*26650*/  @P0 VIADD R2, R2, 0x3f ;  /* 0x0000003f02020836 */ /* 0x000fca0000000000 */
[----:B------:R-:W-:-:S04]  /*26660*/  @P0 SHF.R.S32.HI R4, RZ, 0x1f, R2 ;  /* 0x0000001fff040819 */ /* 0x000fc80000011402 */
[----:B------:R-:W-:Y:S01]  /*26670*/  @P0 LEA.HI R2, R4, R2, RZ, 0x6 ;  /* 0x0000000204020211 */ /* 0x000fe200078f30ff */
[----:B------:R-:W-:-:S03]  /*26680*/  IMAD.MOV.U32 R4, RZ, RZ, R3 ;  /* 0x000000ffff047224 */ /* 0x000fc600078e0003 */
[----:B------:R-:W-:Y:S02]  /*26690*/  @P0 SHF.R.S32.HI R4, RZ, 0x6, R2 ;  /* 0x00000006ff040819 */ /* 0x000fe40000011402 */
        /* <DEDUP_REMOVED lines=10> */
.L_x_2076:
[----:B--2---:R-:W-:Y:S02]  /*26740*/  ISETP.NE.AND P0, PT, R14, RZ, PT ;  /* 0x000000ff0e00720c */ /* 0x004fe40003f05270 */
[----:B------:R-:W-:-:S11]  /*26750*/  PLOP3.LUT P6, PT, PT, PT, PT, 0x8, 0x0 ;  /* 0x000000000000781c */ /* 0x000fd60003fce170 */
[----:B------:R-:W-:Y:S05]  /*26760*/  @P0 BRA `(.L_x_1849) ;  /* 0x00000000000c0947 */ /* 0x000fea0003800000 */
[----:B------:R-:W-:-:S03]  /*26770*/  UMOV UR4, 0xffffffff ;  /* 0xffffffff00047882 */ /* 0x000fc60000000000 */
[----:B------:R-:W-:Y:S05]  /*26780*/  BRA.DIV UR4, `(.L_x_1850) ;  /* 0x00000096045c7947 */ /* 0x000fea000b800000 */
[----:B------:R-:W-:-:S13]  /*26790*/  ELECT P6, URZ, PT ;  /* 0x00000000003f782f */ /* 0x000fda00038c0000 */
.L_x_1849:
        /* <DEDUP_REMOVED lines=9> */
.L_x_2079:
[----:B------:R-:W-:Y:S05]  /*26830*/  BSYNC B1 ;  /* 0x0000000000017941 */ /* 0x000fea0003800000 */
.L_x_1851:
[----:B------:R-:W-:Y:S04]  /*26840*/  BSSY B1, `(.L_x_1853) ;  /* 0x00000b1000017945 */ /* 0x000fe80003800000 */
[----:B------:R-:W-:Y:S05]  /*26850*/  @!P6 BRA `(.L_x_1854) ;  /* 0x0000000800bce947 */ /* 0x000fea0003800000 */
[----:B------:R-:W2:Y:S04]  /*26860*/  LDL R7, [R1+0x18] ;  /* 0x0000180001077983 */ /* 0x000ea80000100800 */
[----:B------:R-:W3:Y:S01]  /*26870*/  LDL R8, [R1+0x1c] ;  /* 0x00001c0001087983 */ /* 0x000ee20000100800 */
[----:B------:R-:W-:Y:S01]  /*26880*/  BSSY B2, `(.L_x_1855) ;  /* 0x0000008000027945 */ /* 0x000fe20003800000 */
[----:B------:R-:W4:Y:S02]  /*26890*/  S2R R6, SR_TID.X ;  /* 0x0000000000067919 */ /* 0x000f240000002100 */
[----:B----4-:R-:W-:-:S04]  /*268a0*/  LOP3.LUT R6, R6, 0x7f, RZ, 0xc0, !PT ;  /* 0x0000007f06067812 */ /* 0x010fc800078ec0ff */
[----:B------:R-:W-:Y:S01]  /*268b0*/  ISETP.NE.AND P1, PT, R6, RZ, PT ;  /* 0x000000ff0600720c */ /* 0x000fe20003f25270 */
[----:B--2---:R-:W-:Y:S01]  /*268c0*/  IMAD R7, R7, 0x8, R18 ;  /* 0x0000000807077824 */ /* 0x004fe200078e0212 */
[----:B---3--:R-:W-:-:S04]  /*268d0*/  SHF.L.U32 R10, R8, 0x1f, RZ ;  /* 0x0000001f080a7819 */ /* 0x008fc800000006ff */
[----:B------:R-:W2:Y:S02]  /*268e0*/  SYNCS.PHASECHK.TRANS64.TRYWAIT P0, [R7+URZ+0x308a0], R10 ;  /* 0x0308a00a070075a7 */ /* 0x000ea4000800017f */
[----:B--2---:R-:W-:Y:S05]  /*268f0*/  @!P0 BRA `(.L_x_1856) ;  /* 0x0000009400348947 */ /* 0x004fea0003800000 */
.L_x_2080:
[----:B------:R-:W-:Y:S05]  /*26900*/  BSYNC B2 ;  /* 0x0000000000027941 */ /* 0x000fea0003800000 */
.L_x_1855:
[----:B------:R-:W-:Y:S04]  /*26910*/  BSSY B2, `(.L_x_1857) ;  /* 0x0000009000027945 */ /* 0x000fe80003800000 */
[----:B------:R-:W-:Y:S05]  /*26920*/  @P1 BRA `(.L_x_1858) ;  /* 0x00000000001c1947 */ /* 0x000fea0003800000 */
[----:B------:R-:W3:Y:S01]  /*26930*/  S2R R6, SR_TID.X ;  /* 0x0000000000067919 */ /* 0x000ee20000002100 */
[----:B-1----:R-:W-:-:S04]  /*26940*/  MOV R5, 0x8000 ;  /* 0x0000800000057802 */ /* 0x002fc80000000f00 */
[----:B------:R4:W-:Y:S01]  /*26950*/  SYNCS.ARRIVE.TRANS64 RZ, [R7+URZ+0x30890], R5 ;  /* 0x0308900507ff79a7 */ /* 0x0009e2000800003f */
[----:B---3--:R-:W-:-:S04]  /*26960*/  LOP3.LUT R6, R6, 0x1f, RZ, 0xc0, !PT ;  /* 0x0000001f06067812 */ /* 0x008fc800078ec0ff */
[----:B------:R-:W-:-:S13]  /*26970*/  ISETP.NE.AND P0, PT, R6, RZ, PT ;  /* 0x000000ff0600720c */ /* 0x000fda0003f05270 */
[----:B----4-:R-:W-:Y:S05]  /*26980*/  @!P0 BRA `(.L_x_1858) ;  /* 0x0000000000048947 */ /* 0x010fea0003800000 */
[----:B------:R-:W-:Y:S01]  /*26990*/  BPT.TRAP 0x1 ;  /* 0x000000040000795c */ /* 0x000fe20000300000 */
.L_x_1858:
[----:B------:R-:W-:Y:S05]  /*269a0*/  BSYNC B2 ;  /* 0x0000000000027941 */ /* 0x000fea0003800000 */
.L_x_1857:
        /* <DEDUP_REMOVED lines=10> */
[----:B---3--:R-:W-:-:S02]  /*26a50*/  IMAD R9, R5, 0x8000, R18 ;  /* 0x0000800005097824 */ /* 0x008fc400078e0212 */
[----:B------:R-:W-:Y:S01]  /*26a60*/  IMAD.SHL.U32 R11, R5, 0x4000, RZ ;  /* 0x00004000050b7824 */ /* 0x000fe200078e00ff */
[----:B------:R-:W-:Y:S01]  /*26a70*/  IADD3 R5, R7, 0x30890, RZ ;  /* 0x0003089007057810 */ /* 0x000fe20007ffe0ff */
[----:B------:R-:W-:-:S07]  /*26a80*/  VIADD R8, R9, 0x20400 ;  /* 0x0002040009087836 */ /* 0x000fce0000000000 */
.L_x_1859:
        /* <DEDUP_REMOVED lines=12> */
[----:B------:R-:W-:Y:S01]  /*26b50*/  UMOV UR6, 0x0 ;  /* 0x0000000000067882 */ /* 0x000fe20000000000 */
[----:B------:R-:W-:Y:S02]  /*26b60*/  UMOV UR7, 0x12f00000 ;  /* 0x12f0000000077882 */ /* 0x000fe40000000000 */
[----:B------:R-:W-:Y:S01]  /*26b70*/  R2UR UR10, R8 ;  /* 0x00000000080a72ca */ /* 0x000fe200000e0000 */
[----:B------:R-:W-:-:S14]  /*26b80*/  VIADD R8, R9, 0x22400 ;  /* 0x0002240009087836 */ /* 0x000fdc0000000000 */
.L_x_1860:
        /* <DEDUP_REMOVED lines=16> */
.L_x_1861:
        /* <DEDUP_REMOVED lines=10> */
[----:B0-----:R-:W-:Y:S01]  /*26d30*/  MOV R15, 0xc0 ;  /* 0x000000c0000f7802 */ /* 0x001fe20000000f00 */
[----:B------:R-:W-:Y:S01]  /*26d40*/  VIADD R9, R9, 0x26400 ;  /* 0x0002640009097836 */ /* 0x000fe20000000000 */
[----:B------:R-:W-:Y:S01]  /*26d50*/  PLOP3.LUT P0, PT, PT, PT, PT, 0x80, 0x0 ;  /* 0x000000000000781c */ /* 0x000fe20003f0f070 */
[----:B------:R-:W-:Y:S01]  /*26d60*/  UMOV UR6, 0x0 ;  /* 0x0000000000067882 */ /* 0x000fe20000000000 */
[----:B------:R-:W-:Y:S01]  /*26d70*/  R2UR UR10, R15 ;  /* 0x000000000f0a72ca */ /* 0x000fe200000e0000 */
[----:B------:R-:W-:-:S14]  /*26d80*/  UMOV UR7, 0x12f00000 ;  /* 0x12f0000000077882 */ /* 0x000fdc0000000000 */
.L_x_1862:
        /* <DEDUP_REMOVED lines=13> */
.L_x_2081:
[----:B------:R-:W-:Y:S05]  /*26e60*/  BSYNC B2 ;  /* 0x0000000000027941 */ /* 0x000fea0003800000 */
.L_x_1863:
[----:B------:R-:W-:Y:S01]  /*26e70*/  BSSY B2, `(.L_x_1865) ;  /* 0x000000b000027945 */ /* 0x000fe20003800000 */
[----:B------:R-:W-:Y:S02]  /*26e80*/  IMAD.MOV.U32 R12, RZ, RZ, 0x0 ;  /* 0x00000000ff0c7424 */ /* 0x000fe400078e00ff */
[----:B------:R-:W-:Y:S01]  /*26e90*/  IMAD.MOV.U32 R13, RZ, RZ, 0x12f00000 ;  /* 0x12f00000ff0d7424 */ /* 0x000fe200078e00ff */
[----:B------:R-:W-:Y:S06]  /*26ea0*/  @P1 BRA `(.L_x_1866) ;  /* 0x00000000001c1947 */ /* 0x000fec0003800000 */
[----:B------:R-:W1:Y:S01]  /*26eb0*/  S2R R8, SR_TID.X ;  /* 0x0000000000087919 */ /* 0x000e620000002100 */
[----:B------:R-:W-:-:S04]  /*26ec0*/  IMAD.MOV.U32 R5, RZ, RZ, 0x8000 ;  /* 0x00008000ff057424 */ /* 0x000fc800078e00ff */
[----:B------:R3:W-:Y:S01]  /*26ed0*/  SYNCS.ARRIVE.TRANS64 RZ, [R7+URZ+0x308b0], R5 ;  /* 0x0308b00507ff79a7 */ /* 0x0007e2000800003f */
[----:B-1----:R-:W-:-:S04]  /*26ee0*/  LOP3.LUT R8, R8, 0x1f, RZ, 0xc0, !PT ;  /* 0x0000001f08087812 */ /* 0x002fc800078ec0ff */
[----:B------:R-:W-:-:S13]  /*26ef0*/  ISETP.NE.AND P0, PT, R8, RZ, PT ;  /* 0x000000ff0800720c */ /* 0x000fda0003f05270 */
[----:B---3--:R-:W-:Y:S05]  /*26f00*/  @!P0 BRA `(.L_x_1866) ;  /* 0x0000000000048947 */ /* 0x008fea0003800000 */
[----:B------:R-:W-:Y:S01]  /*26f10*/  BPT.TRAP 0x1 ;  /* 0x000000040000795c */ /* 0x000fe20000300000 */
.L_x_1866:
[----:B------:R-:W-:Y:S05]  /*26f20*/  BSYNC B2 ;  /* 0x0000000000027941 */ /* 0x000fea0003800000 */
.L_x_1865:
        /* <DEDUP_REMOVED lines=8> */
[----:B0-2---:R-:W-:-:S11]  /*26fb0*/  IADD3 R7, R7, 0x308b0, RZ ;  /* 0x000308b007077810 */ /* 0x005fd60007ffe0ff */
.L_x_1867:
        /* <DEDUP_REMOVED lines=11> */
[----:B------:R-:W-:Y:S01]  /*27070*/  R2UR UR6, R12 ;  /* 0x000000000c0672ca */ /* 0x000fe200000e0000 */
[----:B------:R-:W-:Y:S01]  /*27080*/  VIADD R8, R5, 0x2400 ;  /* 0x0000240005087836 */ /* 0x000fe20000000000 */
[----:B------:R-:W-:Y:S02]  /*27090*/  R2UR UR7, R13 ;  /* 0x000000000d0772ca */ /* 0x000fe400000e0000 */
[----:B------:R-:W-:Y:S02]  /*270a0*/  R2UR UR10, R9 ;  /* 0x00000000090a72ca */ /* 0x000fe400000e0000 */
[----:B------:R-:W-:-:S13]  /*270b0*/  PLOP3.LUT P0, PT, PT, PT, PT, 0x80, 0x0 ;  /* 0x000000000000781c */ /* 0x000fda0003f0f070 */
.L_x_1868:
        /* <DEDUP_REMOVED lines=16> */
.L_x_1869:
        /* <DEDUP_REMOVED lines=15> */
.L_x_1870:
        /* <DEDUP_REMOVED lines=10> */
.L_x_1854:
[----:B------:R-:W-:Y:S05]  /*27350*/  BSYNC B1 ;  /* 0x0000000000017941 */ /* 0x000fea0003800000 */
.L_x_1853:
[----:B------:R-:W1:Y:S04]  /*27360*/  LDL.LU R9, [R1+0x18] ;  /* 0x0000180001097983 */ /* 0x000e680000300800 */
[----:B------:R-:W2:Y:S01]  /*27370*/  LDL.LU R8, [R1+0x1c] ;  /* 0x00001c0001087983 */ /* 0x000ea20000300800 */
[----:B------:R-:W-:Y:S01]  /*27380*/  PLOP3.LUT P0, PT, PT, PT, PT, 0x8, 0x0 ;  /* 0x000000000000781c */ /* 0x000fe20003f0e170 */
[----:B-1----:R-:W-:Y:S02]  /*27390*/  VIADD R5, R9, 0x1 ;  /* 0x0000000109057836 */ /* 0x002fe40000000000 */
[----:B------:R-:W-:-:S03]  /*273a0*/  VIADD R9, R4, 0xfffffffe ;  /* 0xfffffffe04097836 */ /* 0x000fc60000000000 */
[----:B------:R-:W-:Y:S02]  /*273b0*/  ISETP.NE.AND P1, PT, R5, 0x2, PT ;  /* 0x000000020500780c */ /* 0x000fe40003f25270 */
[----:B------:R-:W-:Y:S02]  /*273c0*/  ISETP.GE.AND P2, PT, R9, R3, PT ;  /* 0x000000030900720c */ /* 0x000fe40003f46270 */
[----:B------:R-:W-:-:S04]  /*273d0*/  SEL R4, RZ, 0x1, P1 ;  /* 0x00000001ff047807 */ /* 0x000fc80000800000 */
[----:B--2---:R-:W-:Y:S02]  /*273e0*/  LOP3.LUT R8, R8, R4, RZ, 0x3c, !PT ;  /* 0x0000000408087212 */ /* 0x004fe400078e3cff */
[----:B------:R-:W-:-:S05]  /*273f0*/  SEL R4, R5, RZ, P1 ;  /* 0x000000ff05047207 */ /* 0x000fca0000800000 */
[----:B------:R1:W-:Y:S04]  /*27400*/  STL [R1+0x18], R4 ;  /* 0x0000180401007387 */ /* 0x0003e80000100800 */
[----:B------:R1:W-:Y:S01]  /*27410*/  STL [R1+0x1c], R8 ;  /* 0x00001c0801007387 */ /* 0x0003e20000100800 */
[----:B------:R-:W-:Y:S05]  /*27420*/  @!P2 BRA `(.L_x_1847) ;  /* 0x0000000800e8a947 */ /* 0x000fea0003800000 */
.L_x_1889:
        /* <DEDUP_REMOVED lines=13> */
.L_x_2082:
[----:B------:R-:W-:Y:S05]  /*27500*/  BSYNC B2 ;  /* 0x0000000000027941 */ /* 0x000fea0003800000 */
.L_x_1873:
        /* <DEDUP_REMOVED lines=9> */
.L_x_1876:
[----:B------:R-:W-:Y:S05]  /*275a0*/  BSYNC B2 ;  /* 0x0000000000027941 */ /* 0x000fea0003800000 */
.L_x_1875:
[----:B------:R-:W2:Y:S01]  /*275b0*/  LDL R4, [R1+0x18] ;  /* 0x0000180001047983 */ /* 0x000ea20000100800 */
[----:B------:R-:W-:Y:S01]  /*275c0*/  IMAD.MOV.U32 R12, RZ, RZ, RZ ;  /* 0x000000ffff0c7224 */ /* 0x000fe200078e00ff */
[----:B------:R-:W-:Y:S01]  /*275d0*/  UIADD3 UR4, UP0, UR36, 0x570, URZ ;  /* 0x0000057024047890 */ /* 0x000fe2000ff1e03f */
[----:B------:R-:W-:Y:S01]  /*275e0*/  PLOP3.LUT P1, PT, PT, PT, PT, 0x80, 0x0 ;  /* 0x000000000000781c */ /* 0x000fe20003f2f070 */
[----:B------:R-:W-:Y:S01]  /*275f0*/  IMAD R5, R9, 0x40, R0 ;  /* 0x0000004009057824 */ /* 0x000fe200078e0200 */
[----:B------:R-:W-:Y:S01]  /*27600*/  UMOV UR6, 0x0 ;  /* 0x0000000000067882 */ /* 0x000fe20000000000 */
[----:B------:R-:W-:Y:S01]  /*27610*/  R2UR UR10, R12 ;  /* 0x000000000c0a72ca */ /* 0x000fe200000e0000 */
[----:B------:R-:W-:Y:S01]  /*27620*/  UIADD3.X UR5, URZ, UR37, URZ, UP0, !UPT ;  /* 0x000000253f057290 */ /* 0x000fe200087fe43f */
[----:B------:R-:W-:Y:S01]  /*27630*/  UMOV UR7, 0x12f00000 ;  /* 0x12f0000000077882 */ /* 0x000fe20000000000 */
[----:B--2---:R-:W-:Y:S01]  /*27640*/  LEA R6, R4, R18, 0xf ;  /* 0x0000001204067211 */ /* 0x004fe200078e78ff */
[----:B------:R-:W-:-:S04]  /*27650*/  VIADD R4, R8, 0x30890 ;  /* 0x0003089008047836 */ /* 0x000fc80000000000 */
[----:B------:R-:W-:-:S07]  /*27660*/  VIADD R10, R6, 0x20400 ;  /* 0x00020400060a7836 */ /* 0x000fce0000000000 */
.L_x_1877:
        /* <DEDUP_REMOVED lines=10> */
[----:B0-----:R-:W-:Y:S01]  /*27710*/  IMAD.MOV.U32 R15, RZ, RZ, 0x40 ;  /* 0x00000040ff0f7424 */ /* 0x001fe200078e00ff */
[----:B------:R-:W-:Y:S01]  /*27720*/  PLOP3.LUT P1, PT, PT, PT, PT, 0x80, 0x0 ;  /* 0x000000000000781c */ /* 0x000fe20003f2f070 */
[----:B------:R-:W-:Y:S01]  /*27730*/  VIADD R10, R6, 0x22400 ;  /* 0x00022400060a7836 */ /* 0x000fe20000000000 */
[----:B------:R-:W-:Y:S01]  /*27740*/  UMOV UR6, 0x0 ;  /* 0x0000000000067882 */ /* 0x000fe20000000000 */
[----:B------:R-:W-:Y:S01]  /*27750*/  UMOV UR7, 0x12f00000 ;  /* 0x12f0000000077882 */ /* 0x000fe20000000000 */
[----:B------:R-:W-:-:S15]  /*27760*/  R2UR UR10, R15 ;  /* 0x000000000f0a72ca */ /* 0x000fde00000e0000 */
.L_x_1878:
        /* <DEDUP_REMOVED lines=16> */
.L_x_1879:
        /* <DEDUP_REMOVED lines=16> */
.L_x_1880:
        /* <DEDUP_REMOVED lines=13> */
.L_x_2083:
[----:B------:R-:W-:Y:S05]  /*27a40*/  BSYNC B2 ;  /* 0x0000000000027941 */ /* 0x000fea0003800000 */
.L_x_1881:
[----:B------:R-:W-:Y:S01]  /*27a50*/  BSSY B2, `(.L_x_1883) ;  /* 0x000000b000027945 */ /* 0x000fe20003800000 */
[----:B------:R-:W-:Y:S02]  /*27a60*/  IMAD.MOV.U32 R10, RZ, RZ, 0x0 ;  /* 0x00000000ff0a7424 */ /* 0x000fe400078e00ff */
[----:B------:R-:W-:Y:S01]  /*27a70*/  IMAD.MOV.U32 R11, RZ, RZ, 0x12f00000 ;  /* 0x12f00000ff0b7424 */ /* 0x000fe200078e00ff */
[----:B------:R-:W-:Y:S06]  /*27a80*/  @P2 BRA `(.L_x_1884) ;  /* 0x00000000001c2947 */ /* 0x000fec0003800000 */
[----:B01----:R-:W0:Y:S01]  /*27a90*/  S2R R7, SR_TID.X ;  /* 0x0000000000077919 */ /* 0x003e220000002100 */
[----:B------:R-:W-:-:S04]  /*27aa0*/  MOV R4, 0x8000 ;  /* 0x0000800000047802 */ /* 0x000fc80000000f00 */
[----:B------:R2:W-:Y:S01]  /*27ab0*/  SYNCS.ARRIVE.TRANS64 RZ, [R8+URZ+0x308b0], R4 ;  /* 0x0308b00408ff79a7 */ /* 0x0005e2000800003f */
[----:B0-----:R-:W-:-:S04]  /*27ac0*/  LOP3.LUT R7, R7, 0x1f, RZ, 0xc0, !PT ;  /* 0x0000001f07077812 */ /* 0x001fc800078ec0ff */
[----:B------:R-:W-:-:S13]  /*27ad0*/  ISETP.NE.AND P1, PT, R7, RZ, PT ;  /* 0x000000ff0700720c */ /* 0x000fda0003f25270 */
[----:B--2---:R-:W-:Y:S05]  /*27ae0*/  @!P1 BRA `(.L_x_1884) ;  /* 0x0000000000049947 */ /* 0x004fea0003800000 */
[----:B------:R-:W-:Y:S01]  /*27af0*/  BPT.TRAP 0x1 ;  /* 0x000000040000795c */ /* 0x000fe20000300000 */
.L_x_1884:
[----:B------:R-:W-:Y:S05]  /*27b00*/  BSYNC B2 ;  /* 0x0000000000027941 */ /* 0x000fea0003800000 */
.L_x_1883:
[----:B------:R-:W-:Y:S01]  /*27b10*/  R2UR UR10, R12 ;  /* 0x000000000c0a72ca */ /* 0x000fe200000e0000 */
[----:B------:R-:W-:Y:S01]  /*27b20*/  UIADD3 UR4, UP0, UR36, 0x670, URZ ;  /* 0x0000067024047890 */ /* 0x000fe2000ff1e03f */
[----:B------:R-:W-:Y:S01]  /*27b30*/  R2UR UR6, R10 ;  /* 0x000000000a0672ca */ /* 0x000fe200000e0000 */
[----:B01----:R-:W-:Y:S01]  /*27b40*/  VIADD R8, R8, 0x308b0 ;  /* 0x000308b008087836 */ /* 0x003fe20000000000 */
[----:B------:R-:W-:Y:S01]  /*27b50*/  R2UR UR7, R11 ;  /* 0x000000000b0772ca */ /* 0x000fe200000e0000 */
[----:B------:R-:W-:Y:S01]  /*27b60*/  VIADD R4, R6, 0x400 ;  /* 0x0000040006047836 */ /* 0x000fe20000000000 */
[----:B------:R-:W-:Y:S01]  /*27b70*/  PLOP3.LUT P1, PT, PT, PT, PT, 0x80, 0x0 ;  /* 0x000000000000781c */ /* 0x000fe20003f2f070 */
[----:B------:R-:W-:-:S12]  /*27b80*/  UIADD3.X UR5, URZ, UR37, URZ, UP0, !UPT ;  /* 0x000000253f057290 */ /* 0x000fd800087fe43f */
.L_x_1885:
        /* <DEDUP_REMOVED lines=15> */
.L_x_1886:
        /* <DEDUP_REMOVED lines=15> */
.L_x_1887:
        /* <DEDUP_REMOVED lines=15> */
.L_x_1888:
        /* <DEDUP_REMOVED lines=10> */
.L_x_1872:
[----:B------:R-:W-:Y:S05]  /*27f00*/  BSYNC B1 ;  /* 0x0000000000017941 */ /* 0x000fea0003800000 */
.L_x_1871:
[----:B-1----:R-:W2:Y:S04]  /*27f10*/  LDL.LU R4, [R1+0x18] ;  /* 0x0000180001047983 */ /* 0x002ea80000300800 */
[----:B------:R-:W3:Y:S01]  /*27f20*/  LDL.LU R7, [R1+0x1c] ;  /* 0x00001c0001077983 */ /* 0x000ee20000300800 */
[C---:B------:R-:W-:Y:S01]  /*27f30*/  ISETP.GT.AND P2, PT, R9.reuse, R3, PT ;  /* 0x000000030900720c */ /* 0x040fe20003f44270 */
[----:B------:R-:W-:Y:S01]  /*27f40*/  VIADD R9, R9, 0xffffffff ;  /* 0xffffffff09097836 */ /* 0x000fe20000000000 */
[----:B--2---:R-:W-:-:S04]  /*27f50*/  IADD3 R4, R4, 0x1, RZ ;  /* 0x0000000104047810 */ /* 0x004fc80007ffe0ff */
[----:B------:R-:W-:-:S04]  /*27f60*/  ISETP.NE.AND P1, PT, R4, 0x2, PT ;  /* 0x000000020400780c */ /* 0x000fc80003f25270 */
[----:B------:R-:W-:Y:S02]  /*27f70*/  SEL R5, RZ, 0x1, P1 ;  /* 0x00000001ff057807 */ /* 0x000fe40000800000 */
[----:B------:R-:W-:Y:S02]  /*27f80*/  SEL R4, R4, RZ, P1 ;  /* 0x000000ff04047207 */ /* 0x000fe40000800000 */
[----:B---3--:R-:W-:-:S05]  /*27f90*/  LOP3.LUT R7, R7, R5, RZ, 0x3c, !PT ;  /* 0x0000000507077212 */ /* 0x008fca00078e3cff */
[----:B------:R2:W-:Y:S04]  /*27fa0*/  STL [R1+0x1c], R7 ;  /* 0x00001c0701007387 */ /* 0x0005e80000100800 */
[----:B------:R2:W-:Y:S01]  /*27fb0*/  STL [R1+0x18], R4 ;  /* 0x0000180401007387 */ /* 0x0005e20000100800 */
[----:B------:R-:W-:Y:S05]  /*27fc0*/  @P2 BRA `(.L_x_1889) ;  /* 0xfffffff400182947 */ /* 0x000fea000383ffff */
.L_x_1847:
[----:B------:R-:W-:Y:S05]  /*27fd0*/  BSYNC B0 ;  /* 0x0000000000007941 */ /* 0x000fea0003800000 */
.L_x_1846:
[----:B--2---:R-:W2:Y:S01]  /*27fe0*/  LDL R7, [R1+0x30] ;  /* 0x0000300001077983 */ /* 0x004ea20000100800 */
[----:B------:R-:W3:Y:S01]  /*27ff0*/  LDC R0, c[0x0][0x448] ;  /* 0x00011200ff007b82 */ /* 0x000ee20000000800 */
[----:B------:R-:W-:Y:S07]  /*28000*/  @!P0 WARPSYNC.ALL ;  /* 0x0000000000008948 */ /* 0x000fee0003800000 */
[----:B------:R-:W-:Y:S01]  /*28010*/  @!P0 BAR.SYNC.DEFER_BLOCKING 0xc, 0x180 ;  /* 0x0306000000008b1d */ /* 0x000fe20000010000 */
[----:B---3--:R-:W-:-:S13]  /*28020*/  ISETP.NE.AND P1, PT, R0, 0x1, PT ;  /* 0x000000010000780c */ /* 0x008fda0003f25270 */
[----:B------:R-:W3:Y:S08]  /*28030*/  @P1 LDC R0, c[0x0][0x44c] ;  /* 0x00011300ff001b82 */ /* 0x000ef00000000800 */
[----:B------:R-:W4:Y:S01]  /*28040*/  @P1 LDC R3, c[0x0][0x450] ;  /* 0x00011400ff031b82 */ /* 0x000f220000000800 */
[----:B--2---:R-:W-:-:S04]  /*28050*/  VIADD R2, R7, 0x7f ;  /* 0x0000007f07027836 */ /* 0x004fc80000000000 */
[----:B---3--:R-:W-:-:S05]  /*28060*/  @P1 IMAD.HI.U32 R0, R2, R0, RZ ;  /* 0x0000000002001227 */ /* 0x008fca00078e00ff */
[----:B----4-:R-:W-:-:S05]  /*28070*/  @P1 SHF.R.U32.HI R2, RZ, R3, R0 ;  /* 0x00000003ff021219 */ /* 0x010fca0000011600 */
[----:B------:R-:W-:Y:S02]  /*28080*/  IMAD.IADD R0, R21, 0x1, R2 ;  /* 0x0000000115007824 */ /* 0x000fe400078e0202 */
[----:B------:R-:W2:Y:S02]  /*28090*/  LDC.64 R2, c[0x0][0x9e0] ;  /* 0x00027800ff027b82 */ /* 0x000ea40000000a00 */
[----:B--2---:R-:W-:Y:S01]  /*280a0*/  ISETP.GE.AND P2, PT, R3, 0x1, PT ;  /* 0x000000010300780c */ /* 0x004fe20003f46270 */
[----:B------:R-:W-:-:S12]  /*280b0*/  IMAD.IADD R2, R0, 0x1, R2 ;  /* 0x0000000100027824 */ /* 0x000fd800078e0202 */
[----:B------:R-:W-:Y:S05]  /*280c0*/  @!P2 BRA `(.L_x_1890) ;  /* 0x000000000048a947 */ /* 0x000fea0003800000 */
[C---:B------:R-:W-:Y:S01]  /*280d0*/  ISETP.GT.AND P0, PT, R0.reuse, RZ, PT ;  /* 0x000000ff0000720c */ /* 0x040fe20003f04270 */
[----:B------:R-:W-:Y:S01]  /*280e0*/  BSSY B0, `(.L_x_1891) ;  /* 0x000000e000007945 */ /* 0x000fe20003800000 */
[----:B------:R-:W-:-:S11]  /*280f0*/  VIADD R6, R0, 0xffffffff ;  /* 0xffffffff00067836 */ /* 0x000fd60000000000 */
[----:B------:R-:W-:Y:S05]  /*28100*/  @P0 BRA `(.L_x_1892) ;  /* 0x00000000001c0947 */ /* 0x000fea0003800000 */
[----:B------:R-:W-:Y:S02]  /*28110*/  ISETP.NE.AND P0, PT, R3, 0x1, PT ;  /* 0x000000010300780c */ /* 0x000fe40003f05270 */
[----:B------:R-:W-:-:S11]  /*28120*/  IADD3 R0, -R0, RZ, RZ ;  /* 0x000000ff00007210 */ /* 0x000fd60007ffe1ff */
[----:B-1----:R-:W1:Y:S02]  /*28130*/  @P0 LDC.64 R4, c[0x0][0x9e8] ;  /* 0x00027a00ff040b82 */ /* 0x002e640000000a00 */
[----:B-1----:R-:W-:-:S05]  /*28140*/  @P0 IMAD.HI.U32 R4, R0, R4, RZ ;  /* 0x0000000400040227 */ /* 0x002fca00078e00ff */
[----:B------:R-:W-:-:S04]  /*28150*/  @P0 SHF.R.U32.HI R0, RZ, R5, R4 ;  /* 0x00000005ff000219 */ /* 0x000fc80000011604 */
[----:B------:R-:W-:Y:S01]  /*28160*/  LOP3.LUT R6, RZ, R0, RZ, 0x33, !PT ;  /* 0x00000000ff067212 */ /* 0x000fe200078e33ff */
[----:B------:R-:W-:Y:S06]  /*28170*/  BRA `(.L_x_1893) ;  /* 0x0000000000107947 */ /* 0x000fec0003800000 */
.L_x_1892:
[----:B------:R-:W-:-:S13]  /*28180*/  ISETP.NE.AND P0, PT, R3, 0x1, PT ;  /* 0x000000010300780c */ /* 0x000fda0003f05270 */
[----:B-1----:R-:W1:Y:S02]  /*28190*/  @P0 LDC.64 R4, c[0x0][0x9e8] ;  /* 0x00027a00ff040b82 */ /* 0x002e640000000a00 */
[----:B-1----:R-:W-:-:S05]  /*281a0*/  @P0 IMAD.HI.U32 R4, R6, R4, RZ ;  /* 0x0000000406040227 */ /* 0x002fca00078e00ff */
[----:B------:R-:W-:-:S07]  /*281b0*/  @P0 SHF.R.U32.HI R6, RZ, R5, R4 ;  /* 0x00000005ff060219 */ /* 0x000fce0000011604 */
.L_x_1893:
[----:B------:R-:W-:Y:S05]  /*281c0*/  BSYNC B0 ;  /* 0x0000000000007941 */ /* 0x000fea0003800000 */
.L_x_1891:
[----:B------:R-:W-:-:S05]  /*281d0*/  IMAD R6, R6, R3, R3 ;  /* 0x0000000306067224 */ /* 0x000fca00078e0203 */
[----:B------:R-:W-:-:S07]  /*281e0*/  VIMNMX R2, R2, R6, PT ;  /* 0x0000000602027248 */ /* 0x000fce0003fe0100 */
.L_x_1890:
[----:B------:R-:W2:Y:S01]  /*281f0*/  LDL R6, [R1+0x5c] ;  /* 0x00005c0001067983 */ /* 0x000ea20000100800 */
[----:B-1----:R-:W1:Y:S01]  /*28200*/  @P1 LDC R4, c[0x0][0x44c] ;  /* 0x00011300ff041b82 */ /* 0x002e620000000800 */
[----:B------:R-:W-:Y:S01]  /*28210*/  IMAD.MOV.U32 R0, RZ, RZ, R7 ;  /* 0x000000ffff007224 */ /* 0x000fe200078e0007 */
[----:B------:R-:W-:-:S06]  /*28220*/  ULDC UR4, c[0x0][0x9dc] ;  /* 0x0002770000047ab9 */ /* 0x000fcc0000000800 */
[----:B------:R-:W3:Y:S01]  /*28230*/  @P1 LDC R5, c[0x0][0x450] ;  /* 0x00011400ff051b82 */ /* 0x000ee20000000800 */
[----:B-1----:R-:W-:-:S05]  /*28240*/  @P1 IMAD.HI.U32 R4, R7, R4, RZ ;  /* 0x0000000407041227 */ /* 0x002fca00078e00ff */
[----:B---3--:R-:W-:Y:S01]  /*28250*/  @P1 SHF.R.U32.HI R0, RZ, R5, R4 ;  /* 0x00000005ff001219 */ /* 0x008fe20000011604 */
[----:B------:R-:W-:-:S04]  /*28260*/  VIADD R4, R2, 0x3f ;  /* 0x0000003f02047836 */ /* 0x000fc80000000000 */
[----:B------:R-:W-:Y:S01]  /*28270*/  IMAD.IADD R2, R20, 0x1, R0 ;  /* 0x0000000114027824 */ /* 0x000fe200078e0200 */
[----:B------:R-:W-:-:S04]  /*28280*/  SHF.R.S32.HI R0, RZ, 0x1f, R4 ;  /* 0x0000001fff007819 */ /* 0x000fc80000011404 */
[----:B------:R-:W-:-:S04]  /*28290*/  LEA.HI R0, R0, R4, RZ, 0x6 ;  /* 0x0000000400007211 */ /* 0x000fc800078f30ff */
[----:B------:R-:W-:Y:S01]  /*282a0*/  SHF.R.S32.HI R7, RZ, 0x6, R0 ;  /* 0x00000006ff077819 */ /* 0x000fe20000011400 */
[----:B------:R-:W-:-:S04]  /*282b0*/  VIADD R0, R2, -UR4 ;  /* 0x8000000402007c36 */ /* 0x000fc80008000000 */
[----:B------:R1:W-:Y:S01]  /*282c0*/  STL [R1+0x60], R7 ;  /* 0x0000600701007387 */ /* 0x0003e20000100800 */
[----:B--2---:R-:W-:Y:S01]  /*282d0*/  VIMNMX R6, R6, R7, PT ;  /* 0x0000000706067248 */ /* 0x004fe20003fe0100 */
[----:B-1----:R-:W-:Y:S06]  /*282e0*/  @!P2 BRA `(.L_x_1894) ;  /* 0x000000000044a947 */ /* 0x002fec0003800000 */
        /* <DEDUP_REMOVED lines=10> */
.L_x_1896:
[----:B------:R-:W-:-:S13]  /*28390*/  ISETP.NE.AND P0, PT, R3, 0x1, PT ;  /* 0x000000010300780c */ /* 0x000fda0003f05270 */
[----:B------:R-:W1:Y:S02]  /*283a0*/  @P0 LDC.64 R4, c[0x0][0x9e8] ;  /* 0x00027a00ff040b82 */ /* 0x000e640000000a00 */
[----:B-1----:R-:W-:-:S05]  /*283b0*/  @P0 IMAD.HI.U32 R4, R2, R4, RZ ;  /* 0x0000000402040227 */ /* 0x002fca00078e00ff */
[----:B------:R-:W-:-:S07]  /*283c0*/  @P0 SHF.R.U32.HI R2, RZ, R5, R4 ;  /* 0x00000005ff020219 */ /* 0x000fce0000011604 */
.L_x_1897:
[----:B------:R-:W-:Y:S05]  /*283d0*/  BSYNC B0 ;  /* 0x0000000000007941 */ /* 0x000fea0003800000 */
.L_x_1895:
[----:B------:R-:W-:-:S05]  /*283e0*/  IMAD R2, R2, R3, RZ ;  /* 0x0000000302027224 */ /* 0x000fca00078e02ff */
[----:B------:R-:W-:-:S07]  /*283f0*/  VIMNMX R0, R0, R2, !PT ;  /* 0x0000000200007248 */ /* 0x000fce0007fe0100 */
.L_x_1894:
[----:B------:R-:W-:Y:S01]  /*28400*/  SHF.R.S32.HI R2, RZ, 0x1f, R0 ;  /* 0x0000001fff027819 */ /* 0x000fe20000011400 */
[----:B------:R-:W-:Y:S01]  /*28410*/  BSSY B0, `(.L_x_1898) ;  /* 0x0000026000007945 */ /* 0x000fe20003800000 */
[----:B------:R-:W-:Y:S02]  /*28420*/  ISETP.NE.AND P1, PT, R17, RZ, PT ;  /* 0x000000ff1100720c */ /* 0x000fe40003f25270 */
[----:B------:R-:W-:-:S04]  /*28430*/  LEA.HI R2, R2, R0, RZ, 0x6 ;  /* 0x0000000002027211 */ /* 0x000fc800078f30ff */
[----:B------:R-:W-:-:S04]  /*28440*/  SHF.R.S32.HI R2, RZ, 0x6, R2 ;  /* 0x00000006ff027819 */ /* 0x000fc80000011402 */
[----:B------:R-:W-:-:S03]  /*28450*/  VIMNMX R8, RZ, R2, !PT ;  /* 0x00000002ff087248 */ /* 0x000fc60007fe0100 */
[----:B------:R-:W1:Y:S01]  /*28460*/  @!P1 LDC R17, c[0x0][0x9f0] ;  /* 0x00027c00ff119b82 */ /* 0x000e620000000800 */
[----:B------:R-:W-:Y:S01]  /*28470*/  ISETP.GT.AND P0, PT, R6, R8, PT ;  /* 0x000000080600720c */ /* 0x000fe20003f04270 */
[----:B------:R2:W-:Y:S04]  /*28480*/  STL [R1+0x38], R8 ;  /* 0x0000380801007387 */ /* 0x0005e80000100800 */
[----:B------:R2:W-:Y:S08]  /*28490*/  STL [R1+0x40], RZ ;  /* 0x000040ff01007387 */ /* 0x0005f00000100800 */
[----:B--2---:R-:W-:Y:S05]  /*284a0*/  @!P0 BRA `(.L_x_1899) ;  /* 0x0000000000708947 */ /* 0x004fea0003800000 */
[----:B-1----:R-:W-:-:S04]  /*284b0*/  IABS R0, R17 ;  /* 0x0000001100007213 */ /* 0x002fc80000000000 */
[----:B------:R-:W1:Y:S08]  /*284c0*/  I2F.RP R2, R0 ;  /* 0x0000000000027306 */ /* 0x000e700000209400 */
[----:B-1----:R-:W1:Y:S02]  /*284d0*/  MUFU.RCP R2, R2 ;  /* 0x0000000200027308 */ /* 0x002e640000001000 */
[----:B-1----:R-:W-:-:S06]  /*284e0*/  VIADD R2, R2, 0xffffffe ;  /* 0x0ffffffe02027836 */ /* 0x002fcc0000000000 */
[----:B------:R-:W1:Y:S02]  /*284f0*/  F2I.FTZ.U32.TRUNC.NTZ R3, R2 ;  /* 0x0000000200037305 */ /* 0x000e64000021f000 */
[----:B-1----:R-:W-:-:S05]  /*28500*/  IADD3 R2, RZ, -R3, RZ ;  /* 0x80000003ff027210 */ /* 0x002fca0007ffe0ff */
[----:B------:R-:W-:Y:S02]  /*28510*/  IMAD R4, R2, R0, RZ ;  /* 0x0000000002047224 */ /* 0x000fe400078e02ff */
[----:B------:R-:W-:-:S04]  /*28520*/  IMAD.MOV.U32 R2, RZ, RZ, RZ ;  /* 0x000000ffff027224 */ /* 0x000fc800078e00ff */
[----:B------:R-:W-:Y:S01]  /*28530*/  IMAD.HI.U32 R7, R3, R4, R2 ;  /* 0x0000000403077227 */ /* 0x000fe200078e0002 */
[----:B------:R-:W-:Y:S02]  /*28540*/  IADD3 R4, R17, -0x1, R6 ;  /* 0xffffffff11047810 */ /* 0x000fe40007ffe006 */
[----:B------:R-:W-:-:S03]  /*28550*/  IABS R2, R17 ;  /* 0x0000001100027213 */ /* 0x000fc60000000000 */
[----:B------:R-:W-:Y:S02]  /*28560*/  IMAD.IADD R4, R4, 0x1, -R8 ;  /* 0x0000000104047824 */ /* 0x000fe400078e0a08 */
[----:B------:R-:W-:-:S03]  /*28570*/  IMAD.MOV R2, RZ, RZ, -R2 ;  /* 0x000000ffff027224 */ /* 0x000fc600078e0a02 */
[----:B------:R-:W-:Y:S01]  /*28580*/  IABS R3, R4 ;  /* 0x0000000400037213 */ /* 0x000fe20000000000 */
[----:B------:R-:W-:Y:S01]  /*28590*/  IMAD.MOV.U32 R5, RZ, RZ, R2 ;  /* 0x000000ffff057224 */ /* 0x000fe200078e0002 */
[----:B------:R-:W-:-:S03]  /*285a0*/  LOP3.LUT R4, R4, R17, RZ, 0x3c, !PT ;  /* 0x0000001104047212 */ /* 0x000fc600078e3cff */
[----:B------:R-:W-:Y:S01]  /*285b0*/  IMAD.HI.U32 R2, R7, R3, RZ ;  /* 0x0000000307027227 */ /* 0x000fe200078e00ff */
[----:B------:R-:W-:-:S03]  /*285c0*/  ISETP.GE.AND P2, PT, R4, RZ, PT ;  /* 0x000000ff0400720c */ /* 0x000fc60003f46270 */
[----:B------:R-:W-:-:S05]  /*285d0*/  IMAD R3, R2, R5, R3 ;  /* 0x0000000502037224 */ /* 0x000fca00078e0203 */
[----:B------:R-:W-:-:S13]  /*285e0*/  ISETP.GT.U32.AND P1, PT, R0, R3, PT ;  /* 0x000000030000720c */ /* 0x000fda0003f24070 */
[----:B------:R-:W-:Y:S01]  /*285f0*/  @!P1 IMAD.IADD R3, R3, 0x1, -R0 ;  /* 0x0000000103039824 */ /* 0x000fe200078e0a00 */
[----:B------:R-:W-:Y:S02]  /*28600*/  @!P1 IADD3 R2, R2, 0x1, RZ ;  /* 0x0000000102029810 */ /* 0x000fe40007ffe0ff */
[----:B------:R-:W-:Y:S02]  /*28610*/  ISETP.NE.AND P1, PT, R17, RZ, PT ;  /* 0x000000ff1100720c */ /* 0x000fe40003f25270 */
[----:B------:R-:W-:-:S13]  /*28620*/  ISETP.GE.U32.AND P0, PT, R3, R0, PT ;  /* 0x000000000300720c */ /* 0x000fda0003f06070 */
[----:B------:R-:W-:-:S04]  /*28630*/  @P0 VIADD R2, R2, 0x1 ;  /* 0x0000000102020836 */ /* 0x000fc80000000000 */
[----:B------:R-:W-:Y:S01]  /*28640*/  @!P2 IMAD.MOV R2, RZ, RZ, -R2 ;  /* 0x000000ffff02a224 */ /* 0x000fe200078e0a02 */
[----:B------:R-:W-:-:S05]  /*28650*/  @!P1 LOP3.LUT R2, RZ, R17, RZ, 0x33, !PT ;  /* 0x00000011ff029212 */ /* 0x000fca00078e33ff */
[----:B------:R2:W-:Y:S02]  /*28660*/  STL [R1+0x40], R2 ;  /* 0x0000400201007387 */ /* 0x0005e40000100800 */
.L_x_1899:
[----:B------:R-:W-:Y:S05]  /*28670*/  BSYNC B0 ;  /* 0x0000000000007941 */ /* 0x000fea0003800000 */
.L_x_1898:
[----:B------:R-:W3:Y:S04]  /*28680*/  LDL R0, [R1+0x40] ;  /* 0x0000400001007983 */ /* 0x000ee80000100800 */
[----:B--2---:R-:W3:Y:S01]  /*28690*/  LDL R2, [R1+0x54] ;  /* 0x0000540001027983 */ /* 0x004ee20000100800 */
[----:B------:R-:W-:Y:S01]  /*286a0*/  BSSY B7, `(.L_x_1900) ;  /* 0x00004ce000077945 */ /* 0x000fe20003800000 */
[----:B---3--:R-:W-:-:S05]  /*286b0*/  IMAD R2, R2, R0, R8 ;  /* 0x0000000002027224 */ /* 0x008fca00078e0208 */
[----:B------:R-:W-:Y:S01]  /*286c0*/  VIADDMNMX R0, R2, R0, R6, PT ;  /* 0x0000000002007246 */ /* 0x000fe20003800106 */
[----:B------:R2:W-:Y:S03]  /*286d0*/  STL [R1+0x2c], R2 ;  /* 0x00002c0201007387 */ /* 0x0005e60000100800 */
[----:B------:R-:W-:Y:S01]  /*286e0*/  ISETP.GT.AND P0, PT, R0, R2, PT ;  /* 0x000000020000720c */ /* 0x000fe20003f04270 */
[----:B------:R2:W-:-:S12]  /*286f0*/  STL [R1+0x44], R0 ;  /* 0x0000440001007387 */ /* 0x0005d80000100800 */
[----:B--2---:R-:W-:Y:S05]  /*28700*/  @P0 BRA `(.L_x_1901) ;  /* 0x00000000004c0947 */ /* 0x004fea0003800000 */
[----:B------:R-:W2:Y:S02]  /*28710*/  S2R R0, SR_TID.X ;  /* 0x0000000000007919 */ /* 0x000ea40000002100 */
[----:B--2---:R-:W-:-:S04]  /*28720*/  LOP3.LUT R0, R0, 0x7f, RZ, 0xc0, !PT ;  /* 0x0000007f00007812 */ /* 0x004fc800078ec0ff */
[----:B------:R-:W-:-:S13]  /*28730*/  ISETP.NE.AND P0, PT, R0, RZ, PT ;  /* 0x000000ff0000720c */ /* 0x000fda0003f05270 */
[----:B------:R-:W-:Y:S05]  /*28740*/  @P0 BRA `(.L_x_1902) ;  /* 0x0000004c000c0947 */ /* 0x000fea0003800000 */
[----:B------:R-:W2:Y:S01]  /*28750*/  S2R R3, SR_LANEID ;  /* 0x0000000000037919 */ /* 0x000ea20000000000 */
[----:B------:R-:W-:Y:S01]  /*28760*/  VOTEU.ANY UR4, UPT, PT ;  /* 0x0000000000047886 */ /* 0x000fe200038e0100 */
[----:B------:R-:W3:Y:S01]  /*28770*/  LDC.64 R4, c[0x0][0xc60] ;  /* 0x00031800ff047b82 */ /* 0x000ee20000000a00 */
[----:B------:R-:W2:Y:S01]  /*28780*/  FLO.U32 R0, UR4 ;  /* 0x0000000400007d00 */ /* 0x000ea200080e0000 */
[----:B------:R-:W-:-:S07]  /*28790*/  ULDC.64 UR6, c[0x0][0x208] ;  /* 0x0000820000067ab9 */ /* 0x000fce0000000a00 */
[----:B------:R-:W3:Y:S01]  /*287a0*/  POPC R2, UR4 ;  /* 0x0000000400027d09 */ /* 0x000ee20008000000 */
[----:B--2---:R-:W-:-:S13]  /*287b0*/  ISETP.EQ.U32.AND P0, PT, R0, R3, PT ;  /* 0x000000030000720c */ /* 0x004fda0003f02070 */
[----:B---3--:R-:W2:Y:S01]  /*287c0*/  @P0 ATOMG.E.ADD.STRONG.GPU PT, R5, desc[UR6][R4.64], R2 ;  /* 0x00000002040509a8 */ /* 0x008ea200081ee1c6 */
[----:B------:R-:W3:Y:S02]  /*287d0*/  S2R R3, SR_LTMASK ;  /* 0x0000000000037919 */ /* 0x000ee40000003900 */
[----:B---3--:R-:W-:-:S06]  /*287e0*/  LOP3.LUT R3, R3, UR4, RZ, 0xc0, !PT ;  /* 0x0000000403037c12 */ /* 0x008fcc000f8ec0ff */
[----:B------:R-:W3:Y:S01]  /*287f0*/  POPC R3, R3 ;  /* 0x0000000300037309 */ /* 0x000ee20000000000 */
[----:B--2---:R-:W3:Y:S02]  /*28800*/  SHFL.IDX PT, R0, R5, R0, 0x1f ;  /* 0x00001f0005007589 */ /* 0x004ee400000e0000 */
[----:B---3--:R-:W-:-:S05]  /*28810*/  IADD3 R0, R0, UR38, R3 ;  /* 0x0000002600007c10 */ /* 0x008fca000fffe003 */
[----:B------:R3:W-:Y:S01]  /*28820*/  STL [R1], R0 ;  /* 0x0000000001007387 */ /* 0x0007e20000100800 */
[----:B------:R-:W-:Y:S05]  /*28830*/  BRA `(.L_x_1902) ;  /* 0x0000004800d07947 */ /* 0x000fea0003800000 */
.L_x_1901:
        /* <DEDUP_REMOVED lines=10> */
[----:B------:R-:W2:Y:S01]  /*288e0*/  LDC.64 R2, c[0x4][R2] ;  /* 0x0100000002027b82 */ /* 0x000ea20000000a00 */
[----:B------:R-:W-:Y:S01]  /*288f0*/  IMAD.U32 R5, RZ, RZ, UR7 ;  /* 0x00000007ff057e24 */ /* 0x000fe2000f8e00ff */
[----:B------:R-:W-:Y:S01]  /*28900*/  MOV R13, RZ ;  /* 0x000000ff000d7202 */ /* 0x000fe20000000f00 */
[----:B------:R-:W-:Y:S02]  /*28910*/  IMAD.U32 R7, RZ, RZ, UR9 ;  /* 0x00000009ff077e24 */ /* 0x000fe4000f8e00ff */
[----:B------:R-:W-:-:S02]  /*28920*/  IMAD.U32 R10, RZ, RZ, UR4 ;  /* 0x00000004ff0a7e24 */ /* 0x000fc4000f8e00ff */
[----:B------:R-:W-:Y:S02]  /*28930*/  IMAD.U32 R11, RZ, RZ, UR5 ;  /* 0x00000005ff0b7e24 */ /* 0x000fe4000f8e00ff */
[----:B------:R-:W-:Y:S02]  /*28940*/  IMAD.MOV.U32 R8, RZ, RZ, 0x70 ;  /* 0x00000070ff087424 */ /* 0x000fe400078e00ff */
[----:B------:R-:W-:-:S07]  /*28950*/  IMAD.MOV.U32 R12, RZ, RZ, 0x1 ;  /* 0x00000001ff0c7424 */ /* 0x000fce00078e00ff */
[----:B------:R-:W-:-:S07]  /*28960*/  LEPC R20, `(.L_x_1904) ;  /* 0x000000001014794e */ /* 0x000fce0000000000 */
[----:B012---:R-:W-:Y:S05]  /*28970*/  CALL.ABS.NOINC R2 ;  /* 0x0000000002007343 */ /* 0x007fea0003c00000 */
.L_x_1904:
[----:B------:R-:W-:Y:S05]  /*28980*/  BSYNC B6 ;  /* 0x0000000000067941 */ /* 0x000fea0003800000 */
.L_x_1903:
[----:B------:R-:W-:Y:S01]  /*28990*/  VIADD R0, R18, 0x400 ;  /* 0x0000040012007836 */ /* 0x000fe20000000000 */
[----:B------:R-:W-:Y:S04]  /*289a0*/  BSSY B6, `(.L_x_1905) ;  /* 0x0000022000067945 */ /* 0x000fe80003800000 */
[----:B------:R-:W-:-:S13]  /*289b0*/  LOP3.LUT P0, RZ, R0, 0x3ff, RZ, 0xc0, !PT ;  /* 0x000003ff00ff7812 */ /* 0x000fda000780c0ff */
[----:B------:R-:W-:Y:S05]  /*289c0*/  @!P0 BRA `(.L_x_1906) ;  /* 0x00000000007c8947 */ /* 0x000fea0003800000 */
[----:B-1----:R-:W-:Y:S01]  /*289d0*/  MOV R17, 0x0 ;  /* 0x0000000000117802 */ /* 0x002fe20000000f00 */
[----:B------:R-:W-:Y:S01]  /*289e0*/  ULDC.64 UR6, c[0x4][0xa8] ;  /* 0x01002a0000067ab9 */ /* 0x000fe20000000a00 */
[----:B------:R-:W-:Y:S01]  /*289f0*/  ULDC.64 UR8, c[0x4][0xb0] ;  /* 0x01002c0000087ab9 */ /* 0x000fe20000000a00 */
[----:B------:R-:W-:Y:S01]  /*28a00*/  ULDC.64 UR4, c[0x4][0x38] ;  /* 0x01000e0000047ab9 */ /* 0x000fe20000000a00 */
[----:B------:R1:W2:Y:S01]  /*28a10*/  LDC.64 R2, c[0x4][R17] ;  /* 0x0100000011027b82 */ /* 0x0002a20000000a00 */
        /* <DEDUP_REMOVED lines=8> */
[----:B-1----:R-:W-:-:S07]  /*28aa0*/  IMAD.MOV.U32 R13, RZ, RZ, RZ ;  /* 0x000000ffff0d7224 */ /* 0x002fce00078e00ff */
[----:B------:R-:W-:-:S07]  /*28ab0*/  LEPC R20, `(.L_x_1907) ;  /* 0x000000001014794e */ /* 0x000fce0000000000 */
[----:B0-2---:R-:W-:Y:S05]  /*28ac0*/  CALL.ABS.NOINC R2 ;  /* 0x0000000002007343 */ /* 0x005fea0003c00000 */
.L_x_1907:
        /* <DEDUP_REMOVED lines=15> */
.L_x_1906:
[----:B------:R-:W-:Y:S05]  /*28bc0*/  BSYNC B6 ;  /* 0x0000000000067941 */ /* 0x000fea0003800000 */
.L_x_1905:
[----:B------:R-:W2:Y:S01]  /*28bd0*/  LDL R0, [R1+0xc] ;  /* 0x00000c0001007983 */ /* 0x000ea20000100800 */
[----:B------:R-:W-:Y:S02]  /*28be0*/  ULDC.64 UR4, c[0x0][0x9f8] ;  /* 0x00027e0000047ab9 */ /* 0x000fe40000000a00 */
[----:B------:R-:W-:Y:S01]  /*28bf0*/  ISETP.NE.U32.AND P0, PT, RZ, UR4, PT ;  /* 0x00000004ff007c0c */ /* 0x000fe2000bf05070 */
[----:B-1----:R-:W3:Y:S01]  /*28c00*/  LDL R17, [R1+0x44] ;  /* 0x0000440001117983 */ /* 0x002ee20000100800 */
[----:B------:R-:W-:Y:S02]  /*28c10*/  ULDC.64 UR6, c[0x0][0x208] ;  /* 0x0000820000067ab9 */ /* 0x000fe40000000a00 */
[----:B------:R-:W-:Y:S01]  /*28c20*/  ISETP.NE.AND.EX P0, PT, RZ, UR5, PT, P0 ;  /* 0x00000005ff007c0c */ /* 0x000fe2000bf05300 */
[----:B------:R-:W-:-:S12]  /*28c30*/  ULDC.64 UR4, c[0x0][0xa08] ;  /* 0x0002820000047ab9 */ /* 0x000fd80000000a00 */
[----:B------:R-:W1:Y:S01]  /*28c40*/  @P0 LDC.64 R2, c[0x0][0x9f8] ;  /* 0x00027e00ff020b82 */ /* 0x000e620000000a00 */
[----:B--2---:R-:W-:Y:S02]  /*28c50*/  IMAD.MOV.U32 R7, RZ, RZ, R0 ;  /* 0x000000ffff077224 */ /* 0x004fe400078e0000 */
[----:B-1----:R-:W-:-:S05]  /*28c60*/  @P0 IMAD.WIDE R2, R0, 0x4, R2 ;  /* 0x0000000400020825 */ /* 0x002fca00078e0202 */
[----:B------:R1:W2:Y:S01]  /*28c70*/  @P0 LDG.E R7, desc[UR6][R2.64] ;  /* 0x0000000602070981 */ /* 0x0002a2000c1e1900 */
[----:B---3--:R-:W-:Y:S01]  /*28c80*/  VIADD R0, R17, 0xffffffff ;  /* 0xffffffff11007836 */ /* 0x008fe20000000000 */
[----:B-1----:R-:W1:Y:S02]  /*28c90*/  LDC.64 R2, c[0x0][0x418] ;  /* 0x00010600ff027b82 */ /* 0x002e640000000a00 */
[----:B-1----:R-:W-:Y:S01]  /*28ca0*/  LOP3.LUT P0, RZ, R2, UR4, RZ, 0xfc, !PT ;  /* 0x0000000402ff7c12 */ /* 0x002fe2000f80fcff */
[----:B------:R-:W-:-:S03]  /*28cb0*/  UMOV UR4, 0xffffffff ;  /* 0xffffffff00047882 */ /* 0x000fc60000000000 */
[----:B------:R-:W-:Y:S02]  /*28cc0*/  LOP3.LUT P0, RZ, R3, UR5, RZ, 0xfc, P0 ;  /* 0x0000000503ff7c12 */ /* 0x000fe4000800fcff */
[----:B--2---:R-:W-:Y:S01]  /*28cd0*/  SHF.R.S32.HI R8, RZ, 0x1f, R7 ;  /* 0x0000001fff087819 */ /* 0x004fe20000011407 */
[----:B------:R1:W-:Y:S01]  /*28ce0*/  STL [R1+0x8], R7 ;  /* 0x0000080701007387 */ /* 0x0003e20000100800 */
[----:B------:R-:W-:-:S03]  /*28cf0*/  SEL R17, R7, RZ, !P0 ;  /* 0x000000ff07117207 */ /* 0x000fc60004000000 */
[----:B------:R1:W-:Y:S01]  /*28d00*/  STL [R1+0x24], R8 ;  /* 0x0000240801007387 */ /* 0x0003e20000100800 */
[----:B------:R-:W-:Y:S05]  /*28d10*/  BRA.DIV UR4, `(.L_x_1908) ;  /* 0x00000072047c7947 */ /* 0x000fea000b800000 */
[----:B------:R-:W2:Y:S02]  /*28d20*/  S2R R4, SR_TID.X ;  /* 0x0000000000047919 */ /* 0x000ea40000002100 */
[----:B--2---:R-:W-:-:S04]  /*28d30*/  SHF.R.U32.HI R4, RZ, 0x5, R4 ;  /* 0x00000005ff047819 */ /* 0x004fc80000011604 */
[----:B------:R-:W-:-:S05]  /*28d40*/  LOP3.LUT R4, R4, 0x3, RZ, 0xc0, !PT ;  /* 0x0000000304047812 */ /* 0x000fca00078ec0ff */
[----:B------:R2:W3:Y:S02]  /*28d50*/  SHFL.IDX PT, R14, R4, RZ, 0x1f ;  /* 0x00001fff040e7589 */ /* 0x0004e400000e0000 */
.L_x_2086:
[----:B--2---:R-:W2:Y:S01]  /*28d60*/  LDL.LU R4, [R1+0x20] ;  /* 0x0000200001047983 */ /* 0x004ea20000300800 */
[----:B------:R-:W-:Y:S02]  /*28d70*/  PLOP3.LUT P1, PT, PT, PT, PT, 0x8, 0x0 ;  /* 0x000000000000781c */ /* 0x000fe40003f2e170 */
[----:B---3--:R-:W-:Y:S01]  /*28d80*/  ISETP.NE.AND P0, PT, R14, RZ, PT ;  /* 0x000000ff0e00720c */ /* 0x008fe20003f05270 */
[----:B------:R3:W-:Y:S01]  /*28d90*/  STL [R1+0x4], R0 ;  /* 0x0000040001007387 */ /* 0x0007e20000100800 */
[----:B--2---:R-:W-:-:S09]  /*28da0*/  LOP3.LUT R4, R4, 0xfffffffe, RZ, 0xc0, !PT ;  /* 0xfffffffe04047812 */ /* 0x004fd200078ec0ff */
[----:B------:R-:W-:-:S05]  /*28db0*/  @P1 LOP3.LUT R4, R4, 0x1, RZ, 0xfc, !PT ;  /* 0x0000000104041812 */ /* 0x000fca00078efcff */
[----:B------:R3:W-:Y:S01]  /*28dc0*/  STL [R1+0x20], R4 ;  /* 0x0000200401007387 */ /* 0x0007e20000100800 */
[----:B------:R-:W-:Y:S05]  /*28dd0*/  @P0 BRA `(.L_x_1909) ;  /* 0x00000004004c0947 */ /* 0x000fea0003800000 */
[----:B------:R-:W-:-:S03]  /*28de0*/  UMOV UR4, 0xffffffff ;  /* 0xffffffff00047882 */ /* 0x000fc60000000000 */
[----:B------:R-:W-:Y:S05]  /*28df0*/  BRA.DIV UR4, `(.L_x_1910) ;  /* 0x0000007204787947 */ /* 0x000fea000b800000 */
[----:B------:R-:W-:-:S13]  /*28e00*/  ELECT P6, URZ, PT ;  /* 0x00000000003f782f */ /* 0x000fda00038c0000 */
.L_x_2089:
        /* <DEDUP_REMOVED lines=8> */
[----:B---3--:R-:W-:Y:S01]  /*28e90*/  IMAD.MOV.U32 R0, RZ, RZ, R9 ;  /* 0x000000ffff007224 */ /* 0x008fe200078e0009 */
[----:B--2---:R-:W-:-:S13]  /*28ea0*/  ISETP.NE.AND P0, PT, R6, 0x1, PT ;  /* 0x000000010600780c */ /* 0x004fda0003f05270 */
[----:B------:R-:W2:Y:S02]  /*28eb0*/  @P0 LDC.64 R4, c[0x0][0x440] ;  /* 0x00011000ff040b82 */ /* 0x000ea40000000a00 */
[----:B--2---:R-:W-:-:S05]  /*28ec0*/  @P0 IMAD.HI.U32 R4, R9, R4, RZ ;  /* 0x0000000409040227 */ /* 0x004fca00078e00ff */
[----:B------:R-:W-:-:S04]  /*28ed0*/  @P0 SHF.R.U32.HI R0, RZ, R5, R4 ;  /* 0x00000005ff000219 */ /* 0x000fc80000011604 */
[----:B------:R-:W-:Y:S02]  /*28ee0*/  IADD3 R4, -R0, RZ, RZ ;  /* 0x000000ff00047210 */ /* 0x000fe40007ffe1ff */
[----:B------:R-:W-:-:S03]  /*28ef0*/  SHF.R.S32.HI R5, RZ, 0x1f, R0 ;  /* 0x0000001fff057819 */ /* 0x000fc60000011400 */
        /* <DEDUP_REMOVED lines=10> */
.L_x_1911:
[----:B--2---:R-:W2:Y:S01]  /*28fa0*/  LDL R2, [R1+0x10] ;  /* 0x0000100001027983 */ /* 0x004ea20000100800 */
[----:B---3--:R-:W-:Y:S01]  /*28fb0*/  IMAD R0, R19, 0x8, R18 ;  /* 0x0000000813007824 */ /* 0x008fe200078e0212 */
[----:B--2---:R-:W-:-:S04]  /*28fc0*/  SHF.L.U32 R2, R2, 0x1f, RZ ;  /* 0x0000001f02027819 */ /* 0x004fc800000006ff */
[----:B------:R-:W2:Y:S02]  /*28fd0*/  SYNCS.PHASECHK.TRANS64.TRYWAIT P0, [R0+URZ+0x30840], R2 ;  /* 0x03084002000075a7 */ /* 0x000ea4000800017f */
[----:B--2---:R-:W-:Y:S05]  /*28fe0*/  @!P0 BRA `(.L_x_1912) ;  /* 0x00000070001c8947 */ /* 0x004fea0003800000 */
.L_x_2090:
        /* <DEDUP_REMOVED lines=11> */
.L_x_1913:
[----:B--2---:R-:W2:Y:S04]  /*290a0*/  LDL R2, [R1+0x14] ;  /* 0x0000140001027983 */ /* 0x004ea80000100800 */
        /* <DEDUP_REMOVED lines=23> */
[----:B---3--:R-:W-:Y:S01]  /*29220*/  UMOV UR8, UR15 ;  /* 0x0000000f00087c82 */ /* 0x008fe20008000000 */
[----:B------:R-:W-:Y:S01]  /*29230*/  UMOV UR10, UR17 ;  /* 0x00000011000a7c82 */ /* 0x000fe20008000000 */
[----:B------:R-:W-:Y:S01]  /*29240*/  UMOV UR15, 0x80 ;  /* 0x00000080000f7882 */ /* 0x000fe20000000000 */
[----:B------:R3:W-:Y:S02]  /*29250*/  UTMALDG.4D [UR8], [UR4], desc[UR6] ;  /* 0x00000608040075b4 */ /* 0x0007e40008019000 */
[----:B---3--:R-:W-:Y:S01]  /*29260*/  UMOV UR8, UR16 ;  /* 0x0000001000087c82 */ /* 0x008fe20008000000 */
[----:B------:R-:W-:Y:S01]  /*29270*/  UMOV UR10, UR15 ;  /* 0x0000000f000a7c82 */ /* 0x000fe20008000000 */
[----:B------:R-:W-:Y:S01]  /*29280*/  UMOV UR15, 0xc0 ;  /* 0x000000c0000f7882 */ /* 0x000fe20000000000 */
[----:B------:R3:W-:Y:S02]  /*29290*/  UTMALDG.4D [UR8], [UR4], desc[UR6] ;  /* 0x00000608040075b4 */ /* 0x0007e40008019000 */
[----:B---3--:R-:W-:Y:S01]  /*292a0*/  UMOV UR8, UR14 ;  /* 0x0000000e00087c82 */ /* 0x008fe20008000000 */
[----:B------:R-:W-:-:S02]  /*292b0*/  UMOV UR10, UR15 ;  /* 0x0000000f000a7c82 */ /* 0x000fc40008000000 */
[----:B------:R4:W-:Y:S01]  /*292c0*/  UTMALDG.4D [UR8], [UR4], desc[UR6] ;  /* 0x00000608040075b4 */ /* 0x0009e20008019000 */
[----:B--2---:R-:W-:-:S04]  /*292d0*/  LOP3.LUT R2, R2, 0xfffffffe, RZ, 0xc0, !PT ;  /* 0xfffffffe02027812 */ /* 0x004fc800078ec0ff */
[----:B------:R-:W-:-:S05]  /*292e0*/  @P0 LOP3.LUT R2, R2, 0x1, RZ, 0xfc, !PT ;  /* 0x0000000102020812 */ /* 0x000fca00078efcff */
[----:B------:R4:W-:Y:S01]  /*292f0*/  STL [R1+0x20], R2 ;  /* 0x0000200201007387 */ /* 0x0009e20000100800 */
[----:B------:R-:W-:Y:S01]  /*29300*/  NOP ;  /* 0x0000000000007918 */ /* 0x000fe20000000000 */
.L_x_1909:
[----:B------:R-:W3:Y:S01]  /*29310*/  LDL.LU R3, [R1+0x48] ;  /* 0x0000480001037983 */ /* 0x000ee20000300800 */
[----:B------:R-:W-:Y:S05]  /*29320*/  WARPSYNC.ALL ;  /* 0x0000000000007948 */ /* 0x000fea0003800000 */
[----:B----4-:R-:W-:Y:S01]  /*29330*/  ULDC.64 UR4, c[0x0][0x298] ;  /* 0x0000a60000047ab9 */ /* 0x010fe20000000a00 */
[----:B------:R-:W-:Y:S01]  /*29340*/  BSSY B6, `(.L_x_1914) ;  /* 0x000001c000067945 */ /* 0x000fe20003800000 */
[----:B------:R-:W-:Y:S01]  /*29350*/  BAR.SYNC.DEFER_BLOCKING 0x8, 0x180 ;  /* 0x0206000000007b1d */ /* 0x000fe20000010000 */
[----:B---3--:R-:W-:Y:S01]  /*29360*/  SHF.R.S32.HI R0, RZ, 0x1f, R3 ;  /* 0x0000001fff007819 */ /* 0x008fe20000011403 */
[----:B------:R-:W-:-:S04]  /*29370*/  IMAD.WIDE.U32 R4, R3, UR4, RZ ;  /* 0x0000000403047c25 */ /* 0x000fc8000f8e00ff */
[----:B------:R-:W-:Y:S01]  /*29380*/  IMAD R2, R0, UR4, RZ ;  /* 0x0000000400027c24 */ /* 0x000fe2000f8e02ff */
[----:B------:R-:W-:Y:S01]  /*29390*/  IADD3 R0, R18, 0x10400, RZ ;  /* 0x0001040012007810 */ /* 0x000fe20007ffe0ff */
[----:B------:R2:W-:Y:S02]  /*293a0*/  STL.64 [R1+0x48], R4 ;  /* 0x0000480401007387 */ /* 0x0005e40000100a00 */
[----:B------:R-:W-:Y:S01]  /*293b0*/  IMAD R2, R3, UR5, R2 ;  /* 0x0000000503027c24 */ /* 0x000fe2000f8e0202 */
[----:B------:R-:W-:-:S03]  /*293c0*/  LOP3.LUT P0, RZ, R0, 0x3ff, RZ, 0xc0, !PT ;  /* 0x000003ff00ff7812 */ /* 0x000fc6000780c0ff */
[----:B------:R-:W-:-:S05]  /*293d0*/  IMAD.IADD R0, R5, 0x1, R2 ;  /* 0x0000000105007824 */ /* 0x000fca00078e0202 */
[----:B------:R2:W-:Y:S05]  /*293e0*/  STL [R1+0x50], R0 ;  /* 0x0000500001007387 */ /* 0x0005ea0000100800 */
[----:B------:R-:W-:Y:S05]  /*293f0*/  @!P0 BRA `(.L_x_1915) ;  /* 0x0000000000408947 */ /* 0x000fea0003800000 */
[----:B------:R-:W-:Y:S01]  /*29400*/  MOV R2, 0x0 ;  /* 0x0000000000027802 */ /* 0x000fe20000000f00 */
[----:B------:R-:W-:Y:S01]  /*29410*/  ULDC.64 UR4, c[0x4][0xa8] ;  /* 0x01002a0000047ab9 */ /* 0x000fe20000000a00 */
[----:B------:R-:W-:Y:S01]  /*29420*/  ULDC.64 UR6, c[0x4][0xb0] ;  /* 0x01002c0000067ab9 */ /* 0x000fe20000000a00 */
[----:B------:R-:W-:Y:S01]  /*29430*/  ULDC.64 UR8, c[0x4][0x20] ;  /* 0x0100080000087ab9 */ /* 0x000fe20000000a00 */
[----:B--2---:R-:W-:Y:S01]  /*29440*/  IMAD.U32 R4, RZ, RZ, UR4 ;  /* 0x00000004ff047e24 */ /* 0x004fe2000f8e00ff */
[----:B------:R-:W-:Y:S01]  /*29450*/  MOV R10, UR8 ;  /* 0x00000008000a7c02 */ /* 0x000fe20008000f00 */
[----:B------:R-:W2:Y:S01]  /*29460*/  LDC.64 R2, c[0x4][R2] ;  /* 0x0100000002027b82 */ /* 0x000ea20000000a00 */
[----:B------:R-:W-:Y:S02]  /*29470*/  IMAD.U32 R5, RZ, RZ, UR5 ;  /* 0x00000005ff057e24 */ /* 0x000fe4000f8e00ff */
[----:B------:R-:W-:Y:S02]  /*29480*/  IMAD.U32 R6, RZ, RZ, UR6 ;  /* 0x00000006ff067e24 */ /* 0x000fe4000f8e00ff */
[----:B-1----:R-:W-:-:S02]  /*29490*/  IMAD.U32 R7, RZ, RZ, UR7 ;  /* 0x00000007ff077e24 */ /* 0x002fc4000f8e00ff */
[----:B------:R-:W-:Y:S02]  /*294a0*/  IMAD.U32 R11, RZ, RZ, UR9 ;  /* 0x00000009ff0b7e24 */ /* 0x000fe4000f8e00ff */
[----:B------:R-:W-:Y:S02]  /*294b0*/  IMAD.MOV.U32 R8, RZ, RZ, 0x70 ;  /* 0x00000070ff087424 */ /* 0x000fe400078e00ff */
[----:B------:R-:W-:Y:S02]  /*294c0*/  IMAD.MOV.U32 R12, RZ, RZ, 0x1 ;  /* 0x00000001ff0c7424 */ /* 0x000fe400078e00ff */
[----:B------:R-:W-:-:S07]  /*294d0*/  IMAD.MOV.U32 R13, RZ, RZ, RZ ;  /* 0x000000ffff0d7224 */ /* 0x000fce00078e00ff */
[----:B------:R-:W-:-:S07]  /*294e0*/  LEPC R20, `(.L_x_1915) ;  /* 0x000000001014794e */ /* 0x000fce0000000000 */
[----:B0-2---:R-:W-:Y:S05]  /*294f0*/  CALL.ABS.NOINC R2 ;  /* 0x0000000002007343 */ /* 0x005fea0003c00000 */
.L_x_1915:
[----:B------:R-:W-:Y:S05]  /*29500*/  BSYNC B6 ;  /* 0x0000000000067941 */ /* 0x000fea0003800000 */
.L_x_1914:
[----:B--2---:R-:W2:Y:S01]  /*29510*/  LDL.LU R0, [R1+0x50] ;  /* 0x0000500001007983 */ /* 0x004ea20000300800 */
[----:B------:R-:W-:Y:S01]  /*29520*/  ULDC.64 UR6, c[0x0][0xa00] ;  /* 0x0002800000067ab9 */ /* 0x000fe20000000a00 */
[----:B-1----:R-:W1:Y:S01]  /*29530*/  LDC R7, c[0x0][0x448] ;  /* 0x00011200ff077b82 */ /* 0x002e620000000800 */
[----:B------:R-:W-:Y:S01]  /*29540*/  ULDC.64 UR4, c[0x0][0x2d8] ;  /* 0x0000b60000047ab9 */ /* 0x000fe20000000a00 */
[----:B------:R-:W2:Y:S04]  /*29550*/  LDL.LU.64 R2, [R1+0x48] ;  /* 0x0000480001027983 */ /* 0x000ea80000300a00 */
[----:B------:R-:W3:Y:S04]  /*29560*/  LDL R5, [R1+0xc] ;  /* 0x00000c0001057983 */ /* 0x000ee80000100800 */
[----:B------:R-:W4:Y:S01]  /*29570*/  LDL R8, [R1+0x30] ;  /* 0x0000300001087983 */ /* 0x000f220000100800 */
[----:B------:R-:W-:-:S04]  /*29580*/  ISETP.NE.U32.AND P0, PT, RZ, UR6, PT ;  /* 0x00000006ff007c0c */ /* 0x000fc8000bf05070 */
[----:B------:R-:W-:Y:S01]  /*29590*/  ISETP.NE.AND.EX P0, PT, RZ, UR7, PT, P0 ;  /* 0x00000007ff007c0c */ /* 0x000fe2000bf05300 */
[----:B------:R-:W0:Y:S02]  /*295a0*/  S2R R9, SR_TID.X ;  /* 0x0000000000097919 */ /* 0x000e240000002100 */
[----:B0-----:R-:W-:Y:S02]  /*295b0*/  IMAD.SHL.U32 R9, R9, 0x10, RZ ;  /* 0x0000001009097824 */ /* 0x001fe400078e00ff */
[----:B--2---:R-:W-:Y:S01]  /*295c0*/  IMAD.MOV.U32 R3, RZ, RZ, R0 ;  /* 0x000000ffff037224 */ /* 0x004fe200078e0000 */
[----:B---3--:R-:W-:-:S04]  /*295d0*/  SHF.R.S32.HI R0, RZ, 0x1f, R5 ;  /* 0x0000001fff007819 */ /* 0x008fc80000011405 */
[----:B------:R-:W-:Y:S02]  /*295e0*/  SEL R4, R0, RZ, !P0 ;  /* 0x000000ff00047207 */ /* 0x000fe40004000000 */
[----:B------:R-:W-:Y:S02]  /*295f0*/  SEL R0, R5, RZ, !P0 ;  /* 0x000000ff05007207 */ /* 0x000fe40004000000 */
[----:B------:R-:W0:Y:S01]  /*29600*/  S2R R5, SR_TID.X ;  /* 0x0000000000057919 */ /* 0x000e220000002100 */
[----:B-1----:R-:W-:Y:S01]  /*29610*/  ISETP.NE.AND P0, PT, R7, 0x1, PT ;  /* 0x000000010700780c */ /* 0x002fe20003f05270 */
[----:B------:R-:W-:-:S04]  /*29620*/  IMAD.WIDE.U32 R2, R16, UR4, R2 ;  /* 0x0000000410027c25 */ /* 0x000fc8000f8e0002 */
[----:B------:R-:W-:Y:S01]  /*29630*/  IMAD R3, R16, UR5, R3 ;  /* 0x0000000510037c24 */ /* 0x000fe2000f8e0203 */
[----:B------:R-:W-:-:S07]  /*29640*/  ULDC.64 UR4, c[0x0][0x2e0] ;  /* 0x0000b80000047ab9 */ /* 0x000fce0000000a00 */
[----:B------:R-:W1:Y:S01]  /*29650*/  @P0 LDC R6, c[0x0][0x450] ;  /* 0x00011400ff060b82 */ /* 0x000e620000000800 */
[----:B0-----:R-:W-:-:S04]  /*29660*/  LOP3.LUT R5, R5, 0x7f, RZ, 0xc0, !PT ;  /* 0x0000007f05057812 */ /* 0x001fc800078ec0ff */
[----:B------:R-:W-:-:S04]  /*29670*/  SHF.R.U32.HI R5, RZ, 0x3, R5 ;  /* 0x00000003ff057819 */ /* 0x000fc80000011605 */
[----:B------:R-:W-:Y:S02]  /*29680*/  LOP3.LUT R9, R5, 0x70, R9, 0xf8, !PT ;  /* 0x0000007005097812 */ /* 0x000fe400078ef809 */
[----:B------:R-:W0:Y:S01]  /*29690*/  @P0 LDC R5, c[0x0][0x44c] ;  /* 0x00011300ff050b82 */ /* 0x000e220000000800 */
[----:B------:R-:W-:Y:S02]  /*296a0*/  IMAD R4, R4, UR4, RZ ;  /* 0x0000000404047c24 */ /* 0x000fe4000f8e02ff */
[----:B------:R-:W-:-:S04]  /*296b0*/  IMAD.WIDE.U32 R2, R0, UR4, R2 ;  /* 0x0000000400027c25 */ /* 0x000fc8000f8e0002 */
[----:B------:R-:W-:Y:S01]  /*296c0*/  IMAD R0, R0, UR5, R4 ;  /* 0x0000000500007c24 */ /* 0x000fe2000f8e0204 */
[----:B------:R-:W-:Y:S01]  /*296d0*/  ULDC.64 UR4, c[0x0][0x2d0] ;  /* 0x0000b40000047ab9 */ /* 0x000fe20000000a00 */
[----:B----4-:R-:W-:Y:S02]  /*296e0*/  IMAD.IADD R4, R9, 0x1, R8 ;  /* 0x0000000109047824 */ /* 0x010fe400078e0208 */
[----:B------:R-:W2:Y:S01]  /*296f0*/  S2R R9, SR_TID.X ;  /* 0x0000000000097919 */ /* 0x000ea20000002100 */
[----:B------:R-:W-:Y:S01]  /*29700*/  IADD3 R3, R3, R0, RZ ;  /* 0x0000000003037210 */ /* 0x000fe20007ffe0ff */
[----:B------:R-:W-:Y:S02]  /*29710*/  IMAD.MOV.U32 R0, RZ, RZ, R4 ;  /* 0x000000ffff007224 */ /* 0x000fe400078e0004 */
[----:B0-----:R-:W-:-:S05]  /*29720*/  @P0 IMAD.HI.U32 R5, R4, R5, RZ ;  /* 0x0000000504050227 */ /* 0x001fca00078e00ff */
[----:B-1----:R-:W-:-:S05]  /*29730*/  @P0 SHF.R.U32.HI R0, RZ, R6, R5 ;  /* 0x00000006ff000219 */ /* 0x002fca0000011605 */
        /* <DEDUP_REMOVED lines=16> */
[C---:B------:R-:W-:Y:S02]  /*29840*/  LOP3.LUT R11, R9.reuse, 0x80, RZ, 0xfc, !PT ;  /* 0x00000080090b7812 */ /* 0x040fe400078efcff */
[----:B------:R-:W-:Y:S02]  /*29850*/  LOP3.LUT R9, R9, 0xc0, RZ, 0xfc, !PT ;  /* 0x000000c009097812 */ /* 0x000fe400078efcff */
[----:B------:R-:W-:Y:S02]  /*29860*/  IADD3 R3, R3, R4, RZ ;  /* 0x0000000403037210 */ /* 0x000fe40007ffe0ff */
[----:B------:R-:W-:Y:S01]  /*29870*/  LEA R4, P0, R2, UR4, 0x1 ;  /* 0x0000000402047c11 */ /* 0x000fe2000f8008ff */
[----:B------:R-:W-:-:S02]  /*29880*/  ULDC UR4, c[0x0][0x2b8] ;  /* 0x0000ae0000047ab9 */ /* 0x000fc40000000800 */
[----:B------:R-:W-:Y:S02]  /*29890*/  ISETP.GE.AND P3, PT, R9, UR4, PT ;  /* 0x0000000409007c0c */ /* 0x000fe4000bf66270 */
        /* <DEDUP_REMOVED lines=105> */
.L_x_2107:
[----:B------:R-:W-:Y:S01]  /*29f30*/  VIADD R0, R0, 0x70 ;  /* 0x0000007000007836 */ /* 0x000fe20000000000 */
[----:B------:R-:W-:Y:S04]  /*29f40*/  BSSY B0, `(.L_x_1917) ;  /* 0x000000d000007945 */ /* 0x000fe80003800000 */
[----:B------:R-:W-:-:S13]  /*29f50*/  ISETP.GE.AND P4, PT, R0, R2, PT ;  /* 0x000000020000720c */ /* 0x000fda0003f86270 */
[----:B------:R-:W-:Y:S05]  /*29f60*/  @P4 BRA `(.L_x_1918) ;  /* 0x0000000000284947 */ /* 0x000fea0003800000 */
[----:B--2---:R-:W-:Y:S01]  /*29f70*/  LEA R2, P4, R10, R3, 0x1 ;  /* 0x000000030a027211 */ /* 0x004fe200078808ff */
[----:B------:R-:W-:-:S03]  /*29f80*/  ULDC.64 UR4, c[0x0][0x208] ;  /* 0x0000820000047ab9 */ /* 0x000fc60000000a00 */
[----:B01----:R-:W-:-:S05]  /*29f90*/  IADD3.X R3, RZ, R5, RZ, P4, !PT ;  /* 0x00000005ff037210 */ /* 0x003fca00027fe4ff */
[----:B------:R-:W-:Y:S01]  /*29fa0*/  @!PT LDS RZ, [RZ] ;  /* 0x00000000fffff984 */ /* 0x000fe20000000800 */
[----:B------:R-:W-:Y:S01]  /*29fb0*/  @!PT LDS RZ, [RZ] ;  /* 0x00000000fffff984 */ /* 0x000fe20000000800 */
[----:B------:R-:W-:Y:S01]  /*29fc0*/  @!PT LDS RZ, [RZ] ;  /* 0x00000000fffff984 */ /* 0x000fe20000000800 */
[----:B------:R3:W-:Y:S04]  /*29fd0*/  LDGSTS.E.BYPASS.LTC128B.128 [R9+0x13c00], desc[UR4][R2.64], !P0 ;  /* 0x13c0000002097fae */ /* 0x0007e8000c101d44 */
[----:B------:R3:W-:Y:S04]  /*29fe0*/  LDGSTS.E.BYPASS.LTC128B.128 [R9+0x17c00], desc[UR4][R2.64+0x80], !P1 ;  /* 0x17c0008002097fae */ /* 0x0007e8000c901d44 */
[----:B------:R3:W-:Y:S04]  /*29ff0*/  LDGSTS.E.BYPASS.LTC128B.128 [R9+0x1bc00], desc[UR4][R2.64+0x100], !P2 ;  /* 0x1bc0010002097fae */ /* 0x0007e8000d101d44 */
[----:B------:R3:W-:Y:S02]  /*2a000*/  LDGSTS.E.BYPASS.LTC128B.128 [R9+0x1fc00], desc[UR4][R2.64+0x180], !P3 ;  /* 0x1fc0018002097fae */ /* 0x0007e4000d901d44 */
.L_x_1918:
[----:B------:R-:W-:Y:S05]  /*2a010*/  BSYNC B0 ;  /* 0x0000000000007941 */ /* 0x000fea0003800000 */
.L_x_1917:
[----:B------:R-:W-:Y:S01]  /*2a020*/  NOP ;  /* 0x0000000000007918 */ /* 0x000fe20000000000 */
[----:B------:R-:W-:Y:S01]  /*2a030*/  PLOP3.LUT P0, PT, PT, PT, PT, 0x80, 0x0 ;  /* 0x000000000000781c */ /* 0x000fe20003f0f070 */
[----:B------:R-:W-:-:S12]  /*2a040*/  VIADD R11, R18, 0x30800 ;  /* 0x00030800120b7836 */ /* 0x000fd80000000000 */
.L_x_1919:
        /* <DEDUP_REMOVED lines=18> */
.L_x_2108:
[----:B------:R-:W-:Y:S05]  /*2a170*/  BSYNC B0 ;  /* 0x0000000000007941 */ /* 0x000fea0003800000 */
.L_x_1920:
[----:B------:R-:W3:Y:S04]  /*2a180*/  LDL R2, [R1+0x44] ;  /* 0x0000440001027983 */ /* 0x000ee80000100800 */
[----:B0-----:R-:W4:Y:S01]  /*2a190*/  LDL R4, [R1+0x2c] ;  /* 0x00002c0001047983 */ /* 0x001f220000100800 */
[----:B------:R-:W-:Y:S01]  /*2a1a0*/  BSSY B0, `(.L_x_1922) ;  /* 0x00002a8000007945 */ /* 0x000fe20003800000 */
[----:B---3--:R-:W-:-:S05]  /*2a1b0*/  VIADD R0, R2, 0xfffffffe ;  /* 0xfffffffe02007836 */ /* 0x008fca0000000000 */
[----:B----4-:R-:W-:-:S13]  /*2a1c0*/  ISETP.GE.AND P0, PT, R0, R4, PT ;  /* 0x000000040000720c */ /* 0x010fda0003f06270 */
[----:B------:R-:W-:Y:S05]  /*2a1d0*/  @!P0 BRA `(.L_x_1923) ;  /* 0x0000002800908947 */ /* 0x000fea0003800000 */
[----:B--2---:R-:W2:Y:S04]  /*2a1e0*/  LDL.LU R3, [R1+0x54] ;  /* 0x0000540001037983 */ /* 0x004ea80000300800 */
[----:B------:R-:W3:Y:S04]  /*2a1f0*/  LDL.LU R7, [R1+0x40] ;  /* 0x0000400001077983 */ /* 0x000ee80000300800 */
[----:B------:R-:W4:Y:S04]  /*2a200*/  LDL.LU R2, [R1+0x60] ;  /* 0x0000600001027983 */ /* 0x000f280000300800 */
[----:B------:R-:W5:Y:S04]  /*2a210*/  LDL.LU R6, [R1+0x38] ;  /* 0x0000380001067983 */ /* 0x000f680000300800 */
[----:B-1----:R-:W5:Y:S01]  /*2a220*/  LDL.LU R5, [R1+0x5c] ;  /* 0x00005c0001057983 */ /* 0x002f620000300800 */
[----:B------:R-:W-:Y:S01]  /*2a230*/  LOP3.LUT R10, RZ, R4, RZ, 0x33, !PT ;  /* 0x00000004ff0a7212 */ /* 0x000fe200078e33ff */
[----:B------:R-:W-:Y:S01]  /*2a240*/  BSSY B2, `(.L_x_1924) ;  /* 0x00000e9000027945 */ /* 0x000fe20003800000 */
[----:B--2---:R-:W-:-:S04]  /*2a250*/  VIADD R3, R3, 0x1 ;  /* 0x0000000103037836 */ /* 0x004fc80000000000 */
[----:B---3--:R-:W-:Y:S01]  /*2a260*/  IMAD R3, R3, R7, RZ ;  /* 0x0000000703037224 */ /* 0x008fe200078e02ff */
[----:B----4-:R-:W-:-:S04]  /*2a270*/  LOP3.LUT R2, RZ, R2, RZ, 0x33, !PT ;  /* 0x00000002ff027212 */ /* 0x010fc800078e33ff */
[----:B------:R-:W-:-:S04]  /*2a280*/  LOP3.LUT R3, RZ, R3, RZ, 0x33, !PT ;  /* 0x00000003ff037212 */ /* 0x000fc800078e33ff */
[----:B-----5:R-:W-:Y:S02]  /*2a290*/  VIADDMNMX R2, R3, -R6, R2, !PT ;  /* 0x8000000603027246 */ /* 0x020fe40007800102 */
[----:B------:R-:W-:-:S04]  /*2a2a0*/  LOP3.LUT R7, RZ, R5, RZ, 0x33, !PT ;  /* 0x00000005ff077212 */ /* 0x000fc800078e33ff */
[----:B------:R-:W-:-:S04]  /*2a2b0*/  VIMNMX R7, R2, R7, !PT ;  /* 0x0000000702077248 */ /* 0x000fc80007fe0100 */
[----:B------:R-:W-:Y:S02]  /*2a2c0*/  VIADDMNMX R10, R7, 0x2, R10, !PT ;  /* 0x00000002070a7846 */ /* 0x000fe4000780010a */
[----:B------:R-:W-:-:S04]  /*2a2d0*/  LOP3.LUT R2, RZ, R7, RZ, 0x33, !PT ;  /* 0x00000007ff027212 */ /* 0x000fc800078e33ff */
[----:B------:R-:W-:-:S04]  /*2a2e0*/  IADD3 R2, R10, R2, RZ ;  /* 0x000000020a027210 */ /* 0x000fc80007ffe0ff */
        /* <DEDUP_REMOVED lines=38> */
.L_x_1928:
[----:B------:R-:W-:Y:S01]  /*2a550*/  LEA R3, R8, R18, 0x3 ;  /* 0x0000001208037211 */ /* 0x000fe200078e18ff */
[----:B------:R-:W-:Y:S01]  /*2a560*/  BSSY B3, `(.L_x_1929) ;  /* 0x0000004000037945 */ /* 0x000fe20003800000 */
[----:B------:R-:W-:-:S04]  /*2a570*/  SHF.L.U32 R2, R9, 0x1f, RZ ;  /* 0x0000001f09027819 */ /* 0x000fc800000006ff */
[----:B------:R-:W1:Y:S02]  /*2a580*/  SYNCS.PHASECHK.TRANS64.TRYWAIT P0, [R3+URZ+0x30840], R2 ;  /* 0x03084002030075a7 */ /* 0x000e64000800017f */
[----:B-1----:R-:W-:Y:S05]  /*2a590*/  @!P0 BRA `(.L_x_1930) ;  /* 0x0000006400e48947 */ /* 0x002fea0003800000 */
.L_x_2109:
[----:B------:R-:W-:Y:S05]  /*2a5a0*/  BSYNC B3 ;  /* 0x0000000000037941 */ /* 0x000fea0003800000 */
.L_x_1929:
        /* <DEDUP_REMOVED lines=12> */
.L_x_1932:
[----:B------:R-:W-:Y:S05]  /*2a670*/  BSYNC B3 ;  /* 0x0000000000037941 */ /* 0x000fea0003800000 */
.L_x_1931:
        /* <DEDUP_REMOVED lines=12> */
.L_x_1933:
        /* <DEDUP_REMOVED lines=16> */
.L_x_1934:
        /* <DEDUP_REMOVED lines=16> */
.L_x_1935:
        /* <DEDUP_REMOVED lines=16> */
.L_x_1936:
        /* <DEDUP_REMOVED lines=16> */
.L_x_2110:
[----:B------:R-:W-:Y:S05]  /*2ab40*/  BSYNC B3 ;  /* 0x0000000000037941 */ /* 0x000fea0003800000 */
.L_x_1937:
        /* <DEDUP_REMOVED lines=12> */
.L_x_1940:
[----:B------:R-:W-:Y:S05]  /*2ac10*/  BSYNC B3 ;  /* 0x0000000000037941 */ /* 0x000fea0003800000 */
.L_x_1939:
        /* <DEDUP_REMOVED lines=13> */
.L_x_1941:
        /* <DEDUP_REMOVED lines=15> */
.L_x_1942:
        /* <DEDUP_REMOVED lines=15> */
.L_x_1943:
        /* <DEDUP_REMOVED lines=15> */
.L_x_1944:
        /* <DEDUP_REMOVED lines=12> */
.L_x_1927:
[----:B------:R-:W-:Y:S05]  /*2b080*/  BSYNC B1 ;  /* 0x0000000000017941 */ /* 0x000fea0003800000 */
.L_x_1926:
[----:B0-----:R-:W2:Y:S01]  /*2b090*/  LDL.LU R0, [R1+0x44] ;  /* 0x0000440001007983 */ /* 0x001ea20000300800 */
[----:B------:R-:W-:-:S03]  /*2b0a0*/  IMAD.MOV.U32 R19, RZ, RZ, R8 ;  /* 0x000000ffff137224 */ /* 0x000fc600078e0008 */
[----:B------:R0:W-:Y:S02]  /*2b0b0*/  STL [R1+0x10], R9 ;  /* 0x0000100901007387 */ /* 0x0001e40000100800 */
[----:B0-2---:R-:W-:-:S07]  /*2b0c0*/  VIADD R0, R0, 0xfffffffd ;  /* 0xfffffffd00007836 */ /* 0x005fce0000000000 */
.L_x_1925:
[----:B------:R-:W-:Y:S05]  /*2b0d0*/  BSYNC B2 ;  /* 0x0000000000027941 */ /* 0x000fea0003800000 */
.L_x_1924:
[----:B------:R-:W-:-:S05]  /*2b0e0*/  VIADD R10, R10, 0xfffffffe ;  /* 0xfffffffe0a0a7836 */ /* 0x000fca0000000000 */
[----:B------:R-:W-:-:S13]  /*2b0f0*/  ISETP.NE.AND P0, PT, R10, R7, PT ;  /* 0x000000070a00720c */ /* 0x000fda0003f05270 */
[----:B------:R-:W-:Y:S05]  /*2b100*/  @!P0 BRA `(.L_x_1923) ;  /* 0x0000001800c48947 */ /* 0x000fea0003800000 */
[----:B------:R-:W-:-:S07]  /*2b110*/  MOV R9, R17 ;  /* 0x0000001100097202 */ /* 0x000fce0000000f00 */
.L_x_1983:
[----:B--2---:R-:W2:Y:S04]  /*2b120*/  LDL R3, [R1+0x20] ;  /* 0x0000200001037983 */ /* 0x004ea80000100800 */
        /* <DEDUP_REMOVED lines=35> */
.L_x_1947:
[----:B------:R-:W-:Y:S01]  /*2b360*/  LEA R3, R4, R18, 0x3 ;  /* 0x0000001204037211 */ /* 0x000fe200078e18ff */
[----:B------:R-:W-:Y:S01]  /*2b370*/  BSSY B2, `(.L_x_1948) ;  /* 0x0000004000027945 */ /* 0x000fe20003800000 */
[----:B------:R-:W-:-:S04]  /*2b380*/  SHF.L.U32 R2, R5, 0x1f, RZ ;  /* 0x0000001f05027819 */ /* 0x000fc800000006ff */
[----:B------:R-:W1:Y:S02]  /*2b390*/  SYNCS.PHASECHK.TRANS64.TRYWAIT P0, [R3+URZ+0x30840], R2 ;  /* 0x03084002030075a7 */ /* 0x000e64000800017f */
[----:B-1----:R-:W-:Y:S05]  /*2b3a0*/  @!P0 BRA `(.L_x_1949) ;  /* 0x0000005800888947 */ /* 0x002fea0003800000 */
.L_x_2111:
[----:B------:R-:W-:Y:S05]  /*2b3b0*/  BSYNC B2 ;  /* 0x0000000000027941 */ /* 0x000fea0003800000 */
.L_x_1948:
        /* <DEDUP_REMOVED lines=12> */
.L_x_1951:
[----:B------:R-:W-:Y:S05]  /*2b480*/  BSYNC B2 ;  /* 0x0000000000027941 */ /* 0x000fea0003800000 */
.L_x_1950:
        /* <DEDUP_REMOVED lines=12> */
.L_x_1952:
        /* <DEDUP_REMOVED lines=16> */
.L_x_1953:
        /* <DEDUP_REMOVED lines=16> */
.L_x_1954:
        /* <DEDUP_REMOVED lines=16> */
.L_x_1955:
        /* <DEDUP_REMOVED lines=16> */
.L_x_2112:
[----:B------:R-:W-:Y:S05]  /*2b950*/  BSYNC B2 ;  /* 0x0000000000027941 */ /* 0x000fea0003800000 */
.L_x_1956:
        /* <DEDUP_REMOVED lines=11> */
.L_x_1959:
[----:B------:R-:W-:Y:S05]  /*2ba10*/  BSYNC B2 ;  /* 0x0000000000027941 */ /* 0x000fea0003800000 */
.L_x_1958:
        /* <DEDUP_REMOVED lines=10> */
[----:B--2---:R-:W-:Y:S01]  /*2bac0*/  LEA R3, R3, R6, 0x6 ;  /* 0x0000000603037211 */ /* 0x004fe200078e30ff */
[----:B------:R-:W-:-:S10]  /*2bad0*/  VIADD R6, R19, 0x400 ;  /* 0x0000040013067836 */ /* 0x000fd40000000000 */
.L_x_1960:
        /* <DEDUP_REMOVED lines=15> */
.L_x_1961:
        /* <DEDUP_REMOVED lines=15> */
.L_x_1962:
        /* <DEDUP_REMOVED lines=15> */
.L_x_1963:
        /* <DEDUP_REMOVED lines=12> */
.L_x_1946:
[----:B------:R-:W-:Y:S05]  /*2be70*/  BSYNC B1 ;  /* 0x0000000000017941 */ /* 0x000fea0003800000 */
.L_x_1945:
[----:B------:R-:W2:Y:S01]  /*2be80*/  LDL R2, [R1+0x20] ;  /* 0x0000200001027983 */ /* 0x000ea20000100800 */
[----:B------:R-:W-:Y:S01]  /*2be90*/  VIADD R19, R4, 0x1 ;  /* 0x0000000104137836 */ /* 0x000fe20000000000 */
[----:B------:R-:W-:Y:S01]  /*2bea0*/  BSSY B1, `(.L_x_1964) ;  /* 0x00000d3000017945 */ /* 0x000fe20003800000 */
[----:B------:R-:W-:-:S03]  /*2beb0*/  VIADD R6, R0, 0xffffffff ;  /* 0xffffffff00067836 */ /* 0x000fc60000000000 */
        /* <DEDUP_REMOVED lines=13> */
[----:B0-----:R-:W0:Y:S01]  /*2bf90*/  LDC R8, c[0x0][0x43c] ;  /* 0x00010f00ff087b82 */ /* 0x001e220000000800 */
        /* <DEDUP_REMOVED lines=18> */
.L_x_1966:
[----:B------:R-:W-:Y:S01]  /*2c0c0*/  IMAD R2, R19, 0x8, R18 ;  /* 0x0000000813027824 */ /* 0x000fe200078e0212 */
[----:B------:R-:W-:Y:S01]  /*2c0d0*/  SHF.L.U32 R3, R10, 0x1f, RZ ;  /* 0x0000001f0a037819 */ /* 0x000fe200000006ff */
[----:B------:R-:W-:Y:S03]  /*2c0e0*/  BSSY B2, `(.L_x_1967) ;  /* 0x0000003000027945 */ /* 0x000fe60003800000 */
[----:B------:R-:W3:Y:S02]  /*2c0f0*/  SYNCS.PHASECHK.TRANS64.TRYWAIT P0, [R2+URZ+0x30840], R3 ;  /* 0x03084003020075a7 */ /* 0x000ee4000800017f */
[----:B---3--:R-:W-:Y:S05]  /*2c100*/  @!P0 BRA `(.L_x_1968) ;  /* 0x0000004c00588947 */ /* 0x008fea0003800000 */
.L_x_2113:
[----:B------:R-:W-:Y:S05]  /*2c110*/  BSYNC B2 ;  /* 0x0000000000027941 */ /* 0x000fea0003800000 */
.L_x_1967:
[----:B0-2---:R-:W0:Y:S01]  /*2c120*/  S2R R8, SR_TID.X ;  /* 0x0000000000087919 */ /* 0x005e220000002100 */
[----:B------:R-:W-:Y:S01]  /*2c130*/  BSSY B2, `(.L_x_1969) ;  /* 0x000000b000027945 */ /* 0x000fe20003800000 */
[----:B0-----:R-:W-:-:S04]  /*2c140*/  LOP3.LUT R8, R8, 0x7f, RZ, 0xc0, !PT ;  /* 0x0000007f08087812 */ /* 0x001fc800078ec0ff */
[----:B------:R-:W-:-:S13]  /*2c150*/  ISETP.NE.AND P1, PT, R8, RZ, PT ;  /* 0x000000ff0800720c */ /* 0x000fda0003f25270 */
[----:B------:R-:W-:Y:S05]  /*2c160*/  @P1 BRA `(.L_x_1970) ;  /* 0x00000000001c1947 */ /* 0x000fea0003800000 */
[----:B------:R-:W0:Y:S01]  /*2c170*/  S2R R8, SR_TID.X ;  /* 0x0000000000087919 */ /* 0x000e220000002100 */
[----:B---3--:R-:W-:-:S04]  /*2c180*/  IMAD.MOV.U32 R3, RZ, RZ, 0x8000 ;  /* 0x00008000ff037424 */ /* 0x008fc800078e00ff */
[----:B------:R2:W-:Y:S01]  /*2c190*/  SYNCS.ARRIVE.TRANS64 RZ, [R2+URZ+0x30830], R3 ;  /* 0x0308300302ff79a7 */ /* 0x0005e2000800003f */
[----:B0-----:R-:W-:-:S04]  /*2c1a0*/  LOP3.LUT R8, R8, 0x1f, RZ, 0xc0, !PT ;  /* 0x0000001f08087812 */ /* 0x001fc800078ec0ff */
[----:B------:R-:W-:-:S13]  /*2c1b0*/  ISETP.NE.AND P0, PT, R8, RZ, PT ;  /* 0x000000ff0800720c */ /* 0x000fda0003f05270 */
[----:B--2---:R-:W-:Y:S05]  /*2c1c0*/  @!P0 BRA `(.L_x_1970) ;  /* 0x0000000000048947 */ /* 0x004fea0003800000 */
[----:B------:R-:W-:Y:S01]  /*2c1d0*/  BPT.TRAP 0x1 ;  /* 0x000000040000795c */ /* 0x000fe20000300000 */
.L_x_1970:
[----:B------:R-:W-:Y:S05]  /*2c1e0*/  BSYNC B2 ;  /* 0x0000000000027941 */ /* 0x000fea0003800000 */
.L_x_1969:
[----:B---3--:R-:W2:Y:S01]  /*2c1f0*/  LDL R2, [R1+0x14] ;  /* 0x0000140001027983 */ /* 0x008ea20000100800 */
[----:B------:R-:W-:Y:S01]  /*2c200*/  IMAD.MOV.U32 R14, RZ, RZ, RZ ;  /* 0x000000ffff0e7224 */ /* 0x000fe200078e00ff */
[----:B------:R-:W-:Y:S01]  /*2c210*/  UIADD3 UR4, UP0, UR36, 0x370, URZ ;  /* 0x0000037024047890 */ /* 0x000fe2000ff1e03f */
[C---:B------:R-:W-:Y:S01]  /*2c220*/  IMAD R3, R19.reuse, 0x8, R11 ;  /* 0x0000000813037824 */ /* 0x040fe200078e020b */
[----:B------:R-:W-:Y:S01]  /*2c230*/  PLOP3.LUT P0, PT, PT, PT, PT, 0x80, 0x0 ;  /* 0x000000000000781c */ /* 0x000fe20003f0f070 */
[----:B------:R-:W-:Y:S01]  /*2c240*/  IMAD R8, R19, 0x8000, R18 ;  /* 0x0000800013087824 */ /* 0x000fe200078e0212 */
[----:B------:R-:W-:Y:S01]  /*2c250*/  R2UR UR10, R14 ;  /* 0x000000000e0a72ca */ /* 0x000fe200000e0000 */
[----:B------:R-:W-:Y:S01]  /*2c260*/  UIADD3.X UR5, URZ, UR37, URZ, UP0, !UPT ;  /* 0x000000253f057290 */ /* 0x000fe200087fe43f */
[----:B------:R-:W-:Y:S01]  /*2c270*/  IADD3 R3, R3, 0x30, RZ ;  /* 0x0000003003037810 */ /* 0x000fe20007ffe0ff */
[----:B-1----:R-:W-:Y:S01]  /*2c280*/  VIADD R10, R8, 0x20400 ;  /* 0x00020400080a7836 */ /* 0x002fe20000000000 */
[----:B------:R-:W-:Y:S01]  /*2c290*/  UMOV UR6, 0x0 ;  /* 0x0000000000067882 */ /* 0x000fe20000000000 */
[----:B------:R-:W-:Y:S01]  /*2c2a0*/  UMOV UR7, 0x14f00000 ;  /* 0x14f0000000077882 */ /* 0x000fe20000000000 */
[----:B--2---:R-:W-:-:S09]  /*2c2b0*/  IMAD R2, R7, 0x40, R2 ;  /* 0x0000004007027824 */ /* 0x004fd200078e0202 */
.L_x_1971:
        /* <DEDUP_REMOVED lines=16> */
.L_x_1972:
        /* <DEDUP_REMOVED lines=16> */
.L_x_1973:
        /* <DEDUP_REMOVED lines=16> */
.L_x_1974:
        /* <DEDUP_REMOVED lines=15> */
.L_x_2114:
[----:B------:R-:W-:Y:S05]  /*2c6b0*/  BSYNC B2 ;  /* 0x0000000000027941 */ /* 0x000fea0003800000 */
.L_x_1975:
[----:B------:R-:W-:Y:S01]  /*2c6c0*/  BSSY B2, `(.L_x_1977) ;  /* 0x000000b000027945 */ /* 0x000fe20003800000 */
[----:B------:R-:W-:Y:S02]  /*2c6d0*/  IMAD.MOV.U32 R12, RZ, RZ, 0x0 ;  /* 0x00000000ff0c7424 */ /* 0x000fe400078e00ff */
[----:B------:R-:W-:Y:S01]  /*2c6e0*/  IMAD.MOV.U32 R13, RZ, RZ, 0x14f00000 ;  /* 0x14f00000ff0d7424 */ /* 0x000fe200078e00ff */
[----:B------:R-:W-:Y:S06]  /*2c6f0*/  @P1 BRA `(.L_x_1978) ;  /* 0x00000000001c1947 */ /* 0x000fec0003800000 */
[----:B------:R-:W1:Y:S01]  /*2c700*/  S2R R8, SR_TID.X ;  /* 0x0000000000087919 */ /* 0x000e620000002100 */
[----:B------:R-:W-:-:S04]  /*2c710*/  MOV R3, 0x8000 ;  /* 0x0000800000037802 */ /* 0x000fc80000000f00 */
[----:B------:R2:W-:Y:S01]  /*2c720*/  SYNCS.ARRIVE.TRANS64 RZ, [R2+URZ+0x50], R3 ;  /* 0x0000500302ff79a7 */ /* 0x0005e2000800003f */
[----:B-1----:R-:W-:-:S04]  /*2c730*/  LOP3.LUT R8, R8, 0x1f, RZ, 0xc0, !PT ;  /* 0x0000001f08087812 */ /* 0x002fc800078ec0ff */
[----:B------:R-:W-:-:S13]  /*2c740*/  ISETP.NE.AND P0, PT, R8, RZ, PT ;  /* 0x000000ff0800720c */ /* 0x000fda0003f05270 */
[----:B--2---:R-:W-:Y:S05]  /*2c750*/  @!P0 BRA `(.L_x_1978) ;  /* 0x0000000000048947 */ /* 0x004fea0003800000 */
[----:B------:R-:W-:Y:S01]  /*2c760*/  BPT.TRAP 0x1 ;  /* 0x000000040000795c */ /* 0x000fe20000300000 */
.L_x_1978:
[----:B------:R-:W-:Y:S05]  /*2c770*/  BSYNC B2 ;  /* 0x0000000000027941 */ /* 0x000fea0003800000 */
.L_x_1977:
        /* <DEDUP_REMOVED lines=12> */
.L_x_1979:
        /* <DEDUP_REMOVED lines=15> */
.L_x_1980:
        /* <DEDUP_REMOVED lines=15> */
.L_x_1981:
        /* <DEDUP_REMOVED lines=15> */
.L_x_1982:
        /* <DEDUP_REMOVED lines=12> */
.L_x_1965:
[----:B------:R-:W-:Y:S05]  /*2cbd0*/  BSYNC B1 ;  /* 0x0000000000017941 */ /* 0x000fea0003800000 */
.L_x_1964:
[----:B------:R-:W3:Y:S01]  /*2cbe0*/  LDL R2, [R1+0x2c] ;  /* 0x00002c0001027983 */ /* 0x000ee20000100800 */
[----:B------:R-:W-:Y:S01]  /*2cbf0*/  VIADD R0, R0, 0xfffffffe ;  /* 0xfffffffe00007836 */ /* 0x000fe20000000000 */
[----:B---3--:R-:W-:-:S13]  /*2cc00*/  ISETP.GT.AND P0, PT, R6, R2, PT ;  /* 0x000000020600720c */ /* 0x008fda0003f04270 */
[----:B------:R-:W-:Y:S05]  /*2cc10*/  @P0 BRA `(.L_x_1983) ;  /* 0xffffffe400400947 */ /* 0x000fea000383ffff */
.L_x_1923:
[----:B------:R-:W-:Y:S05]  /*2cc20*/  BSYNC B0 ;  /* 0x0000000000007941 */ /* 0x000fea0003800000 */
.L_x_1922:
        /* <DEDUP_REMOVED lines=19> */
.L_x_1985:
[----:B------:R-:W-:Y:S05]  /*2cd60*/  BSYNC B0 ;  /* 0x0000000000007941 */ /* 0x000fea0003800000 */
.L_x_1984:
        /* <DEDUP_REMOVED lines=11> */
.L_x_2115:
[----:B------:R-:W-:Y:S05]  /*2ce20*/  BSYNC B1 ;  /* 0x0000000000017941 */ /* 0x000fea0003800000 */
.L_x_1988:
        /* <DEDUP_REMOVED lines=9> */
.L_x_1991:
[----:B------:R-:W-:Y:S05]  /*2cec0*/  BSYNC B1 ;  /* 0x0000000000017941 */ /* 0x000fea0003800000 */
.L_x_1990:
        /* <DEDUP_REMOVED lines=9> */
[----:B---3--:R-:W-:Y:S01]  /*2cf60*/  LEA R3, R2, R3, 0x6 ;  /* 0x0000000302037211 */ /* 0x008fe200078e30ff */
[----:B------:R-:W-:-:S04]  /*2cf70*/  IMAD R2, R19, 0x8000, R18 ;  /* 0x0000800013027824 */ /* 0x000fc800078e0212 */
[----:B------:R-:W-:-:S07]  /*2cf80*/  VIADD R4, R2, 0x400 ;  /* 0x0000040002047836 */ /* 0x000fce0000000000 */
.L_x_1992:
        /* <DEDUP_REMOVED lines=15> */
.L_x_1993:
        /* <DEDUP_REMOVED lines=15> */
.L_x_1994:
        /* <DEDUP_REMOVED lines=15> */
.L_x_1995:
        /* <DEDUP_REMOVED lines=10> */
.L_x_1987:
[----:B------:R-:W-:Y:S05]  /*2d300*/  BSYNC B0 ;  /* 0x0000000000007941 */ /* 0x000fea0003800000 */
.L_x_1986:
[----:B------:R-:W2:Y:S01]  /*2d310*/  LDL.LU R4, [R1+0x10] ;  /* 0x0000100001047983 */ /* 0x000ea20000300800 */
[----:B------:R-:W-:-:S05]  /*2d320*/  VIADD R19, R19, 0x1 ;  /* 0x0000000113137836 */ /* 0x000fca0000000000 */
[----:B------:R-:W-:-:S04]  /*2d330*/  ISETP.NE.AND P0, PT, R19, 0x2, PT ;  /* 0x000000021300780c */ /* 0x000fc80003f05270 */
[----:B------:R-:W-:Y:S02]  /*2d340*/  SEL R0, RZ, 0x1, P0 ;  /* 0x00000001ff007807 */ /* 0x000fe40000000000 */
[----:B------:R-:W-:Y:S02]  /*2d350*/  SEL R19, R19, RZ, P0 ;  /* 0x000000ff13137207 */ /* 0x000fe40000000000 */
[----:B--2---:R-:W-:-:S05]  /*2d360*/  LOP3.LUT R4, R4, R0, RZ, 0x3c, !PT ;  /* 0x0000000004047212 */ /* 0x004fca00078e3cff */
[----:B------:R2:W-:Y:S02]  /*2d370*/  STL [R1+0x10], R4 ;  /* 0x0000100401007387 */ /* 0x0005e40000100800 */
.L_x_1902:
[----:B------:R-:W-:Y:S05]  /*2d380*/  BSYNC B7 ;  /* 0x0000000000077941 */ /* 0x000fea0003800000 */
.L_x_1900:
        /* <DEDUP_REMOVED lines=9> */
[----:B-12---:R-:W1:Y:S04]  /*2d420*/  LDS.128 R4, [R18+0x308d0] ;  /* 0x0308d00012047984 */ /* 0x006e680000000c00 */
[----:B-1----:R1:W-:Y:S04]  /*2d430*/  STL.64 [R1], R4 ;  /* 0x0000000401007387 */ /* 0x0023e80000100a00 */
[----:B------:R1:W-:Y:S01]  /*2d440*/  STL.64 [R1+0x8], R6 ;  /* 0x0000080601007387 */ /* 0x0003e20000100a00 */
[----:B------:R-:W-:Y:S06]  /*2d450*/  BAR.ARV 0x4, 0x180 ;  /* 0x0106000000007b1d */ /* 0x000fec0000002000 */
[----:B------:R-:W-:Y:S05]  /*2d460*/  BRA `(.L_x_1997) ;  /* 0x0000001000407947 */ /* 0x000fea0003800000 */
.L_x_1996:
[----:B------:R-:W3:Y:S01]  /*2d470*/  S2R R16, SR_TID.X ;  /* 0x0000000000107919 */ /* 0x000ee20000002100 */
[----:B------:R-:W-:Y:S01]  /*2d480*/  UMOV UR4, 0xffffffff ;  /* 0xffffffff00047882 */ /* 0x000fe20000000000 */
[----:B---3--:R-:W-:-:S04]  /*2d490*/  LOP3.LUT R16, R16, 0x1f, RZ, 0xc0, !PT ;  /* 0x0000001f10107812 */ /* 0x008fc800078ec0ff */
[----:B------:R-:W-:Y:S01]  /*2d4a0*/  ISETP.NE.AND P0, PT, R16, 0x1f, PT ;  /* 0x0000001f1000780c */ /* 0x000fe20003f05270 */
[----:B------:R-:W-:-:S12]  /*2d4b0*/  BRA.DIV UR4, `(.L_x_1998) ;  /* 0x0000003a04a87947 */ /* 0x000fd8000b800000 */
[----:B------:R-:W1:Y:S01]  /*2d4c0*/  LDL.LU R2, [R1] ;  /* 0x0000000001027983 */ /* 0x000e620000300800 */
[----:B------:R-:W-:-:S03]  /*2d4d0*/  ULDC UR4, c[0x0][0xc3c] ;  /* 0x00030f0000047ab9 */ /* 0x000fc60000000800 */
[----:B------:R-:W3:Y:S01]  /*2d4e0*/  LDL R3, [R1+0xc] ;  /* 0x00000c0001037983 */ /* 0x000ee20000100800 */
[----:B------:R-:W-:Y:S01]  /*2d4f0*/  ULDC.64 UR6, c[0x0][0x208] ;  /* 0x0000820000067ab9 */ /* 0x000fe20000000a00 */
[----:B-1----:R-:W-:Y:S02]  /*2d500*/  IMAD.MOV.U32 R10, RZ, RZ, R2 ;  /* 0x000000ffff0a7224 */ /* 0x002fe400078e0002 */
[----:B---3--:R-:W-:-:S05]  /*2d510*/  IMAD.IADD R0, R3, 0x1, R16 ;  /* 0x0000000103007824 */ /* 0x008fca00078e0210 */
[----:B------:R-:W-:-:S13]  /*2d520*/  ISETP.GE.OR P1, PT, R0, UR4, !P0 ;  /* 0x0000000400007c0c */ /* 0x000fda000c726670 */
[----:B------:R-:W1:Y:S08]  /*2d530*/  @!P1 LDC.64 R2, c[0x0][0xc80] ;  /* 0x00032000ff029b82 */ /* 0x000e700000000a00 */
[----:B------:R-:W3:Y:S01]  /*2d540*/  @!P1 LDC.64 R6, c[0x0][0xc78] ;  /* 0x00031e00ff069b82 */ /* 0x000ee20000000a00 */
[----:B-1----:R-:W-:-:S05]  /*2d550*/  @!P1 IMAD.WIDE R2, R0, 0x4, R2 ;  /* 0x0000000400029825 */ /* 0x002fca00078e0202 */
[----:B0-----:R3:W4:Y:S02]  /*2d560*/  @!P1 LDG.E R8, desc[UR6][R2.64] ;  /* 0x0000000602089981 */ /* 0x001724000c1e1900 */
[----:B---3--:R-:W-:-:S06]  /*2d570*/  @!P1 IMAD.WIDE R2, R0, 0x4, R6 ;  /* 0x0000000400029825 */ /* 0x008fcc00078e0206 */
[----:B------:R-:W3:Y:S01]  /*2d580*/  @!P1 LDG.E R2, desc[UR6][R2.64] ;  /* 0x0000000602029981 */ /* 0x000ee2000c1e1900 */
        /* <DEDUP_REMOVED lines=8> */
[----:B----4-:R-:W-:Y:S01]  /*2d610*/  @!P1 MOV R4, R8 ;  /* 0x0000000800049202 */ /* 0x010fe20000000f00 */
[----:B------:R-:W-:-:S02]  /*2d620*/  IMAD.MOV.U32 R8, RZ, RZ, RZ ;  /* 0x000000ffff087224 */ /* 0x000fc400078e00ff */
        /* <DEDUP_REMOVED lines=19> */
.L_x_2125:
[----:B------:R-:W-:Y:S02]  /*2d760*/  ULDC UR4, c[0x0][0xc38] ;  /* 0x00030e0000047ab9 */ /* 0x000fe40000000800 */
[----:B------:R-:W-:-:S04]  /*2d770*/  IMAD.U32 R2, RZ, RZ, UR4 ;  /* 0x00000004ff027e24 */ /* 0x000fc8000f8e00ff */
[----:B-1----:R-:W-:-:S04]  /*2d780*/  IMAD R9, R9, R2, RZ ;  /* 0x0000000209097224 */ /* 0x002fc800078e02ff */
[----:B------:R-:W-:-:S05]  /*2d790*/  IMAD.IADD R0, R0, 0x1, R9 ;  /* 0x0000000100007824 */ /* 0x000fca00078e0209 */
[----:B------:R-:W-:-:S13]  /*2d7a0*/  ISETP.GT.AND P6, PT, R0, R5, PT ;  /* 0x000000050000720c */ /* 0x000fda0003fc4270 */
[----:B------:R-:W-:Y:S05]  /*2d7b0*/  @P6 BRA `(.L_x_1999) ;  /* 0x0000000000b06947 */ /* 0x000fea0003800000 */
.L_x_2002:
        /* <DEDUP_REMOVED lines=38> */
.L_x_2133:
[----:B------:R-:W-:Y:S02]  /*2da20*/  ULDC UR4, c[0x0][0xc38] ;  /* 0x00030e0000047ab9 */ /* 0x000fe40000000800 */
[----:B------:R-:W-:-:S04]  /*2da30*/  IMAD.U32 R2, RZ, RZ, UR4 ;  /* 0x00000004ff027e24 */ /* 0x000fc8000f8e00ff */
[----:B-1----:R-:W-:-:S04]  /*2da40*/  IMAD R9, R9, R2, RZ ;  /* 0x0000000209097224 */ /* 0x002fc800078e02ff */
[----:B------:R-:W-:-:S05]  /*2da50*/  IMAD.IADD R0, R9, 0x1, R0 ;  /* 0x0000000109007824 */ /* 0x000fca00078e0200 */
[----:B------:R-:W-:-:S13]  /*2da60*/  ISETP.GT.AND P6, PT, R0, R5, PT ;  /* 0x000000050000720c */ /* 0x000fda0003fc4270 */
[----:B------:R-:W-:Y:S05]  /*2da70*/  @!P6 BRA `(.L_x_2002) ;  /* 0xfffffffc0050e947 */ /* 0x000fea000383ffff */
.L_x_1999:
        /* <DEDUP_REMOVED lines=8> */
[----:B-1----:R1:W3:Y:S04]  /*2db00*/  SHFL.IDX PT, R4, R4, R3, 0x1f ;  /* 0x00001f0304047589 */ /* 0x0022e800000e0000 */
[----:B------:R1:W4:Y:S01]  /*2db10*/  SHFL.IDX PT, R6, R6, R3, 0x1f ;  /* 0x00001f0306067589 */ /* 0x00032200000e0000 */
[----:B--2---:R-:W-:-:S05]  /*2db20*/  IMAD.IADD R10, R3, 0x1, R10 ;  /* 0x00000001030a7824 */ /* 0x004fca00078e020a */
[----:B---34-:R1:W-:Y:S02]  /*2db30*/  STL [R1+0xc], R10 ;  /* 0x00000c0a01007387 */ /* 0x0183e40000100800 */
.L_x_2138:
[----:B------:R-:W-:-:S13]  /*2db40*/  ISETP.NE.AND P0, PT, R0, RZ, PT ;  /* 0x000000ff0000720c */ /* 0x000fda0003f05270 */
[----:B------:R-:W-:Y:S05]  /*2db50*/  @!P0 BRA `(.L_x_2004) ;  /* 0x0000000000148947 */ /* 0x000fea0003800000 */
[----:B------:R-:W-:Y:S01]  /*2db60*/  UMOV UR4, 0xffffffff ;  /* 0xffffffff00047882 */ /* 0x000fe20000000000 */
[----:B-1----:R-:W-:Y:S02]  /*2db70*/  IADD3 R3, R3, -0x1, RZ ;  /* 0xffffffff03037810 */ /* 0x002fe40007ffe0ff */
[----:B------:R-:W-:Y:S05]  /*2db80*/  BRA.DIV UR4, `(.L_x_2005) ;  /* 0x0000003e04987947 */ /* 0x000fea000b800000 */
[----:B------:R1:W3:Y:S02]  /*2db90*/  SHFL.IDX PT, R3, R7, R3, 0x1f ;  /* 0x00001f0307037589 */ /* 0x0002e400000e0000 */
.L_x_2141:
[----:B---3--:R-:W-:-:S07]  /*2dba0*/  IMAD.MOV.U32 R8, RZ, RZ, R3 ;  /* 0x000000ffff087224 */ /* 0x008fce00078e0003 */
.L_x_2004:
[----:B------:R-:W-:Y:S01]  /*2dbb0*/  ISETP.NE.AND P0, PT, R6, 0x1, PT ;  /* 0x000000010600780c */ /* 0x000fe20003f05270 */
[----:B------:R-:W-:-:S05]  /*2dbc0*/  IMAD R0, R8, R2, R9 ;  /* 0x0000000208007224 */ /* 0x000fca00078e0209 */
[----:B------:R3:W-:Y:S02]  /*2dbd0*/  STL [R1], R0 ;  /* 0x0000000001007387 */ /* 0x0007e40000100800 */
[----:B---3--:R-:W-:-:S05]  /*2dbe0*/  IMAD.IADD R0, R5, 0x1, -R0 ;  /* 0x0000000105007824 */ /* 0x008fca00078e0a00 */
[----:B------:R-:W-:Y:S05]  /*2dbf0*/  @!P0 BRA `(.L_x_2006) ;  /* 0x0000000000e48947 */ /* 0x000fea0003800000 */
[----:B------:R-:W-:-:S04]  /*2dc00*/  IABS R5, R4 ;  /* 0x0000000400057213 */ /* 0x000fc80000000000 */
[----:B------:R-:W3:Y:S08]  /*2dc10*/  I2F.RP R2, R5 ;  /* 0x0000000500027306 */ /* 0x000ef00000209400 */
[----:B---3--:R-:W3:Y:S02]  /*2dc20*/  MUFU.RCP R2, R2 ;  /* 0x0000000200027308 */ /* 0x008ee40000001000 */
[----:B---3--:R-:W-:-:S06]  /*2dc30*/  VIADD R2, R2, 0xffffffe ;  /* 0x0ffffffe02027836 */ /* 0x008fcc0000000000 */
[----:B-1----:R-:W1:Y:S02]  /*2dc40*/  F2I.FTZ.U32.TRUNC.NTZ R3, R2 ;  /* 0x0000000200037305 */ /* 0x002e64000021f000 */
[----:B-1----:R-:W-:-:S04]  /*2dc50*/  IMAD.MOV R2, RZ, RZ, -R3 ;  /* 0x000000ffff027224 */ /* 0x002fc800078e0a03 */
[----:B------:R-:W-:Y:S02]  /*2dc60*/  IMAD R8, R2, R5, RZ ;  /* 0x0000000502087224 */ /* 0x000fe400078e02ff */
[----:B------:R-:W-:-:S04]  /*2dc70*/  IMAD.MOV.U32 R2, RZ, RZ, RZ ;  /* 0x000000ffff027224 */ /* 0x000fc800078e00ff */
[----:B------:R-:W-:Y:S01]  /*2dc80*/  IMAD.HI.U32 R8, R3, R8, R2 ;  /* 0x0000000803087227 */ /* 0x000fe200078e0002 */
[----:B------:R-:W-:Y:S02]  /*2dc90*/  IABS R2, R0 ;  /* 0x0000000000027213 */ /* 0x000fe40000000000 */
[----:B------:R-:W-:-:S03]  /*2dca0*/  IABS R3, R4 ;  /* 0x0000000400037213 */ /* 0x000fc60000000000 */
[----:B------:R-:W-:Y:S01]  /*2dcb0*/  IMAD.HI.U32 R8, R8, R2, RZ ;  /* 0x0000000208087227 */ /* 0x000fe200078e00ff */
[----:B------:R-:W-:-:S05]  /*2dcc0*/  IADD3 R3, RZ, -R3, RZ ;  /* 0x80000003ff037210 */ /* 0x000fca0007ffe0ff */
[----:B------:R-:W-:-:S05]  /*2dcd0*/  IMAD R2, R8, R3, R2 ;  /* 0x0000000308027224 */ /* 0x000fca00078e0202 */
[----:B------:R-:W-:-:S13]  /*2dce0*/  ISETP.GT.U32.AND P1, PT, R5, R2, PT ;  /* 0x000000020500720c */ /* 0x000fda0003f24070 */
[----:B------:R-:W-:Y:S02]  /*2dcf0*/  @!P1 IMAD.IADD R2, R2, 0x1, -R5 ;  /* 0x0000000102029824 */ /* 0x000fe400078e0a05 */
[----:B------:R-:W-:Y:S01]  /*2dd00*/  @!P1 VIADD R8, R8, 0x1 ;  /* 0x0000000108089836 */ /* 0x000fe20000000000 */
[----:B------:R-:W-:Y:S02]  /*2dd10*/  ISETP.NE.AND P1, PT, R4, RZ, PT ;  /* 0x000000ff0400720c */ /* 0x000fe40003f25270 */
[----:B------:R-:W-:Y:S02]  /*2dd20*/  ISETP.GE.U32.AND P0, PT, R2, R5, PT ;  /* 0x000000050200720c */ /* 0x000fe40003f06070 */
[----:B------:R-:W-:-:S04]  /*2dd30*/  IABS R5, R6 ;  /* 0x0000000600057213 */ /* 0x000fc80000000000 */
[----:B------:R-:W1:Y:S07]  /*2dd40*/  I2F.RP R2, R5 ;  /* 0x0000000500027306 */ /* 0x000e6e0000209400 */
[----:B------:R-:W-:Y:S01]  /*2dd50*/  @P0 IADD3 R8, R8, 0x1, RZ ;  /* 0x0000000108080810 */ /* 0x000fe20007ffe0ff */
[----:B-1----:R-:W1:Y:S02]  /*2dd60*/  MUFU.RCP R2, R2 ;  /* 0x0000000200027308 */ /* 0x002e640000001000 */
[----:B-1----:R-:W-:-:S06]  /*2dd70*/  VIADD R2, R2, 0xffffffe ;  /* 0x0ffffffe02027836 */ /* 0x002fcc0000000000 */
[----:B------:R-:W1:Y:S02]  /*2dd80*/  F2I.FTZ.U32.TRUNC.NTZ R3, R2 ;  /* 0x0000000200037305 */ /* 0x000e64000021f000 */
[----:B-1----:R-:W-:-:S04]  /*2dd90*/  IMAD.MOV R2, RZ, RZ, -R3 ;  /* 0x000000ffff027224 */ /* 0x002fc800078e0a03 */
[----:B0-----:R-:W-:Y:S02]  /*2dda0*/  IMAD R7, R2, R5, RZ ;  /* 0x0000000502077224 */ /* 0x001fe400078e02ff */
        /* <DEDUP_REMOVED lines=13> */
[----:B------:R-:W-:Y:S01]  /*2de80*/  @!P1 IMAD.IADD R2, R2, 0x1, -R5 ;  /* 0x0000000102029824 */ /* 0x000fe200078e0a05 */
[----:B------:R-:W-:Y:S02]  /*2de90*/  @!P1 IADD3 R7, R7, 0x1, RZ ;  /* 0x0000000107079810 */ /* 0x000fe40007ffe0ff */
        /* <DEDUP_REMOVED lines=9> */
[----:B------:R-:W-:-:S04]  /*2df30*/  IMAD.MOV R2, RZ, RZ, -R7 ;  /* 0x000000ffff027224 */ /* 0x000fc800078e0a07 */
[C---:B------:R-:W-:Y:S02]  /*2df40*/  IMAD R2, R6.reuse, R2, R3 ;  /* 0x0000000206027224 */ /* 0x040fe400078e0203 */
[----:B------:R-:W-:-:S04]  /*2df50*/  IMAD R6, R6, 0x1000000, R7 ;  /* 0x0100000006067824 */ /* 0x000fc800078e0207 */
[----:B------:R-:W-:-:S05]  /*2df60*/  IMAD R2, R2, 0x10000, R6 ;  /* 0x0001000002027824 */ /* 0x000fca00078e0206 */
[----:B------:R1:W-:Y:S01]  /*2df70*/  STL [R1+0x8], R2 ;  /* 0x0000080201007387 */ /* 0x0003e20000100800 */
[----:B------:R-:W-:Y:S05]  /*2df80*/  BRA `(.L_x_2007) ;  /* 0x0000000400007947 */ /* 0x000fea0003800000 */
.L_x_2006:
[----:B-1----:R-:W3:Y:S01]  /*2df90*/  LDL R3, [R1+0xc] ;  /* 0x00000c0001037983 */ /* 0x002ee20000100800 */
[----:B0-----:R-:W3:Y:S01]  /*2dfa0*/  LDC.64 R6, c[0x0][0xc90] ;  /* 0x00032400ff067b82 */ /* 0x001ee20000000a00 */
[----:B------:R-:W-:Y:S01]  /*2dfb0*/  ULDC.64 UR4, c[0x0][0x208] ;  /* 0x0000820000047ab9 */ /* 0x000fe20000000a00 */
[----:B---3--:R-:W-:-:S05]  /*2dfc0*/  IMAD.WIDE R6, R3, 0x4, R6 ;  /* 0x0000000403067825 */ /* 0x008fca00078e0206 */
[----:B------:R-:W3:Y:S02]  /*2dfd0*/  LDG.E R3, desc[UR4][R6.64] ;  /* 0x0000000406037981 */ /* 0x000ee4000c1e1900 */
[----:B---3--:R-:W-:-:S05]  /*2dfe0*/  IMAD R5, R4, R3, RZ ;  /* 0x0000000304057224 */ /* 0x008fca00078e02ff */
[----:B------:R-:W-:-:S04]  /*2dff0*/  IABS R8, R5 ;  /* 0x0000000500087213 */ /* 0x000fc80000000000 */
[----:B------:R-:W0:Y:S08]  /*2e000*/  I2F.RP R6, R8 ;  /* 0x0000000800067306 */ /* 0x000e300000209400 */
[----:B0-----:R-:W0:Y:S02]  /*2e010*/  MUFU.RCP R6, R6 ;  /* 0x0000000600067308 */ /* 0x001e240000001000 */
[----:B0-----:R-:W-:-:S06]  /*2e020*/  IADD3 R6, R6, 0xffffffe, RZ ;  /* 0x0ffffffe06067810 */ /* 0x001fcc0007ffe0ff */
        /* <DEDUP_REMOVED lines=17> */
[----:B------:R-:W-:-:S06]  /*2e140*/  @P0 IADD3 R6, R6, 0x1, RZ ;  /* 0x0000000106060810 */ /* 0x000fcc0007ffe0ff */
        /* <DEDUP_REMOVED lines=11> */
[----:B------:R0:W1:Y:S02]  /*2e200*/  F2I.FTZ.U32.TRUNC.NTZ R3, R2 ;  /* 0x0000000200037305 */ /* 0x000064000021f000 */
[----:B0-----:R-:W-:Y:S01]  /*2e210*/  MOV R2, RZ ;  /* 0x000000ff00027202 */ /* 0x001fe20000000f00 */
[----:B-1----:R-:W-:-:S04]  /*2e220*/  IMAD.MOV R0, RZ, RZ, -R3 ;  /* 0x000000ffff007224 */ /* 0x002fc800078e0a03 */
[----:B------:R-:W-:-:S04]  /*2e230*/  IMAD R0, R0, R9, RZ ;  /* 0x0000000900007224 */ /* 0x000fc800078e02ff */
        /* <DEDUP_REMOVED lines=14> */
[----:B------:R-:W-:-:S04]  /*2e320*/  @P0 VIADD R2, R2, 0x1 ;  /* 0x0000000102020836 */ /* 0x000fc80000000000 */
[----:B------:R-:W-:-:S05]  /*2e330*/  IMAD.MOV.U32 R0, RZ, RZ, R2 ;  /* 0x000000ffff007224 */ /* 0x000fca00078e0002 */
[----:B------:R-:W-:Y:S02]  /*2e340*/  @!P2 IADD3 R0, -R0, RZ, RZ ;  /* 0x000000ff0000a210 */ /* 0x000fe40007ffe1ff */
[----:B------:R-:W-:Y:S01]  /*2e350*/  @!P1 LOP3.LUT R0, RZ, R8, RZ, 0x33, !PT ;  /* 0x00000008ff009212 */ /* 0x000fe200078e33ff */
[----:B------:R-:W-:-:S04]  /*2e360*/  IMAD.MOV R8, RZ, RZ, -R8 ;  /* 0x000000ffff087224 */ /* 0x000fc800078e0a08 */
[----:B------:R-:W-:-:S05]  /*2e370*/  IMAD R2, R0, R8, R6 ;  /* 0x0000000800027224 */ /* 0x000fca00078e0206 */
[----:B------:R0:W-:Y:S02]  /*2e380*/  STL [R1+0x8], R2 ;  /* 0x0000080201007387 */ /* 0x0001e40000100800 */
.L_x_2007:
[----:B------:R-:W-:-:S05]  /*2e390*/  LOP3.LUT R0, RZ, R0, RZ, 0x33, !PT ;  /* 0x00000000ff007212 */ /* 0x000fca00078e33ff */
[----:B------:R-:W-:-:S05]  /*2e3a0*/  IMAD.IADD R0, R4, 0x1, R0 ;  /* 0x0000000104007824 */ /* 0x000fca00078e0200 */
[----:B------:R3:W-:Y:S01]  /*2e3b0*/  STL [R1+0x4], R0 ;  /* 0x0000040001007387 */ /* 0x0007e20000100800 */
[----:B------:R-:W-:Y:S05]  /*2e3c0*/  BRA `(.L_x_2008) ;  /* 0x0000000000287947 */ /* 0x000fea0003800000 */
.L_x_2000:
[----:B------:R-:W-:Y:S01]  /*2e3d0*/  UMOV UR4, URZ ;  /* 0x0000003f00047c82 */ /* 0x000fe20008000000 */
[----:B------:R-:W-:Y:S01]  /*2e3e0*/  ULDC UR6, c[0x0][0xc3c] ;  /* 0x00030f0000067ab9 */ /* 0x000fe20000000800 */
[----:B------:R-:W-:Y:S01]  /*2e3f0*/  UMOV UR5, URZ ;  /* 0x0000003f00057c82 */ /* 0x000fe20008000000 */
[----:B------:R-:W-:Y:S01]  /*2e400*/  IMAD.U32 R3, RZ, RZ, UR4 ;  /* 0x00000004ff037e24 */ /* 0x000fe2000f8e00ff */
[----:B------:R4:W-:Y:S01]  /*2e410*/  STL [R1], R5 ;  /* 0x0000000501007387 */ /* 0x0009e20000100800 */
[----:B------:R-:W-:Y:S02]  /*2e420*/  IMAD.U32 R0, RZ, RZ, UR6 ;  /* 0x00000006ff007e24 */ /* 0x000fe4000f8e00ff */
[----:B------:R-:W-:Y:S01]  /*2e430*/  IMAD.U32 R2, RZ, RZ, UR5 ;  /* 0x00000005ff027e24 */ /* 0x000fe2000f8e00ff */
[----:B------:R4:W-:Y:S04]  /*2e440*/  STL [R1+0x4], R3 ;  /* 0x0000040301007387 */ /* 0x0009e80000100800 */
[----:B------:R4:W-:Y:S04]  /*2e450*/  STL [R1+0xc], R0 ;  /* 0x00000c0001007387 */ /* 0x0009e80000100800 */
[----:B------:R4:W-:Y:S02]  /*2e460*/  STL [R1+0x8], R2 ;  /* 0x0000080201007387 */ /* 0x0009e40000100800 */
.L_x_2008:
[----:B01--4-:R-:W4:Y:S04]  /*2e470*/  LDL R2, [R1+0xc] ;  /* 0x00000c0001027983 */ /* 0x013f280000100800 */
[----:B------:R-:W5:Y:S04]  /*2e480*/  LDL R3, [R1+0x8] ;  /* 0x0000080001037983 */ /* 0x000f680000100800 */
[----:B------:R-:W2:Y:S04]  /*2e490*/  LDL R5, [R1+0x4] ;  /* 0x0000040001057983 */ /* 0x000ea80000100800 */
[----:B------:R-:W2:Y:S01]  /*2e4a0*/  LDL R4, [R1] ;  /* 0x0000000001047983 */ /* 0x000ea20000100800 */
[----:B---3--:R-:W0:Y:S01]  /*2e4b0*/  S2R R0, SR_TID.X ;  /* 0x0000000000007919 */ /* 0x008e220000002100 */
[----:B------:R-:W-:Y:S05]  /*2e4c0*/  WARPSYNC.ALL ;  /* 0x0000000000007948 */ /* 0x000fea0003800000 */
[----:B0-----:R-:W-:Y:S01]  /*2e4d0*/  LOP3.LUT R0, R0, 0x1f, RZ, 0xc0, !PT ;  /* 0x0000001f00007812 */ /* 0x001fe200078ec0ff */
[----:B------:R-:W-:Y:S03]  /*2e4e0*/  BAR.SYNC.DEFER_BLOCKING 0x4, 0x180 ;  /* 0x0106000000007b1d */ /* 0x000fe60000010000 */
[----:B------:R-:W-:-:S13]  /*2e4f0*/  ISETP.NE.AND P0, PT, R0, RZ, PT ;  /* 0x000000ff0000720c */ /* 0x000fda0003f05270 */
[----:B------:R-:W0:Y:S01]  /*2e500*/  @!P0 S2R R0, SR_CgaCtaId ;  /* 0x0000000000008919 */ /* 0x000e220000008800 */
[----:B----4-:R-:W-:Y:S01]  /*2e510*/  IMAD.MOV.U32 R7, RZ, RZ, R2 ;  /* 0x000000ffff077224 */ /* 0x010fe200078e0002 */
[----:B------:R-:W-:Y:S02]  /*2e520*/  @!P0 MOV R2, 0x400 ;  /* 0x0000040000028802 */ /* 0x000fe40000000f00 */
[----:B-----5:R-:W-:Y:S02]  /*2e530*/  MOV R6, R3 ;  /* 0x0000000300067202 */ /* 0x020fe40000000f00 */
[----:B0-----:R-:W-:-:S05]  /*2e540*/  @!P0 LEA R18, R0, R2, 0x18 ;  /* 0x0000000200128211 */ /* 0x001fca00078ec0ff */
[----:B--2---:R2:W-:Y:S01]  /*2e550*/  @!P0 STS.128 [R18+0x308d0], R4 ;  /* 0x0308d00412008388 */ /* 0x0045e20000000c00 */
[----:B------:R-:W-:Y:S06]  /*2e560*/  BAR.ARV 0x5, 0x180 ;  /* 0x0146000000007b1d */ /* 0x000fec0000002000 */
.L_x_1997:
[----:B------:R-:W3:Y:S01]  /*2e570*/  LDL R0, [R1+0xc] ;  /* 0x00000c0001007983 */ /* 0x000ee20000100800 */
[----:B------:R-:W-:Y:S02]  /*2e580*/  ULDC UR4, c[0x0][0xc3c] ;  /* 0x00030f0000047ab9 */ /* 0x000fe40000000800 */
[----:B---3--:R-:W-:-:S13]  /*2e590*/  ISETP.GE.AND P0, PT, R0, UR4, PT ;  /* 0x0000000400007c0c */ /* 0x008fda000bf06270 */
[----:B------:R-:W-:Y:S05]  /*2e5a0*/  @!P0 BRA `(.L_x_2009) ;  /* 0xffffff7000e88947 */ /* 0x000fea000383ffff */
[----:B------:R-:W-:Y:S05]  /*2e5b0*/  BSYNC B8 ;  /* 0x0000000000087941 */ /* 0x000fea0003800000 */
.L_x_1832:
[----:B--2---:R-:W2:Y:S01]  /*2e5c0*/  LDL.LU R0, [R1+0x58] ;  /* 0x0000580001007983 */ /* 0x004ea20000300800 */
[----:B------:R-:W-:Y:S01]  /*2e5d0*/  BSSY B0, `(.L_x_2010) ;  /* 0x000000b000007945 */ /* 0x000fe20003800000 */
[----:B-1----:R-:W1:Y:S01]  /*2e5e0*/  S2R R5, SR_CgaCtaId ;  /* 0x0000000000057919 */ /* 0x002e620000008800 */
[----:B--2---:R-:W-:-:S05]  /*2e5f0*/  VIADD R0, R0, 0x1 ;  /* 0x0000000100007836 */ /* 0x004fca0000000000 */
[----:B0-----:R-:W-:-:S04]  /*2e600*/  LEA.HI R2, R0, R0, RZ, 0x1 ;  /* 0x0000000000027211 */ /* 0x001fc800078f08ff */
[----:B------:R-:W-:-:S05]  /*2e610*/  LOP3.LUT R3, R2, 0xfffffffe, RZ, 0xc0, !PT ;  /* 0xfffffffe02037812 */ /* 0x000fca00078ec0ff */
[----:B------:R-:W-:Y:S01]  /*2e620*/  IMAD.IADD R3, R0, 0x1, -R3 ;  /* 0x0000000100037824 */ /* 0x000fe200078e0a03 */
[----:B------:R-:W-:-:S04]  /*2e630*/  MOV R0, 0x400 ;  /* 0x0000040000007802 */ /* 0x000fc80000000f00 */
[----:B-1----:R-:W-:Y:S02]  /*2e640*/  LEA R0, R5, R0, 0x18 ;  /* 0x0000000005007211 */ /* 0x002fe400078ec0ff */
[----:B------:R-:W-:-:S04]  /*2e650*/  SHF.L.U32 R3, R3, 0x1f, RZ ;  /* 0x0000001f03037819 */ /* 0x000fc800000006ff */
[----:B------:R-:W0:Y:S02]  /*2e660*/  SYNCS.PHASECHK.TRANS64.TRYWAIT P0, [R0+URZ+0x30820], R3 ;  /* 0x03082003000075a7 */ /* 0x000e24000800017f */
[----:B0-----:R-:W-:Y:S05]  /*2e670*/  @!P0 BRA `(.L_x_2011) ;  /* 0x0000003400088947 */ /* 0x001fea0003800000 */
.L_x_2142:
[----:B------:R-:W-:Y:S05]  /*2e680*/  BSYNC B0 ;  /* 0x0000000000007941 */ /* 0x000fea0003800000 */
.L_x_2010:
[----:B------:R-:W-:-:S03]  /*2e690*/  UMOV UR4, 0xffffffff ;  /* 0xffffffff00047882 */ /* 0x000fc60000000000 */
[----:B------:R-:W-:Y:S05]  /*2e6a0*/  BRA.DIV UR4, `(.L_x_2012) ;  /* 0x0000003604107947 */ /* 0x000fea000b800000 */
[----:B------:R-:W1:Y:S02]  /*2e6b0*/  S2R R2, SR_TID.X ;  /* 0x0000000000027919 */ /* 0x000e640000002100 */
[----:B-1----:R-:W-:-:S04]  /*2e6c0*/  SHF.R.U32.HI R2, RZ, 0x5, R2 ;  /* 0x00000005ff027819 */ /* 0x002fc80000011602 */
[----:B------:R-:W-:-:S05]  /*2e6d0*/  LOP3.LUT R2, R2, 0x3, RZ, 0xc0, !PT ;  /* 0x0000000302027812 */ /* 0x000fca00078ec0ff */
[----:B------:R1:W2:Y:S02]  /*2e6e0*/  SHFL.IDX PT, R14, R2, RZ, 0x1f ;  /* 0x00001fff020e7589 */ /* 0x0002a400000e0000 */
.L_x_2145:
[----:B--2---:R-:W-:-:S13]  /*2e6f0*/  ISETP.NE.AND P0, PT, R14, RZ, PT ;  /* 0x000000ff0e00720c */ /* 0x004fda0003f05270 */
[----:B------:R-:W-:Y:S05]  /*2e700*/  @P0 BRA `(.L_x_1526) ;  /* 0x0000000000940947 */ /* 0x000fea0003800000 */
[----:B------:R-:W-:-:S03]  /*2e710*/  UMOV UR4, 0xffffffff ;  /* 0xffffffff00047882 */ /* 0x000fc60000000000 */
[----:B------:R-:W-:Y:S05]  /*2e720*/  BRA.DIV UR4, `(.L_x_2013) ;  /* 0x0000003604247947 */ /* 0x000fea000b800000 */
[----:B------:R-:W-:-:S13]  /*2e730*/  ELECT P6, URZ, PT ;  /* 0x00000000003f782f */ /* 0x000fda00038c0000 */
.L_x_2148:
        /* <DEDUP_REMOVED lines=8> */
.L_x_2014:
[----:B------:R-:W2:Y:S01]  /*2e7c0*/  LDL.LU R7, [R1+0x10] ;  /* 0x0000100001077983 */ /* 0x000ea20000300800 */
[----:B------:R-:W-:Y:S02]  /*2e7d0*/  VIADD R2, R0, 0x30840 ;  /* 0x0003084000027836 */ /* 0x000fe40000000000 */
[----:B0-----:R-:W-:-:S03]  /*2e7e0*/  VIADD R3, R19, 0x1 ;  /* 0x0000000113037836 */ /* 0x001fc60000000000 */
[----:B------:R-:W-:Y:S02]  /*2e7f0*/  LEA R6, R19, R2, 0x3 ;  /* 0x0000000213067211 */ /* 0x000fe400078e18ff */
        /* <DEDUP_REMOVED lines=9> */
.L_x_2149:
[----:B------:R-:W1:Y:S02]  /*2e890*/  SYNCS.PHASECHK.TRANS64.TRYWAIT P0, [R7+URZ], R2 ;  /* 0x00000002070075a7 */ /* 0x000e64000800017f */
[----:B-1----:R-:W-:Y:S05]  /*2e8a0*/  @!P0 BRA `(.L_x_2016) ;  /* 0x0000003000f88947 */ /* 0x002fea0003800000 */
.L_x_2150:
[----:B------:R-:W-:Y:S05]  /*2e8b0*/  @!P2 BRA `(.L_x_2017) ;  /* 0x000000000004a947 */ /* 0x000fea0003800000 */
[----:B------:R-:W-:Y:S01]  /*2e8c0*/  BPT.TRAP 0x1 ;  /* 0x000000040000795c */ /* 0x000fe20000300000 */
.L_x_2017:
[----:B------:R-:W-:-:S04]  /*2e8d0*/  VIADD R0, R0, 0x30860 ;  /* 0x0003086000007836 */ /* 0x000fc80000000000 */
[----:B------:R-:W-:-:S04]  /*2e8e0*/  IMAD R4, R19, 0x8, R0 ;  /* 0x0000000813047824 */ /* 0x000fc800078e0200 */
[----:B------:R-:W2:Y:S02]  /*2e8f0*/  SYNCS.PHASECHK.TRANS64.TRYWAIT P0, [R4+URZ], R5 ;  /* 0x00000005040075a7 */ /* 0x000ea4000800017f */
[----:B--2---:R-:W-:Y:S05]  /*2e900*/  @!P0 BRA `(.L_x_2018) ;  /* 0x0000003000f48947 */ /* 0x004fea0003800000 */
.L_x_2151:
[----:B------:R-:W-:-:S07]  /*2e910*/  IMAD R3, R3, 0x8, R0 ;  /* 0x0000000803037824 */ /* 0x000fce00078e0200 */
.L_x_2019:
[----:B---3--:R3:W4:Y:S02]  /*2e920*/  SYNCS.PHASECHK.TRANS64.TRYWAIT P0, [R3+URZ], R2 ;  /* 0x00000002030075a7 */ /* 0x008724000800017f */
[----:B----4-:R-:W-:Y:S05]  /*2e930*/  @!P0 NANOSLEEP.SYNCS 0x989680 ;  /* 0x009896800000895d */ /* 0x010fea0003900000 */
[----:B------:R-:W4:Y:S02]  /*2e940*/  @!P0 SYNCS.PHASECHK.TRANS64 P0, [R3+URZ], R2 ;  /* 0x00000002030085a7 */ /* 0x000f24000800007f */
[----:B----4-:R-:W-:Y:S05]  /*2e950*/  @!P0 BRA `(.L_x_2019) ;  /* 0xfffffffc00f08947 */ /* 0x010fea000383ffff */
.L_x_1526:
[----:B------:R-:W-:Y:S05]  /*2e960*/  BSYNC B9 ;  /* 0x0000000000097941 */ /* 0x000fea0003800000 */
.L_x_1523:
[----:B------:R-:W-:Y:S05]  /*2e970*/  EXIT ;  /* 0x000000000000794d */ /* 0x000fea0003800000 */
.L_x_1554:
[----:B0-----:R0:W1:Y:S02]  /*2e980*/  SYNCS.PHASECHK.TRANS64.TRYWAIT P5, [R99+URZ+0x30890], R109 ;  /* 0x0308906d630075a7 */ /* 0x00106400080a017f */
[----:B-1----:R-:W-:Y:S05]  /*2e990*/  @!P5 NANOSLEEP.SYNCS 0x989680 ;  /* 0x009896800000d95d */ /* 0x002fea0003900000 */
[----:B------:R-:W1:Y:S02]  /*2e9a0*/  @!P5 SYNCS.PHASECHK.TRANS64 P5, [R99+URZ+0x30890], R109 ;  /* 0x0308906d6300d5a7 */ /* 0x000e6400080a007f */
[----:B-1----:R-:W-:Y:S05]  /*2e9b0*/  @!P5 BRA `(.L_x_1554) ;  /* 0xfffffffc00f0d947 */ /* 0x002fea000383ffff */
[----:B------:R-:W-:Y:S05]  /*2e9c0*/  BRA `(.L_x_2020) ;  /* 0xfffffd5400347947 */ /* 0x000fea000383ffff */
.L_x_1592:
[----:B-1----:R1:W2:Y:S02]  /*2e9d0*/  SYNCS.PHASECHK.TRANS64.TRYWAIT P5, [R99+URZ+0x30890], R109 ;  /* 0x0308906d630075a7 */ /* 0x0022a400080a017f */
[----:B--2---:R-:W-:Y:S05]  /*2e9e0*/  @!P5 NANOSLEEP.SYNCS 0x989680 ;  /* 0x009896800000d95d */ /* 0x004fea0003900000 */
[----:B------:R-:W2:Y:S02]  /*2e9f0*/  @!P5 SYNCS.PHASECHK.TRANS64 P5, [R99+URZ+0x30890], R109 ;  /* 0x0308906d6300d5a7 */ /* 0x000ea400080a007f */
[----:B--2---:R-:W-:Y:S05]  /*2ea00*/  @!P5 BRA `(.L_x_1592) ;  /* 0xfffffffc00f0d947 */ /* 0x004fea000383ffff */
[----:B------:R-:W-:Y:S05]  /*2ea10*/  BRA `(.L_x_2021) ;  /* 0xfffffd7800087947 */ /* 0x000fea000383ffff */
.L_x_1609:
[----:B0-----:R0:W1:Y:S02]  /*2ea20*/  SYNCS.PHASECHK.TRANS64.TRYWAIT P3, [R99+URZ+0x30890], R109 ;  /* 0x0308906d630075a7 */ /* 0x001064000806017f */
[----:B-1----:R-:W-:Y:S05]  /*2ea30*/  @!P3 NANOSLEEP.SYNCS 0x989680 ;  /* 0x009896800000b95d */ /* 0x002fea0003900000 */
[----:B------:R-:W1:Y:S02]  /*2ea40*/  @!P3 SYNCS.PHASECHK.TRANS64 P3, [R99+URZ+0x30890], R109 ;  /* 0x0308906d6300b5a7 */ /* 0x000e64000806007f */
[----:B-1----:R-:W-:Y:S05]  /*2ea50*/  @!P3 BRA `(.L_x_1609) ;  /* 0xfffffffc00f0b947 */ /* 0x002fea000383ffff */
[----:B------:R-:W-:Y:S05]  /*2ea60*/  BRA `(.L_x_2022) ;  /* 0xfffffd9800bc7947 */ /* 0x000fea000383ffff */
.L_x_1615:
[----:B-1----:R1:W2:Y:S02]  /*2ea70*/  SYNCS.PHASECHK.TRANS64.TRYWAIT P2, [R99+URZ+0x308b0], R109 ;  /* 0x0308b06d630075a7 */ /* 0x0022a4000804017f */
[----:B--2---:R-:W-:Y:S05]  /*2ea80*/  @!P2 NANOSLEEP.SYNCS 0x989680 ;  /* 0x009896800000a95d */ /* 0x004fea0003900000 */
[----:B------:R-:W2:Y:S02]  /*2ea90*/  @!P2 SYNCS.PHASECHK.TRANS64 P2, [R99+URZ+0x308b0], R109 ;  /* 0x0308b06d6300a5a7 */ /* 0x000ea4000804007f */
[----:B--2---:R-:W-:Y:S05]  /*2eaa0*/  @!P2 BRA `(.L_x_1615) ;  /* 0xfffffffc00f0a947 */ /* 0x004fea000383ffff */
[----:B------:R-:W-:Y:S05]  /*2eab0*/  BRA `(.L_x_2023) ;  /* 0xfffffd9c00a47947 */ /* 0x000fea000383ffff */
.L_x_1645:
[----:B------:R-:W-:Y:S01]  /*2eac0*/  BSSY B1, `(.L_x_2024) ;  /* 0x0000008000017945 */ /* 0x000fe20003800000 */
[----:B------:R-:W-:Y:S01]  /*2ead0*/  MOV R13, R32 ;  /* 0x00000020000d7202 */ /* 0x000fe20000000f00 */
[----:B------:R-:W-:Y:S02]  /*2eae0*/  IMAD.MOV.U32 R12, RZ, RZ, RZ ;  /* 0x000000ffff0c7224 */ /* 0x000fe400078e00ff */
[----:B------:R-:W-:Y:S02]  /*2eaf0*/  IMAD.MOV.U32 R11, RZ, RZ, 0x181f ;  /* 0x0000181fff0b7424 */ /* 0x000fe400078e00ff */
[----:B------:R-:W-:-:S07]  /*2eb00*/  IMAD.MOV.U32 R15, RZ, RZ, -0x1 ;  /* 0xffffffffff0f7424 */ /* 0x000fce00078e00ff */
[----:B------:R-:W-:Y:S05]  /*2eb10*/  WARPSYNC.COLLECTIVE R15, `(.L_x_2025) ;  /* 0x000000000f087348 */ /* 0x000fea0003c00000 */
[----:B------:R0:W1:Y:S02]  /*2eb20*/  SHFL.IDX P6, R14, R13, R12, R11 ;  /* 0x0000000c0d0e7389 */ /* 0x00006400000c000b */
[----:B01----:R-:W-:Y:S01]  /*2eb30*/  ENDCOLLECTIVE ;  /* 0x000000000000791b */ /* 0x003fe20003800000 */
.L_x_2025:
[----:B------:R-:W-:Y:S05]  /*2eb40*/  BSYNC B1 ;  /* 0x0000000000017941 */ /* 0x000fea0003800000 */
.L_x_2024:
[----:B------:R-:W-:Y:S01]  /*2eb50*/  IMAD.MOV.U32 R13, RZ, RZ, R31 ;  /* 0x000000ffff0d7224 */ /* 0x000fe200078e001f */
[----:B------:R-:W-:Y:S01]  /*2eb60*/  MOV R12, RZ ;  /* 0x000000ff000c7202 */ /* 0x000fe20000000f00 */
[----:B------:R-:W-:Y:S02]  /*2eb70*/  IMAD.MOV.U32 R11, RZ, RZ, 0x181f ;  /* 0x0000181fff0b7424 */ /* 0x000fe400078e00ff */
[----:B------:R-:W-:Y:S02]  /*2eb80*/  IMAD.MOV.U32 R15, RZ, RZ, -0x1 ;  /* 0xffffffffff0f7424 */ /* 0x000fe400078e00ff */
[----:B------:R-:W-:-:S07]  /*2eb90*/  IMAD.MOV.U32 R9, RZ, RZ, R14 ;  /* 0x000000ffff097224 */ /* 0x000fce00078e000e */
[----:B------:R-:W-:Y:S05]  /*2eba0*/  WARPSYNC.COLLECTIVE R15, `(.L_x_2026) ;  /* 0x000000000f087348 */ /* 0x000fea0003c00000 */
[----:B------:R0:W1:Y:S02]  /*2ebb0*/  SHFL.IDX P6, R14, R13, R12, R11 ;  /* 0x0000000c0d0e7389 */ /* 0x00006400000c000b */
[----:B01----:R-:W-:Y:S01]  /*2ebc0*/  ENDCOLLECTIVE ;  /* 0x000000000000791b */ /* 0x003fe20003800000 */
.L_x_2026:
[----:B------:R-:W-:Y:S02]  /*2ebd0*/  IMAD.MOV.U32 R13, RZ, RZ, R33 ;  /* 0x000000ffff0d7224 */ /* 0x000fe400078e0021 */
[----:B------:R-:W-:-:S07]  /*2ebe0*/  IMAD.MOV.U32 R8, RZ, RZ, R14 ;  /* 0x000000ffff087224 */ /* 0x000fce00078e000e */
[----:B------:R-:W-:Y:S05]  /*2ebf0*/  WARPSYNC.COLLECTIVE R15, `(.L_x_2027) ;  /* 0x000000000f087348 */ /* 0x000fea0003c00000 */
[----:B------:R0:W1:Y:S02]  /*2ec00*/  SHFL.IDX P6, R14, R13, R12, R11 ;  /* 0x0000000c0d0e7389 */ /* 0x00006400000c000b */
[----:B01----:R-:W-:Y:S01]  /*2ec10*/  ENDCOLLECTIVE ;  /* 0x000000000000791b */ /* 0x003fe20003800000 */
.L_x_2027:
[----:B------:R-:W-:Y:S01]  /*2ec20*/  MOV R13, R30 ;  /* 0x0000001e000d7202 */ /* 0x000fe20000000f00 */
[----:B------:R-:W-:-:S07]  /*2ec30*/  IMAD.MOV.U32 R26, RZ, RZ, R14 ;  /* 0x000000ffff1a7224 */ /* 0x000fce00078e000e */
[----:B------:R-:W-:Y:S05]  /*2ec40*/  WARPSYNC.COLLECTIVE R15, `(.L_x_2028) ;  /* 0x000000000f087348 */ /* 0x000fea0003c00000 */
[----:B------:R0:W1:Y:S02]  /*2ec50*/  SHFL.IDX P6, R14, R13, R12, R11 ;  /* 0x0000000c0d0e7389 */ /* 0x00006400000c000b */
[----:B01----:R-:W-:Y:S01]  /*2ec60*/  ENDCOLLECTIVE ;  /* 0x000000000000791b */ /* 0x003fe20003800000 */
.L_x_2028:
[----:B------:R-:W-:Y:S01]  /*2ec70*/  IMAD.MOV.U32 R5, RZ, RZ, R14 ;  /* 0x000000ffff057224 */ /* 0x000fe200078e000e */
[----:B------:R-:W-:Y:S06]  /*2ec80*/  BRA `(.L_x_2029) ;  /* 0xfffffdb400507947 */ /* 0x000fec000383ffff */
.L_x_1648:
[----:B------:R-:W-:Y:S01]  /*2ec90*/  BSSY B1, `(.L_x_2030) ;  /* 0x0000008000017945 */ /* 0x000fe20003800000 */
[----:B------:R-:W-:Y:S02]  /*2eca0*/  IMAD.MOV.U32 R13, RZ, RZ, R32 ;  /* 0x000000ffff0d7224 */ /* 0x000fe400078e0020 */
[----:B------:R-:W-:Y:S02]  /*2ecb0*/  IMAD.MOV.U32 R12, RZ, RZ, 0x1 ;  /* 0x00000001ff0c7424 */ /* 0x000fe400078e00ff */
[----:B------:R-:W-:Y:S02]  /*2ecc0*/  IMAD.MOV.U32 R11, RZ, RZ, 0x181f ;  /* 0x0000181fff0b7424 */ /* 0x000fe400078e00ff */
[----:B------:R-:W-:-:S07]  /*2ecd0*/  IMAD.MOV.U32 R15, RZ, RZ, -0x1 ;  /* 0xffffffffff0f7424 */ /* 0x000fce00078e00ff */
[----:B0-23--:R-:W-:Y:S05]  /*2ece0*/  WARPSYNC.COLLECTIVE R15, `(.L_x_2031) ;  /* 0x000000000f087348 */ /* 0x00dfea0003c00000 */
[----:B------:R1:W4:Y:S02]  /*2ecf0*/  SHFL.IDX P6, R14, R13, R12, R11 ;  /* 0x0000000c0d0e7389 */ /* 0x00032400000c000b */
[----:B01234-:R-:W-:Y:S01]  /*2ed00*/  ENDCOLLECTIVE ;  /* 0x000000000000791b */ /* 0x01ffe20003800000 */
.L_x_2031:
[----:B------:R-:W-:Y:S05]  /*2ed10*/  BSYNC B1 ;  /* 0x0000000000017941 */ /* 0x000fea0003800000 */
.L_x_2030:
[----:B------:R-:W-:Y:S01]  /*2ed20*/  IMAD.MOV.U32 R13, RZ, RZ, R31 ;  /* 0x000000ffff0d7224 */ /* 0x000fe200078e001f */
[----:B------:R-:W-:Y:S01]  /*2ed30*/  MOV R9, R14 ;  /* 0x0000000e00097202 */ /* 0x000fe20000000f00 */
[----:B------:R-:W-:Y:S02]  /*2ed40*/  IMAD.MOV.U32 R12, RZ, RZ, 0x1 ;  /* 0x00000001ff0c7424 */ /* 0x000fe400078e00ff */
[----:B------:R-:W-:Y:S02]  /*2ed50*/  IMAD.MOV.U32 R11, RZ, RZ, 0x181f ;  /* 0x0000181fff0b7424 */ /* 0x000fe400078e00ff */
[----:B------:R-:W-:-:S07]  /*2ed60*/  IMAD.MOV.U32 R15, RZ, RZ, -0x1 ;  /* 0xffffffffff0f7424 */ /* 0x000fce00078e00ff */
[----:B------:R-:W-:Y:S05]  /*2ed70*/  WARPSYNC.COLLECTIVE R15, `(.L_x_2032) ;  /* 0x000000000f087348 */ /* 0x000fea0003c00000 */
[----:B------:R0:W1:Y:S02]  /*2ed80*/  SHFL.IDX P6, R14, R13, R12, R11 ;  /* 0x0000000c0d0e7389 */ /* 0x00006400000c000b */
[----:B01----:R-:W-:Y:S01]  /*2ed90*/  ENDCOLLECTIVE ;  /* 0x000000000000791b */ /* 0x003fe20003800000 */
.L_x_2032:
[----:B------:R-:W-:Y:S01]  /*2eda0*/  MOV R13, R33 ;  /* 0x00000021000d7202 */ /* 0x000fe20000000f00 */
[----:B------:R-:W-:-:S07]  /*2edb0*/  IMAD.MOV.U32 R8, RZ, RZ, R14 ;  /* 0x000000ffff087224 */ /* 0x000fce00078e000e */
[----:B------:R-:W-:Y:S05]  /*2edc0*/  WARPSYNC.COLLECTIVE R15, `(.L_x_2033) ;  /* 0x000000000f087348 */ /* 0x000fea0003c00000 */
[----:B------:R0:W1:Y:S02]  /*2edd0*/  SHFL.IDX P6, R14, R13, R12, R11 ;  /* 0x0000000c0d0e7389 */ /* 0x00006400000c000b */
[----:B01----:R-:W-:Y:S01]  /*2ede0*/  ENDCOLLECTIVE ;  /* 0x000000000000791b */ /* 0x003fe20003800000 */
.L_x_2033:
[----:B------:R-:W-:Y:S02]  /*2edf0*/  IMAD.MOV.U32 R13, RZ, RZ, R30 ;  /* 0x000000ffff0d7224 */ /* 0x000fe400078e001e */
[----:B------:R-:W-:-:S07]  /*2ee00*/  IMAD.MOV.U32 R26, RZ, RZ, R14 ;  /* 0x000000ffff1a7224 */ /* 0x000fce00078e000e */
[----:B------:R-:W-:Y:S05]  /*2ee10*/  WARPSYNC.COLLECTIVE R15, `(.L_x_2034) ;  /* 0x000000000f087348 */ /* 0x000fea0003c00000 */
[----:B------:R0:W1:Y:S02]  /*2ee20*/  SHFL.IDX P6, R14, R13, R12, R11 ;  /* 0x0000000c0d0e7389 */ /* 0x00006400000c000b */
[----:B01----:R-:W-:Y:S01]  /*2ee30*/  ENDCOLLECTIVE ;  /* 0x000000000000791b */ /* 0x003fe20003800000 */
.L_x_2034:
[----:B------:R-:W-:Y:S01]  /*2ee40*/  IMAD.MOV.U32 R5, RZ, RZ, R14 ;  /* 0x000000ffff057224 */ /* 0x000fe200078e000e */
[----:B------:R-:W-:Y:S06]  /*2ee50*/  BRA `(.L_x_2035) ;  /* 0xfffffdb800607947 */ /* 0x000fec000383ffff */
.L_x_1651:
[----:B------:R-:W-:Y:S01]  /*2ee60*/  BSSY B1, `(.L_x_2036) ;  /* 0x0000008000017945 */ /* 0x000fe20003800000 */
[----:B------:R-:W-:Y:S01]  /*2ee70*/  IMAD.MOV.U32 R13, RZ, RZ, R32 ;  /* 0x000000ffff0d7224 */ /* 0x000fe200078e0020 */
[----:B------:R-:W-:Y:S01]  /*2ee80*/  MOV R11, 0x181f ;  /* 0x0000181f000b7802 */ /* 0x000fe20000000f00 */
[----:B------:R-:W-:Y:S02]  /*2ee90*/  IMAD.MOV.U32 R12, RZ, RZ, 0x2 ;  /* 0x00000002ff0c7424 */ /* 0x000fe400078e00ff */
[----:B------:R-:W-:-:S07]  /*2eea0*/  IMAD.MOV.U32 R15, RZ, RZ, -0x1 ;  /* 0xffffffffff0f7424 */ /* 0x000fce00078e00ff */
[----:B-1234-:R-:W-:Y:S05]  /*2eeb0*/  WARPSYNC.COLLECTIVE R15, `(.L_x_2037) ;  /* 0x000000000f087348 */ /* 0x01efea0003c00000 */
[----:B------:R0:W0:Y:S02]  /*2eec0*/  SHFL.IDX P6, R14, R13, R12, R11 ;  /* 0x0000000c0d0e7389 */ /* 0x00002400000c000b */
[----:B01234-:R-:W-:Y:S01]  /*2eed0*/  ENDCOLLECTIVE ;  /* 0x000000000000791b */ /* 0x01ffe20003800000 */
.L_x_2037:
[----:B------:R-:W-:Y:S05]  /*2eee0*/  BSYNC B1 ;  /* 0x0000000000017941 */ /* 0x000fea0003800000 */
.L_x_2036:
[----:B------:R-:W-:Y:S01]  /*2eef0*/  IMAD.MOV.U32 R13, RZ, RZ, R31 ;  /* 0x000000ffff0d7224 */ /* 0x000fe200078e001f */
[----:B------:R-:W-:Y:S01]  /*2ef00*/  MOV R15, 0xffffffff ;  /* 0xffffffff000f7802 */ /* 0x000fe20000000f00 */
[----:B------:R-:W-:Y:S02]  /*2ef10*/  IMAD.MOV.U32 R12, RZ, RZ, 0x2 ;  /* 0x00000002ff0c7424 */ /* 0x000fe400078e00ff */
[----:B------:R-:W-:Y:S02]  /*2ef20*/  IMAD.MOV.U32 R11, RZ, RZ, 0x181f ;  /* 0x0000181fff0b7424 */ /* 0x000fe400078e00ff */
[----:B------:R-:W-:-:S07]  /*2ef30*/  IMAD.MOV.U32 R9, RZ, RZ, R14 ;  /* 0x000000ffff097224 */ /* 0x000fce00078e000e */
[----:B------:R-:W-:Y:S05]  /*2ef40*/  WARPSYNC.COLLECTIVE R15, `(.L_x_2038) ;  /* 0x000000000f087348 */ /* 0x000fea0003c00000 */
[----:B------:R0:W1:Y:S02]  /*2ef50*/  SHFL.IDX P6, R14, R13, R12, R11 ;  /* 0x0000000c0d0e7389 */ /* 0x00006400000c000b */
[----:B01----:R-:W-:Y:S01]  /*2ef60*/  ENDCOLLECTIVE ;  /* 0x000000000000791b */ /* 0x003fe20003800000 */
.L_x_2038:
[----:B------:R-:W-:Y:S02]  /*2ef70*/  IMAD.MOV.U32 R13, RZ, RZ, R33 ;  /* 0x000000ffff0d7224 */ /* 0x000fe400078e0021 */
[----:B------:R-:W-:-:S07]  /*2ef80*/  IMAD.MOV.U32 R8, RZ, RZ, R14 ;  /* 0x000000ffff087224 */ /* 0x000fce00078e000e */
[----:B------:R-:W-:Y:S05]  /*2ef90*/  WARPSYNC.COLLECTIVE R15, `(.L_x_2039) ;  /* 0x000000000f087348 */ /* 0x000fea0003c00000 */
[----:B------:R0:W1:Y:S02]  /*2efa0*/  SHFL.IDX P6, R14, R13, R12, R11 ;  /* 0x0000000c0d0e7389 */ /* 0x00006400000c000b */
[----:B01----:R-:W-:Y:S01]  /*2efb0*/  ENDCOLLECTIVE ;  /* 0x000000000000791b */ /* 0x003fe20003800000 */
.L_x_2039:
[----:B------:R-:W-:Y:S02]  /*2efc0*/  IMAD.MOV.U32 R13, RZ, RZ, R30 ;  /* 0x000000ffff0d7224 */ /* 0x000fe400078e001e */
[----:B------:R-:W-:-:S07]  /*2efd0*/  IMAD.MOV.U32 R78, RZ, RZ, R14 ;  /* 0x000000ffff4e7224 */ /* 0x000fce00078e000e */
[----:B------:R-:W-:Y:S05]  /*2efe0*/  WARPSYNC.COLLECTIVE R15, `(.L_x_2040) ;  /* 0x000000000f087348 */ /* 0x000fea0003c00000 */
[----:B------:R0:W1:Y:S02]  /*2eff0*/  SHFL.IDX P6, R14, R13, R12, R11 ;  /* 0x0000000c0d0e7389 */ /* 0x00006400000c000b */
[----:B01----:R-:W-:Y:S01]  /*2f000*/  ENDCOLLECTIVE ;  /* 0x000000000000791b */ /* 0x003fe20003800000 */
.L_x_2040:
[----:B------:R-:W-:Y:S01]  /*2f010*/  IMAD.MOV.U32 R5, RZ, RZ, R14 ;  /* 0x000000ffff057224 */ /* 0x000fe200078e000e */
[----:B------:R-:W-:Y:S06]  /*2f020*/  BRA `(.L_x_2041) ;  /* 0xfffffdbc00507947 */ /* 0x000fec000383ffff */
.L_x_1654:
[----:B------:R-:W-:Y:S01]  /*2f030*/  BSSY B1, `(.L_x_2042) ;  /* 0x0000008000017945 */ /* 0x000fe20003800000 */
[----:B------:R-:W-:Y:S01]  /*2f040*/  MOV R13, R32 ;  /* 0x00000020000d7202 */ /* 0x000fe20000000f00 */
[----:B------:R-:W-:Y:S02]  /*2f050*/  IMAD.MOV.U32 R12, RZ, RZ, 0x3 ;  /* 0x00000003ff0c7424 */ /* 0x000fe400078e00ff */
[----:B------:R-:W-:Y:S02]  /*2f060*/  IMAD.MOV.U32 R11, RZ, RZ, 0x181f ;  /* 0x0000181fff0b7424 */ /* 0x000fe400078e00ff */
[----:B------:R-:W-:-:S07]  /*2f070*/  IMAD.MOV.U32 R15, RZ, RZ, -0x1 ;  /* 0xffffffffff0f7424 */ /* 0x000fce00078e00ff */
[----:B-12-4-:R-:W-:Y:S05]  /*2f080*/  WARPSYNC.COLLECTIVE R15, `(.L_x_2043) ;  /* 0x000000000f087348 */ /* 0x016fea0003c00000 */
[----:B------:R0:W3:Y:S02]  /*2f090*/  SHFL.IDX P6, R14, R13, R12, R11 ;  /* 0x0000000c0d0e7389 */ /* 0x0000e400000c000b */
[----:B01234-:R-:W-:Y:S01]  /*2f0a0*/  ENDCOLLECTIVE ;  /* 0x000000000000791b */ /* 0x01ffe20003800000 */
.L_x_2043:
[----:B------:R-:W-:Y:S05]  /*2f0b0*/  BSYNC B1 ;  /* 0x0000000000017941 */ /* 0x000fea0003800000 */
.L_x_2042:
[----:B------:R-:W-:Y:S01]  /*2f0c0*/  IMAD.MOV.U32 R13, RZ, RZ, R31 ;  /* 0x000000ffff0d7224 */ /* 0x000fe200078e001f */
[----:B------:R-:W-:Y:S01]  /*2f0d0*/  MOV R12, 0x3 ;  /* 0x00000003000c7802 */ /* 0x000fe20000000f00 */
[----:B------:R-:W-:Y:S02]  /*2f0e0*/  IMAD.MOV.U32 R11, RZ, RZ, 0x181f ;  /* 0x0000181fff0b7424 */ /* 0x000fe400078e00ff */
[----:B------:R-:W-:Y:S02]  /*2f0f0*/  IMAD.MOV.U32 R15, RZ, RZ, -0x1 ;  /* 0xffffffffff0f7424 */ /* 0x000fe400078e00ff */
[----:B------:R-:W-:-:S07]  /*2f100*/  IMAD.MOV.U32 R79, RZ, RZ, R14 ;  /* 0x000000ffff4f7224 */ /* 0x000fce00078e000e */
[----:B------:R-:W-:Y:S05]  /*2f110*/  WARPSYNC.COLLECTIVE R15, `(.L_x_2044) ;  /* 0x000000000f087348 */ /* 0x000fea0003c00000 */
[----:B------:R0:W1:Y:S02]  /*2f120*/  SHFL.IDX P6, R14, R13, R12, R11 ;  /* 0x0000000c0d0e7389 */ /* 0x00006400000c000b */
[----:B01----:R-:W-:Y:S01]  /*2f130*/  ENDCOLLECTIVE ;  /* 0x000000000000791b */ /* 0x003fe20003800000 */
.L_x_2044:
[----:B------:R-:W-:Y:S02]  /*2f140*/  IMAD.MOV.U32 R13, RZ, RZ, R33 ;  /* 0x000000ffff0d7224 */ /* 0x000fe400078e0021 */
[----:B------:R-:W-:-:S07]  /*2f150*/  IMAD.MOV.U32 R9, RZ, RZ, R14 ;  /* 0x000000ffff097224 */ /* 0x000fce00078e000e */
[----:B------:R-:W-:Y:S05]  /*2f160*/  WARPSYNC.COLLECTIVE R15, `(.L_x_2045) ;  /* 0x000000000f087348 */ /* 0x000fea0003c00000 */
[----:B------:R0:W1:Y:S02]  /*2f170*/  SHFL.IDX P6, R14, R13, R12, R11 ;  /* 0x0000000c0d0e7389 */ /* 0x00006400000c000b */
[----:B01----:R-:W-:Y:S01]  /*2f180*/  ENDCOLLECTIVE ;  /* 0x000000000000791b */ /* 0x003fe20003800000 */
.L_x_2045:
[----:B------:R-:W-:Y:S01]  /*2f190*/  MOV R13, R30 ;  /* 0x0000001e000d7202 */ /* 0x000fe20000000f00 */
[----:B------:R-:W-:-:S07]  /*2f1a0*/  IMAD.MOV.U32 R80, RZ, RZ, R14 ;  /* 0x000000ffff507224 */ /* 0x000fce00078e000e */
[----:B------:R-:W-:Y:S05]  /*2f1b0*/  WARPSYNC.COLLECTIVE R15, `(.L_x_2046) ;  /* 0x000000000f087348 */ /* 0x000fea0003c00000 */
[----:B------:R0:W1:Y:S02]  /*2f1c0*/  SHFL.IDX P6, R14, R13, R12, R11 ;  /* 0x0000000c0d0e7389 */ /* 0x00006400000c000b */
[----:B01----:R-:W-:Y:S01]  /*2f1d0*/  ENDCOLLECTIVE ;  /* 0x000000000000791b */ /* 0x003fe20003800000 */
.L_x_2046:
[----:B------:R-:W-:Y:S01]  /*2f1e0*/  IMAD.MOV.U32 R78, RZ, RZ, R14 ;  /* 0x000000ffff4e7224 */ /* 0x000fe200078e000e */
[----:B------:R-:W-:Y:S06]  /*2f1f0*/  BRA `(.L_x_2047) ;  /* 0xfffffdc000487947 */ /* 0x000fec000383ffff */
.L_x_1658:
[----:B0-----:R0:W1:Y:S02]  /*2f200*/  SYNCS.PHASECHK.TRANS64.TRYWAIT P0, [R16+URZ+0x30800], R81 ;  /* 0x03080051100075a7 */ /* 0x001064000800017f */
[----:B-1----:R-:W-:Y:S05]  /*2f210*/  @!P0 NANOSLEEP.SYNCS 0x989680 ;  /* 0x009896800000895d */ /* 0x002fea0003900000 */
[----:B------:R-:W1:Y:S02]  /*2f220*/  @!P0 SYNCS.PHASECHK.TRANS64 P0, [R16+URZ+0x30800], R81 ;  /* 0x03080051100085a7 */ /* 0x000e64000800007f */
[----:B-1----:R-:W-:Y:S05]  /*2f230*/  @!P0 BRA `(.L_x_1658) ;  /* 0xfffffffc00f08947 */ /* 0x002fea000383ffff */
[----:B------:R-:W-:Y:S05]  /*2f240*/  BRA `(.L_x_2048) ;  /* 0xfffffdc400a07947 */ /* 0x000fea000383ffff */
.L_x_1690:
[----:B------:R-:W-:Y:S01]  /*2f250*/  BSSY B1, `(.L_x_2049) ;  /* 0x0000008000017945 */ /* 0x000fe20003800000 */
[----:B------:R-:W-:Y:S02]  /*2f260*/  IMAD.MOV.U32 R13, RZ, RZ, R72 ;  /* 0x000000ffff0d7224 */ /* 0x000fe400078e0048 */
[----:B------:R-:W-:Y:S02]  /*2f270*/  IMAD.MOV.U32 R12, RZ, RZ, RZ ;  /* 0x000000ffff0c7224 */ /* 0x000fe400078e00ff */
[----:B------:R-:W-:Y:S02]  /*2f280*/  IMAD.MOV.U32 R11, RZ, RZ, 0x181f ;  /* 0x0000181fff0b7424 */ /* 0x000fe400078e00ff */
[----:B------:R-:W-:-:S07]  /*2f290*/  IMAD.MOV.U32 R15, RZ, RZ, -0x1 ;  /* 0xffffffffff0f7424 */ /* 0x000fce00078e00ff */
[----:B------:R-:W-:Y:S05]  /*2f2a0*/  WARPSYNC.COLLECTIVE R15, `(.L_x_2050) ;  /* 0x000000000f087348 */ /* 0x000fea0003c00000 */
[----:B------:R0:W1:Y:S02]  /*2f2b0*/  SHFL.IDX P6, R14, R13, R12, R11 ;  /* 0x0000000c0d0e7389 */ /* 0x00006400000c000b */
[----:B01----:R-:W-:Y:S01]  /*2f2c0*/  ENDCOLLECTIVE ;  /* 0x000000000000791b */ /* 0x003fe20003800000 */
.L_x_2050:
[----:B------:R-:W-:Y:S05]  /*2f2d0*/  BSYNC B1 ;  /* 0x0000000000017941 */ /* 0x000fea0003800000 */
.L_x_2049:
[----:B------:R-:W-:Y:S01]  /*2f2e0*/  IMAD.MOV.U32 R13, RZ, RZ, R21 ;  /* 0x000000ffff0d7224 */ /* 0x000fe200078e0015 */
[----:B------:R-:W-:Y:S01]  /*2f2f0*/  MOV R5, R14 ;  /* 0x0000000e00057202 */ /* 0x000fe20000000f00 */
[----:B------:R-:W-:Y:S02]  /*2f300*/  IMAD.MOV.U32 R12, RZ, RZ, RZ ;  /* 0x000000ffff0c7224 */ /* 0x000fe400078e00ff */
[----:B------:R-:W-:Y:S02]  /*2f310*/  IMAD.MOV.U32 R11, RZ, RZ, 0x181f ;  /* 0x0000181fff0b7424 */ /* 0x000fe400078e00ff */
[----:B------:R-:W-:-:S07]  /*2f320*/  IMAD.MOV.U32 R15, RZ, RZ, -0x1 ;  /* 0xffffffffff0f7424 */ /* 0x000fce00078e00ff */
[----:B------:R-:W-:Y:S05]  /*2f330*/  WARPSYNC.COLLECTIVE R15, `(.L_x_2051) ;  /* 0x000000000f087348 */ /* 0x000fea0003c00000 */
[----:B------:R0:W1:Y:S02]  /*2f340*/  SHFL.IDX P6, R14, R13, R12, R11 ;  /* 0x0000000c0d0e7389 */ /* 0x00006400000c000b */
[----:B01----:R-:W-:Y:S01]  /*2f350*/  ENDCOLLECTIVE ;  /* 0x000000000000791b */ /* 0x003fe20003800000 */
.L_x_2051:
[----:B------:R-:W-:Y:S01]  /*2f360*/  MOV R13, R73 ;  /* 0x00000049000d7202 */ /* 0x000fe20000000f00 */
[----:B------:R-:W-:-:S07]  /*2f370*/  IMAD.MOV.U32 R8, RZ, RZ, R14 ;  /* 0x000000ffff087224 */ /* 0x000fce00078e000e */
[----:B------:R-:W-:Y:S05]  /*2f380*/  WARPSYNC.COLLECTIVE R15, `(.L_x_2052) ;  /* 0x000000000f087348 */ /* 0x000fea0003c00000 */
[----:B------:R0:W1:Y:S02]  /*2f390*/  SHFL.IDX P6, R14, R13, R12, R11 ;  /* 0x0000000c0d0e7389 */ /* 0x00006400000c000b */
[----:B01----:R-:W-:Y:S01]  /*2f3a0*/  ENDCOLLECTIVE ;  /* 0x000000000000791b */ /* 0x003fe20003800000 */
.L_x_2052:
[----:B------:R-:W-:Y:S02]  /*2f3b0*/  IMAD.MOV.U32 R13, RZ, RZ, R20 ;  /* 0x000000ffff0d7224 */ /* 0x000fe400078e0014 */
[----:B------:R-:W-:-:S07]  /*2f3c0*/  IMAD.MOV.U32 R7, RZ, RZ, R14 ;  /* 0x000000ffff077224 */ /* 0x000fce00078e000e */
[----:B------:R-:W-:Y:S05]  /*2f3d0*/  WARPSYNC.COLLECTIVE R15, `(.L_x_2053) ;  /* 0x000000000f087348 */ /* 0x000fea0003c00000 */
[----:B------:R0:W1:Y:S02]  /*2f3e0*/  SHFL.IDX P6, R14, R13, R12, R11 ;  /* 0x0000000c0d0e7389 */ /* 0x00006400000c000b */
[----:B01----:R-:W-:Y:S01]  /*2f3f0*/  ENDCOLLECTIVE ;  /* 0x000000000000791b */ /* 0x003fe20003800000 */
.L_x_2053:
[----:B------:R-:W-:Y:S05]  /*2f400*/  BRA `(.L_x_2054) ;  /* 0xfffffdf400847947 */ /* 0x000fea000383ffff */
.L_x_1693:
[----:B------:R-:W-:Y:S01]  /*2f410*/  BSSY B1, `(.L_x_2055) ;  /* 0x0000008000017945 */ /* 0x000fe20003800000 */
[----:B------:R-:W-:Y:S01]  /*2f420*/  IMAD.MOV.U32 R13, RZ, RZ, R72 ;  /* 0x000000ffff0d7224 */ /* 0x000fe200078e0048 */
[----:B------:R-:W-:Y:S01]  /*2f430*/  MOV R15, 0xffffffff ;  /* 0xffffffff000f7802 */ /* 0x000fe20000000f00 */
[----:B------:R-:W-:Y:S02]  /*2f440*/  IMAD.MOV.U32 R12, RZ, RZ, 0x1 ;  /* 0x00000001ff0c7424 */ /* 0x000fe400078e00ff */
[----:B------:R-:W-:-:S07]  /*2f450*/  IMAD.MOV.U32 R11, RZ, RZ, 0x181f ;  /* 0x0000181fff0b7424 */ /* 0x000fce00078e00ff */
[----:B0-2-4-:R-:W-:Y:S05]  /*2f460*/  WARPSYNC.COLLECTIVE R15, `(.L_x_2056) ;  /* 0x000000000f087348 */ /* 0x015fea0003c00000 */
[----:B----4-:R1:W3:Y:S02]  /*2f470*/  SHFL.IDX P6, R14, R13, R12, R11 ;  /* 0x0000000c0d0e7389 */ /* 0x0102e400000c000b */
[----:B0123--:R-:W-:Y:S01]  /*2f480*/  ENDCOLLECTIVE ;  /* 0x000000000000791b */ /* 0x00ffe20003800000 */
.L_x_2056:
[----:B------:R-:W-:Y:S05]  /*2f490*/  BSYNC B1 ;  /* 0x0000000000017941 */ /* 0x000fea0003800000 */
.L_x_2055:
[----:B------:R-:W-:Y:S02]  /*2f4a0*/  IMAD.MOV.U32 R13, RZ, RZ, R21 ;  /* 0x000000ffff0d7224 */ /* 0x000fe400078e0015 */
[----:B------:R-:W-:Y:S02]  /*2f4b0*/  IMAD.MOV.U32 R12, RZ, RZ, 0x1 ;  /* 0x00000001ff0c7424 */ /* 0x000fe400078e00ff */
[----:B------:R-:W-:Y:S02]  /*2f4c0*/  IMAD.MOV.U32 R11, RZ, RZ, 0x181f ;  /* 0x0000181fff0b7424 */ /* 0x000fe400078e00ff */
[----:B------:R-:W-:Y:S02]  /*2f4d0*/  IMAD.MOV.U32 R15, RZ, RZ, -0x1 ;  /* 0xffffffffff0f7424 */ /* 0x000fe400078e00ff */
[----:B------:R-:W-:-:S07]  /*2f4e0*/  IMAD.MOV.U32 R5, RZ, RZ, R14 ;  /* 0x000000ffff057224 */ /* 0x000fce00078e000e */
[----:B------:R-:W-:Y:S05]  /*2f4f0*/  WARPSYNC.COLLECTIVE R15, `(.L_x_2057) ;  /* 0x000000000f087348 */ /* 0x000fea0003c00000 */
[----:B------:R0:W1:Y:S02]  /*2f500*/  SHFL.IDX P6, R14, R13, R12, R11 ;  /* 0x0000000c0d0e7389 */ /* 0x00006400000c000b */
[----:B01----:R-:W-:Y:S01]  /*2f510*/  ENDCOLLECTIVE ;  /* 0x000000000000791b */ /* 0x003fe20003800000 */
.L_x_2057:
[----:B------:R-:W-:Y:S01]  /*2f520*/  IMAD.MOV.U32 R13, RZ, RZ, R73 ;  /* 0x000000ffff0d7224 */ /* 0x000fe200078e0049 */
[----:B------:R-:W-:-:S07]  /*2f530*/  MOV R8, R14 ;  /* 0x0000000e00087202 */ /* 0x000fce0000000f00 */
[----:B------:R-:W-:Y:S05]  /*2f540*/  WARPSYNC.COLLECTIVE R15, `(.L_x_2058) ;  /* 0x000000000f087348 */ /* 0x000fea0003c00000 */
[----:B------:R0:W1:Y:S02]  /*2f550*/  SHFL.IDX P6, R14, R13, R12, R11 ;  /* 0x0000000c0d0e7389 */ /* 0x00006400000c000b */
[----:B01----:R-:W-:Y:S01]  /*2f560*/  ENDCOLLECTIVE ;  /* 0x000000000000791b */ /* 0x003fe20003800000 */
.L_x_2058:
[----:B------:R-:W-:Y:S02]  /*2f570*/  IMAD.MOV.U32 R13, RZ, RZ, R20 ;  /* 0x000000ffff0d7224 */ /* 0x000fe400078e0014 */
[----:B------:R-:W-:-:S07]  /*2f580*/  IMAD.MOV.U32 R7, RZ, RZ, R14 ;  /* 0x000000ffff077224 */ /* 0x000fce00078e000e */
[----:B------:R-:W-:Y:S05]  /*2f590*/  WARPSYNC.COLLECTIVE R15, `(.L_x_2059) ;  /* 0x000000000f087348 */ /* 0x000fea0003c00000 */
[----:B------:R0:W1:Y:S02]  /*2f5a0*/  SHFL.IDX P6, R14, R13, R12, R11 ;  /* 0x0000000c0d0e7389 */ /* 0x00006400000c000b */
[----:B01----:R-:W-:Y:S01]  /*2f5b0*/  ENDCOLLECTIVE ;  /* 0x000000000000791b */ /* 0x003fe20003800000 */
.L_x_2059:
[----:B------:R-:W-:Y:S05]  /*2f5c0*/  BRA `(.L_x_2060) ;  /* 0xfffffdf800587947 */ /* 0x000fea000383ffff */
.L_x_1696:
[----:B------:R-:W-:Y:S01]  /*2f5d0*/  BSSY B1, `(.L_x_2061) ;  /* 0x0000008000017945 */ /* 0x000fe20003800000 */
[----:B------:R-:W-:Y:S01]  /*2f5e0*/  IMAD.MOV.U32 R13, RZ, RZ, R72 ;  /* 0x000000ffff0d7224 */ /* 0x000fe200078e0048 */
[----:B------:R-:W-:Y:S01]  /*2f5f0*/  MOV R11, 0x181f ;  /* 0x0000181f000b7802 */ /* 0x000fe20000000f00 */
[----:B------:R-:W-:Y:S02]  /*2f600*/  IMAD.MOV.U32 R12, RZ, RZ, 0x2 ;  /* 0x00000002ff0c7424 */ /* 0x000fe400078e00ff */
[----:B------:R-:W-:-:S07]  /*2f610*/  IMAD.MOV.U32 R15, RZ, RZ, -0x1 ;  /* 0xffffffffff0f7424 */ /* 0x000fce00078e00ff */
[----:B-1--4-:R-:W-:Y:S05]  /*2f620*/  WARPSYNC.COLLECTIVE R15, `(.L_x_2062) ;  /* 0x000000000f087348 */ /* 0x012fea0003c00000 */
[----:B----4-:R0:W2:Y:S02]  /*2f630*/  SHFL.IDX P6, R14, R13, R12, R11 ;  /* 0x0000000c0d0e7389 */ /* 0x0100a400000c000b */
[----:B012---:R-:W-:Y:S01]  /*2f640*/  ENDCOLLECTIVE ;  /* 0x000000000000791b */ /* 0x007fe20003800000 */
.L_x_2062:
[----:B------:R-:W-:Y:S05]  /*2f650*/  BSYNC B1 ;  /* 0x0000000000017941 */ /* 0x000fea0003800000 */
.L_x_2061:
        /* <DEDUP_REMOVED lines=8> */
.L_x_2063:
[----:B------:R-:W-:Y:S02]  /*2f6e0*/  IMAD.MOV.U32 R13, RZ, RZ, R73 ;  /* 0x000000ffff0d7224 */ /* 0x000fe400078e0049 */
[----:B------:R-:W-:-:S07]  /*2f6f0*/  IMAD.MOV.U32 R8, RZ, RZ, R14 ;  /* 0x000000ffff087224 */ /* 0x000fce00078e000e */
[----:B------:R-:W-:Y:S05]  /*2f700*/  WARPSYNC.COLLECTIVE R15, `(.L_x_2064) ;  /* 0x000000000f087348 */ /* 0x000fea0003c00000 */
[----:B------:R0:W1:Y:S02]  /*2f710*/  SHFL.IDX P6, R14, R13, R12, R11 ;  /* 0x0000000c0d0e7389 */ /* 0x00006400000c000b */
[----:B01----:R-:W-:Y:S01]  /*2f720*/  ENDCOLLECTIVE ;  /* 0x000000000000791b */ /* 0x003fe20003800000 */
.L_x_2064:
[----:B------:R-:W-:Y:S02]  /*2f730*/  IMAD.MOV.U32 R13, RZ, RZ, R20 ;  /* 0x000000ffff0d7224 */ /* 0x000fe400078e0014 */
[----:B------:R-:W-:-:S07]  /*2f740*/  IMAD.MOV.U32 R7, RZ, RZ, R14 ;  /* 0x000000ffff077224 */ /* 0x000fce00078e000e */
[----:B------:R-:W-:Y:S05]  /*2f750*/  WARPSYNC.COLLECTIVE R15, `(.L_x_2065) ;  /* 0x000000000f087348 */ /* 0x000fea0003c00000 */
[----:B------:R0:W1:Y:S02]  /*2f760*/  SHFL.IDX P6, R14, R13, R12, R11 ;  /* 0x0000000c0d0e7389 */ /* 0x00006400000c000b */
[----:B01----:R-:W-:Y:S01]  /*2f770*/  ENDCOLLECTIVE ;  /* 0x000000000000791b */ /* 0x003fe20003800000 */
.L_x_2065:
[----:B------:R-:W-:Y:S05]  /*2f780*/  BRA `(.L_x_2066) ;  /* 0xfffffdfc000c7947 */ /* 0x000fea000383ffff */
.L_x_1699:
[----:B------:R-:W-:Y:S01]  /*2f790*/  BSSY B1, `(.L_x_2067) ;  /* 0x0000008000017945 */ /* 0x000fe20003800000 */
[----:B------:R-:W-:Y:S01]  /*2f7a0*/  IMAD.MOV.U32 R13, RZ, RZ, R72 ;  /* 0x000000ffff0d7224 */ /* 0x000fe200078e0048 */
[----:B------:R-:W-:Y:S01]  /*2f7b0*/  MOV R12, 0x3 ;  /* 0x00000003000c7802 */ /* 0x000fe20000000f00 */
[----:B------:R-:W-:Y:S02]  /*2f7c0*/  IMAD.MOV.U32 R11, RZ, RZ, 0x181f ;  /* 0x0000181fff0b7424 */ /* 0x000fe400078e00ff */
[----:B------:R-:W-:-:S07]  /*2f7d0*/  IMAD.MOV.U32 R15, RZ, RZ, -0x1 ;  /* 0xffffffffff0f7424 */ /* 0x000fce00078e00ff */
[----:B-1-34-:R-:W-:Y:S05]  /*2f7e0*/  WARPSYNC.COLLECTIVE R15, `(.L_x_2068) ;  /* 0x000000000f087348 */ /* 0x01afea0003c00000 */
[----:B------:R0:W2:Y:S02]  /*2f7f0*/  SHFL.IDX P6, R14, R13, R12, R11 ;  /* 0x0000000c0d0e7389 */ /* 0x0000a400000c000b */
[----:B01234-:R-:W-:Y:S01]  /*2f800*/  ENDCOLLECTIVE ;  /* 0x000000000000791b */ /* 0x01ffe20003800000 */
.L_x_2068:
[----:B------:R-:W-:Y:S05]  /*2f810*/  BSYNC B1 ;  /* 0x0000000000017941 */ /* 0x000fea0003800000 */
.L_x_2067:
        /* <DEDUP_REMOVED lines=8> */
.L_x_2069:
[----:B------:R-:W-:Y:S02]  /*2f8a0*/  IMAD.MOV.U32 R13, RZ, RZ, R73 ;  /* 0x000000ffff0d7224 */ /* 0x000fe400078e0049 */
[----:B------:R-:W-:-:S07]  /*2f8b0*/  IMAD.MOV.U32 R21, RZ, RZ, R14 ;  /* 0x000000ffff157224 */ /* 0x000fce00078e000e */
[----:B------:R-:W-:Y:S05]  /*2f8c0*/  WARPSYNC.COLLECTIVE R15, `(.L_x_2070) ;  /* 0x000000000f087348 */ /* 0x000fea0003c00000 */
[----:B------:R0:W1:Y:S02]  /*2f8d0*/  SHFL.IDX P6, R14, R13, R12, R11 ;  /* 0x0000000c0d0e7389 */ /* 0x00006400000c000b */
[----:B01----:R-:W-:Y:S01]  /*2f8e0*/  ENDCOLLECTIVE ;  /* 0x000000000000791b */ /* 0x003fe20003800000 */
.L_x_2070:
[----:B------:R-:W-:Y:S02]  /*2f8f0*/  IMAD.MOV.U32 R13, RZ, RZ, R20 ;  /* 0x000000ffff0d7224 */ /* 0x000fe400078e0014 */
[----:B------:R-:W-:-:S07]  /*2f900*/  IMAD.MOV.U32 R80, RZ, RZ, R14 ;  /* 0x000000ffff507224 */ /* 0x000fce00078e000e */
[----:B------:R-:W-:Y:S05]  /*2f910*/  WARPSYNC.COLLECTIVE R15, `(.L_x_2071) ;  /* 0x000000000f087348 */ /* 0x000fea0003c00000 */
[----:B------:R0:W1:Y:S02]  /*2f920*/  SHFL.IDX P6, R14, R13, R12, R11 ;  /* 0x0000000c0d0e7389 */ /* 0x00006400000c000b */
[----:B01----:R-:W-:Y:S01]  /*2f930*/  ENDCOLLECTIVE ;  /* 0x000000000000791b */ /* 0x003fe20003800000 */
.L_x_2071:
[----:B------:R-:W-:Y:S01]  /*2f940*/  MOV R78, R14 ;  /* 0x0000000e004e7202 */ /* 0x000fe20000000f00 */
[----:B------:R-:W-:Y:S06]  /*2f950*/  BRA `(.L_x_2072) ;  /* 0xfffffdfc00bc7947 */ /* 0x000fec000383ffff */
.L_x_1703:
[----:B0-----:R0:W1:Y:S02]  /*2f960*/  SYNCS.PHASECHK.TRANS64.TRYWAIT P0, [R16+URZ+0x30800], R81 ;  /* 0x03080051100075a7 */ /* 0x001064000800017f */
[----:B-1----:R-:W-:Y:S05]  /*2f970*/  @!P0 NANOSLEEP.SYNCS 0x989680 ;  /* 0x009896800000895d */ /* 0x002fea0003900000 */
[----:B------:R-:W1:Y:S02]  /*2f980*/  @!P0 SYNCS.PHASECHK.TRANS64 P0, [R16+URZ+0x30800], R81 ;  /* 0x03080051100085a7 */ /* 0x000e64000800007f */
[----:B-1----:R-:W-:Y:S05]  /*2f990*/  @!P0 BRA `(.L_x_1703) ;  /* 0xfffffffc00f08947 */ /* 0x002fea000383ffff */
[----:B------:R-:W-:Y:S05]  /*2f9a0*/  BRA `(.L_x_2073) ;  /* 0xfffffe0000cc7947 */ /* 0x000fea000383ffff */
.L_x_1721:
[----:B-1----:R1:W2:Y:S02]  /*2f9b0*/  SYNCS.PHASECHK.TRANS64.TRYWAIT P2, [R0+URZ+0x30830], R3 ;  /* 0x03083003000075a7 */ /* 0x0022a4000804017f */
[----:B--2---:R-:W-:Y:S05]  /*2f9c0*/  @!P2 NANOSLEEP.SYNCS 0x989680 ;  /* 0x009896800000a95d */ /* 0x004fea0003900000 */
[----:B------:R-:W2:Y:S02]  /*2f9d0*/  @!P2 SYNCS.PHASECHK.TRANS64 P2, [R0+URZ+0x30830], R3 ;  /* 0x030830030000a5a7 */ /* 0x000ea4000804007f */
[----:B--2---:R-:W-:Y:S05]  /*2f9e0*/  @!P2 BRA `(.L_x_1721) ;  /* 0xfffffffc00f0a947 */ /* 0x004fea000383ffff */
[----:B------:R-:W-:Y:S05]  /*2f9f0*/  BRA `(.L_x_1720) ;  /* 0xfffffe3800907947 */ /* 0x000fea000383ffff */
.L_x_1741:
[----:B-1----:R1:W2:Y:S02]  /*2fa00*/  SYNCS.PHASECHK.TRANS64.TRYWAIT P4, [R2+URZ+0x30830], R154 ;  /* 0x0308309a020075a7 */ /* 0x0022a4000808017f */
[----:B--2---:R-:W-:Y:S05]  /*2fa10*/  @!P4 NANOSLEEP.SYNCS 0x989680 ;  /* 0x009896800000c95d */ /* 0x004fea0003900000 */
[----:B------:R-:W2:Y:S02]  /*2fa20*/  @!P4 SYNCS.PHASECHK.TRANS64 P4, [R2+URZ+0x30830], R154 ;  /* 0x0308309a0200c5a7 */ /* 0x000ea4000808007f */
[----:B--2---:R-:W-:Y:S05]  /*2fa30*/  @!P4 BRA `(.L_x_1741) ;  /* 0xfffffffc00f0c947 */ /* 0x004fea000383ffff */
[----:B------:R-:W-:Y:S05]  /*2fa40*/  BRA `(.L_x_1740) ;  /* 0xfffffe68000c7947 */ /* 0x000fea000383ffff */
.L_x_1746:
[----:B-1----:R1:W2:Y:S02]  /*2fa50*/  SYNCS.PHASECHK.TRANS64.TRYWAIT P4, [R0+URZ+0x30850], R218 ;  /* 0x030850da000075a7 */ /* 0x0022a4000808017f */
[----:B--2---:R-:W-:Y:S05]  /*2fa60*/  @!P4 NANOSLEEP.SYNCS 0x989680 ;  /* 0x009896800000c95d */ /* 0x004fea0003900000 */
[----:B------:R-:W2:Y:S02]  /*2fa70*/  @!P4 SYNCS.PHASECHK.TRANS64 P4, [R0+URZ+0x30850], R218 ;  /* 0x030850da0000c5a7 */ /* 0x000ea4000808007f */
[----:B--2---:R-:W-:Y:S05]  /*2fa80*/  @!P4 BRA `(.L_x_1746) ;  /* 0xfffffffc00f0c947 */ /* 0x004fea000383ffff */
[----:B------:R-:W-:Y:S05]  /*2fa90*/  BRA `(.L_x_1745) ;  /* 0xfffffe7800547947 */ /* 0x000fea000383ffff */
.L_x_1767:
[----:B-1----:R1:W2:Y:S02]  /*2faa0*/  SYNCS.PHASECHK.TRANS64.TRYWAIT P2, [R2+URZ+0x30830], R3 ;  /* 0x03083003020075a7 */ /* 0x0022a4000804017f */
[----:B--2---:R-:W-:Y:S05]  /*2fab0*/  @!P2 NANOSLEEP.SYNCS 0x989680 ;  /* 0x009896800000a95d */ /* 0x004fea0003900000 */
[----:B------:R-:W2:Y:S02]  /*2fac0*/  @!P2 SYNCS.PHASECHK.TRANS64 P2, [R2+URZ+0x30830], R3 ;  /* 0x030830030200a5a7 */ /* 0x000ea4000804007f */
[----:B--2---:R-:W-:Y:S05]  /*2fad0*/  @!P2 BRA `(.L_x_1767) ;  /* 0xfffffffc00f0a947 */ /* 0x004fea000383ffff */
[----:B------:R-:W-:Y:S05]  /*2fae0*/  BRA `(.L_x_1766) ;  /* 0xfffffe9800707947 */ /* 0x000fea000383ffff */
.L_x_1772:
[----:B-1----:R1:W2:Y:S02]  /*2faf0*/  SYNCS.PHASECHK.TRANS64.TRYWAIT P2, [R231+URZ+0x30850], R0 ;  /* 0x03085000e70075a7 */ /* 0x0022a4000804017f */
[----:B--2---:R-:W-:Y:S05]  /*2fb00*/  @!P2 NANOSLEEP.SYNCS 0x989680 ;  /* 0x009896800000a95d */ /* 0x004fea0003900000 */
[----:B------:R-:W2:Y:S02]  /*2fb10*/  @!P2 SYNCS.PHASECHK.TRANS64 P2, [R231+URZ+0x30850], R0 ;  /* 0x03085000e700a5a7 */ /* 0x000ea4000804007f */
[----:B--2---:R-:W-:Y:S05]  /*2fb20*/  @!P2 BRA `(.L_x_1772) ;  /* 0xfffffffc00f0a947 */ /* 0x004fea000383ffff */
[----:B------:R-:W-:Y:S05]  /*2fb30*/  BRA `(.L_x_1771) ;  /* 0xfffffea800b87947 */ /* 0x000fea000383ffff */
.L_x_1780:
[----:B-1----:R1:W2:Y:S02]  /*2fb40*/  SYNCS.PHASECHK.TRANS64.TRYWAIT P2, [R2+URZ+0x30830], R3 ;  /* 0x03083003020075a7 */ /* 0x0022a4000804017f */
[----:B--2---:R-:W-:Y:S05]  /*2fb50*/  @!P2 NANOSLEEP.SYNCS 0x989680 ;  /* 0x009896800000a95d */ /* 0x004fea0003900000 */
[----:B------:R-:W2:Y:S02]  /*2fb60*/  @!P2 SYNCS.PHASECHK.TRANS64 P2, [R2+URZ+0x30830], R3 ;  /* 0x030830030200a5a7 */ /* 0x000ea4000804007f */
[----:B--2---:R-:W-:Y:S05]  /*2fb70*/  @!P2 BRA `(.L_x_1780) ;  /* 0xfffffffc00f0a947 */ /* 0x004fea000383ffff */
[----:B------:R-:W-:Y:S05]  /*2fb80*/  BRA `(.L_x_1779) ;  /* 0xfffffebc00747947 */ /* 0x000fea000383ffff */
.L_x_1785:
[----:B-1----:R1:W2:Y:S02]  /*2fb90*/  SYNCS.PHASECHK.TRANS64.TRYWAIT P2, [R0+URZ+0x30850], R2 ;  /* 0x03085002000075a7 */ /* 0x0022a4000804017f */
[----:B--2---:R-:W-:Y:S05]  /*2fba0*/  @!P2 NANOSLEEP.SYNCS 0x989680 ;  /* 0x009896800000a95d */ /* 0x004fea0003900000 */
[----:B------:R-:W2:Y:S02]  /*2fbb0*/  @!P2 SYNCS.PHASECHK.TRANS64 P2, [R0+URZ+0x30850], R2 ;  /* 0x030850020000a5a7 */ /* 0x000ea4000804007f */
[----:B--2---:R-:W-:Y:S05]  /*2fbc0*/  @!P2 BRA `(.L_x_1785) ;  /* 0xfffffffc00f0a947 */ /* 0x004fea000383ffff */
[----:B------:R-:W-:Y:S05]  /*2fbd0*/  BRA `(.L_x_1784) ;  /* 0xfffffecc00bc7947 */ /* 0x000fea000383ffff */
.L_x_1799:
[----:B-1----:R1:W2:Y:S02]  /*2fbe0*/  SYNCS.PHASECHK.TRANS64.TRYWAIT P0, [R5+URZ+0x30850], R0 ;  /* 0x03085000050075a7 */ /* 0x0022a4000800017f */
[----:B--2---:R-:W-:Y:S05]  /*2fbf0*/  @!P0 NANOSLEEP.SYNCS 0x989680 ;  /* 0x009896800000895d */ /* 0x004fea0003900000 */
[----:B------:R-:W2:Y:S02]  /*2fc00*/  @!P0 SYNCS.PHASECHK.TRANS64 P0, [R5+URZ+0x30850], R0 ;  /* 0x03085000050085a7 */ /* 0x000ea4000800007f */
[----:B--2---:R-:W-:Y:S05]  /*2fc10*/  @!P0 BRA `(.L_x_1799) ;  /* 0xfffffffc00f08947 */ /* 0x004fea000383ffff */
[----:B------:R-:W-:Y:S05]  /*2fc20*/  BRA `(.L_x_1798) ;  /* 0xfffffef000e47947 */ /* 0x000fea000383ffff */
.L_x_1848:
[----:B------:R-:W1:Y:S01]  /*2fc30*/  S2R R5, SR_TID.X ;  /* 0x0000000000057919 */ /* 0x000e620000002100 */
[----:B------:R-:W-:Y:S01]  /*2fc40*/  BSSY B1, `(.L_x_2074) ;  /* 0x000000a000017945 */ /* 0x000fe20003800000 */
[----:B------:R-:W-:Y:S02]  /*2fc50*/  IMAD.MOV.U32 R12, RZ, RZ, RZ ;  /* 0x000000ffff0c7224 */ /* 0x000fe400078e00ff */
[----:B------:R-:W-:Y:S02]  /*2fc60*/  IMAD.MOV.U32 R11, RZ, RZ, 0x1f ;  /* 0x0000001fff0b7424 */ /* 0x000fe400078e00ff */
[----:B0-----:R-:W-:Y:S01]  /*2fc70*/  IMAD.MOV.U32 R15, RZ, RZ, -0x1 ;  /* 0xffffffffff0f7424 */ /* 0x001fe200078e00ff */
[----:B-1----:R-:W-:-:S04]  /*2fc80*/  SHF.R.U32.HI R5, RZ, 0x5, R5 ;  /* 0x00000005ff057819 */ /* 0x002fc80000011605 */
[----:B------:R-:W-:-:S05]  /*2fc90*/  LOP3.LUT R5, R5, 0x3, RZ, 0xc0, !PT ;  /* 0x0000000305057812 */ /* 0x000fca00078ec0ff */
[----:B------:R-:W-:-:S07]  /*2fca0*/  IMAD.MOV.U32 R13, RZ, RZ, R5 ;  /* 0x000000ffff0d7224 */ /* 0x000fce00078e0005 */
[----:B------:R-:W-:Y:S05]  /*2fcb0*/  WARPSYNC.COLLECTIVE R15, `(.L_x_2075) ;  /* 0x000000000f087348 */ /* 0x000fea0003c00000 */
[----:B------:R0:W1:Y:S02]  /*2fcc0*/  SHFL.IDX P6, R14, R13, R12, R11 ;  /* 0x0000000c0d0e7389 */ /* 0x00006400000c000b */
[----:B01----:R-:W-:Y:S01]  /*2fcd0*/  ENDCOLLECTIVE ;  /* 0x000000000000791b */ /* 0x003fe20003800000 */
.L_x_2075:
[----:B------:R-:W-:Y:S05]  /*2fce0*/  BSYNC B1 ;  /* 0x0000000000017941 */ /* 0x000fea0003800000 */
.L_x_2074:
[----:B------:R-:W-:Y:S05]  /*2fcf0*/  BRA `(.L_x_2076) ;  /* 0xffffff6800907947 */ /* 0x000fea000383ffff */
.L_x_1850:
[----:B------:R-:W-:Y:S01]  /*2fd00*/  BSSY B1, `(.L_x_2077) ;  /* 0x0000006000017945 */ /* 0x000fe20003800000 */
[----:B0-----:R-:W-:-:S07]  /*2fd10*/  IMAD.MOV.U32 R15, RZ, RZ, -0x1 ;  /* 0xffffffffff0f7424 */ /* 0x001fce00078e00ff */
[----:B-1----:R-:W-:Y:S05]  /*2fd20*/  WARPSYNC.COLLECTIVE R15, `(.L_x_2078) ;  /* 0x000000000f0c7348 */ /* 0x002fea0003c00000 */
[----:B------:R-:W-:Y:S02]  /*2fd30*/  ELECT P6, UR62, PT ;  /* 0x00000000003e782f */ /* 0x000fe400038c0000 */
[----:B------:R-:W-:Y:S01]  /*2fd40*/  MOV R14, UR62 ;  /* 0x0000003e000e7c02 */ /* 0x000fe20008000f00 */
[----:B-1----:R-:W-:Y:S10]  /*2fd50*/  ENDCOLLECTIVE ;  /* 0x000000000000791b */ /* 0x002ff40003800000 */
.L_x_2078:
[----:B------:R-:W-:Y:S05]  /*2fd60*/  BSYNC B1 ;  /* 0x0000000000017941 */ /* 0x000fea0003800000 */
.L_x_2077:
[----:B------:R-:W-:Y:S05]  /*2fd70*/  BRA `(.L_x_1849) ;  /* 0xffffff6800887947 */ /* 0x000fea000383ffff */
.L_x_1852:
[----:B-1----:R1:W2:Y:S02]  /*2fd80*/  SYNCS.PHASECHK.TRANS64.TRYWAIT P0, [R18+URZ+0x30820], R5 ;  /* 0x03082005120075a7 */ /* 0x0022a4000800017f */
[----:B--2---:R-:W-:Y:S05]  /*2fd90*/  @!P0 NANOSLEEP.SYNCS 0x989680 ;  /* 0x009896800000895d */ /* 0x004fea0003900000 */
[----:B------:R-:W2:Y:S02]  /*2fda0*/  @!P0 SYNCS.PHASECHK.TRANS64 P0, [R18+URZ+0x30820], R5 ;  /* 0x03082005120085a7 */ /* 0x000ea4000800007f */
[----:B--2---:R-:W-:Y:S05]  /*2fdb0*/  @!P0 BRA `(.L_x_1852) ;  /* 0xfffffffc00f08947 */ /* 0x004fea000383ffff */
[----:B------:R-:W-:Y:S05]  /*2fdc0*/  BRA `(.L_x_2079) ;  /* 0xffffff6800987947 */ /* 0x000fea000383ffff */
.L_x_1856:
[----:B--2---:R2:W3:Y:S02]  /*2fdd0*/  SYNCS.PHASECHK.TRANS64.TRYWAIT P0, [R7+URZ+0x308a0], R10 ;  /* 0x0308a00a070075a7 */ /* 0x0044e4000800017f */
[----:B---3--:R-:W-:Y:S05]  /*2fde0*/  @!P0 NANOSLEEP.SYNCS 0x989680 ;  /* 0x009896800000895d */ /* 0x008fea0003900000 */
[----:B------:R-:W3:Y:S02]  /*2fdf0*/  @!P0 SYNCS.PHASECHK.TRANS64 P0, [R7+URZ+0x308a0], R10 ;  /* 0x0308a00a070085a7 */ /* 0x000ee4000800007f */
[----:B---3--:R-:W-:Y:S05]  /*2fe00*/  @!P0 BRA `(.L_x_1856) ;  /* 0xfffffffc00f08947 */ /* 0x008fea000383ffff */
[----:B------:R-:W-:Y:S05]  /*2fe10*/  BRA `(.L_x_2080) ;  /* 0xffffff6800b87947 */ /* 0x000fea000383ffff */
.L_x_1864:
[----:B0-----:R0:W1:Y:S02]  /*2fe20*/  SYNCS.PHASECHK.TRANS64.TRYWAIT P0, [R7+URZ+0x308c0], R10 ;  /* 0x0308c00a070075a7 */ /* 0x001064000800017f */
[----:B-1----:R-:W-:Y:S05]  /*2fe30*/  @!P0 NANOSLEEP.SYNCS 0x989680 ;  /* 0x009896800000895d */ /* 0x002fea0003900000 */
[----:B------:R-:W1:Y:S02]  /*2fe40*/  @!P0 SYNCS.PHASECHK.TRANS64 P0, [R7+URZ+0x308c0], R10 ;  /* 0x0308c00a070085a7 */ /* 0x000e64000800007f */
[----:B-1----:R-:W-:Y:S05]  /*2fe50*/  @!P0 BRA `(.L_x_1864) ;  /* 0xfffffffc00f08947 */ /* 0x002fea000383ffff */
[----:B------:R-:W-:Y:S05]  /*2fe60*/  BRA `(.L_x_2081) ;  /* 0xffffff6c00fc7947 */ /* 0x000fea000383ffff */
.L_x_1874:
[----:B-1----:R1:W2:Y:S02]  /*2fe70*/  SYNCS.PHASECHK.TRANS64.TRYWAIT P1, [R8+URZ+0x308a0], R7 ;  /* 0x0308a007080075a7 */ /* 0x0022a4000802017f */
[----:B--2---:R-:W-:Y:S05]  /*2fe80*/  @!P1 NANOSLEEP.SYNCS 0x989680 ;  /* 0x009896800000995d */ /* 0x004fea0003900000 */
[----:B------:R-:W2:Y:S02]  /*2fe90*/  @!P1 SYNCS.PHASECHK.TRANS64 P1, [R8+URZ+0x308a0], R7 ;  /* 0x0308a007080095a7 */ /* 0x000ea4000802007f */
[----:B--2---:R-:W-:Y:S05]  /*2fea0*/  @!P1 BRA `(.L_x_1874) ;  /* 0xfffffffc00f09947 */ /* 0x004fea000383ffff */
[----:B------:R-:W-:Y:S05]  /*2feb0*/  BRA `(.L_x_2082) ;  /* 0xffffff7400907947 */ /* 0x000fea000383ffff */
.L_x_1882:
[----:B0-----:R0:W2:Y:S02]  /*2fec0*/  SYNCS.PHASECHK.TRANS64.TRYWAIT P1, [R8+URZ+0x308c0], R7 ;  /* 0x0308c007080075a7 */ /* 0x0010a4000802017f */
[----:B--2---:R-:W-:Y:S05]  /*2fed0*/  @!P1 NANOSLEEP.SYNCS 0x989680 ;  /* 0x009896800000995d */ /* 0x004fea0003900000 */
[----:B------:R-:W2:Y:S02]  /*2fee0*/  @!P1 SYNCS.PHASECHK.TRANS64 P1, [R8+URZ+0x308c0], R7 ;  /* 0x0308c007080095a7 */ /* 0x000ea4000802007f */
[----:B--2---:R-:W-:Y:S05]  /*2fef0*/  @!P1 BRA `(.L_x_1882) ;  /* 0xfffffffc00f09947 */ /* 0x004fea000383ffff */
[----:B------:R-:W-:Y:S05]  /*2ff00*/  BRA `(.L_x_2083) ;  /* 0xffffff7800cc7947 */ /* 0x000fea000383ffff */
.L_x_1908:
[----:B------:R-:W2:Y:S01]  /*2ff10*/  S2R R4, SR_TID.X ;  /* 0x0000000000047919 */ /* 0x000ea20000002100 */
[----:B------:R-:W-:Y:S01]  /*2ff20*/  BSSY B0, `(.L_x_2084) ;  /* 0x000000a000007945 */ /* 0x000fe20003800000 */
[----:B------:R-:W-:Y:S02]  /*2ff30*/  IMAD.MOV.U32 R12, RZ, RZ, RZ ;  /* 0x000000ffff0c7224 */ /* 0x000fe400078e00ff */
[----:B------:R-:W-:Y:S02]  /*2ff40*/  IMAD.MOV.U32 R11, RZ, RZ, 0x1f ;  /* 0x0000001fff0b7424 */ /* 0x000fe400078e00ff */
[----:B0-----:R-:W-:Y:S01]  /*2ff50*/  IMAD.MOV.U32 R15, RZ, RZ, -0x1 ;  /* 0xffffffffff0f7424 */ /* 0x001fe200078e00ff */
[----:B--2---:R-:W-:-:S04]  /*2ff60*/  SHF.R.U32.HI R4, RZ, 0x5, R4 ;  /* 0x00000005ff047819 */ /* 0x004fc80000011604 */
[----:B------:R-:W-:-:S04]  /*2ff70*/  LOP3.LUT R4, R4, 0x3, RZ, 0xc0, !PT ;  /* 0x0000000304047812 */ /* 0x000fc800078ec0ff */
[----:B------:R-:W-:-:S07]  /*2ff80*/  MOV R13, R4 ;  /* 0x00000004000d7202 */ /* 0x000fce0000000f00 */
[----:B-1----:R-:W-:Y:S05]  /*2ff90*/  WARPSYNC.COLLECTIVE R15, `(.L_x_2085) ;  /* 0x000000000f087348 */ /* 0x002fea0003c00000 */
[----:B------:R0:W2:Y:S02]  /*2ffa0*/  SHFL.IDX P6, R14, R13, R12, R11 ;  /* 0x0000000c0d0e7389 */ /* 0x0000a400000c000b */
[----:B012---:R-:W-:Y:S01]  /*2ffb0*/  ENDCOLLECTIVE ;  /* 0x000000000000791b */ /* 0x007fe20003800000 */
.L_x_2085:
[----:B------:R-:W-:Y:S05]  /*2ffc0*/  BSYNC B0 ;  /* 0x0000000000007941 */ /* 0x000fea0003800000 */
.L_x_2084:
[----:B------:R-:W-:Y:S05]  /*2ffd0*/  BRA `(.L_x_2086) ;  /* 0xffffff8c00607947 */ /* 0x000fea000383ffff */
.L_x_1910:
[----:B------:R-:W-:Y:S01]  /*2ffe0*/  BSSY B0, `(.L_x_2087) ;  /* 0x0000006000007945 */ /* 0x000fe20003800000 */
[----:B0-----:R-:W-:-:S07]  /*2fff0*/  IMAD.MOV.U32 R15, RZ, RZ, -0x1 ;  /* 0xffffffffff0f7424 */ /* 0x001fce00078e00ff */
[----:B-1-3--:R-:W-:Y:S05]  /*30000*/  WARPSYNC.COLLECTIVE R15, `(.L_x_2088) ;  /* 0x000000000f0c7348 */ /* 0x00afea0003c00000 */
[----:B------:R-:W-:Y:S02]  /*30010*/  ELECT P6, UR62, PT ;  /* 0x00000000003e782f */ /* 0x000fe400038c0000 */
[----:B------:R-:W-:Y:S01]  /*30020*/  MOV R14, UR62 ;  /* 0x0000003e000e7c02 */ /* 0x000fe20008000f00 */
[----:B-1-3--:R-:W-:Y:S10]  /*30030*/  ENDCOLLECTIVE ;  /* 0x000000000000791b */ /* 0x00aff40003800000 */
.L_x_2088:
[----:B------:R-:W-:Y:S05]  /*30040*/  BSYNC B0 ;  /* 0x0000000000007941 */ /* 0x000fea0003800000 */
.L_x_2087:
[----:B------:R-:W-:Y:S05]  /*30050*/  BRA `(.L_x_2089) ;  /* 0xffffff8c006c7947 */ /* 0x000fea000383ffff */
.L_x_1912:
[----:B--2---:R2:W3:Y:S02]  /*30060*/  SYNCS.PHASECHK.TRANS64.TRYWAIT P0, [R0+URZ+0x30840], R2 ;  /* 0x03084002000075a7 */ /* 0x0044e4000800017f */
[----:B---3--:R-:W-:Y:S05]  /*30070*/  @!P0 NANOSLEEP.SYNCS 0x989680 ;  /* 0x009896800000895d */ /* 0x008fea0003900000 */
[----:B------:R-:W3:Y:S02]  /*30080*/  @!P0 SYNCS.PHASECHK.TRANS64 P0, [R0+URZ+0x30840], R2 ;  /* 0x03084002000085a7 */ /* 0x000ee4000800007f */
[----:B---3--:R-:W-:Y:S05]  /*30090*/  @!P0 BRA `(.L_x_1912) ;  /* 0xfffffffc00f08947 */ /* 0x008fea000383ffff */
[----:B------:R-:W-:Y:S05]  /*300a0*/  BRA `(.L_x_2090) ;  /* 0xffffff8c00d07947 */ /* 0x000fea000383ffff */
.L_x_1916:
[----:B------:R-:W2:Y:S01]  /*300b0*/  LDL.LU R11, [R1+0x3c] ;  /* 0x00003c00010b7983 */ /* 0x000ea20000300800 */
[----:B------:R-:W-:Y:S01]  /*300c0*/  IMAD.MOV.U32 R13, RZ, RZ, R3 ;  /* 0x000000ffff0d7224 */ /* 0x000fe200078e0003 */
[----:B------:R-:W-:Y:S01]  /*300d0*/  MOV R12, RZ ;  /* 0x000000ff000c7202 */ /* 0x000fe20000000f00 */
[----:B------:R-:W-:Y:S01]  /*300e0*/  IMAD.MOV.U32 R15, RZ, RZ, -0x1 ;  /* 0xffffffffff0f7424 */ /* 0x000fe200078e00ff */
[----:B------:R-:W0:Y:S02]  /*300f0*/  S2R R5, SR_TID.X ;  /* 0x0000000000057919 */ /* 0x000e240000002100 */
[----:B0-----:R-:W-:-:S04]  /*30100*/  LOP3.LUT R5, R5, 0x7f, RZ, 0xc0, !PT ;  /* 0x0000007f05057812 */ /* 0x001fc800078ec0ff */
[----:B------:R-:W-:-:S04]  /*30110*/  SHF.R.U32.HI R0, RZ, 0x3, R5 ;  /* 0x00000003ff007819 */ /* 0x000fc80000011605 */
[----:B------:R-:W-:-:S05]  /*30120*/  IADD3 R0, R0, R8, RZ ;  /* 0x0000000800007210 */ /* 0x000fca0007ffe0ff */
[----:B------:R-:W-:Y:S02]  /*30130*/  VIADD R5, R0, 0x10 ;  /* 0x0000001000057836 */ /* 0x000fe40000000000 */
[----:B--2---:R-:W-:Y:S02]  /*30140*/  IMAD R2, R11, R7, RZ ;  /* 0x000000070b027224 */ /* 0x004fe400078e02ff */
[----:B------:R-:W-:-:S03]  /*30150*/  IMAD.MOV.U32 R11, RZ, RZ, 0x181f ;  /* 0x0000181fff0b7424 */ /* 0x000fc600078e00ff */
[----:B------:R-:W-:-:S13]  /*30160*/  ISETP.GE.AND P5, PT, R0, R2, PT ;  /* 0x000000020000720c */ /* 0x000fda0003fa6270 */
[----:B-----5:R-:W-:Y:S05]  /*30170*/  WARPSYNC.COLLECTIVE R15, `(.L_x_2091) ;  /* 0x000000000f087348 */ /* 0x020fea0003c00000 */
[----:B------:R0:W1:Y:S02]  /*30180*/  SHFL.IDX P6, R14, R13, R12, R11 ;  /* 0x0000000c0d0e7389 */ /* 0x00006400000c000b */
[----:B01---5:R-:W-:Y:S01]  /*30190*/  ENDCOLLECTIVE ;  /* 0x000000000000791b */ /* 0x023fe20003800000 */
.L_x_2091:
[----:B------:R-:W-:Y:S02]  /*301a0*/  IMAD.MOV.U32 R13, RZ, RZ, R4 ;  /* 0x000000ffff0d7224 */ /* 0x000fe400078e0004 */
[----:B------:R-:W-:-:S07]  /*301b0*/  IMAD.MOV.U32 R6, RZ, RZ, R14 ;  /* 0x000000ffff067224 */ /* 0x000fce00078e000e */
[----:B------:R-:W-:Y:S05]  /*301c0*/  WARPSYNC.COLLECTIVE R15, `(.L_x_2092) ;  /* 0x000000000f087348 */ /* 0x000fea0003c00000 */
[----:B------:R0:W1:Y:S02]  /*301d0*/  SHFL.IDX P6, R14, R13, R12, R11 ;  /* 0x0000000c0d0e7389 */ /* 0x00006400000c000b */
[----:B01----:R-:W-:Y:S01]  /*301e0*/  ENDCOLLECTIVE ;  /* 0x000000000000791b */ /* 0x003fe20003800000 */
.L_x_2092:
        /* <DEDUP_REMOVED lines=20> */
.L_x_2093:
[----:B------:R-:W-:Y:S01]  /*30330*/  MOV R13, R4 ;  /* 0x00000004000d7202 */ /* 0x000fe20000000f00 */
[----:B------:R-:W-:-:S07]  /*30340*/  IMAD.MOV.U32 R6, RZ, RZ, R14 ;  /* 0x000000ffff067224 */ /* 0x000fce00078e000e */
[----:B------:R-:W-:Y:S05]  /*30350*/  WARPSYNC.COLLECTIVE R15, `(.L_x_2094) ;  /* 0x000000000f087348 */ /* 0x000fea0003c00000 */
[----:B------:R0:W1:Y:S02]  /*30360*/  SHFL.IDX P6, R14, R13, R12, R11 ;  /* 0x0000000c0d0e7389 */ /* 0x00006400000c000b */
[----:B01----:R-:W-:Y:S01]  /*30370*/  ENDCOLLECTIVE ;  /* 0x000000000000791b */ /* 0x003fe20003800000 */
.L_x_2094:
[----:B------:R-:W-:Y:S01]  /*30380*/  ULDC.64 UR4, c[0x0][0x208] ;  /* 0x0000820000047ab9 */ /* 0x000fe20000000a00 */
[----:B------:R-:W-:Y:S01]  /*30390*/  MOV R13, R3 ;  /* 0x00000003000d7202 */ /* 0x000fe20000000f00 */
        /* <DEDUP_REMOVED lines=18> */
.L_x_2095:
[----:B------:R-:W-:Y:S02]  /*304c0*/  IMAD.MOV.U32 R13, RZ, RZ, R4 ;  /* 0x000000ffff0d7224 */ /* 0x000fe400078e0004 */
[----:B------:R-:W-:-:S07]  /*304d0*/  IMAD.MOV.U32 R6, RZ, RZ, R14 ;  /* 0x000000ffff067224 */ /* 0x000fce00078e000e */
[----:B------:R-:W-:Y:S05]  /*304e0*/  WARPSYNC.COLLECTIVE R15, `(.L_x_2096) ;  /* 0x000000000f087348 */ /* 0x000fea0003c00000 */
[----:B------:R0:W1:Y:S02]  /*304f0*/  SHFL.IDX P6, R14, R13, R12, R11 ;  /* 0x0000000c0d0e7389 */ /* 0x00006400000c000b */
[----:B01----:R-:W-:Y:S01]  /*30500*/  ENDCOLLECTIVE ;  /* 0x000000000000791b */ /* 0x003fe20003800000 */
.L_x_2096:
[----:B------:R-:W-:Y:S01]  /*30510*/  ULDC.64 UR4, c[0x0][0x208] ;  /* 0x0000820000047ab9 */ /* 0x000fe20000000a00 */
[----:B------:R-:W-:Y:S02]  /*30520*/  IMAD.MOV.U32 R13, RZ, RZ, R3 ;  /* 0x000000ffff0d7224 */ /* 0x000fe400078e0003 */
[----:B------:R-:W-:Y:S02]  /*30530*/  IMAD.MOV.U32 R12, RZ, RZ, 0x3 ;  /* 0x00000003ff0c7424 */ /* 0x000fe400078e00ff */
[----:B------:R-:W-:-:S05]  /*30540*/  IMAD.MOV.U32 R5, RZ, RZ, R14 ;  /* 0x000000ffff057224 */ /* 0x000fca00078e000e */
[----:B------:R-:W-:-:S05]  /*30550*/  @!P5 LEA R5, P4, R10, R5, 0x1 ;  /* 0x000000050a05d211 */ /* 0x000fca00078808ff */
[----:B------:R-:W-:-:S05]  /*30560*/  @!P5 IMAD.X R6, RZ, RZ, R6, P4 ;  /* 0x000000ffff06d224 */ /* 0x000fca00020e0606 */
[----:B------:R-:W-:Y:S01]  /*30570*/  @!P5 MOV R7, R6 ;  /* 0x000000060007d202 */ /* 0x000fe20000000f00 */
        /* <DEDUP_REMOVED lines=13> */
.L_x_2097:
[----:B------:R-:W-:Y:S01]  /*30650*/  MOV R13, R4 ;  /* 0x00000004000d7202 */ /* 0x000fe20000000f00 */
[----:B------:R-:W-:-:S07]  /*30660*/  IMAD.MOV.U32 R6, RZ, RZ, R14 ;  /* 0x000000ffff067224 */ /* 0x000fce00078e000e */
[----:B------:R-:W-:Y:S05]  /*30670*/  WARPSYNC.COLLECTIVE R15, `(.L_x_2098) ;  /* 0x000000000f087348 */ /* 0x000fea0003c00000 */
[----:B------:R0:W1:Y:S02]  /*30680*/  SHFL.IDX P6, R14, R13, R12, R11 ;  /* 0x0000000c0d0e7389 */ /* 0x00006400000c000b */
[----:B01----:R-:W-:Y:S01]  /*30690*/  ENDCOLLECTIVE ;  /* 0x000000000000791b */ /* 0x003fe20003800000 */
.L_x_2098:
        /* <DEDUP_REMOVED lines=20> */
.L_x_2099:
[----:B------:R-:W-:Y:S02]  /*307e0*/  IMAD.MOV.U32 R13, RZ, RZ, R4 ;  /* 0x000000ffff0d7224 */ /* 0x000fe400078e0004 */
[----:B------:R-:W-:-:S07]  /*307f0*/  IMAD.MOV.U32 R6, RZ, RZ, R14 ;  /* 0x000000ffff067224 */ /* 0x000fce00078e000e */
[----:B------:R-:W-:Y:S05]  /*30800*/  WARPSYNC.COLLECTIVE R15, `(.L_x_2100) ;  /* 0x000000000f087348 */ /* 0x000fea0003c00000 */
[----:B------:R0:W1:Y:S02]  /*30810*/  SHFL.IDX P6, R14, R13, R12, R11 ;  /* 0x0000000c0d0e7389 */ /* 0x00006400000c000b */
[----:B01----:R-:W-:Y:S01]  /*30820*/  ENDCOLLECTIVE ;  /* 0x000000000000791b */ /* 0x003fe20003800000 */
.L_x_2100:
        /* <DEDUP_REMOVED lines=20> */
.L_x_2101:
[----:B------:R-:W-:Y:S01]  /*30970*/  MOV R13, R4 ;  /* 0x00000004000d7202 */ /* 0x000fe20000000f00 */
[----:B------:R-:W-:-:S07]  /*30980*/  IMAD.MOV.U32 R6, RZ, RZ, R14 ;  /* 0x000000ffff067224 */ /* 0x000fce00078e000e */
[----:B------:R-:W-:Y:S05]  /*30990*/  WARPSYNC.COLLECTIVE R15, `(.L_x_2102) ;  /* 0x000000000f087348 */ /* 0x000fea0003c00000 */
[----:B------:R0:W1:Y:S02]  /*309a0*/  SHFL.IDX P6, R14, R13, R12, R11 ;  /* 0x0000000c0d0e7389 */ /* 0x00006400000c000b */
[----:B01----:R-:W-:Y:S01]  /*309b0*/  ENDCOLLECTIVE ;  /* 0x000000000000791b */ /* 0x003fe20003800000 */
.L_x_2102:
[----:B------:R-:W-:Y:S01]  /*309c0*/  ULDC.64 UR4, c[0x0][0x208] ;  /* 0x0000820000047ab9 */ /* 0x000fe20000000a00 */
[----:B------:R-:W-:Y:S01]  /*309d0*/  IMAD.MOV.U32 R13, RZ, RZ, R3 ;  /* 0x000000ffff0d7224 */ /* 0x000fe200078e0003 */
[----:B------:R-:W-:Y:S01]  /*309e0*/  MOV R12, 0x6 ;  /* 0x00000006000c7802 */ /* 0x000fe20000000f00 */
        /* <DEDUP_REMOVED lines=15> */
.L_x_2103:
[----:B------:R-:W-:-:S05]  /*30ae0*/  VIADD R7, R0, 0x60 ;  /* 0x0000006000077836 */ /* 0x000fca0000000000 */
[----:B------:R-:W-:Y:S01]  /*30af0*/  ISETP.GE.AND P5, PT, R7, R2, PT ;  /* 0x000000020700720c */ /* 0x000fe20003fa6270 */
[----:B------:R-:W-:Y:S02]  /*30b00*/  IMAD.MOV.U32 R13, RZ, RZ, R4 ;  /* 0x000000ffff0d7224 */ /* 0x000fe400078e0004 */
[----:B------:R-:W-:-:S10]  /*30b10*/  IMAD.MOV.U32 R8, RZ, RZ, R14 ;  /* 0x000000ffff087224 */ /* 0x000fd400078e000e */
[----:B------:R-:W-:Y:S05]  /*30b20*/  WARPSYNC.COLLECTIVE R15, `(.L_x_2104) ;  /* 0x000000000f087348 */ /* 0x000fea0003c00000 */
[----:B------:R0:W1:Y:S02]  /*30b30*/  SHFL.IDX P6, R14, R13, R12, R11 ;  /* 0x0000000c0d0e7389 */ /* 0x00006400000c000b */
[----:B01----:R-:W-:Y:S01]  /*30b40*/  ENDCOLLECTIVE ;  /* 0x000000000000791b */ /* 0x003fe20003800000 */
.L_x_2104:
[----:B------:R-:W-:Y:S01]  /*30b50*/  ULDC.64 UR4, c[0x0][0x208] ;  /* 0x0000820000047ab9 */ /* 0x000fe20000000a00 */
[----:B------:R-:W-:Y:S02]  /*30b60*/  IMAD.MOV.U32 R13, RZ, RZ, R3 ;  /* 0x000000ffff0d7224 */ /* 0x000fe400078e0003 */
[----:B------:R-:W-:Y:S02]  /*30b70*/  IMAD.MOV.U32 R12, RZ, RZ, 0x7 ;  /* 0x00000007ff0c7424 */ /* 0x000fe400078e00ff */
[----:B------:R-:W-:-:S05]  /*30b80*/  IMAD.MOV.U32 R5, RZ, RZ, R14 ;  /* 0x000000ffff057224 */ /* 0x000fca00078e000e */
[----:B------:R-:W-:-:S05]  /*30b90*/  @!P5 LEA R5, P4, R10, R5, 0x1 ;  /* 0x000000050a05d211 */ /* 0x000fca00078808ff */
[----:B------:R-:W-:-:S05]  /*30ba0*/  @!P5 IMAD.X R6, RZ, RZ, R8, P4 ;  /* 0x000000ffff06d224 */ /* 0x000fca00020e0608 */
[----:B------:R-:W-:Y:S01]  /*30bb0*/  @!P5 MOV R7, R6 ;  /* 0x000000060007d202 */ /* 0x000fe20000000f00 */
        /* <DEDUP_REMOVED lines=11> */
.L_x_2105:
[----:B------:R-:W-:Y:S02]  /*30c70*/  IMAD.MOV.U32 R13, RZ, RZ, R4 ;  /* 0x000000ffff0d7224 */ /* 0x000fe400078e0004 */
[----:B------:R-:W-:-:S07]  /*30c80*/  IMAD.MOV.U32 R5, RZ, RZ, R14 ;  /* 0x000000ffff057224 */ /* 0x000fce00078e000e */
[----:B------:R-:W-:Y:S05]  /*30c90*/  WARPSYNC.COLLECTIVE R15, `(.L_x_2106) ;  /* 0x000000000f087348 */ /* 0x000fea0003c00000 */
[----:B------:R0:W1:Y:S02]  /*30ca0*/  SHFL.IDX P6, R14, R13, R12, R11 ;  /* 0x0000000c0d0e7389 */ /* 0x00006400000c000b */
[----:B01----:R-:W-:Y:S01]  /*30cb0*/  ENDCOLLECTIVE ;  /* 0x000000000000791b */ /* 0x003fe20003800000 */
.L_x_2106:
[----:B------:R-:W-:Y:S01]  /*30cc0*/  MOV R3, R14 ;  /* 0x0000000e00037202 */ /* 0x000fe20000000f00 */
[----:B------:R-:W-:Y:S06]  /*30cd0*/  BRA `(.L_x_2107) ;  /* 0xffffff9000947947 */ /* 0x000fec000383ffff */
.L_x_1921:
[----:B---3--:R3:W4:Y:S02]  /*30ce0*/  SYNCS.PHASECHK.TRANS64.TRYWAIT P0, [R18+URZ+0x30820], R0 ;  /* 0x03082000120075a7 */ /* 0x008724000800017f */
[----:B----4-:R-:W-:Y:S05]  /*30cf0*/  @!P0 NANOSLEEP.SYNCS 0x989680 ;  /* 0x009896800000895d */ /* 0x010fea0003900000 */
[----:B------:R-:W4:Y:S02]  /*30d00*/  @!P0 SYNCS.PHASECHK.TRANS64 P0, [R18+URZ+0x30820], R0 ;  /* 0x03082000120085a7 */ /* 0x000f24000800007f */
[----:B----4-:R-:W-:Y:S05]  /*30d10*/  @!P0 BRA `(.L_x_1921) ;  /* 0xfffffffc00f08947 */ /* 0x010fea000383ffff */
[----:B------:R-:W-:Y:S05]  /*30d20*/  BRA `(.L_x_2108) ;  /* 0xffffff9400107947 */ /* 0x000fea000383ffff */
.L_x_1930:
[----:B-1----:R1:W2:Y:S02]  /*30d30*/  SYNCS.PHASECHK.TRANS64.TRYWAIT P0, [R3+URZ+0x30840], R2 ;  /* 0x03084002030075a7 */ /* 0x0022a4000800017f */
[----:B--2---:R-:W-:Y:S05]  /*30d40*/  @!P0 NANOSLEEP.SYNCS 0x989680 ;  /* 0x009896800000895d */ /* 0x004fea0003900000 */
[----:B------:R-:W2:Y:S02]  /*30d50*/  @!P0 SYNCS.PHASECHK.TRANS64 P0, [R3+URZ+0x30840], R2 ;  /* 0x03084002030085a7 */ /* 0x000ea4000800007f */
[----:B--2---:R-:W-:Y:S05]  /*30d60*/  @!P0 BRA `(.L_x_1930) ;  /* 0xfffffffc00f08947 */ /* 0x004fea000383ffff */
[----:B------:R-:W-:Y:S05]  /*30d70*/  BRA `(.L_x_2109) ;  /* 0xffffff9800087947 */ /* 0x000fea000383ffff */
.L_x_1938:
[----:B0-----:R0:W1:Y:S02]  /*30d80*/  SYNCS.PHASECHK.TRANS64.TRYWAIT P0, [R3+URZ+0x60], R2 ;  /* 0x00006002030075a7 */ /* 0x001064000800017f */
[----:B-1----:R-:W-:Y:S05]  /*30d90*/  @!P0 NANOSLEEP.SYNCS 0x989680 ;  /* 0x009896800000895d */ /* 0x002fea0003900000 */
[----:B------:R-:W1:Y:S02]  /*30da0*/  @!P0 SYNCS.PHASECHK.TRANS64 P0, [R3+URZ+0x60], R2 ;  /* 0x00006002030085a7 */ /* 0x000e64000800007f */
[----:B-1----:R-:W-:Y:S05]  /*30db0*/  @!P0 BRA `(.L_x_1938) ;  /* 0xfffffffc00f08947 */ /* 0x002fea000383ffff */
[----:B------:R-:W-:Y:S05]  /*30dc0*/  BRA `(.L_x_2110) ;  /* 0xffffff9c005c7947 */ /* 0x000fea000383ffff */
.L_x_1949:
[----:B-1----:R1:W2:Y:S02]  /*30dd0*/  SYNCS.PHASECHK.TRANS64.TRYWAIT P0, [R3+URZ+0x30840], R2 ;  /* 0x03084002030075a7 */ /* 0x0022a4000800017f */
[----:B--2---:R-:W-:Y:S05]  /*30de0*/  @!P0 NANOSLEEP.SYNCS 0x989680 ;  /* 0x009896800000895d */ /* 0x004fea0003900000 */
[----:B------:R-:W2:Y:S02]  /*30df0*/  @!P0 SYNCS.PHASECHK.TRANS64 P0, [R3+URZ+0x30840], R2 ;  /* 0x03084002030085a7 */ /* 0x000ea4000800007f */
[----:B--2---:R-:W-:Y:S05]  /*30e00*/  @!P0 BRA `(.L_x_1949) ;  /* 0xfffffffc00f08947 */ /* 0x004fea000383ffff */
[----:B------:R-:W-:Y:S05]  /*30e10*/  BRA `(.L_x_2111) ;  /* 0xffffffa400647947 */ /* 0x000fea000383ffff */
.L_x_1957:
[----:B0-----:R0:W1:Y:S02]  /*30e20*/  SYNCS.PHASECHK.TRANS64.TRYWAIT P0, [R2+URZ+0x60], R3 ;  /* 0x00006003020075a7 */ /* 0x001064000800017f */
[----:B-1----:R-:W-:Y:S05]  /*30e30*/  @!P0 NANOSLEEP.SYNCS 0x989680 ;  /* 0x009896800000895d */ /* 0x002fea0003900000 */
[----:B------:R-:W1:Y:S02]  /*30e40*/  @!P0 SYNCS.PHASECHK.TRANS64 P0, [R2+URZ+0x60], R3 ;  /* 0x00006003020085a7 */ /* 0x000e64000800007f */
[----:B-1----:R-:W-:Y:S05]  /*30e50*/  @!P0 BRA `(.L_x_1957) ;  /* 0xfffffffc00f08947 */ /* 0x002fea000383ffff */
[----:B------:R-:W-:Y:S05]  /*30e60*/  BRA `(.L_x_2112) ;  /* 0xffffffa800b87947 */ /* 0x000fea000383ffff */
.L_x_1968:
[----:B---3--:R3:W4:Y:S02]  /*30e70*/  SYNCS.PHASECHK.TRANS64.TRYWAIT P0, [R2+URZ+0x30840], R3 ;  /* 0x03084003020075a7 */ /* 0x008724000800017f */
[----:B----4-:R-:W-:Y:S05]  /*30e80*/  @!P0 NANOSLEEP.SYNCS 0x989680 ;  /* 0x009896800000895d */ /* 0x010fea0003900000 */
[----:B------:R-:W4:Y:S02]  /*30e90*/  @!P0 SYNCS.PHASECHK.TRANS64 P0, [R2+URZ+0x30840], R3 ;  /* 0x03084003020085a7 */ /* 0x000f24000800007f */
[----:B----4-:R-:W-:Y:S05]  /*30ea0*/  @!P0 BRA `(.L_x_1968) ;  /* 0xfffffffc00f08947 */ /* 0x010fea000383ffff */
[----:B------:R-:W-:Y:S05]  /*30eb0*/  BRA `(.L_x_2113) ;  /* 0xffffffb000947947 */ /* 0x000fea000383ffff */
.L_x_1976:
[----:B0-----:R0:W1:Y:S02]  /*30ec0*/  SYNCS.PHASECHK.TRANS64.TRYWAIT P0, [R2+URZ+0x60], R5 ;  /* 0x00006005020075a7 */ /* 0x001064000800017f */
[----:B-1----:R-:W-:Y:S05]  /*30ed0*/  @!P0 NANOSLEEP.SYNCS 0x989680 ;  /* 0x009896800000895d */ /* 0x002fea0003900000 */
[----:B------:R-:W1:Y:S02]  /*30ee0*/  @!P0 SYNCS.PHASECHK.TRANS64 P0, [R2+URZ+0x60], R5 ;  /* 0x00006005020085a7 */ /* 0x000e64000800007f */
[----:B-1----:R-:W-:Y:S05]  /*30ef0*/  @!P0 BRA `(.L_x_1976) ;  /* 0xfffffffc00f08947 */ /* 0x002fea000383ffff */
[----:B------:R-:W-:Y:S05]  /*30f00*/  BRA `(.L_x_2114) ;  /* 0xffffffb400e87947 */ /* 0x000fea000383ffff */
.L_x_1989:
[----:B--2---:R2:W3:Y:S02]  /*30f10*/  SYNCS.PHASECHK.TRANS64.TRYWAIT P0, [R0+URZ+0x30860], R2 ;  /* 0x03086002000075a7 */ /* 0x0044e4000800017f */
[----:B---3--:R-:W-:Y:S05]  /*30f20*/  @!P0 NANOSLEEP.SYNCS 0x989680 ;  /* 0x009896800000895d */ /* 0x008fea0003900000 */
[----:B------:R-:W3:Y:S02]  /*30f30*/  @!P0 SYNCS.PHASECHK.TRANS64 P0, [R0+URZ+0x30860], R2 ;  /* 0x03086002000085a7 */ /* 0x000ee4000800007f */
[----:B---3--:R-:W-:Y:S05]  /*30f40*/  @!P0 BRA `(.L_x_1989) ;  /* 0xfffffffc00f08947 */ /* 0x008fea000383ffff */
[----:B------:R-:W-:Y:S05]  /*30f50*/  BRA `(.L_x_2115) ;  /* 0xffffffbc00b07947 */ /* 0x000fea000383ffff */
.L_x_1998:
[----:B------:R-:W3:Y:S01]  /*30f60*/  LDL R0, [R1] ;  /* 0x0000000001007983 */ /* 0x000ee20000100800 */
[----:B------:R-:W-:Y:S01]  /*30f70*/  BSSY B0, `(.L_x_2116) ;  /* 0x0000008000007945 */ /* 0x000fe20003800000 */
[----:B------:R-:W-:Y:S02]  /*30f80*/  IMAD.MOV.U32 R12, RZ, RZ, RZ ;  /* 0x000000ffff0c7224 */ /* 0x000fe400078e00ff */
[----:B------:R-:W-:Y:S02]  /*30f90*/  IMAD.MOV.U32 R11, RZ, RZ, 0x1f ;  /* 0x0000001fff0b7424 */ /* 0x000fe400078e00ff */
[----:B0-----:R-:W-:Y:S02]  /*30fa0*/  IMAD.MOV.U32 R15, RZ, RZ, -0x1 ;  /* 0xffffffffff0f7424 */ /* 0x001fe400078e00ff */
[----:B---3--:R-:W-:-:S07]  /*30fb0*/  IMAD.MOV.U32 R13, RZ, RZ, R0 ;  /* 0x000000ffff0d7224 */ /* 0x008fce00078e0000 */
[----:B-12---:R-:W-:Y:S05]  /*30fc0*/  WARPSYNC.COLLECTIVE R15, `(.L_x_2117) ;  /* 0x000000000f087348 */ /* 0x006fea0003c00000 */
[----:B------:R0:W3:Y:S02]  /*30fd0*/  SHFL.IDX P6, R14, R13, R12, R11 ;  /* 0x0000000c0d0e7389 */ /* 0x0000e400000c000b */
[----:B0123--:R-:W-:Y:S01]  /*30fe0*/  ENDCOLLECTIVE ;  /* 0x000000000000791b */ /* 0x00ffe20003800000 */
.L_x_2117:
[----:B------:R-:W-:Y:S05]  /*30ff0*/  BSYNC B0 ;  /* 0x0000000000007941 */ /* 0x000fea0003800000 */
.L_x_2116:
[----:B------:R0:W5:Y:S01]  /*31000*/  LDL R2, [R1+0xc] ;  /* 0x00000c0001027983 */ /* 0x0001620000100800 */
[----:B------:R-:W-:Y:S01]  /*31010*/  MOV R13, R0 ;  /* 0x00000000000d7202 */ /* 0x000fe20000000f00 */
[----:B------:R-:W-:Y:S02]  /*31020*/  IMAD.MOV.U32 R12, RZ, RZ, 0x1 ;  /* 0x00000001ff0c7424 */ /* 0x000fe400078e00ff */
[----:B------:R-:W-:Y:S02]  /*31030*/  IMAD.MOV.U32 R11, RZ, RZ, 0x1f ;  /* 0x0000001fff0b7424 */ /* 0x000fe400078e00ff */
[----:B------:R-:W-:Y:S02]  /*31040*/  IMAD.MOV.U32 R15, RZ, RZ, -0x1 ;  /* 0xffffffffff0f7424 */ /* 0x000fe400078e00ff */
[----:B0-----:R-:W-:-:S07]  /*31050*/  IMAD.MOV.U32 R5, RZ, RZ, R14 ;  /* 0x000000ffff057224 */ /* 0x001fce00078e000e */
[----:B-----5:R-:W-:Y:S05]  /*31060*/  WARPSYNC.COLLECTIVE R15, `(.L_x_2118) ;  /* 0x000000000f087348 */ /* 0x020fea0003c00000 */
[----:B------:R0:W1:Y:S02]  /*31070*/  SHFL.IDX P6, R14, R13, R12, R11 ;  /* 0x0000000c0d0e7389 */ /* 0x00006400000c000b */
[----:B01---5:R-:W-:Y:S01]  /*31080*/  ENDCOLLECTIVE ;  /* 0x000000000000791b */ /* 0x023fe20003800000 */
.L_x_2118:
        /* <DEDUP_REMOVED lines=12> */
[----:B------:R-:W-:Y:S01]  /*31150*/  MOV R4, RZ ;  /* 0x000000ff00047202 */ /* 0x000fe20000000f00 */
[----:B------:R-:W-:Y:S01]  /*31160*/  IMAD.MOV.U32 R6, RZ, RZ, RZ ;  /* 0x000000ffff067224 */ /* 0x000fe200078e00ff */
[C---:B------:R-:W-:Y:S02]  /*31170*/  ISETP.GE.U32.AND P2, PT, R16.reuse, 0x2, PT ;  /* 0x000000021000780c */ /* 0x040fe40003f46070 */
[C---:B------:R-:W-:Y:S02]  /*31180*/  ISETP.GE.U32.AND P3, PT, R16.reuse, 0x4, PT ;  /* 0x000000041000780c */ /* 0x040fe40003f66070 */
[C---:B------:R-:W-:Y:S02]  /*31190*/  ISETP.GE.U32.AND P4, PT, R16.reuse, 0x8, PT ;  /* 0x000000081000780c */ /* 0x040fe40003f86070 */
[----:B------:R-:W-:Y:S01]  /*311a0*/  ISETP.GE.U32.AND P5, PT, R16, 0x10, PT ;  /* 0x000000101000780c */ /* 0x000fe20003fa6070 */
[----:B--2---:R-:W-:-:S02]  /*311b0*/  @!P1 IMAD.MOV.U32 R4, RZ, RZ, R8 ;  /* 0x000000ffff049224 */ /* 0x004fc400078e0008 */
[----:B------:R-:W-:Y:S02]  /*311c0*/  IMAD.MOV.U32 R8, RZ, RZ, RZ ;  /* 0x000000ffff087224 */ /* 0x000fe400078e00ff */
[----:B---3--:R-:W-:Y:S01]  /*311d0*/  @!P1 IMAD.MOV.U32 R6, RZ, RZ, R2 ;  /* 0x000000ffff069224 */ /* 0x008fe200078e0002 */
[----:B------:R-:W-:-:S03]  /*311e0*/  ISETP.NE.AND P1, PT, R16, RZ, PT ;  /* 0x000000ff1000720c */ /* 0x000fc60003f25270 */
[----:B------:R-:W-:-:S04]  /*311f0*/  IMAD R2, R6, R4, RZ ;  /* 0x0000000406027224 */ /* 0x000fc800078e02ff */
[----:B------:R-:W-:-:S07]  /*31200*/  IMAD.MOV.U32 R13, RZ, RZ, R2 ;  /* 0x000000ffff0d7224 */ /* 0x000fce00078e0002 */
[----:B------:R-:W-:Y:S05]  /*31210*/  WARPSYNC.COLLECTIVE R15, `(.L_x_2119) ;  /* 0x000000000f087348 */ /* 0x000fea0003c00000 */
[----:B------:R0:W1:Y:S02]  /*31220*/  SHFL.UP P6, R14, R13, R12, R11 ;  /* 0x0400000c0d0e7389 */ /* 0x00006400000c000b */
[----:B01----:R-:W-:Y:S01]  /*31230*/  ENDCOLLECTIVE ;  /* 0x000000000000791b */ /* 0x003fe20003800000 */
.L_x_2119:
[----:B------:R-:W-:Y:S01]  /*31240*/  IMAD.MOV.U32 R12, RZ, RZ, 0x2 ;  /* 0x00000002ff0c7424 */ /* 0x000fe200078e00ff */
[----:B------:R-:W-:-:S04]  /*31250*/  MOV R3, R14 ;  /* 0x0000000e00037202 */ /* 0x000fc80000000f00 */
[----:B------:R-:W-:-:S05]  /*31260*/  SEL R3, R3, RZ, P1 ;  /* 0x000000ff03037207 */ /* 0x000fca0000800000 */
[----:B------:R-:W-:-:S04]  /*31270*/  IMAD.IADD R2, R2, 0x1, R3 ;  /* 0x0000000102027824 */ /* 0x000fc800078e0203 */
[----:B------:R-:W-:-:S07]  /*31280*/  IMAD.MOV.U32 R13, RZ, RZ, R2 ;  /* 0x000000ffff0d7224 */ /* 0x000fce00078e0002 */
[----:B------:R-:W-:Y:S05]  /*31290*/  WARPSYNC.COLLECTIVE R15, `(.L_x_2120) ;  /* 0x000000000f087348 */ /* 0x000fea0003c00000 */
[----:B------:R0:W1:Y:S02]  /*312a0*/  SHFL.UP P6, R14, R13, R12, R11 ;  /* 0x0400000c0d0e7389 */ /* 0x00006400000c000b */
[----:B01----:R-:W-:Y:S01]  /*312b0*/  ENDCOLLECTIVE ;  /* 0x000000000000791b */ /* 0x003fe20003800000 */
.L_x_2120:
        /* <DEDUP_REMOVED lines=8> */
.L_x_2121:
        /* <DEDUP_REMOVED lines=8> */
.L_x_2122:
        /* <DEDUP_REMOVED lines=8> */
.L_x_2123:
[----:B------:R-:W-:Y:S02]  /*31440*/  IMAD.MOV.U32 R12, RZ, RZ, 0x1f ;  /* 0x0000001fff0c7424 */ /* 0x000fe400078e00ff */
[----:B------:R-:W-:Y:S02]  /*31450*/  IMAD.MOV.U32 R11, RZ, RZ, 0x1f ;  /* 0x0000001fff0b7424 */ /* 0x000fe400078e00ff */
[----:B------:R-:W-:-:S05]  /*31460*/  IMAD.MOV.U32 R3, RZ, RZ, R14 ;  /* 0x000000ffff037224 */ /* 0x000fca00078e000e */
[----:B------:R-:W-:-:S05]  /*31470*/  SEL R3, R3, RZ, P5 ;  /* 0x000000ff03037207 */ /* 0x000fca0002800000 */
[----:B------:R-:W-:-:S05]  /*31480*/  IMAD.IADD R7, R2, 0x1, R3 ;  /* 0x0000000102077824 */ /* 0x000fca00078e0203 */
[----:B------:R-:W-:-:S07]  /*31490*/  MOV R13, R7 ;  /* 0x00000007000d7202 */ /* 0x000fce0000000f00 */
[----:B------:R-:W-:Y:S05]  /*314a0*/  WARPSYNC.COLLECTIVE R15, `(.L_x_2124) ;  /* 0x000000000f087348 */ /* 0x000fea0003c00000 */
[----:B------:R0:W1:Y:S02]  /*314b0*/  SHFL.IDX P6, R14, R13, R12, R11 ;  /* 0x0000000c0d0e7389 */ /* 0x00006400000c000b */
[----:B01----:R-:W-:Y:S01]  /*314c0*/  ENDCOLLECTIVE ;  /* 0x000000000000791b */ /* 0x003fe20003800000 */
.L_x_2124:
[----:B------:R-:W-:Y:S01]  /*314d0*/  IMAD.MOV.U32 R9, RZ, RZ, R14 ;  /* 0x000000ffff097224 */ /* 0x000fe200078e000e */
[----:B------:R-:W-:Y:S06]  /*314e0*/  BRA `(.L_x_2125) ;  /* 0xffffffc0009c7947 */ /* 0x000fec000383ffff */
.L_x_2001:
[----:B------:R-:W-:Y:S01]  /*314f0*/  BSSY B0, `(.L_x_2126) ;  /* 0x0000008000007945 */ /* 0x000fe20003800000 */
[----:B------:R-:W-:Y:S01]  /*31500*/  IMAD.MOV.U32 R13, RZ, RZ, R2 ;  /* 0x000000ffff0d7224 */ /* 0x000fe200078e0002 */
[----:B------:R-:W-:Y:S01]  /*31510*/  MOV R12, 0x1 ;  /* 0x00000001000c7802 */ /* 0x000fe20000000f00 */
[----:B------:R-:W-:Y:S02]  /*31520*/  IMAD.MOV.U32 R11, RZ, RZ, RZ ;  /* 0x000000ffff0b7224 */ /* 0x000fe400078e00ff */
[----:B------:R-:W-:-:S07]  /*31530*/  IMAD.MOV.U32 R15, RZ, RZ, -0x1 ;  /* 0xffffffffff0f7424 */ /* 0x000fce00078e00ff */
[----:B0-----:R-:W-:Y:S05]  /*31540*/  WARPSYNC.COLLECTIVE R15, `(.L_x_2127) ;  /* 0x000000000f087348 */ /* 0x001fea0003c00000 */
[----:B------:R1:W2:Y:S02]  /*31550*/  SHFL.UP P6, R14, R13, R12, R11 ;  /* 0x0400000c0d0e7389 */ /* 0x0002a400000c000b */
[----:B012---:R-:W-:Y:S01]  /*31560*/  ENDCOLLECTIVE ;  /* 0x000000000000791b */ /* 0x007fe20003800000 */
.L_x_2127:
[----:B------:R-:W-:Y:S05]  /*31570*/  BSYNC B0 ;  /* 0x0000000000007941 */ /* 0x000fea0003800000 */
.L_x_2126:
[----:B------:R-:W-:Y:S01]  /*31580*/  IMAD.MOV.U32 R3, RZ, RZ, R14 ;  /* 0x000000ffff037224 */ /* 0x000fe200078e000e */
[----:B------:R-:W-:Y:S01]  /*31590*/  MOV R12, 0x2 ;  /* 0x00000002000c7802 */ /* 0x000fe20000000f00 */
[----:B------:R-:W-:Y:S02]  /*315a0*/  IMAD.MOV.U32 R11, RZ, RZ, RZ ;  /* 0x000000ffff0b7224 */ /* 0x000fe400078e00ff */
[----:B------:R-:W-:Y:S01]  /*315b0*/  IMAD.MOV.U32 R15, RZ, RZ, -0x1 ;  /* 0xffffffffff0f7424 */ /* 0x000fe200078e00ff */
[----:B------:R-:W-:-:S05]  /*315c0*/  SEL R3, R3, RZ, P1 ;  /* 0x000000ff03037207 */ /* 0x000fca0000800000 */
[----:B------:R-:W-:-:S04]  /*315d0*/  IMAD.IADD R2, R2, 0x1, R3 ;  /* 0x0000000102027824 */ /* 0x000fc800078e0203 */
[----:B------:R-:W-:-:S07]  /*315e0*/  IMAD.MOV.U32 R13, RZ, RZ, R2 ;  /* 0x000000ffff0d7224 */ /* 0x000fce00078e0002 */
[----:B------:R-:W-:Y:S05]  /*315f0*/  WARPSYNC.COLLECTIVE R15, `(.L_x_2128) ;  /* 0x000000000f087348 */ /* 0x000fea0003c00000 */
[----:B------:R0:W1:Y:S02]  /*31600*/  SHFL.UP P6, R14, R13, R12, R11 ;  /* 0x0400000c0d0e7389 */ /* 0x00006400000c000b */
[----:B01----:R-:W-:Y:S01]  /*31610*/  ENDCOLLECTIVE ;  /* 0x000000000000791b */ /* 0x003fe20003800000 */
.L_x_2128:
[----:B------:R-:W-:Y:S01]  /*31620*/  MOV R12, 0x4 ;  /* 0x00000004000c7802 */ /* 0x000fe20000000f00 */
[----:B------:R-:W-:-:S05]  /*31630*/  IMAD.MOV.U32 R3, RZ, RZ, R14 ;  /* 0x000000ffff037224 */ /* 0x000fca00078e000e */
[----:B------:R-:W-:-:S05]  /*31640*/  SEL R3, R3, RZ, P2 ;  /* 0x000000ff03037207 */ /* 0x000fca0001000000 */
[----:B------:R-:W-:-:S04]  /*31650*/  IMAD.IADD R2, R2, 0x1, R3 ;  /* 0x0000000102027824 */ /* 0x000fc800078e0203 */
[----:B------:R-:W-:-:S07]  /*31660*/  IMAD.MOV.U32 R13, RZ, RZ, R2 ;  /* 0x000000ffff0d7224 */ /* 0x000fce00078e0002 */
[----:B------:R-:W-:Y:S05]  /*31670*/  WARPSYNC.COLLECTIVE R15, `(.L_x_2129) ;  /* 0x000000000f087348 */ /* 0x000fea0003c00000 */
[----:B------:R0:W1:Y:S02]  /*31680*/  SHFL.UP P6, R14, R13, R12, R11 ;  /* 0x0400000c0d0e7389 */ /* 0x00006400000c000b */
[----:B01----:R-:W-:Y:S01]  /*31690*/  ENDCOLLECTIVE ;  /* 0x000000000000791b */ /* 0x003fe20003800000 */
.L_x_2129:
        /* <DEDUP_REMOVED lines=8> */
.L_x_2130:
        /* <DEDUP_REMOVED lines=8> */
.L_x_2131:
[----:B------:R-:W-:Y:S01]  /*317a0*/  MOV R12, 0x1f ;  /* 0x0000001f000c7802 */ /* 0x000fe20000000f00 */
        /* <DEDUP_REMOVED lines=8> */
.L_x_2132:
[----:B------:R-:W-:Y:S01]  /*31830*/  IMAD.MOV.U32 R9, RZ, RZ, R14 ;  /* 0x000000ffff097224 */ /* 0x000fe200078e000e */
[----:B------:R-:W-:Y:S06]  /*31840*/  BRA `(.L_x_2133) ;  /* 0xffffffc000747947 */ /* 0x000fec000383ffff */
.L_x_2003:
[----:B------:R-:W-:Y:S01]  /*31850*/  BSSY B0, `(.L_x_2134) ;  /* 0x0000006000007945 */ /* 0x000fe20003800000 */
[----:B------:R-:W-:Y:S01]  /*31860*/  PLOP3.LUT P6, PT, P6, PT, PT, 0x8, 0x0 ;  /* 0x000000000000781c */ /* 0x000fe200037ce170 */
[----:B------:R-:W-:-:S12]  /*31870*/  IMAD.MOV.U32 R15, RZ, RZ, -0x1 ;  /* 0xffffffffff0f7424 */ /* 0x000fd800078e00ff */
[----:B0-----:R-:W-:Y:S05]  /*31880*/  WARPSYNC.COLLECTIVE R15, `(.L_x_2135) ;  /* 0x000000000f087348 */ /* 0x001fea0003c00000 */
[----:B------:R-:W-:Y:S01]  /*31890*/  VOTE.ANY R14, PT, P6 ;  /* 0x00000000000e7806 */ /* 0x000fe200030e0100 */
[----:B0-----:R-:W-:Y:S06]  /*318a0*/  ENDCOLLECTIVE ;  /* 0x000000000000791b */ /* 0x001fec0003800000 */
.L_x_2135:
[----:B------:R-:W-:Y:S05]  /*318b0*/  BSYNC B0 ;  /* 0x0000000000007941 */ /* 0x000fea0003800000 */
.L_x_2134:
[----:B------:R0:W5:Y:S01]  /*318c0*/  LDL.LU R10, [R1+0xc] ;  /* 0x00000c00010a7983 */ /* 0x0001620000300800 */
[----:B------:R-:W-:Y:S02]  /*318d0*/  IMAD.MOV.U32 R0, RZ, RZ, R14 ;  /* 0x000000ffff007224 */ /* 0x000fe400078e000e */
[----:B------:R-:W-:Y:S02]  /*318e0*/  IMAD.MOV.U32 R13, RZ, RZ, R4 ;  /* 0x000000ffff0d7224 */ /* 0x000fe400078e0004 */
[----:B------:R-:W1:Y:S01]  /*318f0*/  POPC R3, R0 ;  /* 0x0000000000037309 */ /* 0x000e620000000000 */
[----:B------:R-:W-:Y:S02]  /*31900*/  IMAD.MOV.U32 R11, RZ, RZ, 0x1f ;  /* 0x0000001fff0b7424 */ /* 0x000fe400078e00ff */
[----:B------:R-:W-:Y:S01]  /*31910*/  IMAD.MOV.U32 R15, RZ, RZ, -0x1 ;  /* 0xffffffffff0f7424 */ /* 0x000fe200078e00ff */
[----:B01----:R-:W-:-:S07]  /*31920*/  MOV R12, R3 ;  /* 0x00000003000c7202 */ /* 0x003fce0000000f00 */
[----:B-----5:R-:W-:Y:S05]  /*31930*/  WARPSYNC.COLLECTIVE R15, `(.L_x_2136) ;  /* 0x000000000f087348 */ /* 0x020fea0003c00000 */
[----:B------:R0:W1:Y:S02]  /*31940*/  SHFL.IDX P6, R14, R13, R12, R11 ;  /* 0x0000000c0d0e7389 */ /* 0x00006400000c000b */
[----:B01---5:R-:W-:Y:S01]  /*31950*/  ENDCOLLECTIVE ;  /* 0x000000000000791b */ /* 0x023fe20003800000 */
.L_x_2136:
[----:B------:R-:W-:Y:S02]  /*31960*/  IMAD.MOV.U32 R13, RZ, RZ, R6 ;  /* 0x000000ffff0d7224 */ /* 0x000fe400078e0006 */
[----:B------:R-:W-:-:S07]  /*31970*/  IMAD.MOV.U32 R4, RZ, RZ, R14 ;  /* 0x000000ffff047224 */ /* 0x000fce00078e000e */
[----:B------:R-:W-:Y:S05]  /*31980*/  WARPSYNC.COLLECTIVE R15, `(.L_x_2137) ;  /* 0x000000000f087348 */ /* 0x000fea0003c00000 */
[----:B------:R0:W1:Y:S02]  /*31990*/  SHFL.IDX P6, R14, R13, R12, R11 ;  /* 0x0000000c0d0e7389 */ /* 0x00006400000c000b */
[----:B01----:R-:W-:Y:S01]  /*319a0*/  ENDCOLLECTIVE ;  /* 0x000000000000791b */ /* 0x003fe20003800000 */
.L_x_2137:
[----:B------:R-:W-:Y:S01]  /*319b0*/  IMAD.MOV.U32 R6, RZ, RZ, R14 ;  /* 0x000000ffff067224 */ /* 0x000fe200078e000e */
[----:B------:R-:W-:-:S05]  /*319c0*/  IADD3 R10, R3, R10, RZ ;  /* 0x0000000a030a7210 */ /* 0x000fca0007ffe0ff */
[----:B------:R2:W-:Y:S01]  /*319d0*/  STL [R1+0xc], R10 ;  /* 0x00000c0a01007387 */ /* 0x0005e20000100800 */
[----:B------:R-:W-:Y:S05]  /*319e0*/  BRA `(.L_x_2138) ;  /* 0xffffffc000547947 */ /* 0x000fea000383ffff */
.L_x_2005:
[----:B------:R-:W-:Y:S01]  /*319f0*/  BSSY B0, `(.L_x_2139) ;  /* 0x0000008000007945 */ /* 0x000fe20003800000 */
[----:B------:R-:W-:Y:S02]  /*31a00*/  IMAD.MOV.U32 R13, RZ, RZ, R7 ;  /* 0x000000ffff0d7224 */ /* 0x000fe400078e0007 */
[----:B------:R-:W-:Y:S02]  /*31a10*/  IMAD.MOV.U32 R12, RZ, RZ, R3 ;  /* 0x000000ffff0c7224 */ /* 0x000fe400078e0003 */
[----:B------:R-:W-:Y:S02]  /*31a20*/  IMAD.MOV.U32 R11, RZ, RZ, 0x1f ;  /* 0x0000001fff0b7424 */ /* 0x000fe400078e00ff */
[----:B------:R-:W-:-:S07]  /*31a30*/  IMAD.MOV.U32 R15, RZ, RZ, -0x1 ;  /* 0xffffffffff0f7424 */ /* 0x000fce00078e00ff */
[----:B0-2---:R-:W-:Y:S05]  /*31a40*/  WARPSYNC.COLLECTIVE R15, `(.L_x_2140) ;  /* 0x000000000f087348 */ /* 0x005fea0003c00000 */
[----:B------:R1:W3:Y:S02]  /*31a50*/  SHFL.IDX P6, R14, R13, R12, R11 ;  /* 0x0000000c0d0e7389 */ /* 0x0002e400000c000b */
[----:B0123--:R-:W-:Y:S01]  /*31a60*/  ENDCOLLECTIVE ;  /* 0x000000000000791b */ /* 0x00ffe20003800000 */
.L_x_2140:
[----:B------:R-:W-:Y:S05]  /*31a70*/  BSYNC B0 ;  /* 0x0000000000007941 */ /* 0x000fea0003800000 */
.L_x_2139:
[----:B------:R-:W-:Y:S01]  /*31a80*/  IMAD.MOV.U32 R3, RZ, RZ, R14 ;  /* 0x000000ffff037224 */ /* 0x000fe200078e000e */
[----:B------:R-:W-:Y:S06]  /*31a90*/  BRA `(.L_x_2141) ;  /* 0xffffffc000407947 */ /* 0x000fec000383ffff */
.L_x_2011:
[----:B0-----:R0:W1:Y:S02]  /*31aa0*/  SYNCS.PHASECHK.TRANS64.TRYWAIT P0, [R0+URZ+0x30820], R3 ;  /* 0x03082003000075a7 */ /* 0x001064000800017f */
[----:B-1----:R-:W-:Y:S05]  /*31ab0*/  @!P0 NANOSLEEP.SYNCS 0x989680 ;  /* 0x009896800000895d */ /* 0x002fea0003900000 */
[----:B------:R-:W1:Y:S02]  /*31ac0*/  @!P0 SYNCS.PHASECHK.TRANS64 P0, [R0+URZ+0x30820], R3 ;  /* 0x03082003000085a7 */ /* 0x000e64000800007f */
[----:B-1----:R-:W-:Y:S05]  /*31ad0*/  @!P0 BRA `(.L_x_2011) ;  /* 0xfffffffc00f08947 */ /* 0x002fea000383ffff */
[----:B------:R-:W-:Y:S05]  /*31ae0*/  BRA `(.L_x_2142) ;  /* 0xffffffc800e47947 */ /* 0x000fea000383ffff */
.L_x_2012:
[----:B------:R-:W1:Y:S01]  /*31af0*/  S2R R2, SR_TID.X ;  /* 0x0000000000027919 */ /* 0x000e620000002100 */
[----:B------:R-:W-:Y:S01]  /*31b00*/  BSSY B0, `(.L_x_2143) ;  /* 0x000000a000007945 */ /* 0x000fe20003800000 */
[----:B------:R-:W-:Y:S02]  /*31b10*/  IMAD.MOV.U32 R12, RZ, RZ, RZ ;  /* 0x000000ffff0c7224 */ /* 0x000fe400078e00ff */
[----:B------:R-:W-:Y:S02]  /*31b20*/  IMAD.MOV.U32 R11, RZ, RZ, 0x1f ;  /* 0x0000001fff0b7424 */ /* 0x000fe400078e00ff */
[----:B------:R-:W-:Y:S01]  /*31b30*/  IMAD.MOV.U32 R15, RZ, RZ, -0x1 ;  /* 0xffffffffff0f7424 */ /* 0x000fe200078e00ff */
[----:B-1----:R-:W-:-:S04]  /*31b40*/  SHF.R.U32.HI R2, RZ, 0x5, R2 ;  /* 0x00000005ff027819 */ /* 0x002fc80000011602 */
[----:B------:R-:W-:-:S04]  /*31b50*/  LOP3.LUT R2, R2, 0x3, RZ, 0xc0, !PT ;  /* 0x0000000302027812 */ /* 0x000fc800078ec0ff */
[----:B------:R-:W-:-:S07]  /*31b60*/  MOV R13, R2 ;  /* 0x00000002000d7202 */ /* 0x000fce0000000f00 */
[----:B0-----:R-:W-:Y:S05]  /*31b70*/  WARPSYNC.COLLECTIVE R15, `(.L_x_2144) ;  /* 0x000000000f087348 */ /* 0x001fea0003c00000 */
[----:B------:R1:W2:Y:S02]  /*31b80*/  SHFL.IDX P6, R14, R13, R12, R11 ;  /* 0x0000000c0d0e7389 */ /* 0x0002a400000c000b */
[----:B012---:R-:W-:Y:S01]  /*31b90*/  ENDCOLLECTIVE ;  /* 0x000000000000791b */ /* 0x007fe20003800000 */
.L_x_2144:
[----:B------:R-:W-:Y:S05]  /*31ba0*/  BSYNC B0 ;  /* 0x0000000000007941 */ /* 0x000fea0003800000 */
.L_x_2143:
[----:B------:R-:W-:Y:S05]  /*31bb0*/  BRA `(.L_x_2145) ;  /* 0xffffffc800cc7947 */ /* 0x000fea000383ffff */
.L_x_2013:
[----:B------:R-:W-:Y:S01]  /*31bc0*/  BSSY B0, `(.L_x_2146) ;  /* 0x0000006000007945 */ /* 0x000fe20003800000 */
[----:B------:R-:W-:-:S07]  /*31bd0*/  IMAD.MOV.U32 R15, RZ, RZ, -0x1 ;  /* 0xffffffffff0f7424 */ /* 0x000fce00078e00ff */
[----:B01----:R-:W-:Y:S05]  /*31be0*/  WARPSYNC.COLLECTIVE R15, `(.L_x_2147) ;  /* 0x000000000f0c7348 */ /* 0x003fea0003c00000 */
[----:B------:R-:W-:Y:S02]  /*31bf0*/  ELECT P6, UR62, PT ;  /* 0x00000000003e782f */ /* 0x000fe400038c0000 */
[----:B------:R-:W-:Y:S01]  /*31c00*/  MOV R14, UR62 ;  /* 0x0000003e000e7c02 */ /* 0x000fe20008000f00 */
[----:B01----:R-:W-:Y:S10]  /*31c10*/  ENDCOLLECTIVE ;  /* 0x000000000000791b */ /* 0x003ff40003800000 */
.L_x_2147:
[----:B------:R-:W-:Y:S05]  /*31c20*/  BSYNC B0 ;  /* 0x0000000000007941 */ /* 0x000fea0003800000 */
.L_x_2146:
[----:B------:R-:W-:Y:S05]  /*31c30*/  BRA `(.L_x_2148) ;  /* 0xffffffc800c07947 */ /* 0x000fea000383ffff */
.L_x_2015:
[----:B0-----:R0:W1:Y:S02]  /*31c40*/  SYNCS.PHASECHK.TRANS64.TRYWAIT P0, [R6+URZ], R5 ;  /* 0x00000005060075a7 */ /* 0x001064000800017f */
[----:B-1----:R-:W-:Y:S05]  /*31c50*/  @!P0 NANOSLEEP.SYNCS 0x989680 ;  /* 0x009896800000895d */ /* 0x002fea0003900000 */
[----:B------:R-:W1:Y:S02]  /*31c60*/  @!P0 SYNCS.PHASECHK.TRANS64 P0, [R6+URZ], R5 ;  /* 0x00000005060085a7 */ /* 0x000e64000800007f */
[----:B-1----:R-:W-:Y:S05]  /*31c70*/  @!P0 BRA `(.L_x_2015) ;  /* 0xfffffffc00f08947 */ /* 0x002fea000383ffff */
[----:B------:R-:W-:Y:S05]  /*31c80*/  BRA `(.L_x_2149) ;  /* 0xffffffcc00007947 */ /* 0x000fea000383ffff */
.L_x_2016:
[----:B-1----:R1:W2:Y:S02]  /*31c90*/  SYNCS.PHASECHK.TRANS64.TRYWAIT P0, [R7+URZ], R2 ;  /* 0x00000002070075a7 */ /* 0x0022a4000800017f */
[----:B--2---:R-:W-:Y:S05]  /*31ca0*/  @!P0 NANOSLEEP.SYNCS 0x989680 ;  /* 0x009896800000895d */ /* 0x004fea0003900000 */
[----:B------:R-:W2:Y:S02]  /*31cb0*/  @!P0 SYNCS.PHASECHK.TRANS64 P0, [R7+URZ], R2 ;  /* 0x00000002070085a7 */ /* 0x000ea4000800007f */
[----:B--2---:R-:W-:Y:S05]  /*31cc0*/  @!P0 BRA `(.L_x_2016) ;  /* 0xfffffffc00f08947 */ /* 0x004fea000383ffff */
[----:B------:R-:W-:Y:S05]  /*31cd0*/  BRA `(.L_x_2150) ;  /* 0xffffffc800f47947 */ /* 0x000fea000383ffff */
.L_x_2018:
[----:B--2---:R2:W3:Y:S02]  /*31ce0*/  SYNCS.PHASECHK.TRANS64.TRYWAIT P0, [R4+URZ], R5 ;  /* 0x00000005040075a7 */ /* 0x0044e4000800017f */
[----:B---3--:R-:W-:Y:S05]  /*31cf0*/  @!P0 NANOSLEEP.SYNCS 0x989680 ;  /* 0x009896800000895d */ /* 0x008fea0003900000 */
[----:B------:R-:W3:Y:S02]  /*31d00*/  @!P0 SYNCS.PHASECHK.TRANS64 P0, [R4+URZ], R5 ;  /* 0x00000005040085a7 */ /* 0x000ee4000800007f */
[----:B---3--:R-:W-:Y:S05]  /*31d10*/  @!P0 BRA `(.L_x_2018) ;  /* 0xfffffffc00f08947 */ /* 0x008fea000383ffff */
[----:B------:R-:W-:Y:S05]  /*31d20*/  BRA `(.L_x_2151) ;  /* 0xffffffc800f87947 */ /* 0x000fea000383ffff */
.L_x_2152:
        /* <DEDUP_REMOVED lines=13> */
.L_x_3205:


//--------------------- .text._ZN7cutlass13device_kernelIN5flash11enable_sm90INS1_16FlashAttnFwdSm90INS1_25CollectiveMainloopFwdSm90ILi2EN4cute5tupleIJNS5_1CILi1EEES8_S8_EEENS6_IJNS7_ILi128EEENS7_ILi80EEENS7_ILi256EEEEEELi256ENS_6half_tEfNS_4arch4Sm90ELb1ELb0ELb1ELb0ELb0ELb0ELb0ELb1ELb1ELb1ELb1ELb0EEENS1_21CollectiveEpilogueFwdINS6_IJSA_SC_SB_EEES9_SE_SG_Li256ELb0ELb1ELb1ELb0EEENS1_19SingleTileSchedulerILb0ELb1ELb1ELi128EEEEEEEEEvNT_6ParamsE --------------------------
	.section	.text._ZN7cutlass13device_kernelIN5flash11enable_sm90INS1_16FlashAttnFwdSm90INS1_25CollectiveMainloopFwdSm90ILi2EN4cute5tupleIJNS5_1CILi1EEES8_S8_EEENS6_IJNS7_ILi128EEENS7_ILi80EEENS7_ILi256EEEEEELi256ENS_6half_tEfNS_4arch4Sm90ELb1ELb0ELb1ELb0ELb0ELb0ELb0ELb1ELb1ELb1ELb1ELb0EEENS1_21CollectiveEpilogueFwdINS6_IJSA_SC_SB_EEES9_SE_SG_Li256ELb0ELb1ELb1ELb0EEENS1_19SingleTileSchedulerILb0ELb1ELb1ELi128EEEEEEEEEvNT_6ParamsE,"ax",@progbits
	.align	128
.text._ZN7cutlass13device_kernelIN5flash11enable_sm90INS1_16FlashAttnFwdSm90INS1_25CollectiveMainloopFwdSm90ILi2EN4cute5tupleIJNS5_1CILi1EEES8_S8_EEENS6_IJNS7_ILi128EEENS7_ILi80EEENS7_ILi256EEEEEELi256ENS_6half_tEfNS_4arch4Sm90ELb1ELb0ELb1ELb0ELb0ELb0ELb0ELb1ELb1ELb1ELb1ELb0EEENS1_21CollectiveEpilogueFwdINS6_IJSA_SC_SB_EEES9_SE_SG_Li256ELb0ELb1ELb1ELb0EEENS1_19SingleTileSchedulerILb0ELb1ELb1ELi128EEEEEEEEEvNT_6ParamsE:
        .type           _ZN7cutlass13device_kernelIN5flash11enable_sm90INS1_16FlashAttnFwdSm90INS1_25CollectiveMainloopFwdSm90ILi2EN4cute5tupleIJNS5_1CILi1EEES8_S8_EEENS6_IJNS7_ILi128EEENS7_ILi80EEENS7_ILi256EEEEEELi256ENS_6half_tEfNS_4arch4Sm90ELb1ELb0ELb1ELb0ELb0ELb0ELb0ELb1ELb1ELb1ELb1ELb0EEENS1_21CollectiveEpilogueFwdINS6_IJSA_SC_SB_EEES9_SE_SG_Li256ELb0ELb1ELb1ELb0EEENS1_19SingleTileSchedulerILb0ELb1ELb1ELi128EEEEEEEEEvNT_6ParamsE,@function
        .size           _ZN7cutlass13device_kernelIN5flash11enable_sm90INS1_16FlashAttnFwdSm90INS1_25CollectiveMainloopFwdSm90ILi2EN4cute5tupleIJNS5_1CILi1EEES8_S8_EEENS6_IJNS7_ILi128EEENS7_ILi80EEENS7_ILi256EEEEEELi256ENS_6half_tEfNS_4arch4Sm90ELb1ELb0ELb1ELb0ELb0ELb0ELb0ELb1ELb1ELb1ELb1ELb0EEENS1_21CollectiveEpilogueFwdINS6_IJSA_SC_SB_EEES9_SE_SG_Li256ELb0ELb1ELb1ELb0EEENS1_19SingleTileSchedulerILb0ELb1ELb1ELi128EEEEEEEEEvNT_6ParamsE,(.L_x_3206 - _ZN7cutlass13device_kernelIN5flash11enable_sm90INS1_16FlashAttnFwdSm90INS1_25CollectiveMainloopFwdSm90ILi2EN4cute5tupleIJNS5_1CILi1EEES8_S8_EEENS6_IJNS7_ILi128EEENS7_ILi80EEENS7_ILi256EEEEEELi256ENS_6half_tEfNS_4arch4Sm90ELb1ELb0ELb1ELb0ELb0ELb0ELb0ELb1ELb1ELb1ELb1ELb0EEENS1_21CollectiveEpilogueFwdINS6_IJSA_SC_SB_EEES9_SE_SG_Li256ELb0ELb1ELb1ELb0EEENS1_19SingleTileSchedulerILb0ELb1ELb1ELi128EEEEEEEEEvNT_6ParamsE)
        .other          _ZN7cutlass13device_kernelIN5flash11enable_sm90INS1_16FlashAttnFwdSm90INS1_25CollectiveMainloopFwdSm90ILi2EN4cute5tupleIJNS5_1CILi1EEES8_S8_EEENS6_IJNS7_ILi128EEENS7_ILi80EEENS7_ILi256EEEEEELi256ENS_6half_tEfNS_4arch4Sm90ELb1ELb0ELb1ELb0ELb0ELb0ELb0ELb1ELb1ELb1ELb1ELb0EEENS1_21CollectiveEpilogueFwdINS6_IJSA_SC_SB_EEES9_SE_SG_Li256ELb0ELb1ELb1ELb0EEENS1_19SingleTileSchedulerILb0ELb1ELb1ELi128EEEEEEEEEvNT_6ParamsE,@"STO_CUDA_ENTRY STV_DEFAULT"
_ZN7cutlass13device_kernelIN5flash11enable_sm90INS1_16FlashAttnFwdSm90INS1_25CollectiveMainloopFwdSm90ILi2EN4cute5tupleIJNS5_1CILi1EEES8_S8_EEENS6_IJNS7_ILi128EEENS7_ILi80EEENS7_ILi256EEEEEELi256ENS_6half_tEfNS_4arch4Sm90ELb1ELb0ELb1ELb0ELb0ELb0ELb0ELb1ELb1ELb1ELb1ELb0EEENS1_21CollectiveEpilogueFwdINS6_IJSA_SC_SB_EEES9_SE_SG_Li256ELb0ELb1ELb1ELb0EEENS1_19SingleTileSchedulerILb0ELb1ELb1ELi128EEEEEEEEEvNT_6ParamsE:
        /* <DEDUP_REMOVED lines=17> */
.L_x_2154:
[----:B------:R-:W-:Y:S05]  /*0110*/  BSYNC B0 ;  /* 0x0000000000007941 */ /* 0x000fea0003800000 */
.L_x_2153:
        /* <DEDUP_REMOVED lines=40> */
.L_x_2155:
        /* <DEDUP_REMOVED lines=22> */
.L_x_2156:
        /* <DEDUP_REMOVED lines=18> */
.L_x_2157:
        /* <DEDUP_REMOVED lines=22> */
.L_x_2158:
        /* <DEDUP_REMOVED lines=22> */
.L_x_2159:
        /* <DEDUP_REMOVED lines=8> */
.L_x_2162:
        /* <DEDUP_REMOVED lines=18> */
[----:B------:R-:W0:Y:S01]  /*0a80*/  LDC R0, c[0x0][0x448] ;  /* 0x00011200ff007b82 */ /* 0x000e220000000800 */
[----:B------:R-:W1:Y:S01]  /*0a90*/  S2R R23, SR_CTAID.X ;  /* 0x0000000000177919 */ /* 0x000e620000002500 */
[----:B------:R-:W-:-:S06]  /*0aa0*/  IMAD.MOV.U32 R153, RZ, RZ, RZ ;  /* 0x000000ffff997224 */ /* 0x000fcc00078e00ff */
[----:B------:R-:W2:Y:S08]  /*0ab0*/  LDC.64 R6, c[0x0][0x418] ;  /* 0x00010600ff067b82 */ /* 0x000eb00000000a00 */
[----:B------:R-:W3:Y:S01]  /*0ac0*/  LDC R4, c[0x0][0x288] ;  /* 0x0000a200ff047b82 */ /* 0x000ee20000000800 */
[----:B0-----:R-:W-:-:S07]  /*0ad0*/  ISETP.NE.AND P1, PT, R0, 0x1, PT ;  /* 0x000000010000780c */ /* 0x001fce0003f25270 */
[----:B------:R-:W0:Y:S01]  /*0ae0*/  LDC R17, c[0x0][0x424] ;  /* 0x00010900ff117b82 */ /* 0x000e220000000800 */
[----:B--2---:R-:W-:-:S07]  /*0af0*/  ISETP.NE.U32.AND P0, PT, R6, RZ, PT ;  /* 0x000000ff0600720c */ /* 0x004fce0003f05070 */
[----:B------:R-:W2:Y:S01]  /*0b00*/  LDC R152, c[0x0][0x2f0] ;  /* 0x0000bc00ff987b82 */ /* 0x000ea20000000800 */
[----:B-1----:R-:W-:Y:S02]  /*0b10*/  SHF.L.U32 R23, R23, 0x7, RZ ;  /* 0x0000000717177819 */ /* 0x002fe400000006ff */
[----:B------:R-:W-:-:S03]  /*0b20*/  ISETP.NE.AND.EX P0, PT, R7, RZ, PT, P0 ;  /* 0x000000ff0700720c */ /* 0x000fc60003f05300 */
[----:B------:R-:W-:Y:S01]  /*0b30*/  @P1 VIADD R0, R23, 0x7f ;  /* 0x0000007f17001836 */ /* 0x000fe20000000000 */
[----:B---3--:R-:W-:Y:S01]  /*0b40*/  IADD3 R4, -R4, 0x50, RZ ;  /* 0x0000005004047810 */ /* 0x008fe20007ffe1ff */
[----:B------:R-:W1:Y:S08]  /*0b50*/  @P1 LDC R3, c[0x0][0x44c] ;  /* 0x00011300ff031b82 */ /* 0x000e700000000800 */
[----:B------:R-:W3:Y:S01]  /*0b60*/  @P1 LDC R5, c[0x0][0x450] ;  /* 0x00011400ff051b82 */ /* 0x000ee20000000800 */
[----:B0-----:R-:W-:Y:S01]  /*0b70*/  SEL R17, R17, 0x1, P0 ;  /* 0x0000000111117807 */ /* 0x001fe20000000000 */
[----:B-1----:R-:W-:-:S04]  /*0b80*/  @P1 IMAD.HI.U32 R2, R0, R3, RZ ;  /* 0x0000000300021227 */ /* 0x002fc800078e00ff */
[----:B------:R-:W-:Y:S02]  /*0b90*/  VIADD R0, R23, 0x7f ;  /* 0x0000007f17007836 */ /* 0x000fe40000000000 */
[CC--:B--2---:R-:W-:Y:S01]  /*0ba0*/  IMAD R3, R17.reuse, R152.reuse, R4 ;  /* 0x0000009811037224 */ /* 0x0c4fe200078e0204 */
[----:B------:R-:W-:Y:S02]  /*0bb0*/  SHF.R.U32.HI R4, RZ, 0x10, R18 ;  /* 0x00000010ff047819 */ /* 0x000fe40000011612 */
[----:B---3--:R-:W-:Y:S01]  /*0bc0*/  @P1 SHF.R.U32.HI R0, RZ, R5, R2 ;  /* 0x00000005ff001219 */ /* 0x008fe20000011602 */
[----:B------:R-:W-:Y:S01]  /*0bd0*/  IMAD R2, R17, R152, 0x4f ;  /* 0x0000004f11027424 */ /* 0x000fe200078e0298 */
[----:B------:R-:W-:Y:S02]  /*0be0*/  ISETP.NE.AND P0, PT, R4, RZ, PT ;  /* 0x000000ff0400720c */ /* 0x000fe40003f05270 */
[----:B------:R-:W-:Y:S01]  /*0bf0*/  LOP3.LUT R18, R18, 0xffff, RZ, 0xc0, !PT ;  /* 0x0000ffff12127812 */ /* 0x000fe200078ec0ff */
[----:B------:R-:W-:-:S02]  /*0c00*/  IMAD.IADD R0, R3, 0x1, R0 ;  /* 0x0000000103007824 */ /* 0x000fc400078e0200 */
[----:B------:R-:W-:-:S04]  /*0c10*/  IMAD.HI R2, R2, 0x66666667, RZ ;  /* 0x6666666702027827 */ /* 0x000fc800078e02ff */
[----:B------:R-:W-:Y:S01]  /*0c20*/  IMAD.HI R0, R0, 0x66666667, RZ ;  /* 0x6666666700007827 */ /* 0x000fe200078e02ff */
[----:B------:R-:W-:-:S03]  /*0c30*/  SHF.R.U32.HI R3, RZ, 0x1f, R2 ;  /* 0x0000001fff037819 */ /* 0x000fc60000011602 */
[----:B------:R-:W0:Y:S01]  /*0c40*/  @!P0 LDC R4, c[0x0][0x9f0] ;  /* 0x00027c00ff048b82 */ /* 0x000e220000000800 */
[----:B------:R-:W-:Y:S02]  /*0c50*/  SHF.R.U32.HI R5, RZ, 0x1f, R0 ;  /* 0x0000001fff057819 */ /* 0x000fe40000011600 */
[----:B------:R-:W-:Y:S02]  /*0c60*/  LEA.HI.SX32 R3, R2, R3, 0x1b ;  /* 0x0000000302037211 */ /* 0x000fe400078fdaff */
[----:B------:R-:W-:-:S04]  /*0c70*/  LEA.HI.SX32 R0, R0, R5, 0x1b ;  /* 0x0000000500007211 */ /* 0x000fc800078fdaff */
[----:B------:R-:W-:-:S04]  /*0c80*/  VIMNMX R11, R3, R0, PT ;  /* 0x00000000030b7248 */ /* 0x000fc80003fe0100 */
[----:B------:R-:W-:-:S13]  /*0c90*/  ISETP.GE.AND P1, PT, R11, 0x1, PT ;  /* 0x000000010b00780c */ /* 0x000fda0003f26270 */
[----:B------:R-:W-:Y:S05]  /*0ca0*/  @!P1 BRA `(.L_x_2164) ;  /* 0x00000000006c9947 */ /* 0x000fea0003800000 */
[-C--:B0-----:R-:W-:Y:S02]  /*0cb0*/  IABS R7, R4.reuse ;  /* 0x0000000400077213 */ /* 0x081fe40000000000 */
[----:B------:R-:W-:Y:S02]  /*0cc0*/  IADD3 R5, R4, -0x1, R11 ;  /* 0xffffffff04057810 */ /* 0x000fe40007ffe00b */
[----:B------:R-:W0:Y:S01]  /*0cd0*/  I2F.RP R0, R7 ;  /* 0x0000000700007306 */ /* 0x000e220000209400 */
[----:B------:R-:W-:-:S05]  /*0ce0*/  IABS R8, R4 ;  /* 0x0000000400087213 */ /* 0x000fca0000000000 */
[----:B------:R-:W-:Y:S02]  /*0cf0*/  IMAD.MOV R8, RZ, RZ, -R8 ;  /* 0x000000ffff087224 */ /* 0x000fe400078e0a08 */
[----:B0-----:R-:W0:Y:S02]  /*0d00*/  MUFU.RCP R0, R0 ;  /* 0x0000000000007308 */ /* 0x001e240000001000 */
[----:B0-----:R-:W-:Y:S02]  /*0d10*/  IADD3 R2, R0, 0xffffffe, RZ ;  /* 0x0ffffffe00027810 */ /* 0x001fe40007ffe0ff */
[----:B------:R-:W-:-:S04]  /*0d20*/  IABS R0, R5 ;  /* 0x0000000500007213 */ /* 0x000fc80000000000 */
[----:B------:R0:W1:Y:S01]  /*0d30*/  F2I.FTZ.U32.TRUNC.NTZ R3, R2 ;  /* 0x0000000200037305 */ /* 0x000062000021f000 */
[----:B------:R-:W-:-:S04]  /*0d40*/  LOP3.LUT R5, R5, R4, RZ, 0x3c, !PT ;  /* 0x0000000405057212 */ /* 0x000fc800078e3cff */
[----:B------:R-:W-:Y:S01]  /*0d50*/  ISETP.GE.AND P2, PT, R5, RZ, PT ;  /* 0x000000ff0500720c */ /* 0x000fe20003f46270 */
[----:B0-----:R-:W-:Y:S02]  /*0d60*/  IMAD.MOV.U32 R2, RZ, RZ, RZ ;  /* 0x000000ffff027224 */ /* 0x001fe400078e00ff */
[----:B-1----:R-:W-:-:S04]  /*0d70*/  IMAD.MOV R6, RZ, RZ, -R3 ;  /* 0x000000ffff067224 */ /* 0x002fc800078e0a03 */
[----:B------:R-:W-:-:S04]  /*0d80*/  IMAD R9, R6, R7, RZ ;  /* 0x0000000706097224 */ /* 0x000fc800078e02ff */
[----:B------:R-:W-:-:S04]  /*0d90*/  IMAD.HI.U32 R3, R3, R9, R2 ;  /* 0x0000000903037227 */ /* 0x000fc800078e0002 */
        /* <DEDUP_REMOVED lines=11> */
[----:B------:R-:W-:-:S07]  /*0e50*/  IMAD.MOV.U32 R153, RZ, RZ, R3 ;  /* 0x000000ffff997224 */ /* 0x000fce00078e0003 */
.L_x_2164:
[----:B------:R-:W1:Y:S01]  /*0e60*/  S2R R0, SR_TID.X ;  /* 0x0000000000007919 */ /* 0x000e620000002100 */
[-C--:B------:R-:W-:Y:S01]  /*0e70*/  IMAD R18, R18, R153.reuse, RZ ;  /* 0x0000009912127224 */ /* 0x080fe200078e02ff */
[----:B------:R-:W-:Y:S01]  /*0e80*/  PLOP3.LUT P0, PT, PT, PT, PT, 0x80, 0x0 ;  /* 0x000000000000781c */ /* 0x000fe20003f0f070 */
[----:B------:R-:W-:Y:S01]  /*0e90*/  IMAD.MOV.U32 R2, RZ, RZ, RZ ;  /* 0x000000ffff027224 */ /* 0x000fe200078e00ff */
[----:B------:R-:W-:Y:S02]  /*0ea0*/  CS2R R150, SRZ ;  /* 0x0000000000967805 */ /* 0x000fe4000001ff00 */
[----:B------:R-:W-:Y:S02]  /*0eb0*/  CS2R R148, SRZ ;  /* 0x0000000000947805 */ /* 0x000fe4000001ff00 */
[----:B------:R-:W-:Y:S02]  /*0ec0*/  VIADDMNMX R153, R18, R153, R11, PT ;  /* 0x0000009912997246 */ /* 0x000fe4000380010b */
[----:B------:R-:W-:-:S02]  /*0ed0*/  CS2R R146, SRZ ;  /* 0x0000000000927805 */ /* 0x000fc4000001ff00 */
[----:B------:R-:W-:Y:S02]  /*0ee0*/  CS2R R144, SRZ ;  /* 0x0000000000907805 */ /* 0x000fe4000001ff00 */
[----:B------:R-:W-:Y:S02]  /*0ef0*/  CS2R R142, SRZ ;  /* 0x00000000008e7805 */ /* 0x000fe4000001ff00 */
[----:B------:R-:W-:Y:S02]  /*0f00*/  ISETP.GT.AND P1, PT, R153, R18, PT ;  /* 0x000000129900720c */ /* 0x000fe40003f24270 */
        /* <DEDUP_REMOVED lines=21> */
[----:B-1----:R-:W-:Y:S01]  /*1060*/  IADD3 R19, R0, -0x80, RZ ;  /* 0xffffff8000137810 */ /* 0x002fe20007ffe0ff */
[----:B------:R-:W-:Y:S01]  /*1070*/  IMAD.MOV.U32 R0, RZ, RZ, RZ ;  /* 0x000000ffff007224 */ /* 0x000fe200078e00ff */
        /* <DEDUP_REMOVED lines=37> */
[----:B------:R-:W-:Y:S01]  /*12d0*/  CS2R R24, SRZ ;  /* 0x0000000000187805 */ /* 0x000fe2000001ff00 */
[----:B------:R-:W-:Y:S01]  /*12e0*/  IMAD R152, R17, R152, RZ ;  /* 0x0000009811987224 */ /* 0x000fe200078e02ff */
[----:B------:R-:W-:Y:S06]  /*12f0*/  @!P1 BRA `(.L_x_2165) ;  /* 0x000000dc003c9947 */ /* 0x000fec0003800000 */
[----:B------:R-:W-:Y:S01]  /*1300*/  SHF.R.S32.HI R64, RZ, 0x1f, R19 ;  /* 0x0000001fff407819 */ /* 0x000fe20000011413 */
[----:B------:R-:W1:Y:S01]  /*1310*/  S2UR UR7, SR_CgaCtaId ;  /* 0x00000000000779c3 */ /* 0x000e620000008800 */
[----:B------:R-:W-:Y:S02]  /*1320*/  UMOV UR6, 0x400 ;  /* 0x0000040000067882 */ /* 0x000fe40000000000 */
[----:B------:R-:W-:-:S04]  /*1330*/  LEA.HI R65, R64, R19, RZ, 0x7 ;  /* 0x0000001340417211 */ /* 0x000fc800078f38ff */
[----:B------:R-:W-:-:S05]  /*1340*/  SHF.R.S32.HI R66, RZ, 0x7, R65 ;  /* 0x00000007ff427819 */ /* 0x000fca0000011441 */
[----:B------:R-:W2:Y:S01]  /*1350*/  SHFL.IDX PT, R0, R66, RZ, 0x1f ;  /* 0x00001fff42007589 */ /* 0x000ea200000e0000 */
[----:B-1----:R-:W-:-:S04]  /*1360*/  ULEA UR8, UR7, UR6, 0x18 ;  /* 0x0000000607087291 */ /* 0x002fc8000f8ec03f */
[----:B------:R-:W-:Y:S02]  /*1370*/  UIADD3 UR6, UR8, 0x14400, URZ ;  /* 0x0001440008067890 */ /* 0x000fe4000fffe03f */
[----:B------:R-:W-:Y:S02]  /*1380*/  IMAD.U32 R16, RZ, RZ, UR8 ;  /* 0x00000008ff107e24 */ /* 0x000fe4000f8e00ff */
[----:B------:R-:W-:Y:S01]  /*1390*/  ULOP3.LUT UP0, URZ, UR6, 0x9f, URZ, 0xc0, !UPT ;  /* 0x0000009f063f7892 */ /* 0x000fe2000f80c03f */
[----:B--2---:R-:W-:-:S05]  /*13a0*/  R2UR UR4, R0 ;  /* 0x00000000000472ca */ /* 0x004fca00000e0000 */
        /* <DEDUP_REMOVED lines=11> */
[----:B0-----:R-:W-:Y:S01]  /*1460*/  IMAD.U32 R4, RZ, RZ, UR4 ;  /* 0x00000004ff047e24 */ /* 0x001fe2000f8e00ff */
        /* <DEDUP_REMOVED lines=12> */
.L_x_2166:
[----:B------:R-:W2:Y:S01]  /*1530*/  LDL.LU R20, [R1+0x14] ;  /* 0x0000140001147983 */ /* 0x000ea20000300800 */
[----:B------:R-:W-:Y:S02]  /*1540*/  R2UR UR4, R16 ;  /* 0x00000000100472ca */ /* 0x000fe400000e0000 */
[----:B------:R-:W-:-:S11]  /*1550*/  SHF.L.U32 R2, RZ, 0x1f, RZ ;  /* 0x0000001fff027819 */ /* 0x000fd600000006ff */
[----:B------:R-:W1:Y:S01]  /*1560*/  SYNCS.PHASECHK.TRANS64.TRYWAIT P1, [UR4+0x38800], R2 ;  /* 0x03880002ff0075a7 */ /* 0x000e620008020144 */
[----:B--2---:R-:W-:-:S04]  /*1570*/  LOP3.LUT R0, R20, 0x1, RZ, 0xfc, !PT ;  /* 0x0000000114007812 */ /* 0x004fc800078efcff */
[----:B------:R-:W-:Y:S01]  /*1580*/  ISETP.NE.AND P0, PT, R0, 0x3, PT ;  /* 0x000000030000780c */ /* 0x000fe20003f05270 */
[----:B-1----:R-:W-:-:S12]  /*1590*/  @!P1 BRA `(.L_x_2167) ;  /* 0x0000014800009947 */ /* 0x002fd80003800000 */
.L_x_2295:
[----:B------:R-:W-:Y:S05]  /*15a0*/  @!P0 BRA `(.L_x_2168) ;  /* 0x0000000000048947 */ /* 0x000fea0003800000 */
[----:B------:R-:W-:Y:S01]  /*15b0*/  BPT.TRAP 0x1 ;  /* 0x000000040000795c */ /* 0x000fe20000300000 */
.L_x_2168:
[----:B------:R-:W-:-:S13]  /*15c0*/  R2UR UR4, R16 ;  /* 0x00000000100472ca */ /* 0x000fda00000e0000 */
[----:B------:R2:W3:Y:S01]  /*15d0*/  SYNCS.PHASECHK.TRANS64.TRYWAIT P2, [UR4+0x38830], R2 ;  /* 0x03883002ff0075a7 */ /* 0x0004e20008040144 */
[----:B------:R-:W-:Y:S05]  /*15e0*/  @!P0 BRA `(.L_x_2169) ;  /* 0x0000000000048947 */ /* 0x000fea0003800000 */
[----:B------:R-:W-:Y:S01]  /*15f0*/  BPT.TRAP 0x1 ;  /* 0x000000040000795c */ /* 0x000fe20000300000 */
.L_x_2169:
[----:B------:R-:W4:Y:S01]  /*1600*/  S2R R0, SR_TID.X ;  /* 0x0000000000007919 */ /* 0x000f220000002100 */
[----:B0-----:R-:W-:-:S05]  /*1610*/  IMAD.U32 R4, RZ, RZ, UR36 ;  /* 0x00000024ff047e24 */ /* 0x001fca000f8e00ff */
[----:B------:R-:W-:Y:S02]  /*1620*/  LOP3.LUT R4, R4, 0x10000, RZ, 0xfc, !PT ;  /* 0x0001000004047812 */ /* 0x000fe400078efcff */
[----:B----4-:R-:W-:-:S04]  /*1630*/  LOP3.LUT R0, R0, 0x7f, RZ, 0xc0, !PT ;  /* 0x0000007f00007812 */ /* 0x010fc800078ec0ff */
[----:B------:R-:W-:Y:S01]  /*1640*/  ISETP.NE.AND P1, PT, R0, RZ, PT ;  /* 0x000000ff0000720c */ /* 0x000fe20003f25270 */
[----:B---3--:R-:W-:-:S12]  /*1650*/  @P2 BRA `(.L_x_2170) ;  /* 0x00000000000c2947 */ /* 0x008fd80003800000 */
[----:B------:R-:W-:-:S13]  /*1660*/  R2UR UR4, R16 ;  /* 0x00000000100472ca */ /* 0x000fda00000e0000 */
[----:B------:R-:W0:Y:S02]  /*1670*/  SYNCS.PHASECHK.TRANS64.TRYWAIT P2, [UR4+0x38830], R2 ;  /* 0x03883002ff0075a7 */ /* 0x000e240008040144 */
[----:B0-----:R-:W-:Y:S05]  /*1680*/  @!P2 BRA `(.L_x_2171) ;  /* 0x0000014400e0a947 */ /* 0x001fea0003800000 */
.L_x_2170:
[----:B------:R-:W-:Y:S05]  /*1690*/  WARPSYNC.ALL ;  /* 0x0000000000007948 */ /* 0x000fea0003800000 */
        /* <DEDUP_REMOVED lines=27> */
[----:B012---:R-:W0:Y:S01]  /*1850*/  LDC R2, c[0x0][0x448] ;  /* 0x00011200ff027b82 */ /* 0x007e220000000800 */
[----:B------:R-:W-:Y:S01]  /*1860*/  UMOV UR35, 0x40000040 ;  /* 0x4000004000237882 */ /* 0x000fe20000000000 */
[----:B------:R-:W-:Y:S01]  /*1870*/  UMOV UR37, 0x40000040 ;  /* 0x4000004000257882 */ /* 0x000fe20000000000 */
[----:B------:R-:W-:Y:S01]  /*1880*/  UIADD3 UR4, UR61, 0x80, URZ ;  /* 0x000000803d047890 */ /* 0x000fe2000fffe03f */
[----:B------:R-:W-:Y:S01]  /*1890*/  LOP3.LUT R0, R65, 0xffffff80, RZ, 0xc0, !PT ;  /* 0xffffff8041007812 */ /* 0x000fe200078ec0ff */
[----:B------:R-:W-:Y:S01]  /*18a0*/  UIADD3 UR30, UR61, 0x500, URZ ;  /* 0x000005003d1e7890 */ /* 0x000fe2000fffe03f */
[----:B------:R-:W-:Y:S01]  /*18b0*/  LEA.HI R64, R64, R19, RZ, 0x2 ;  /* 0x0000001340407211 */ /* 0x000fe200078f10ff */
[----:B------:R-:W-:Y:S01]  /*18c0*/  UMOV UR10, UR61 ;  /* 0x0000003d000a7c82 */ /* 0x000fe20008000000 */
[----:B------:R-:W-:Y:S01]  /*18d0*/  UIADD3 UR34, UR61, 0x502, URZ ;  /* 0x000005023d227890 */ /* 0x000fe2000fffe03f */
[----:B------:R-:W-:Y:S01]  /*18e0*/  HGMMA.64x16x16.F32 R56, gdesc[UR8], RZ, !UPT, gsb0 ;  /* 0x00200000083879f0 */ /* 0x000fe2000c0008ff */
[----:B------:R-:W-:Y:S01]  /*18f0*/  UMOV UR14, UR4 ;  /* 0x00000004000e7c82 */ /* 0x000fe20008000000 */
[----:B------:R-:W-:Y:S01]  /*1900*/  UIADD3 UR8, UR61, 0x100, URZ ;  /* 0x000001003d087890 */ /* 0x000fe2000fffe03f */
[----:B------:R-:W-:Y:S01]  /*1910*/  IADD3 R0, R19, -R0, RZ ;  /* 0x8000000013007210 */ /* 0x000fe20007ffe0ff */
[----:B------:R-:W-:Y:S01]  /*1920*/  UIADD3 UR10, UR61, 0x180, URZ ;  /* 0x000001803d0a7890 */ /* 0x000fe2000fffe03f */
[----:B------:R-:W-:Y:S01]  /*1930*/  LOP3.LUT R64, R64, 0xfffffffc, RZ, 0xc0, !PT ;  /* 0xfffffffc40407812 */ /* 0x000fe200078ec0ff */
[----:B------:R-:W-:Y:S01]  /*1940*/  UIADD3 UR4, UR61, 0x200, URZ ;  /* 0x000002003d047890 */ /* 0x000fe2000fffe03f */
[----:B------:R-:W-:Y:S01]  /*1950*/  SHF.R.S32.HI R3, RZ, 0x1f, R0 ;  /* 0x0000001fff037819 */ /* 0x000fe20000011400 */
[----:B------:R-:W-:Y:S01]  /*1960*/  UIADD3 UR5, UR6, 0x2, URZ ;  /* 0x0000000206057890 */ /* 0x000fe2000fffe03f */
[----:B------:R-:W-:Y:S01]  /*1970*/  LEA.HI R7, R66, R66, RZ, 0x1 ;  /* 0x0000004242077211 */ /* 0x000fe200078f08ff */
[----:B------:R-:W-:Y:S01]  /*1980*/  UMOV UR18, UR8 ;  /* 0x0000000800127c82 */ /* 0x000fe20008000000 */
[----:B------:R-:W-:Y:S01]  /*1990*/  UMOV UR22, UR10 ;  /* 0x0000000a00167c82 */ /* 0x000fe20008000000 */
[----:B------:R-:W-:Y:S01]  /*19a0*/  UIADD3 UR10, UR61, 0x2, URZ ;  /* 0x000000023d0a7890 */ /* 0x000fe2000fffe03f */
[CC--:B------:R-:W-:Y:S01]  /*19b0*/  LEA.HI R6, R3.reuse, R0.reuse, RZ, 0x5 ;  /* 0x0000000003067211 */ /* 0x0c0fe200078f28ff */
[----:B------:R-:W-:Y:S01]  /*19c0*/  UMOV UR26, UR4 ;  /* 0x00000004001a7c82 */ /* 0x000fe20008000000 */
[----:B------:R-:W-:Y:S01]  /*19d0*/  UMOV UR28, UR5 ;  /* 0x00000005001c7c82 */ /* 0x000fe20008000000 */
[----:B------:R-:W-:Y:S01]  /*19e0*/  UMOV UR9, UR29 ;  /* 0x0000001d00097c82 */ /* 0x000fe20008000000 */
[----:B------:R-:W-:Y:S01]  /*19f0*/  UMOV UR8, UR28 ;  /* 0x0000001c00087c82 */ /* 0x000fe20008000000 */
[----:B------:R-:W-:Y:S01]  /*1a00*/  UMOV UR11, 0x40000040 ;  /* 0x40000040000b7882 */ /* 0x000fe20000000000 */
[----:B------:R-:W-:Y:S01]  /*1a10*/  UIADD3 UR4, UR61, 0x102, URZ ;  /* 0x000001023d047890 */ /* 0x000fe2000fffe03f */
[----:B------:R-:W-:Y:S01]  /*1a20*/  IMAD.U32 R12, RZ, RZ, UR28 ;  /* 0x0000001cff0c7e24 */ /* 0x000fe2000f8e00ff */
[----:B------:R-:W-:Y:S01]  /*1a30*/  UIADD3 UR5, UR61, 0x182, URZ ;  /* 0x000001823d057890 */ /* 0x000fe2000fffe03f */
[----:B0-----:R-:W-:Y:S01]  /*1a40*/  ISETP.NE.AND P2, PT, R2, 0x1, PT ;  /* 0x000000010200780c */ /* 0x001fe20003f45270 */
[----:B------:R-:W-:Y:S01]  /*1a50*/  UIADD3 UR7, UR6, 0x4, URZ ;  /* 0x0000000406077890 */ /* 0x000fe2000fffe03f */
[----:B------:R-:W-:Y:S01]  /*1a60*/  LEA.HI R2, R3, R0, RZ, 0x2 ;  /* 0x0000000003027211 */ /* 0x000fe200078f10ff */
[----:B------:R-:W-:Y:S01]  /*1a70*/  UIADD3 UR32, UR6, 0x802, URZ ;  /* 0x0000080206207890 */ /* 0x000fe2000fffe03f */
[----:B------:R-:W-:Y:S01]  /*1a80*/  SHF.R.S32.HI R6, RZ, 0x5, R6 ;  /* 0x00000005ff067819 */ /* 0x000fe20000011406 */
[----:B------:R-:W-:Y:S01]  /*1a90*/  UIADD3 UR36, UR6, 0x804, URZ ;  /* 0x0000080406247890 */ /* 0x000fe2000fffe03f */
[--C-:B------:R-:W-:Y:S01]  /*1aa0*/  SHF.R.S32.HI R3, RZ, 0x2, R2.reuse ;  /* 0x00000002ff037819 */ /* 0x100fe20000011402 */
[----:B------:R-:W-:Y:S01]  /*1ab0*/  UIADD3 UR38, UR61, 0x504, URZ ;  /* 0x000005043d267890 */ /* 0x000fe2000fffe03f */
[----:B------:R-:W-:Y:S01]  /*1ac0*/  SHF.R.S32.HI R8, RZ, 0x1f, R2 ;  /* 0x0000001fff087819 */ /* 0x000fe20000011402 */
[----:B------:R-:W-:Y:S01]  /*1ad0*/  UMOV UR39, 0x40000040 ;  /* 0x4000004000277882 */ /* 0x000fe20000000000 */
[----:B------:R-:W-:Y:S01]  /*1ae0*/  UIADD3 UR40, UR6, 0x806, URZ ;  /* 0x0000080606287890 */ /* 0x000fe2000fffe03f */
[----:B------:R-:W-:Y:S01]  /*1af0*/  IMAD R6, R6, 0x10, R23 ;  /* 0x0000001006067824 */ /* 0x000fe200078e0217 */
[----:B------:R-:W-:Y:S01]  /*1b00*/  UIADD3 UR42, UR61, 0x506, URZ ;  /* 0x000005063d2a7890 */ /* 0x000fe2000fffe03f */
[-C--:B------:R-:W-:Y:S01]  /*1b10*/  LEA.HI R8, R8, R3.reuse, RZ, 0x3 ;  /* 0x0000000308087211 */ /* 0x080fe200078f18ff */
[----:B------:R-:W-:Y:S01]  /*1b20*/  UMOV UR41, 0x40000040 ;  /* 0x4000004000297882 */ /* 0x000fe20000000000 */
[----:B------:R-:W-:Y:S01]  /*1b30*/  UMOV UR43, 0x40000040 ;  /* 0x40000040002b7882 */ /* 0x000fe20000000000 */
[----:B------:R-:W-:Y:S01]  /*1b40*/  UIADD3 UR44, UR6, 0xc00, URZ ;  /* 0x00000c00062c7890 */ /* 0x000fe2000fffe03f */
[----:B------:R-:W-:Y:S01]  /*1b50*/  LOP3.LUT R8, R8, 0xfffffff8, RZ, 0xc0, !PT ;  /* 0xfffffff808087812 */ /* 0x000fe200078ec0ff */
[----:B------:R-:W-:Y:S01]  /*1b60*/  UIADD3 UR46, UR61, 0x780, URZ ;  /* 0x000007803d2e7890 */ /* 0x000fe2000fffe03f */
[----:B------:R-:W-:Y:S01]  /*1b70*/  IMAD.IADD R64, R19, 0x1, -R64 ;  /* 0x0000000113407824 */ /* 0x000fe200078e0a40 */
[----:B------:R-:W-:Y:S01]  /*1b80*/  UMOV UR45, 0x40000040 ;  /* 0x40000040002d7882 */ /* 0x000fe20000000000 */
[----:B------:R-:W-:Y:S01]  /*1b90*/  UMOV UR47, 0x40000040 ;  /* 0x40000040002f7882 */ /* 0x000fe20000000000 */
[----:B------:R-:W-:Y:S01]  /*1ba0*/  UIADD3 UR48, UR6, 0xc02, URZ ;  /* 0x00000c0206307890 */ /* 0x000fe2000fffe03f */
[----:B------:R-:W-:Y:S01]  /*1bb0*/  IADD3 R6, R6, R3, -R8 ;  /* 0x0000000306067210 */ /* 0x000fe20007ffe808 */
[----:B------:R-:W-:Y:S01]  /*1bc0*/  UIADD3 UR50, UR61, 0x782, URZ ;  /* 0x000007823d327890 */ /* 0x000fe2000fffe03f */
[----:B------:R-:W0:Y:S01]  /*1bd0*/  @P2 LDC R8, c[0x0][0x44c] ;  /* 0x00011300ff082b82 */ /* 0x000e220000000800 */
[----:B------:R-:W-:Y:S01]  /*1be0*/  UMOV UR49, 0x40000040 ;  /* 0x4000004000317882 */ /* 0x000fe20000000000 */
[----:B------:R-:W-:Y:S01]  /*1bf0*/  UMOV UR51, 0x40000040 ;  /* 0x4000004000337882 */ /* 0x000fe20000000000 */
[----:B------:R-:W-:Y:S01]  /*1c00*/  UIADD3 UR52, UR6, 0xc04, URZ ;  /* 0x00000c0406347890 */ /* 0x000fe2000fffe03f */
[----:B------:R-:W-:Y:S01]  /*1c10*/  LOP3.LUT R7, R7, 0x3fffffe, RZ, 0xc0, !PT ;  /* 0x03fffffe07077812 */ /* 0x000fe200078ec0ff */
[----:B------:R-:W-:-:S02]  /*1c20*/  WARPGROUP.DEPBAR.LE gsb0, 0x0 ;  /* 0x00008000000079c5 */ /* 0x000fc40000010000 */
[----:B------:R-:W-:Y:S01]  /*1c30*/  WARPGROUP.ARRIVE ;  /* 0x00000000000079c5 */ /* 0x000fe20000000000 */
[----:B------:R-:W-:Y:S01]  /*1c40*/  UIADD3 UR54, UR61, 0x784, URZ ;  /* 0x000007843d367890 */ /* 0x000fe2000fffe03f */
[----:B------:R-:W1:Y:S01]  /*1c50*/  @P2 LDC R20, c[0x0][0x450] ;  /* 0x00011400ff142b82 */ /* 0x000e620000000800 */
[----:B------:R-:W-:Y:S01]  /*1c60*/  UMOV UR53, 0x40000040 ;  /* 0x4000004000357882 */ /* 0x000fe20000000000 */
[----:B------:R-:W-:Y:S01]  /*1c70*/  UMOV UR55, 0x40000040 ;  /* 0x4000004000377882 */ /* 0x000fe20000000000 */
[----:B------:R-:W-:Y:S01]  /*1c80*/  UIADD3 UR58, UR61, 0x786, URZ ;  /* 0x000007863d3a7890 */ /* 0x000fe2000fffe03f */
[----:B------:R-:W-:Y:S01]  /*1c90*/  HGMMA.64x16x16.F32 R48, gdesc[UR12], RZ, !UPT, gsb0 ;  /* 0x002000000c3079f0 */ /* 0x000fe2000c0008ff */
[----:B------:R-:W-:Y:S01]  /*1ca0*/  UIADD3 UR12, UR61, 0x4, URZ ;  /* 0x000000043d0c7890 */ /* 0x000fe2000fffe03f */
[----:B------:R-:W-:Y:S01]  /*1cb0*/  LEA.HI R3, R64, R64, RZ, 0x1 ;  /* 0x0000004040037211 */ /* 0x000fe200078f08ff */
[----:B------:R-:W-:Y:S01]  /*1cc0*/  UIADD3 UR13, UR6, 0x6, URZ ;  /* 0x00000006060d7890 */ /* 0x000fe2000fffe03f */
[----:B------:R-:W-:Y:S01]  /*1cd0*/  IMAD.IADD R7, R66, 0x1, -R7 ;  /* 0x0000000142077824 */ /* 0x000fe200078e0a07 */
[----:B------:R-:W-:Y:S01]  /*1ce0*/  UIADD3 UR14, UR6, 0x400, URZ ;  /* 0x00000400060e7890 */ /* 0x000fe2000fffe03f */
[----:B------:R-:W-:Y:S01]  /*1cf0*/  LOP3.LUT R3, R3, 0x1ffffffe, RZ, 0xc0, !PT ;  /* 0x1ffffffe03037812 */ /* 0x000fe200078ec0ff */
[----:B------:R-:W-:Y:S01]  /*1d00*/  UMOV UR15, 0x40000040 ;  /* 0x40000040000f7882 */ /* 0x000fe20000000000 */
[----:B------:R-:W-:Y:S01]  /*1d10*/  UMOV UR59, 0x40000040 ;  /* 0x40000040003b7882 */ /* 0x000fe20000000000 */
[----:B------:R-:W-:Y:S01]  /*1d20*/  LEA R6, R7, R6, 0x6 ;  /* 0x0000000607067211 */ /* 0x000fe200078e30ff */
[----:B------:R-:W2:Y:S01]  /*1d30*/  LDC R9, c[0x0][0x288] ;  /* 0x0000a200ff097b82 */ /* 0x000ea20000000800 */
[----:B------:R-:W-:Y:S01]  /*1d40*/  IMAD.IADD R3, R64, 0x1, -R3 ;  /* 0x0000000140037824 */ /* 0x000fe200078e0a03 */
[----:B------:R-:W-:Y:S01]  /*1d50*/  MOV R15, UR61 ;  /* 0x0000003d000f7c02 */ /* 0x000fe20008000f00 */
[----:B------:R-:W-:Y:S01]  /*1d60*/  IMAD R7, R153, -0x50, R152 ;  /* 0xffffffb099077824 */ /* 0x000fe200078e0298 */
[----:B------:R-:W-:Y:S01]  /*1d70*/  CS2R R150, SRZ ;  /* 0x0000000000967805 */ /* 0x000fe2000001ff00 */
[----:B------:R-:W-:Y:S01]  /*1d80*/  IMAD R19, R3, 0x8, R6 ;  /* 0x0000000803137824 */ /* 0x000fe200078e0206 */
[----:B------:R-:W-:-:S02]  /*1d90*/  CS2R R148, SRZ ;  /* 0x0000000000947805 */ /* 0x000fc4000001ff00 */
[----:B------:R-:W-:Y:S02]  /*1da0*/  CS2R R146, SRZ ;  /* 0x0000000000927805 */ /* 0x000fe4000001ff00 */
[----:B------:R-:W-:Y:S01]  /*1db0*/  IADD3 R7, R7, 0x50, RZ ;  /* 0x0000005007077810 */ /* 0x000fe20007ffe0ff */
[----:B0-----:R-:W-:Y:S01]  /*1dc0*/  @P2 IMAD.HI.U32 R3, R19, R8, RZ ;  /* 0x0000000813032227 */ /* 0x001fe200078e00ff */
[----:B------:R-:W-:Y:S02]  /*1dd0*/  CS2R R144, SRZ ;  /* 0x0000000000907805 */ /* 0x000fe4000001ff00 */
[----:B------:R-:W-:Y:S02]  /*1de0*/  CS2R R142, SRZ ;  /* 0x00000000008e7805 */ /* 0x000fe4000001ff00 */
[----:B------:R-:W-:Y:S01]  /*1df0*/  CS2R R140, SRZ ;  /* 0x00000000008c7805 */ /* 0x000fe2000001ff00 */
[----:B------:R-:W-:Y:S01]  /*1e00*/  IMAD.MOV.U32 R6, RZ, RZ, R19 ;  /* 0x000000ffff067224 */ /* 0x000fe200078e0013 */
[----:B-1----:R-:W-:-:S02]  /*1e10*/  @P2 SHF.R.U32.HI R6, RZ, R20, R3 ;  /* 0x00000014ff062219 */ /* 0x002fc40000011603 */
[----:B------:R-:W-:Y:S02]  /*1e20*/  CS2R R138, SRZ ;  /* 0x00000000008a7805 */ /* 0x000fe4000001ff00 */
[----:B------:R-:W-:Y:S02]  /*1e30*/  LOP3.LUT R3, R2, 0x7ffffffc, RZ, 0xc0, !PT ;  /* 0x7ffffffc02037812 */ /* 0x000fe400078ec0ff */
[----:B------:R-:W-:Y:S02]  /*1e40*/  CS2R R136, SRZ ;  /* 0x0000000000887805 */ /* 0x000fe4000001ff00 */
[----:B------:R-:W-:Y:S01]  /*1e50*/  CS2R R134, SRZ ;  /* 0x0000000000867805 */ /* 0x000fe2000001ff00 */
[----:B------:R-:W0:Y:S01]  /*1e60*/  SHFL.IDX PT, R8, R6, 0x1, 0x1c1f ;  /* 0x003c1f0006087f89 */ /* 0x000e2200000e0000 */
[----:B------:R-:W-:Y:S01]  /*1e70*/  CS2R R132, SRZ ;  /* 0x0000000000847805 */ /* 0x000fe2000001ff00 */
[----:B------:R-:W-:Y:S01]  /*1e80*/  IMAD.IADD R20, R0, 0x1, -R3 ;  /* 0x0000000100147824 */ /* 0x000fe200078e0a03 */
[----:B------:R-:W-:-:S02]  /*1e90*/  CS2R R130, SRZ ;  /* 0x0000000000827805 */ /* 0x000fc4000001ff00 */
[----:B------:R-:W-:Y:S02]  /*1ea0*/  CS2R R128, SRZ ;  /* 0x0000000000807805 */ /* 0x000fe4000001ff00 */
[----:B------:R-:W-:Y:S01]  /*1eb0*/  CS2R R126, SRZ ;  /* 0x00000000007e7805 */ /* 0x000fe2000001ff00 */
[----:B------:R-:W-:Y:S01]  /*1ec0*/  IMAD R7, R20, -0x2, R7 ;  /* 0xfffffffe14077824 */ /* 0x000fe200078e0207 */
        /* <DEDUP_REMOVED lines=16> */
[----:B------:R-:W-:-:S02]  /*1fd0*/  WARPGROUP.DEPBAR.LE gsb0, 0x0 ;  /* 0x00008000000079c5 */ /* 0x000fc40000010000 */
[----:B------:R-:W-:Y:S01]  /*1fe0*/  WARPGROUP.ARRIVE ;  /* 0x00000000000079c5 */ /* 0x000fe20000000000 */
[----:B------:R-:W-:-:S05]  /*1ff0*/  CS2R R92, SRZ ;  /* 0x00000000005c7805 */ /* 0x000fca000001ff00 */
        /* <DEDUP_REMOVED lines=435> */
[----:B------:R-:W-:Y:S01]  /*3b30*/  MUFU.TANH R14, R56 ;  /* 0x00000038000e7308 */ /* 0x000fe20000002400 */
[----:B------:R-:W-:Y:S01]  /*3b40*/  HGMMA.64x16x16.F32 R48, gdesc[UR56], R48, gsb0 ;  /* 0x00200000383079f0 */ /* 0x000fe20008000830 */
[----:B------:R-:W-:Y:S01]  /*3b50*/  UIADD3 UR58, UR61, 0x886, URZ ;  /* 0x000008863d3a7890 */ /* 0x000fe2000fffe03f */
[----:B------:R-:W-:Y:S01]  /*3b60*/  FMUL.FTZ R63, R63, UR6 ;  /* 0x000000063f3f7c20 */ /* 0x000fe20008410000 */
[----:B------:R-:W-:Y:S01]  /*3b70*/  UMOV UR56, UR14 ;  /* 0x0000000e00387c82 */ /* 0x000fe20008000000 */
[----:B------:R-:W-:Y:S01]  /*3b80*/  UMOV UR57, UR15 ;  /* 0x0000000f00397c82 */ /* 0x000fe20008000000 */
[----:B------:R-:W-:Y:S01]  /*3b90*/  UMOV UR59, 0x40000040 ;  /* 0x40000040003b7882 */ /* 0x000fe20000000000 */
[----:B------:R-:W-:Y:S01]  /*3ba0*/  FMUL.FTZ R60, R60, UR6 ;  /* 0x000000063c3c7c20 */ /* 0x000fe20008410000 */
[----:B------:R-:W-:Y:S01]  /*3bb0*/  MUFU.TANH R58, R58 ;  /* 0x0000003a003a7308 */ /* 0x000fe20000002400 */
[----:B------:R-:W-:Y:S01]  /*3bc0*/  FMUL.FTZ R57, R57, UR6 ;  /* 0x0000000639397c20 */ /* 0x000fe20008410000 */
[----:B------:R-:W-:-:S06]  /*3bd0*/  FMUL.FTZ R61, R61, UR6 ;  /* 0x000000063d3d7c20 */ /* 0x000fcc0008410000 */
[----:B------:R-:W1:Y:S08]  /*3be0*/  MUFU.TANH R21, R59 ;  /* 0x0000003b00157308 */ /* 0x000e700000002400 */
        /* <DEDUP_REMOVED lines=8> */
[----:B------:R-:W-:Y:S01]  /*3c70*/  FMUL.FTZ R54, R54, UR6 ;  /* 0x0000000636367c20 */ /* 0x000fe20008410000 */
[----:B------:R-:W-:Y:S01]  /*3c80*/  FMUL.FTZ R55, R55, UR6 ;  /* 0x0000000637377c20 */ /* 0x000fe20008410000 */
[----:B------:R3:W4:Y:S01]  /*3c90*/  MUFU.TANH R56, R50 ;  /* 0x0000003200387308 */ /* 0x0007220000002400 */
[----:B------:R-:W-:Y:S01]  /*3ca0*/  HGMMA.64x16x16.F32 R40, gdesc[UR56], R40, gsb0 ;  /* 0x00200000382879f0 */ /* 0x000fe20008000828 */
[----:B------:R-:W-:Y:S01]  /*3cb0*/  UIADD3 UR58, UR61, 0x906, URZ ;  /* 0x000009063d3a7890 */ /* 0x000fe2000fffe03f */
[----:B------:R-:W-:Y:S01]  /*3cc0*/  FMUL.FTZ R48, R48, UR6 ;  /* 0x0000000630307c20 */ /* 0x000fe20008410000 */
[----:B------:R-:W-:Y:S01]  /*3cd0*/  UMOV UR56, UR14 ;  /* 0x0000000e00387c82 */ /* 0x000fe20008000000 */
[----:B------:R-:W-:Y:S01]  /*3ce0*/  UMOV UR57, UR15 ;  /* 0x0000000f00397c82 */ /* 0x000fe20008000000 */
[----:B------:R-:W-:Y:S01]  /*3cf0*/  UMOV UR59, 0x40000040 ;  /* 0x40000040003b7882 */ /* 0x000fe20000000000 */
[----:B------:R-:W-:Y:S01]  /*3d00*/  FMUL.FTZ R49, R49, UR6 ;  /* 0x0000000631317c20 */ /* 0x000fe20008410000 */
[----:B------:R-:W5:Y:S01]  /*3d10*/  MUFU.TANH R51, R51 ;  /* 0x0000003300337308 */ /* 0x000f620000002400 */
[----:B---3--:R-:W-:-:S02]  /*3d20*/  IMAD.MOV.U32 R50, RZ, RZ, -0x50 ;  /* 0xffffffb0ff327424 */ /* 0x008fc400078e00ff */
[----:B------:R-:W-:Y:S01]  /*3d30*/  FMUL.FTZ R52, R52, UR6 ;  /* 0x0000000634347c20 */ /* 0x000fe20008410000 */
[----:B------:R-:W-:Y:S01]  /*3d40*/  FMUL.FTZ R53, R53, UR6 ;  /* 0x0000000635357c20 */ /* 0x000fe20008410000 */
[----:B------:R-:W-:-:S03]  /*3d50*/  IMAD R3, R153, R50, 0x51 ;  /* 0x0000005199037424 */ /* 0x000fc600078e0232 */
[----:B------:R4:W3:Y:S01]  /*3d60*/  MUFU.TANH R59, R54 ;  /* 0x00000036003b7308 */ /* 0x0008e20000002400 */
[----:B------:R-:W-:-:S05]  /*3d70*/  IMAD R3, R20, -0x2, R3 ;  /* 0xfffffffe14037824 */ /* 0x000fca00078e0203 */
[----:B--2---:R-:W-:Y:S02]  /*3d80*/  IADD3 R0, R3, -R9, R152 ;  /* 0x8000000903007210 */ /* 0x004fe40007ffe098 */
[----:B------:R-:W2:Y:S02]  /*3d90*/  MUFU.TANH R55, R55 ;  /* 0x0000003700377308 */ /* 0x000ea40000002400 */
[----:B0-----:R-:W-:-:S04]  /*3da0*/  VIADDMNMX R8, R8, R0, R7, PT ;  /* 0x0000000008087246 */ /* 0x001fc80003800107 */
[C---:B------:R-:W-:Y:S02]  /*3db0*/  ISETP.GT.AND P3, PT, R8.reuse, RZ, PT ;  /* 0x000000ff0800720c */ /* 0x040fe40003f64270 */
[C---:B------:R-:W-:Y:S01]  /*3dc0*/  ISETP.GT.AND P4, PT, R8.reuse, 0x1, PT ;  /* 0x000000010800780c */ /* 0x040fe20003f84270 */
[----:B------:R-:W-:Y:S01]  /*3dd0*/  MUFU.TANH R61, R61 ;  /* 0x0000003d003d7308 */ /* 0x000fe20000002400 */
[C---:B------:R-:W-:Y:S02]  /*3de0*/  ISETP.GT.AND P5, PT, R8.reuse, 0x8, PT ;  /* 0x000000080800780c */ /* 0x040fe40003fa4270 */
[----:B-1----:R-:W-:Y:S02]  /*3df0*/  FSEL R21, R21, -INF , P4 ;  /* 0xff80000015157808 */ /* 0x002fe40002000000 */
[----:B------:R-:W-:-:S03]  /*3e00*/  ISETP.GT.AND P4, PT, R8, 0x10, PT ;  /* 0x000000100800780c */ /* 0x000fc60003f84270 */
[----:B------:R-:W-:Y:S01]  /*3e10*/  MUFU.TANH R48, R48 ;  /* 0x0000003000307308 */ /* 0x000fe20000002400 */
[----:B----4-:R-:W-:Y:S02]  /*3e20*/  FSEL R54, R56, -INF , P4 ;  /* 0xff80000038367808 */ /* 0x010fe40002000000 */
[----:B------:R-:W-:-:S05]  /*3e30*/  ISETP.GT.AND P4, PT, R8, 0x18, PT ;  /* 0x000000180800780c */ /* 0x000fca0003f84270 */
[----:B------:R-:W-:Y:S01]  /*3e40*/  MUFU.TANH R52, R52 ;  /* 0x0000003400347308 */ /* 0x000fe20000002400 */
[----:B------:R-:W-:Y:S02]  /*3e50*/  WARPGROUP.DEPBAR.LE gsb0, 0x0 ;  /* 0x00008000000079c5 */ /* 0x000fe40000010000 */
[----:B------:R-:W-:Y:S01]  /*3e60*/  WARPGROUP.ARRIVE ;  /* 0x00000000000079c5 */ /* 0x000fe20000000000 */
[----:B------:R-:W-:Y:S01]  /*3e70*/  FMUL.FTZ R42, R42, UR6 ;  /* 0x000000062a2a7c20 */ /* 0x000fe20008410000 */
[----:B------:R-:W-:Y:S01]  /*3e80*/  FMUL.FTZ R46, R46, UR6 ;  /* 0x000000062e2e7c20 */ /* 0x000fe20008410000 */
[----:B------:R-:W-:Y:S01]  /*3e90*/  FMUL.FTZ R43, R43, UR6 ;  /* 0x000000062b2b7c20 */ /* 0x000fe20008410000 */
[----:B------:R-:W-:Y:S01]  /*3ea0*/  FMUL.FTZ R47, R47, UR6 ;  /* 0x000000062f2f7c20 */ /* 0x000fe20008410000 */
[----:B------:R0:W1:Y:S01]  /*3eb0*/  MUFU.TANH R64, R42 ;  /* 0x0000002a00407308 */ /* 0x0000620000002400 */
[----:B------:R-:W-:Y:S01]  /*3ec0*/  HGMMA.64x16x16.F32 R32, gdesc[UR56], R32, gsb0 ;  /* 0x00200000382079f0 */ /* 0x000fe20008000820 */
[----:B------:R-:W-:Y:S01]  /*3ed0*/  UIADD3 UR58, UR61, 0x986, URZ ;  /* 0x000009863d3a7890 */ /* 0x000fe2000fffe03f */
[----:B------:R-:W-:Y:S01]  /*3ee0*/  FMUL.FTZ R40, R40, UR6 ;  /* 0x0000000628287c20 */ /* 0x000fe20008410000 */
[----:B------:R-:W-:Y:S01]  /*3ef0*/  UMOV UR56, UR14 ;  /* 0x0000000e00387c82 */ /* 0x000fe20008000000 */
[----:B------:R-:W-:Y:S01]  /*3f00*/  UMOV UR57, UR15 ;  /* 0x0000000f00397c82 */ /* 0x000fe20008000000 */
[----:B------:R-:W-:Y:S01]  /*3f10*/  UMOV UR59, 0x40000040 ;  /* 0x40000040003b7882 */ /* 0x000fe20000000000 */
[----:B------:R-:W-:Y:S01]  /*3f20*/  FMUL.FTZ R41, R41, UR6 ;  /* 0x0000000629297c20 */ /* 0x000fe20008410000 */
[----:B------:R4:W-:Y:S01]  /*3f30*/  MUFU.TANH R66, R46 ;  /* 0x0000002e00427308 */ /* 0x0009e20000002400 */
[----:B0-----:R-:W-:Y:S01]  /*3f40*/  FSEL R42, R58, -INF , P3 ;  /* 0xff8000003a2a7808 */ /* 0x001fe20001800000 */
[----:B------:R-:W-:Y:S01]  /*3f50*/  FMUL.FTZ R44, R44, UR6 ;  /* 0x000000062c2c7c20 */ /* 0x000fe20008410000 */
[----:B------:R-:W-:Y:S01]  /*3f60*/  ISETP.GT.AND P3, PT, R8, 0x9, PT ;  /* 0x000000090800780c */ /* 0x000fe20003f64270 */
[----:B------:R-:W-:Y:S01]  /*3f70*/  FMUL.FTZ R45, R45, UR6 ;  /* 0x000000062d2d7c20 */ /* 0x000fe20008410000 */
[----:B------:R-:W-:Y:S01]  /*3f80*/  FMNMX.FTZ R3, R42, R21, !PT ;  /* 0x000000152a037209 */ /* 0x000fe20007810000 */
[----:B------:R-:W-:Y:S01]  /*3f90*/  UMOV UR61, URZ ;  /* 0x0000003f003d7c82 */ /* 0x000fe20008000000 */
[----:B------:R-:W-:Y:S01]  /*3fa0*/  FSEL R50, R63, -INF , P3 ;  /* 0xff8000003f327808 */ /* 0x000fe20001800000 */
[----:B------:R-:W0:Y:S01]  /*3fb0*/  MUFU.TANH R43, R43 ;  /* 0x0000002b002b7308 */ /* 0x000e220000002400 */
[----:B----4-:R-:W-:-:S02]  /*3fc0*/  FSEL R46, R62, -INF , P5 ;  /* 0xff8000003e2e7808 */ /* 0x010fc40002800000 */
[----:B------:R-:W-:Y:S02]  /*3fd0*/  ISETP.GT.AND P3, PT, R8, 0x11, PT ;  /* 0x000000110800780c */ /* 0x000fe40003f64270 */
[----:B------:R-:W-:Y:S02]  /*3fe0*/  FMNMX.FTZ R3, R46, R3, !PT ;  /* 0x000000032e037209 */ /* 0x000fe40007810000 */
[----:B-----5:R-:W-:Y:S01]  /*3ff0*/  FSEL R56, R51, -INF , P3 ;  /* 0xff80000033387808 */ /* 0x020fe20001800000 */
[----:B------:R-:W4:Y:S01]  /*4000*/  MUFU.TANH R47, R47 ;  /* 0x0000002f002f7308 */ /* 0x000f220000002400 */
[----:B------:R-:W-:Y:S02]  /*4010*/  FMNMX.FTZ R3, R50, R3, !PT ;  /* 0x0000000332037209 */ /* 0x000fe40007810000 */
[----:B------:R-:W-:Y:S02]  /*4020*/  ISETP.GT.AND P3, PT, R8, 0x19, PT ;  /* 0x000000190800780c */ /* 0x000fe40003f64270 */
[----:B------:R-:W-:-:S02]  /*4030*/  FMNMX.FTZ R3, R54, R3, !PT ;  /* 0x0000000336037209 */ /* 0x000fc40007810000 */
[----:B---3--:R-:W-:Y:S01]  /*4040*/  FSEL R58, R59, -INF , P4 ;  /* 0xff8000003b3a7808 */ /* 0x008fe20002000000 */
[----:B------:R-:W-:Y:S01]  /*4050*/  MUFU.TANH R40, R40 ;  /* 0x0000002800287308 */ /* 0x000fe20000002400 */
[----:B------:R-:W-:Y:S02]  /*4060*/  FMNMX.FTZ R3, R56, R3, !PT ;  /* 0x0000000338037209 */ /* 0x000fe40007810000 */
[----:B------:R-:W-:Y:S02]  /*4070*/  ISETP.GT.AND P4, PT, R8, 0x20, PT ;  /* 0x000000200800780c */ /* 0x000fe40003f84270 */
[----:B--2---:R-:W-:Y:S02]  /*4080*/  FSEL R60, R55, -INF , P3 ;  /* 0xff800000373c7808 */ /* 0x004fe40001800000 */
[----:B------:R-:W-:Y:S01]  /*4090*/  FMNMX.FTZ R3, R58, R3, !PT ;  /* 0x000000033a037209 */ /* 0x000fe20007810000 */
[----:B------:R-:W-:Y:S01]  /*40a0*/  MUFU.TANH R41, R41 ;  /* 0x0000002900297308 */ /* 0x000fe20000002400 */
[----:B------:R-:W-:-:S02]  /*40b0*/  ISETP.GT.AND P3, PT, R8, 0x21, PT ;  /* 0x000000210800780c */ /* 0x000fc40003f64270 */
[----:B-1----:R-:W-:Y:S02]  /*40c0*/  FSEL R62, R64, -INF , P4 ;  /* 0xff800000403e7808 */ /* 0x002fe40002000000 */
[----:B------:R-:W-:Y:S02]  /*40d0*/  FMNMX.FTZ R3, R60, R3, !PT ;  /* 0x000000033c037209 */ /* 0x000fe40007810000 */
[----:B------:R-:W-:Y:S01]  /*40e0*/  ISETP.GT.AND P4, PT, R8, 0x28, PT ;  /* 0x000000280800780c */ /* 0x000fe20003f84270 */
[----:B------:R-:W-:Y:S01]  /*40f0*/  MUFU.TANH R45, R45 ;  /* 0x0000002d002d7308 */ /* 0x000fe20000002400 */
[----:B0-----:R-:W-:Y:S02]  /*4100*/  FSEL R64, R43, -INF , P3 ;  /* 0xff8000002b407808 */ /* 0x001fe40001800000 */
[----:B------:R-:W-:Y:S01]  /*4110*/  FMNMX.FTZ R3, R62, R3, !PT ;  /* 0x000000033e037209 */ /* 0x000fe20007810000 */
[----:B------:R-:W-:Y:S02]  /*4120*/  WARPGROUP.DEPBAR.LE gsb0, 0x0 ;  /* 0x00008000000079c5 */ /* 0x000fe40000010000 */
[----:B------:R-:W-:Y:S01]  /*4130*/  WARPGROUP.ARRIVE ;  /* 0x00000000000079c5 */ /* 0x000fe20000000000 */
[----:B------:R-:W-:Y:S01]  /*4140*/  FMUL.FTZ R34, R34, UR6 ;  /* 0x0000000622227c20 */ /* 0x000fe20008410000 */
[----:B------:R-:W-:Y:S01]  /*4150*/  FMUL.FTZ R35, R35, UR6 ;  /* 0x0000000623237c20 */ /* 0x000fe20008410000 */
[----:B------:R-:W-:Y:S01]  /*4160*/  FMUL.FTZ R38, R38, UR6 ;  /* 0x0000000626267c20 */ /* 0x000fe20008410000 */
[----:B------:R-:W-:Y:S01]  /*4170*/  FMUL.FTZ R39, R39, UR6 ;  /* 0x0000000627277c20 */ /* 0x000fe20008410000 */
[----:B------:R-:W-:Y:S01]  /*4180*/  ISETP.GT.AND P3, PT, R8, 0x29, PT ;  /* 0x000000290800780c */ /* 0x000fe20003f64270 */
[----:B------:R-:W-:Y:S01]  /*4190*/  HGMMA.64x16x16.F32 R24, gdesc[UR56], R24, gsb0 ;  /* 0x00200000381879f0 */ /* 0x000fe20008000818 */
[----:B------:R-:W0:Y:S01]  /*41a0*/  MUFU.TANH R34, R34 ;  /* 0x0000002200227308 */ /* 0x000e220000002400 */
[----:B------:R-:W-:Y:S01]  /*41b0*/  FSEL R66, R66, -INF , P4 ;  /* 0xff80000042427808 */ /* 0x000fe20002000000 */
[----:B------:R-:W-:Y:S01]  /*41c0*/  FMUL.FTZ R32, R32, UR6 ;  /* 0x0000000620207c20 */ /* 0x000fe20008410000 */
[----:B------:R-:W-:Y:S01]  /*41d0*/  FMNMX.FTZ R3, R64, R3, !PT ;  /* 0x0000000340037209 */ /* 0x000fe20007810000 */
[----:B------:R-:W-:Y:S01]  /*41e0*/  FMUL.FTZ R33, R33, UR6 ;  /* 0x0000000621217c20 */ /* 0x000fe20008410000 */
[----:B------:R-:W-:Y:S01]  /*41f0*/  ISETP.GT.AND P4, PT, R8, 0x30, PT ;  /* 0x000000300800780c */ /* 0x000fe20003f84270 */
[----:B------:R-:W-:Y:S01]  /*4200*/  FMUL.FTZ R36, R36, UR6 ;  /* 0x0000000624247c20 */ /* 0x000fe20008410000 */
[----:B----4-:R-:W-:Y:S01]  /*4210*/  FSEL R68, R47, -INF , P3 ;  /* 0xff8000002f447808 */ /* 0x010fe20001800000 */
[----:B------:R-:W1:Y:S01]  /*4220*/  MUFU.TANH R35, R35 ;  /* 0x0000002300237308 */ /* 0x000e620000002400 */
[----:B------:R-:W-:Y:S01]  /*4230*/  FMNMX.FTZ R3, R66, R3, !PT ;  /* 0x0000000342037209 */ /* 0x000fe20007810000 */
[----:B------:R-:W-:Y:S01]  /*4240*/  FMUL.FTZ R37, R37, UR6 ;  /* 0x0000000625257c20 */ /* 0x000fe20008410000 */
[----:B------:R-:W-:-:S02]  /*4250*/  ISETP.GT.AND P3, PT, R8, 0x31, PT ;  /* 0x000000310800780c */ /* 0x000fc40003f64270 */
[----:B------:R-:W-:-:S03]  /*4260*/  FMNMX.FTZ R3, R68, R3, !PT ;  /* 0x0000000344037209 */ /* 0x000fc60007810000 */
[----:B------:R-:W2:Y:S01]  /*4270*/  MUFU.TANH R38, R38 ;  /* 0x0000002600267308 */ /* 0x000ea20000002400 */
[----:B0-----:R-:W-:Y:S02]  /*4280*/  FSEL R70, R34, -INF , P4 ;  /* 0xff80000022467808 */ /* 0x001fe40002000000 */
[----:B------:R-:W-:Y:S02]  /*4290*/  ISETP.GT.AND P4, PT, R8, 0x38, PT ;  /* 0x000000380800780c */ /* 0x000fe40003f84270 */
[----:B------:R-:W-:-:S03]  /*42a0*/  FMNMX.FTZ R3, R70, R3, !PT ;  /* 0x0000000346037209 */ /* 0x000fc60007810000 */
[----:B------:R-:W0:Y:S01]  /*42b0*/  MUFU.TANH R39, R39 ;  /* 0x0000002700277308 */ /* 0x000e220000002400 */
[----:B-1----:R-:W-:Y:S02]  /*42c0*/  FSEL R72, R35, -INF , P3 ;  /* 0xff80000023487808 */ /* 0x002fe40001800000 */
[----:B------:R-:W-:Y:S02]  /*42d0*/  ISETP.GT.AND P3, PT, R8, 0x39, PT ;  /* 0x000000390800780c */ /* 0x000fe40003f64270 */
[----:B------:R-:W-:-:S03]  /*42e0*/  FMNMX.FTZ R3, R72, R3, !PT ;  /* 0x0000000348037209 */ /* 0x000fc60007810000 */
[----:B------:R-:W-:Y:S01]  /*42f0*/  MUFU.TANH R34, R53 ;  /* 0x0000003500227308 */ /* 0x000fe20000002400 */
[----:B--2---:R-:W-:Y:S02]  /*4300*/  FSEL R74, R38, -INF , P4 ;  /* 0xff800000264a7808 */ /* 0x004fe40002000000 */
[----:B------:R-:W-:Y:S02]  /*4310*/  ISETP.GT.AND P4, PT, R8, 0x40, PT ;  /* 0x000000400800780c */ /* 0x000fe40003f84270 */
[----:B------:R-:W-:-:S03]  /*4320*/  FMNMX.FTZ R3, R74, R3, !PT ;  /* 0x000000034a037209 */ /* 0x000fc60007810000 */
[----:B------:R-:W-:Y:S01]  /*4330*/  MUFU.TANH R38, R44 ;  /* 0x0000002c00267308 */ /* 0x000fe20000002400 */
[----:B0-----:R-:W-:Y:S02]  /*4340*/  FSEL R76, R39, -INF , P3 ;  /* 0xff800000274c7808 */ /* 0x001fe40001800000 */
[----:B------:R-:W-:Y:S02]  /*4350*/  ISETP.GT.AND P3, PT, R8, 0x41, PT ;  /* 0x000000410800780c */ /* 0x000fe40003f64270 */
[----:B------:R-:W-:-:S03]  /*4360*/  FMNMX.FTZ R3, R76, R3, !PT ;  /* 0x000000034c037209 */ /* 0x000fc60007810000 */
[----:B------:R-:W-:Y:S01]  /*4370*/  MUFU.TANH R33, R33 ;  /* 0x0000002100217308 */ /* 0x000fe20000002400 */
[----:B------:R-:W-:Y:S02]  /*4380*/  WARPGROUP.DEPBAR.LE gsb0, 0x0 ;  /* 0x00008000000079c5 */ /* 0x000fe40000010000 */
[----:B------:R-:W-:Y:S01]  /*4390*/  FMUL.FTZ R26, R26, UR6 ;  /* 0x000000061a1a7c20 */ /* 0x000fe20008410000 */
[----:B------:R-:W-:Y:S01]  /*43a0*/  FMUL.FTZ R27, R27, UR6 ;  /* 0x000000061b1b7c20 */ /* 0x000fe20008410000 */
[----:B------:R-:W-:Y:S01]  /*43b0*/  FMUL.FTZ R30, R30, UR6 ;  /* 0x000000061e1e7c20 */ /* 0x000fe20008410000 */
[----:B------:R-:W-:Y:S01]  /*43c0*/  FMUL.FTZ R31, R31, UR6 ;  /* 0x000000061f1f7c20 */ /* 0x000fe20008410000 */
[----:B------:R-:W-:Y:S01]  /*43d0*/  FMUL.FTZ R24, R24, UR6 ;  /* 0x0000000618187c20 */ /* 0x000fe20008410000 */
[----:B------:R-:W-:Y:S01]  /*43e0*/  FMUL.FTZ R25, R25, UR6 ;  /* 0x0000000619197c20 */ /* 0x000fe20008410000 */
[----:B------:R-:W0:Y:S01]  /*43f0*/  MUFU.TANH R26, R26 ;  /* 0x0000001a001a7308 */ /* 0x000e220000002400 */
[----:B------:R-:W-:Y:S01]  /*4400*/  FMUL.FTZ R28, R28, UR6 ;  /* 0x000000061c1c7c20 */ /* 0x000fe20008410000 */
[----:B------:R-:W-:Y:S01]  /*4410*/  FMUL.FTZ R29, R29, UR6 ;  /* 0x000000061d1d7c20 */ /* 0x000fe20008410000 */
[----:B------:R-:W-:-:S05]  /*4420*/  ULDC UR6, c[0x0][0x988] ;  /* 0x0002620000067ab9 */ /* 0x000fca0000000800 */
[----:B------:R-:W1:Y:S08]  /*4430*/  MUFU.TANH R27, R27 ;  /* 0x0000001b001b7308 */ /* 0x000e700000002400 */
[----:B------:R-:W2:Y:S01]  /*4440*/  MUFU.TANH R30, R30 ;  /* 0x0000001e001e7308 */ /* 0x000ea20000002400 */
[----:B0-----:R-:W-:Y:S02]  /*4450*/  FSEL R78, R26, -INF , P4 ;  /* 0xff8000001a4e7808 */ /* 0x001fe40002000000 */
[----:B------:R-:W-:-:S02]  /*4460*/  ISETP.GT.AND P4, PT, R8, 0x48, PT ;  /* 0x000000480800780c */ /* 0x000fc40003f84270 */
[----:B------:R-:W-:-:S03]  /*4470*/  FMNMX.FTZ R3, R78, R3, !PT ;  /* 0x000000034e037209 */ /* 0x000fc60007810000 */
[----:B------:R-:W0:Y:S01]  /*4480*/  MUFU.TANH R31, R31 ;  /* 0x0000001f001f7308 */ /* 0x000e220000002400 */
[----:B-1----:R-:W-:Y:S02]  /*4490*/  FSEL R80, R27, -INF , P3 ;  /* 0xff8000001b507808 */ /* 0x002fe40001800000 */
[----:B------:R-:W-:Y:S02]  /*44a0*/  ISETP.GT.AND P3, PT, R8, 0x49, PT ;  /* 0x000000490800780c */ /* 0x000fe40003f64270 */
[----:B------:R-:W-:-:S03]  /*44b0*/  FMNMX.FTZ R3, R80, R3, !PT ;  /* 0x0000000350037209 */ /* 0x000fc60007810000 */
[----:B------:R1:W-:Y:S01]  /*44c0*/  MUFU.TANH R39, R24 ;  /* 0x0000001800277308 */ /* 0x0003e20000002400 */
[----:B--2---:R-:W-:-:S04]  /*44d0*/  FSEL R82, R30, -INF , P4 ;  /* 0xff8000001e527808 */ /* 0x004fc80002000000 */
[----:B------:R-:W-:-:S03]  /*44e0*/  FMNMX.FTZ R3, R82, R3, !PT ;  /* 0x0000000352037209 */ /* 0x000fc60007810000 */
[----:B------:R-:W2:Y:S01]  /*44f0*/  MUFU.TANH R30, R49 ;  /* 0x00000031001e7308 */ /* 0x000ea20000002400 */
[----:B0-----:R-:W-:-:S04]  /*4500*/  FSEL R84, R31, -INF , P3 ;  /* 0xff8000001f547808 */ /* 0x001fc80001800000 */
[----:B------:R-:W-:-:S03]  /*4510*/  FMNMX.FTZ R3, R84, R3, !PT ;  /* 0x0000000354037209 */ /* 0x000fc60007810000 */
[----:B------:R0:W3:Y:S02]  /*4520*/  MUFU.TANH R31, R32 ;  /* 0x00000020001f7308 */ /* 0x0000e40000002400 */
[----:B------:R-:W4:Y:S06]  /*4530*/  SHFL.BFLY PT, R2, R3, 0x2, 0x1f ;  /* 0x0c401f0003027f89 */ /* 0x000f2c00000e0000 */
[----:B------:R5:W-:Y:S08]  /*4540*/  MUFU.TANH R47, R28 ;  /* 0x0000001c002f7308 */ /* 0x000bf00000002400 */
[----:B------:R3:W3:Y:S08]  /*4550*/  MUFU.TANH R35, R36 ;  /* 0x0000002400237308 */ /* 0x0006f00000002400 */
[----:B------:R-:W3:Y:S01]  /*4560*/  MUFU.TANH R37, R37 ;  /* 0x0000002500257308 */ /* 0x000ee20000002400 */
[----:B----4-:R-:W-:-:S02]  /*4570*/  FMNMX.FTZ R8, R3, R2, !PT ;  /* 0x0000000203087209 */ /* 0x010fc40007810000 */
[----:B------:R-:W4:Y:S04]  /*4580*/  SHFL.IDX PT, R2, R6, RZ, 0x1c1f ;  /* 0x001c1fff06027589 */ /* 0x000f2800000e0000 */
[----:B------:R-:W1:Y:S01]  /*4590*/  SHFL.BFLY PT, R3, R8, 0x1, 0x1f ;  /* 0x0c201f0008037f89 */ /* 0x000e6200000e0000 */
[----:B------:R3:W3:Y:S08]  /*45a0*/  MUFU.TANH R43, R25 ;  /* 0x00000019002b7308 */ /* 0x0006f00000002400 */
[----:B------:R-:W3:Y:S01]  /*45b0*/  MUFU.TANH R29, R29 ;  /* 0x0000001d001d7308 */ /* 0x000ee20000002400 */
[----:B----4-:R-:W-:-:S04]  /*45c0*/  VIADDMNMX R2, R2, R0, R7, PT ;  /* 0x0000000002027246 */ /* 0x010fc80003800107 */
[C---:B------:R-:W-:Y:S02]  /*45d0*/  ISETP.GT.AND P3, PT, R2.reuse, RZ, PT ;  /* 0x000000ff0200720c */ /* 0x040fe40003f64270 */
[----:B------:R-:W-:Y:S02]  /*45e0*/  ISETP.GT.AND P5, PT, R2, 0x1, PT ;  /* 0x000000010200780c */ /* 0x000fe40003fa4270 */
[----:B-1----:R-:W-:Y:S01]  /*45f0*/  FMNMX.FTZ R6, R8, R3, !PT ;  /* 0x0000000308067209 */ /* 0x002fe20007810000 */
[----:B------:R-:W-:Y:S01]  /*4600*/  IMAD.U32 R3, RZ, RZ, UR6 ;  /* 0x00000006ff037e24 */ /* 0x000fe2000f8e00ff */
[----:B------:R-:W-:Y:S02]  /*4610*/  ISETP.GT.AND P4, PT, R2, 0x8, PT ;  /* 0x000000080200780c */ /* 0x000fe40003f84270 */
[----:B------:R-:W-:Y:S01]  /*4620*/  FSEL R0, R14, -INF , P3 ;  /* 0xff8000000e007808 */ /* 0x000fe20001800000 */
[----:B------:R-:W-:Y:S01]  /*4630*/  FMUL.FTZ R27, R6, R3 ;  /* 0x00000003061b7220 */ /* 0x000fe20000410000 */
[----:B------:R-:W-:-:S02]  /*4640*/  FSEL R8, R57, -INF , P5 ;  /* 0xff80000039087808 */ /* 0x000fc40002800000 */
[----:B------:R-:W-:Y:S02]  /*4650*/  ISETP.GT.AND P5, PT, R2, 0x9, PT ;  /* 0x000000090200780c */ /* 0x000fe40003fa4270 */
[----:B------:R-:W-:Y:S02]  /*4660*/  FSEL R14, R65, -INF , P4 ;  /* 0xff800000410e7808 */ /* 0x000fe40002000000 */
[----:B------:R-:W-:Y:S02]  /*4670*/  FMNMX.FTZ R7, R0, R8, !PT ;  /* 0x0000000800077209 */ /* 0x000fe40007810000 */
[----:B------:R-:W-:Y:S02]  /*4680*/  ISETP.GT.AND P3, PT, R2, 0x10, PT ;  /* 0x000000100200780c */ /* 0x000fe40003f64270 */
[----:B------:R-:W-:Y:S02]  /*4690*/  FSEL R26, R61, -INF , P5 ;  /* 0xff8000003d1a7808 */ /* 0x000fe40002800000 */
[----:B------:R-:W-:-:S02]  /*46a0*/  FMNMX.FTZ R7, R14, R7, !PT ;  /* 0x000000070e077209 */ /* 0x000fc40007810000 */
[----:B------:R-:W-:Y:S02]  /*46b0*/  ISETP.GT.AND P6, PT, R2, 0x11, PT ;  /* 0x000000110200780c */ /* 0x000fe40003fc4270 */
[----:B------:R-:W-:Y:S02]  /*46c0*/  FSEL R24, R48, -INF , P3 ;  /* 0xff80000030187808 */ /* 0x000fe40001800000 */
[----:B------:R-:W-:Y:S02]  /*46d0*/  FMNMX.FTZ R7, R26, R7, !PT ;  /* 0x000000071a077209 */ /* 0x000fe40007810000 */
[----:B------:R-:W-:Y:S02]  /*46e0*/  ISETP.GT.AND P4, PT, R2, 0x18, PT ;  /* 0x000000180200780c */ /* 0x000fe40003f84270 */
[----:B--2---:R-:W-:Y:S02]  /*46f0*/  FSEL R30, R30, -INF , P6 ;  /* 0xff8000001e1e7808 */ /* 0x004fe40003000000 */
[----:B------:R-:W-:-:S02]  /*4700*/  FMNMX.FTZ R7, R24, R7, !PT ;  /* 0x0000000718077209 */ /* 0x000fc40007810000 */
[----:B------:R-:W-:Y:S02]  /*4710*/  ISETP.GT.AND P5, PT, R2, 0x19, PT ;  /* 0x000000190200780c */ /* 0x000fe40003fa4270 */
[----:B0-----:R-:W-:Y:S02]  /*4720*/  FSEL R32, R52, -INF , P4 ;  /* 0xff80000034207808 */ /* 0x001fe40002000000 */
[----:B------:R-:W-:Y:S02]  /*4730*/  FMNMX.FTZ R7, R30, R7, !PT ;  /* 0x000000071e077209 */ /* 0x000fe40007810000 */
[----:B------:R-:W-:Y:S02]  /*4740*/  ISETP.GT.AND P3, PT, R2, 0x20, PT ;  /* 0x000000200200780c */ /* 0x000fe40003f64270 */
[----:B------:R-:W-:Y:S02]  /*4750*/  FSEL R34, R34, -INF , P5 ;  /* 0xff80000022227808 */ /* 0x000fe40002800000 */
[----:B------:R-:W-:-:S02]  /*4760*/  FMNMX.FTZ R7, R32, R7, !PT ;  /* 0x0000000720077209 */ /* 0x000fc40007810000 */
[----:B------:R-:W-:Y:S02]  /*4770*/  ISETP.GT.AND P4, PT, R2, 0x21, PT ;  /* 0x000000210200780c */ /* 0x000fe40003f84270 */
[----:B-----5:R-:W-:Y:S02]  /*4780*/  FSEL R28, R40, -INF , P3 ;  /* 0xff800000281c7808 */ /* 0x020fe40001800000 */
[----:B------:R-:W-:Y:S02]  /*4790*/  FMNMX.FTZ R7, R34, R7, !PT ;  /* 0x0000000722077209 */ /* 0x000fe40007810000 */
[----:B------:R-:W-:Y:S02]  /*47a0*/  FSETP.NEU.FTZ.AND P6, PT, R6, -INF , PT ;  /* 0xff8000000600780b */ /* 0x000fe40003fdd000 */
[----:B------:R-:W-:Y:S02]  /*47b0*/  ISETP.GT.AND P3, PT, R2, 0x28, PT ;  /* 0x000000280200780c */ /* 0x000fe40003f64270 */
[----:B---3--:R-:W-:-:S02]  /*47c0*/  FSEL R36, R41, -INF , P4 ;  /* 0xff80000029247808 */ /* 0x008fc40002000000 */
[----:B------:R-:W-:Y:S02]  /*47d0*/  FMNMX.FTZ R7, R28, R7, !PT ;  /* 0x000000071c077209 */ /* 0x000fe40007810000 */
[----:B------:R-:W-:Y:S02]  /*47e0*/  FSEL R27, R27, RZ, P6 ;  /* 0x000000ff1b1b7208 */ /* 0x000fe40003000000 */
[----:B------:R-:W-:Y:S02]  /*47f0*/  ISETP.GT.AND P4, PT, R2, 0x29, PT ;  /* 0x000000290200780c */ /* 0x000fe40003f84270 */
[----:B------:R-:W-:Y:S01]  /*4800*/  FSEL R38, R38, -INF , P3 ;  /* 0xff80000026267808 */ /* 0x000fe20001800000 */
[--C-:B------:R-:W-:Y:S01]  /*4810*/  FFMA.FTZ R42, R42, R3, -R27.reuse ;  /* 0x000000032a2a7223 */ /* 0x100fe2000001081b */
[----:B------:R-:W-:Y:S01]  /*4820*/  FMNMX.FTZ R7, R36, R7, !PT ;  /* 0x0000000724077209 */ /* 0x000fe20007810000 */
[-CC-:B------:R-:W-:Y:S01]  /*4830*/  FFMA.FTZ R25, R46, R3.reuse, -R27.reuse ;  /* 0x000000032e197223 */ /* 0x180fe2000001081b */
[----:B------:R-:W-:Y:S01]  /*4840*/  ISETP.GT.AND P3, PT, R2, 0x30, PT ;  /* 0x000000300200780c */ /* 0x000fe20003f64270 */
[----:B------:R0:W-:Y:S01]  /*4850*/  MUFU.EX2 R209, R42 ;  /* 0x0000002a00d17308 */ /* 0x0001e20000000800 */
[----:B------:R-:W-:Y:S01]  /*4860*/  FSEL R40, R45, -INF , P4 ;  /* 0xff8000002d287808 */ /* 0x000fe20002000000 */
[--C-:B------:R-:W-:Y:S01]  /*4870*/  FFMA.FTZ R21, R21, R3, -R27.reuse ;  /* 0x0000000315157223 */ /* 0x100fe2000001081b */
[----:B------:R-:W-:Y:S01]  /*4880*/  FMNMX.FTZ R7, R38, R7, !PT ;  /* 0x0000000726077209 */ /* 0x000fe20007810000 */
[-CC-:B------:R-:W-:Y:S01]  /*4890*/  FFMA.FTZ R58, R58, R3.reuse, -R27.reuse ;  /* 0x000000033a3a7223 */ /* 0x180fe2000001081b */
[----:B------:R-:W-:Y:S01]  /*48a0*/  ISETP.GT.AND P4, PT, R2, 0x31, PT ;  /* 0x000000310200780c */ /* 0x000fe20003f84270 */
[--C-:B------:R-:W-:Y:S01]  /*48b0*/  FFMA.FTZ R60, R60, R3, -R27.reuse ;  /* 0x000000033c3c7223 */ /* 0x100fe2000001081b */
[----:B------:R-:W-:Y:S01]  /*48c0*/  FMNMX.FTZ R7, R40, R7, !PT ;  /* 0x0000000728077209 */ /* 0x000fe20007810000 */
[----:B------:R1:W2:Y:S01]  /*48d0*/  MUFU.EX2 R86, R21 ;  /* 0x0000001500567308 */ /* 0x0002a20000000800 */
[----:B0-----:R-:W-:Y:S01]  /*48e0*/  FSEL R42, R31, -INF , P3 ;  /* 0xff8000001f2a7808 */ /* 0x001fe20001800000 */
[-CC-:B------:R-:W-:Y:S01]  /*48f0*/  FFMA.FTZ R62, R62, R3.reuse, -R27.reuse ;  /* 0x000000033e3e7223 */ /* 0x180fe2000001081b */
[----:B------:R-:W-:Y:S01]  /*4900*/  ISETP.GT.AND P3, PT, R2, 0x38, PT ;  /* 0x000000380200780c */ /* 0x000fe20003f64270 */
[-CC-:B------:R-:W-:Y:S01]  /*4910*/  FFMA.FTZ R64, R64, R3.reuse, -R27.reuse ;  /* 0x0000000340407223 */ /* 0x180fe2000001081b */
[----:B------:R-:W-:Y:S01]  /*4920*/  FSEL R44, R33, -INF , P4 ;  /* 0xff800000212c7808 */ /* 0x000fe20002000000 */
[--C-:B------:R-:W-:Y:S01]  /*4930*/  FFMA.FTZ R66, R66, R3, -R27.reuse ;  /* 0x0000000342427223 */ /* 0x100fe2000001081b */
[----:B------:R-:W-:Y:S01]  /*4940*/  FMNMX.FTZ R7, R42, R7, !PT ;  /* 0x000000072a077209 */ /* 0x000fe20007810000 */
[----:B------:R0:W3:Y:S01]  /*4950*/  MUFU.EX2 R211, R25 ;  /* 0x0000001900d37308 */ /* 0x0000e20000000800 */
[----:B------:R-:W-:Y:S01]  /*4960*/  ISETP.GT.AND P4, PT, R2, 0x39, PT ;  /* 0x000000390200780c */ /* 0x000fe20003f84270 */
[-CC-:B-1----:R-:W-:Y:S01]  /*4970*/  FFMA.FTZ R21, R50, R3.reuse, -R27.reuse ;  /* 0x0000000332157223 */ /* 0x182fe2000001081b */
[----:B------:R-:W-:Y:S01]  /*4980*/  FSEL R46, R35, -INF , P3 ;  /* 0xff800000232e7808 */ /* 0x000fe20001800000 */
[--C-:B------:R-:W-:Y:S01]  /*4990*/  FFMA.FTZ R68, R68, R3, -R27.reuse ;  /* 0x0000000344447223 */ /* 0x100fe2000001081b */
[----:B------:R-:W-:Y:S01]  /*49a0*/  FMNMX.FTZ R7, R44, R7, !PT ;  /* 0x000000072c077209 */ /* 0x000fe20007810000 */
[-CC-:B------:R-:W-:Y:S01]  /*49b0*/  FFMA.FTZ R70, R70, R3.reuse, -R27.reuse ;  /* 0x0000000346467223 */ /* 0x180fe2000001081b */
[----:B------:R-:W-:Y:S01]  /*49c0*/  ISETP.GT.AND P3, PT, R2, 0x40, PT ;  /* 0x000000400200780c */ /* 0x000fe20003f64270 */
[----:B------:R1:W4:Y:S01]  /*49d0*/  MUFU.EX2 R88, R21 ;  /* 0x0000001500587308 */ /* 0x0003220000000800 */
[----:B------:R-:W-:Y:S01]  /*49e0*/  FSEL R48, R37, -INF , P4 ;  /* 0xff80000025307808 */ /* 0x000fe20002000000 */
[--C-:B0-----:R-:W-:Y:S01]  /*49f0*/  FFMA.FTZ R25, R54, R3, -R27.reuse ;  /* 0x0000000336197223 */ /* 0x101fe2000001081b */
[----:B------:R-:W-:Y:S01]  /*4a00*/  FMNMX.FTZ R7, R46, R7, !PT ;  /* 0x000000072e077209 */ /* 0x000fe20007810000 */
[-CC-:B------:R-:W-:Y:S01]  /*4a10*/  FFMA.FTZ R72, R72, R3.reuse, -R27.reuse ;  /* 0x0000000348487223 */ /* 0x180fe2000001081b */
[----:B------:R-:W-:Y:S01]  /*4a20*/  ISETP.GT.AND P4, PT, R2, 0x41, PT ;  /* 0x000000410200780c */ /* 0x000fe20003f84270 */
[--C-:B------:R-:W-:Y:S01]  /*4a30*/  FFMA.FTZ R74, R74, R3, -R27.reuse ;  /* 0x000000034a4a7223 */ /* 0x100fe2000001081b */
[----:B------:R-:W-:Y:S01]  /*4a40*/  FSEL R50, R39, -INF , P3 ;  /* 0xff80000027327808 */ /* 0x000fe20001800000 */
[----:B------:R-:W-:Y:S01]  /*4a50*/  MUFU.EX2 R205, R25 ;  /* 0x0000001900cd7308 */ /* 0x000fe20000000800 */
[----:B------:R-:W-:Y:S01]  /*4a60*/  FMNMX.FTZ R7, R48, R7, !PT ;  /* 0x0000000730077209 */ /* 0x000fe20007810000 */
[-CC-:B-1----:R-:W-:Y:S01]  /*4a70*/  FFMA.FTZ R21, R56, R3.reuse, -R27.reuse ;  /* 0x0000000338157223 */ /* 0x182fe2000001081b */
[----:B------:R-:W-:Y:S01]  /*4a80*/  ISETP.GT.AND P3, PT, R2, 0x48, PT ;  /* 0x000000480200780c */ /* 0x000fe20003f64270 */
[----:B------:R-:W0:Y:S01]  /*4a90*/  @P2 LDC R39, c[0x0][0x450] ;  /* 0x00011400ff272b82 */ /* 0x000e220000000800 */
[----:B------:R-:W-:Y:S01]  /*4aa0*/  FSEL R52, R43, -INF , P4 ;  /* 0xff8000002b347808 */ /* 0x000fe20002000000 */
[--C-:B------:R-:W-:Y:S01]  /*4ab0*/  FFMA.FTZ R76, R76, R3, -R27.reuse ;  /* 0x000000034c4c7223 */ /* 0x100fe2000001081b */
[----:B------:R-:W-:Y:S01]  /*4ac0*/  FMNMX.FTZ R7, R50, R7, !PT ;  /* 0x0000000732077209 */ /* 0x000fe20007810000 */
[----:B------:R-:W-:Y:S01]  /*4ad0*/  MUFU.EX2 R90, R21 ;  /* 0x00000015005a7308 */ /* 0x000fe20000000800 */
[----:B------:R-:W-:Y:S01]  /*4ae0*/  ISETP.GT.AND P4, PT, R2, 0x49, PT ;  /* 0x000000490200780c */ /* 0x000fe20003f84270 */
[-CC-:B------:R-:W-:Y:S01]  /*4af0*/  FFMA.FTZ R78, R78, R3.reuse, -R27.reuse ;  /* 0x000000034e4e7223 */ /* 0x180fe2000001081b */
[----:B------:R-:W-:Y:S01]  /*4b00*/  FSEL R2, R47, -INF , P3 ;  /* 0xff8000002f027808 */ /* 0x000fe20001800000 */
[--C-:B------:R-:W-:Y:S01]  /*4b10*/  FFMA.FTZ R80, R80, R3, -R27.reuse ;  /* 0x0000000350507223 */ /* 0x100fe2000001081b */
[----:B------:R-:W-:Y:S01]  /*4b20*/  FMNMX.FTZ R7, R52, R7, !PT ;  /* 0x0000000734077209 */ /* 0x000fe20007810000 */
[--C-:B------:R-:W-:Y:S01]  /*4b30*/  FFMA.FTZ R82, R82, R3, -R27.reuse ;  /* 0x0000000352527223 */ /* 0x100fe2000001081b */
[----:B------:R-:W-:Y:S01]  /*4b40*/  FSEL R54, R29, -INF , P4 ;  /* 0xff8000001d367808 */ /* 0x000fe20002000000 */
[----:B------:R-:W-:Y:S01]  /*4b50*/  MUFU.EX2 R58, R58 ;  /* 0x0000003a003a7308 */ /* 0x000fe20000000800 */
[----:B------:R-:W-:Y:S01]  /*4b60*/  FMNMX.FTZ R7, R2, R7, !PT ;  /* 0x0000000702077209 */ /* 0x000fe20007810000 */
[----:B------:R-:W-:-:S03]  /*4b70*/  FFMA.FTZ R84, R84, R3, -R27 ;  /* 0x0000000354547223 */ /* 0x000fc6000001081b */
[----:B------:R-:W-:-:S03]  /*4b80*/  FMNMX.FTZ R7, R54, R7, !PT ;  /* 0x0000000736077209 */ /* 0x000fc60007810000 */
[----:B------:R1:W-:Y:S02]  /*4b90*/  MUFU.EX2 R207, R60 ;  /* 0x0000003c00cf7308 */ /* 0x0003e40000000800 */
[----:B------:R-:W5:Y:S06]  /*4ba0*/  SHFL.BFLY PT, R56, R7, 0x2, 0x1f ;  /* 0x0c401f0007387f89 */ /* 0x000f6c00000e0000 */
[----:B------:R-:W-:Y:S01]  /*4bb0*/  MUFU.EX2 R62, R62 ;  /* 0x0000003e003e7308 */ /* 0x000fe20000000800 */
[----:B-1----:R-:W-:-:S07]  /*4bc0*/  CS2R R60, SRZ ;  /* 0x00000000003c7805 */ /* 0x002fce000001ff00 */
[----:B------:R1:W-:Y:S08]  /*4bd0*/  MUFU.EX2 R201, R64 ;  /* 0x0000004000c97308 */ /* 0x0003f00000000800 */
[----:B------:R-:W-:Y:S01]  /*4be0*/  MUFU.EX2 R66, R66 ;  /* 0x0000004200427308 */ /* 0x000fe20000000800 */
[----:B-1----:R-:W-:Y:S02]  /*4bf0*/  CS2R R64, SRZ ;  /* 0x0000000000407805 */ /* 0x002fe4000001ff00 */
[----:B-----5:R-:W-:-:S05]  /*4c00*/  FMNMX.FTZ R56, R7, R56, !PT ;  /* 0x0000003807387209 */ /* 0x020fca0007810000 */
[----:B------:R-:W1:Y:S01]  /*4c10*/  SHFL.BFLY PT, R7, R56, 0x1, 0x1f ;  /* 0x0c201f0038077f89 */ /* 0x000e6200000e0000 */
[----:B------:R5:W-:Y:S08]  /*4c20*/  MUFU.EX2 R203, R68 ;  /* 0x0000004400cb7308 */ /* 0x000bf00000000800 */
[----:B------:R-:W-:Y:S01]  /*4c30*/  MUFU.EX2 R70, R70 ;  /* 0x0000004600467308 */ /* 0x000fe20000000800 */
[----:B-----5:R-:W-:-:S07]  /*4c40*/  CS2R R68, SRZ ;  /* 0x0000000000447805 */ /* 0x020fce000001ff00 */
[----:B------:R5:W-:Y:S01]  /*4c50*/  MUFU.EX2 R197, R72 ;  /* 0x0000004800c57308 */ /* 0x000be20000000800 */
[----:B-1----:R-:W-:-:S07]  /*4c60*/  FMNMX.FTZ R7, R56, R7, !PT ;  /* 0x0000000738077209 */ /* 0x002fce0007810000 */
[----:B------:R-:W-:Y:S01]  /*4c70*/  MUFU.EX2 R74, R74 ;  /* 0x0000004a004a7308 */ /* 0x000fe20000000800 */
[----:B-----5:R-:W-:Y:S02]  /*4c80*/  CS2R R72, SRZ ;  /* 0x0000000000487805 */ /* 0x020fe4000001ff00 */
[----:B------:R-:W-:Y:S02]  /*4c90*/  CS2R R56, SRZ ;  /* 0x0000000000387805 */ /* 0x000fe4000001ff00 */
[C---:B------:R-:W-:Y:S01]  /*4ca0*/  FSETP.NEU.FTZ.AND P3, PT, R7.reuse, -INF , PT ;  /* 0xff8000000700780b */ /* 0x040fe20003f7d000 */
[----:B------:R-:W-:Y:S02]  /*4cb0*/  FMUL.FTZ R21, R7, R3 ;  /* 0x0000000307157220 */ /* 0x000fe40000410000 */
[----:B------:R-:W-:Y:S03]  /*4cc0*/  MUFU.EX2 R199, R76 ;  /* 0x0000004c00c77308 */ /* 0x000fe60000000800 */
[----:B------:R-:W-:-:S05]  /*4cd0*/  FSEL R21, R21, RZ, P3 ;  /* 0x000000ff15157208 */ /* 0x000fca0001800000 */
[-CC-:B------:R-:W-:Y:S01]  /*4ce0*/  FFMA.FTZ R8, R8, R3.reuse, -R21.reuse ;  /* 0x0000000308087223 */ /* 0x180fe20000010815 */
[-CC-:B------:R-:W-:Y:S01]  /*4cf0*/  FFMA.FTZ R0, R0, R3.reuse, -R21.reuse ;  /* 0x0000000300007223 */ /* 0x180fe20000010815 */
[-CC-:B------:R-:W-:Y:S01]  /*4d00*/  FFMA.FTZ R14, R14, R3.reuse, -R21.reuse ;  /* 0x000000030e0e7223 */ /* 0x180fe20000010815 */
[-CC-:B------:R-:W-:Y:S01]  /*4d10*/  FFMA.FTZ R26, R26, R3.reuse, -R21.reuse ;  /* 0x000000031a1a7223 */ /* 0x180fe20000010815 */
[----:B------:R1:W-:Y:S01]  /*4d20*/  MUFU.EX2 R25, R8 ;  /* 0x0000000800197308 */ /* 0x0003e20000000800 */
[-CC-:B------:R-:W-:Y:S01]  /*4d30*/  FFMA.FTZ R24, R24, R3.reuse, -R21.reuse ;  /* 0x0000000318187223 */ /* 0x180fe20000010815 */
[-CC-:B------:R-:W-:Y:S01]  /*4d40*/  FFMA.FTZ R30, R30, R3.reuse, -R21.reuse ;  /* 0x000000031e1e7223 */ /* 0x180fe20000010815 */
[-CC-:B------:R-:W-:Y:S01]  /*4d50*/  FFMA.FTZ R32, R32, R3.reuse, -R21.reuse ;  /* 0x0000000320207223 */ /* 0x180fe20000010815 */
[-CC-:B------:R-:W-:Y:S01]  /*4d60*/  FFMA.FTZ R34, R34, R3.reuse, -R21.reuse ;  /* 0x0000000322227223 */ /* 0x180fe20000010815 */
[-CC-:B------:R-:W-:Y:S01]  /*4d70*/  FFMA.FTZ R28, R28, R3.reuse, -R21.reuse ;  /* 0x000000031c1c7223 */ /* 0x180fe20000010815 */
[-CC-:B------:R-:W-:Y:S01]  /*4d80*/  FFMA.FTZ R36, R36, R3.reuse, -R21.reuse ;  /* 0x0000000324247223 */ /* 0x180fe20000010815 */
[-CC-:B------:R-:W-:Y:S01]  /*4d90*/  FFMA.FTZ R38, R38, R3.reuse, -R21.reuse ;  /* 0x0000000326267223 */ /* 0x180fe20000010815 */
[----:B------:R2:W-:Y:S01]  /*4da0*/  MUFU.EX2 R208, R0 ;  /* 0x0000000000d07308 */ /* 0x0005e20000000800 */
[----:B-1----:R-:W1:Y:S01]  /*4db0*/  @P2 LDC R8, c[0x0][0x44c] ;  /* 0x00011300ff082b82 */ /* 0x002e620000000800 */
[-CC-:B------:R-:W-:Y:S01]  /*4dc0*/  FFMA.FTZ R40, R40, R3.reuse, -R21.reuse ;  /* 0x0000000328287223 */ /* 0x180fe20000010815 */
[-CC-:B------:R-:W-:Y:S01]  /*4dd0*/  FFMA.FTZ R42, R42, R3.reuse, -R21.reuse ;  /* 0x000000032a2a7223 */ /* 0x180fe20000010815 */
[-CC-:B------:R-:W-:Y:S01]  /*4de0*/  FFMA.FTZ R44, R44, R3.reuse, -R21.reuse ;  /* 0x000000032c2c7223 */ /* 0x180fe20000010815 */
[-CC-:B------:R-:W-:Y:S01]  /*4df0*/  FFMA.FTZ R46, R46, R3.reuse, -R21.reuse ;  /* 0x000000032e2e7223 */ /* 0x180fe20000010815 */
[-CC-:B------:R-:W-:Y:S01]  /*4e00*/  FFMA.FTZ R48, R48, R3.reuse, -R21.reuse ;  /* 0x0000000330307223 */ /* 0x180fe20000010815 */
[-CC-:B------:R-:W-:Y:S01]  /*4e10*/  FFMA.FTZ R50, R50, R3.reuse, -R21.reuse ;  /* 0x0000000332327223 */ /* 0x180fe20000010815 */
[----:B------:R-:W-:Y:S01]  /*4e20*/  MUFU.EX2 R14, R14 ;  /* 0x0000000e000e7308 */ /* 0x000fe20000000800 */
[----:B--2---:R-:W-:Y:S01]  /*4e30*/  FADD.FTZ R0, R209, R86 ;  /* 0x00000056d1007221 */ /* 0x004fe20000010000 */
[-CC-:B------:R-:W-:Y:S01]  /*4e40*/  FFMA.FTZ R52, R52, R3.reuse, -R21.reuse ;  /* 0x0000000334347223 */ /* 0x180fe20000010815 */
[-CC-:B------:R-:W-:Y:S01]  /*4e50*/  FFMA.FTZ R2, R2, R3.reuse, -R21.reuse ;  /* 0x0000000302027223 */ /* 0x180fe20000010815 */
[----:B------:R-:W-:Y:S01]  /*4e60*/  FFMA.FTZ R54, R54, R3, -R21 ;  /* 0x0000000336367223 */ /* 0x000fe20000010815 */
[----:B---3--:R-:W-:Y:S01]  /*4e70*/  FADD.FTZ R37, R211, R0 ;  /* 0x00000000d3257221 */ /* 0x008fe20000010000 */
[----:B------:R-:W-:-:S02]  /*4e80*/  F2FP.F16.F32.PACK_AB R209, R86, R209 ;  /* 0x000000d156d1723e */ /* 0x000fc400000000ff */
[----:B------:R-:W-:Y:S01]  /*4e90*/  CS2R R86, SRZ ;  /* 0x0000000000567805 */ /* 0x000fe2000001ff00 */
[----:B------:R-:W2:Y:S01]  /*4ea0*/  MUFU.EX2 R27, R26 ;  /* 0x0000001a001b7308 */ /* 0x000ea20000000800 */
[C---:B----4-:R-:W-:Y:S01]  /*4eb0*/  FADD.FTZ R0, R88.reuse, R37 ;  /* 0x0000002558007221 */ /* 0x050fe20000010000 */
[----:B------:R-:W-:Y:S02]  /*4ec0*/  F2FP.F16.F32.PACK_AB R211, R88, R211 ;  /* 0x000000d358d3723e */ /* 0x000fe400000000ff */
[----:B------:R-:W-:Y:S02]  /*4ed0*/  CS2R R88, SRZ ;  /* 0x0000000000587805 */ /* 0x000fe4000001ff00 */
[----:B------:R-:W-:Y:S02]  /*4ee0*/  CS2R R76, SRZ ;  /* 0x00000000004c7805 */ /* 0x000fe4000001ff00 */
[----:B------:R-:W3:Y:S01]  /*4ef0*/  MUFU.EX2 R24, R24 ;  /* 0x0000001800187308 */ /* 0x000ee20000000800 */
[----:B-1----:R-:W-:-:S05]  /*4f00*/  @P2 IMAD.HI.U32 R8, R23, R8, RZ ;  /* 0x0000000817082227 */ /* 0x002fca00078e00ff */
[----:B0-----:R-:W-:Y:S01]  /*4f10*/  @P2 SHF.R.U32.HI R23, RZ, R39, R8 ;  /* 0x00000027ff172219 */ /* 0x001fe20000011608 */
[----:B------:R-:W-:Y:S01]  /*4f20*/  IMAD.U32 R8, RZ, RZ, UR60 ;  /* 0x0000003cff087e24 */ /* 0x000fe2000f8e00ff */
[----:B------:R-:W0:Y:S01]  /*4f30*/  MUFU.EX2 R29, R30 ;  /* 0x0000001e001d7308 */ /* 0x000e220000000800 */
[----:B--2---:R-:W-:Y:S02]  /*4f40*/  F2FP.F16.F32.PACK_AB R210, R27, R14 ;  /* 0x0000000e1bd2723e */ /* 0x004fe400000000ff */
[----:B------:R-:W-:Y:S01]  /*4f50*/  IADD3 R152, R23, -R9, R152 ;  /* 0x8000000917987210 */ /* 0x000fe20007ffe098 */
[----:B------:R-:W-:Y:S01]  /*4f60*/  FADD.FTZ R23, R205, R0 ;  /* 0x00000000cd177221 */ /* 0x000fe20000010000 */
[----:B------:R-:W-:Y:S01]  /*4f70*/  FADD.FTZ R9, R208, R25 ;  /* 0x00000019d0097221 */ /* 0x000fe20000010000 */
[----:B------:R-:W-:Y:S01]  /*4f80*/  @!P1 VIADD R0, R8, 0x38840 ;  /* 0x0003884008009836 */ /* 0x000fe20000000000 */
[----:B------:R-:W-:Y:S01]  /*4f90*/  F2FP.F16.F32.PACK_AB R208, R25, R208 ;  /* 0x000000d019d0723e */ /* 0x000fe200000000ff */
[----:B------:R-:W-:Y:S01]  /*4fa0*/  FADD.FTZ R23, R90, R23 ;  /* 0x000000175a177221 */ /* 0x000fe20000010000 */
[----:B------:R-:W1:Y:S01]  /*4fb0*/  MUFU.EX2 R32, R32 ;  /* 0x0000002000207308 */ /* 0x000e620000000800 */
[----:B------:R-:W-:Y:S01]  /*4fc0*/  FADD.FTZ R8, R14, R9 ;  /* 0x000000090e087221 */ /* 0x000fe20000010000 */
[----:B------:R-:W-:Y:S01]  /*4fd0*/  @!P1 PRMT R0, RZ, 0x654, R0 ;  /* 0x00000654ff009816 */ /* 0x000fe20000000000 */
[----:B------:R-:W-:Y:S01]  /*4fe0*/  FADD.FTZ R26, R58, R23 ;  /* 0x000000173a1a7221 */ /* 0x000fe20000010000 */
[----:B------:R-:W-:-:S04]  /*4ff0*/  IMAD.HI R152, R152, 0x66666667, RZ ;  /* 0x6666666798987827 */ /* 0x000fc800078e02ff */
[----:B------:R-:W-:Y:S01]  /*5000*/  FADD.FTZ R9, R27, R8 ;  /* 0x000000081b097221 */ /* 0x000fe20000010000 */
[----:B------:R3:W-:Y:S01]  /*5010*/  @!P1 SYNCS.ARRIVE.TRANS64.RED.A1T0 RZ, [R0+URZ], RZ ;  /* 0x000000ff00ff99a7 */ /* 0x0007e2000810043f */
[----:B------:R-:W-:Y:S01]  /*5020*/  FADD.FTZ R37, R207, R26 ;  /* 0x0000001acf257221 */ /* 0x000fe20000010000 */
[----:B------:R-:W2:Y:S01]  /*5030*/  MUFU.EX2 R31, R34 ;  /* 0x00000022001f7308 */ /* 0x000ea20000000800 */
[----:B------:R-:W-:Y:S02]  /*5040*/  SHF.R.U32.HI R21, RZ, 0x1f, R152 ;  /* 0x0000001fff157819 */ /* 0x000fe40000011698 */
[----:B------:R-:W-:Y:S01]  /*5050*/  CS2R R26, SRZ ;  /* 0x00000000001a7805 */ /* 0x000fe2000001ff00 */
[----:B------:R-:W-:Y:S01]  /*5060*/  FADD.FTZ R8, R62, R37 ;  /* 0x000000253e087221 */ /* 0x000fe20000010000 */
[----:B------:R-:W-:Y:S02]  /*5070*/  F2FP.F16.F32.PACK_AB R205, R90, R205 ;  /* 0x000000cd5acd723e */ /* 0x000fe400000000ff */
[----:B------:R-:W-:Y:S01]  /*5080*/  CS2R R90, SRZ ;  /* 0x00000000005a7805 */ /* 0x000fe2000001ff00 */
[----:B---3--:R-:W-:Y:S01]  /*5090*/  FADD.FTZ R0, R24, R9 ;  /* 0x0000000918007221 */ /* 0x008fe20000010000 */
[----:B------:R-:W-:Y:S01]  /*50a0*/  FADD.FTZ R37, R201, R8 ;  /* 0x00000008c9257221 */ /* 0x000fe20000010000 */
[----:B------:R-:W3:Y:S01]  /*50b0*/  MUFU.EX2 R28, R28 ;  /* 0x0000001c001c7308 */ /* 0x000ee20000000800 */
[----:B------:R-:W-:Y:S01]  /*50c0*/  LEA.HI.SX32 R155, R152, R21, 0x1b ;  /* 0x00000015989b7211 */ /* 0x000fe200078fdaff */
[----:B0-----:R-:W-:Y:S01]  /*50d0*/  FADD.FTZ R9, R29, R0 ;  /* 0x000000001d097221 */ /* 0x001fe20000010000 */
[----:B------:R-:W-:Y:S01]  /*50e0*/  FADD.FTZ R8, R66, R37 ;  /* 0x0000002542087221 */ /* 0x000fe20000010000 */
[----:B------:R-:W-:-:S02]  /*50f0*/  F2FP.F16.F32.PACK_AB R207, R207, R58 ;  /* 0x0000003acfcf723e */ /* 0x000fc400000000ff */
[----:B------:R-:W-:Y:S01]  /*5100*/  CS2R R58, SRZ ;  /* 0x00000000003a7805 */ /* 0x000fe2000001ff00 */
[----:B-1----:R-:W-:Y:S01]  /*5110*/  FADD.FTZ R0, R32, R9 ;  /* 0x0000000920007221 */ /* 0x002fe20000010000 */
[----:B------:R-:W-:Y:S01]  /*5120*/  FADD.FTZ R39, R203, R8 ;  /* 0x00000008cb277221 */ /* 0x000fe20000010000 */
[----:B------:R-:W0:Y:S01]  /*5130*/  MUFU.EX2 R33, R36 ;  /* 0x0000002400217308 */ /* 0x000e220000000800 */
[----:B------:R-:W-:Y:S01]  /*5140*/  VIMNMX R214, R18, R155, !PT ;  /* 0x0000009b12d67248 */ /* 0x000fe20007fe0100 */
[----:B--2---:R-:W-:Y:S01]  /*5150*/  FADD.FTZ R9, R31, R0 ;  /* 0x000000001f097221 */ /* 0x004fe20000010000 */
[----:B------:R-:W-:Y:S01]  /*5160*/  FADD.FTZ R8, R70, R39 ;  /* 0x0000002746087221 */ /* 0x000fe20000010000 */
[----:B------:R-:W-:Y:S02]  /*5170*/  F2FP.F16.F32.PACK_AB R201, R201, R62 ;  /* 0x0000003ec9c9723e */ /* 0x000fe400000000ff */
[----:B------:R-:W-:Y:S02]  /*5180*/  CS2R R62, SRZ ;  /* 0x00000000003e7805 */ /* 0x000fe4000001ff00 */
[----:B------:R-:W-:Y:S01]  /*5190*/  F2FP.F16.F32.PACK_AB R203, R203, R66 ;  /* 0x00000042cbcb723e */ /* 0x000fe200000000ff */
[C---:B------:R-:W-:Y:S01]  /*51a0*/  FADD.FTZ R21, R197.reuse, R8 ;  /* 0x00000008c5157221 */ /* 0x040fe20000010000 */
[----:B------:R-:W1:Y:S01]  /*51b0*/  MUFU.EX2 R38, R38 ;  /* 0x0000002600267308 */ /* 0x000e620000000800 */
[----:B---3--:R-:W-:Y:S01]  /*51c0*/  FADD.FTZ R0, R28, R9 ;  /* 0x000000091c007221 */ /* 0x008fe20000010000 */
[----:B------:R-:W-:Y:S01]  /*51d0*/  F2FP.F16.F32.PACK_AB R197, R197, R70 ;  /* 0x00000046c5c5723e */ /* 0x000fe200000000ff */
[----:B------:R-:W-:Y:S01]  /*51e0*/  FADD.FTZ R8, R74, R21 ;  /* 0x000000154a087221 */ /* 0x000fe20000010000 */
[----:B------:R-:W-:-:S02]  /*51f0*/  F2FP.F16.F32.PACK_AB R204, R29, R24 ;  /* 0x000000181dcc723e */ /* 0x000fc400000000ff */
[----:B------:R-:W-:Y:S02]  /*5200*/  CS2R R70, SRZ ;  /* 0x0000000000467805 */ /* 0x000fe4000001ff00 */
[----:B------:R-:W-:Y:S01]  /*5210*/  F2FP.F16.F32.PACK_AB R206, R31, R32 ;  /* 0x000000201fce723e */ /* 0x000fe200000000ff */
[----:B------:R-:W-:Y:S01]  /*5220*/  FADD.FTZ R39, R199, R8 ;  /* 0x00000008c7277221 */ /* 0x000fe20000010000 */
[----:B------:R-:W2:Y:S01]  /*5230*/  MUFU.EX2 R35, R40 ;  /* 0x0000002800237308 */ /* 0x000ea20000000800 */
[----:B0-----:R-:W-:Y:S01]  /*5240*/  FADD.FTZ R9, R33, R0 ;  /* 0x0000000021097221 */ /* 0x001fe20000010000 */
[----:B------:R-:W-:Y:S02]  /*5250*/  F2FP.F16.F32.PACK_AB R199, R199, R74 ;  /* 0x0000004ac7c7723e */ /* 0x000fe400000000ff */
[----:B------:R-:W-:Y:S02]  /*5260*/  CS2R R74, SRZ ;  /* 0x00000000004a7805 */ /* 0x000fe4000001ff00 */
[----:B------:R-:W-:-:S02]  /*5270*/  F2FP.F16.F32.PACK_AB R200, R33, R28 ;  /* 0x0000001c21c8723e */ /* 0x000fc400000000ff */
[----:B------:R-:W-:Y:S02]  /*5280*/  CS2R R66, SRZ ;  /* 0x0000000000427805 */ /* 0x000fe4000001ff00 */
[----:B------:R-:W-:Y:S02]  /*5290*/  CS2R R32, SRZ ;  /* 0x0000000000207805 */ /* 0x000fe4000001ff00 */
[----:B------:R-:W-:Y:S01]  /*52a0*/  CS2R R30, SRZ ;  /* 0x00000000001e7805 */ /* 0x000fe2000001ff00 */
[----:B------:R-:W0:Y:S01]  /*52b0*/  MUFU.EX2 R42, R42 ;  /* 0x0000002a002a7308 */ /* 0x000e220000000800 */
[----:B-1----:R-:W-:Y:S01]  /*52c0*/  FADD.FTZ R0, R38, R9 ;  /* 0x0000000926007221 */ /* 0x002fe20000010000 */
[----:B------:R-:W-:-:S06]  /*52d0*/  CS2R R28, SRZ ;  /* 0x00000000001c7805 */ /* 0x000fcc000001ff00 */
[----:B------:R-:W1:Y:S01]  /*52e0*/  MUFU.EX2 R78, R78 ;  /* 0x0000004e004e7308 */ /* 0x000e620000000800 */
[C---:B--2---:R-:W-:Y:S01]  /*52f0*/  FADD.FTZ R9, R35.reuse, R0 ;  /* 0x0000000023097221 */ /* 0x044fe20000010000 */
[----:B------:R-:W-:Y:S02]  /*5300*/  F2FP.F16.F32.PACK_AB R202, R35, R38 ;  /* 0x0000002623ca723e */ /* 0x000fe400000000ff */
[----:B------:R-:W-:-:S04]  /*5310*/  CS2R R34, SRZ ;  /* 0x0000000000227805 */ /* 0x000fc8000001ff00 */
[----:B------:R2:W3:Y:S01]  /*5320*/  MUFU.EX2 R23, R44 ;  /* 0x0000002c00177308 */ /* 0x0004e20000000800 */
[----:B0-----:R-:W-:-:S07]  /*5330*/  FADD.FTZ R0, R42, R9 ;  /* 0x000000092a007221 */ /* 0x001fce0000010000 */
[----:B------:R0:W4:Y:S01]  /*5340*/  MUFU.EX2 R193, R80 ;  /* 0x0000005000c17308 */ /* 0x0001220000000800 */
[----:B-1----:R-:W-:Y:S01]  /*5350*/  FADD.FTZ R8, R78, R39 ;  /* 0x000000274e087221 */ /* 0x002fe20000010000 */
[----:B--2---:R-:W-:-:S06]  /*5360*/  CS2R R44, SRZ ;  /* 0x00000000002c7805 */ /* 0x004fcc000001ff00 */
[----:B------:R-:W1:Y:S01]  /*5370*/  MUFU.EX2 R46, R46 ;  /* 0x0000002e002e7308 */ /* 0x000e620000000800 */
[C---:B---3--:R-:W-:Y:S01]  /*5380*/  FADD.FTZ R9, R23.reuse, R0 ;  /* 0x0000000017097221 */ /* 0x048fe20000010000 */
[----:B------:R-:W-:Y:S01]  /*5390*/  F2FP.F16.F32.PACK_AB R196, R23, R42 ;  /* 0x0000002a17c4723e */ /* 0x000fe200000000ff */
[----:B------:R-:W-:Y:S01]  /*53a0*/  VIADD R23, R153, 0xfffffffe ;  /* 0xfffffffe99177836 */ /* 0x000fe20000000000 */
[----:B0-----:R-:W-:Y:S02]  /*53b0*/  CS2R R80, SRZ ;  /* 0x0000000000507805 */ /* 0x001fe4000001ff00 */
[----:B------:R-:W-:Y:S02]  /*53c0*/  CS2R R42, SRZ ;  /* 0x00000000002a7805 */ /* 0x000fe4000001ff00 */
[----:B------:R-:W0:Y:S01]  /*53d0*/  MUFU.EX2 R82, R82 ;  /* 0x0000005200527308 */ /* 0x000e220000000800 */
[----:B----4-:R-:W-:Y:S01]  /*53e0*/  FADD.FTZ R39, R193, R8 ;  /* 0x00000008c1277221 */ /* 0x010fe20000010000 */
[----:B------:R-:W-:-:S02]  /*53f0*/  ISETP.GE.AND P3, PT, R23, R214, PT ;  /* 0x000000d61700720c */ /* 0x000fc40003f66270 */
[----:B------:R-:W-:Y:S02]  /*5400*/  F2FP.F16.F32.PACK_AB R193, R193, R78 ;  /* 0x0000004ec1c1723e */ /* 0x000fe400000000ff */
[----:B------:R-:W-:Y:S02]  /*5410*/  CS2R R78, SRZ ;  /* 0x00000000004e7805 */ /* 0x000fe4000001ff00 */
[----:B------:R2:W3:Y:S01]  /*5420*/  MUFU.EX2 R37, R48 ;  /* 0x0000003000257308 */ /* 0x0004e20000000800 */
[----:B-1----:R-:W-:-:S07]  /*5430*/  FADD.FTZ R0, R46, R9 ;  /* 0x000000092e007221 */ /* 0x002fce0000010000 */
[----:B------:R-:W1:Y:S01]  /*5440*/  MUFU.EX2 R50, R50 ;  /* 0x0000003200327308 */ /* 0x000e620000000800 */
[----:B0-----:R-:W-:Y:S01]  /*5450*/  FADD.FTZ R8, R82, R39 ;  /* 0x0000002752087221 */ /* 0x001fe20000010000 */
[----:B--2---:R-:W-:-:S06]  /*5460*/  CS2R R48, SRZ ;  /* 0x0000000000307805 */ /* 0x004fcc000001ff00 */
[----:B------:R0:W2:Y:S01]  /*5470*/  MUFU.EX2 R21, R52 ;  /* 0x0000003400157308 */ /* 0x0000a20000000800 */
[C---:B---3--:R-:W-:Y:S01]  /*5480*/  FADD.FTZ R41, R37.reuse, R0 ;  /* 0x0000000025297221 */ /* 0x048fe20000010000 */
[----:B------:R-:W-:Y:S02]  /*5490*/  F2FP.F16.F32.PACK_AB R198, R37, R46 ;  /* 0x0000002e25c6723e */ /* 0x000fe400000000ff */
[----:B------:R-:W-:Y:S02]  /*54a0*/  CS2R R46, SRZ ;  /* 0x00000000002e7805 */ /* 0x000fe4000001ff00 */
[----:B------:R-:W-:Y:S02]  /*54b0*/  CS2R R36, SRZ ;  /* 0x0000000000247805 */ /* 0x000fe4000001ff00 */
[----:B------:R-:W3:Y:S01]  /*54c0*/  MUFU.EX2 R2, R2 ;  /* 0x0000000200027308 */ /* 0x000ee20000000800 */
[----:B-1----:R-:W-:Y:S01]  /*54d0*/  FADD.FTZ R0, R50, R41 ;  /* 0x0000002932007221 */ /* 0x002fe20000010000 */
[----:B0-----:R-:W-:-:S02]  /*54e0*/  CS2R R52, SRZ ;  /* 0x0000000000347805 */ /* 0x001fc4000001ff00 */
[----:B------:R-:W-:-:S04]  /*54f0*/  CS2R R40, SRZ ;  /* 0x0000000000287805 */ /* 0x000fc8000001ff00 */
[----:B------:R0:W1:Y:S01]  /*5500*/  MUFU.EX2 R195, R84 ;  /* 0x0000005400c37308 */ /* 0x0000620000000800 */
[C---:B--2---:R-:W-:Y:S01]  /*5510*/  FADD.FTZ R25, R21.reuse, R0 ;  /* 0x0000000015197221 */ /* 0x044fe20000010000 */
[----:B------:R-:W-:Y:S02]  /*5520*/  F2FP.F16.F32.PACK_AB R192, R21, R50 ;  /* 0x0000003215c0723e */ /* 0x000fe400000000ff */
[----:B------:R-:W-:Y:S02]  /*5530*/  CS2R R50, SRZ ;  /* 0x0000000000327805 */ /* 0x000fe4000001ff00 */
[----:B------:R-:W-:Y:S02]  /*5540*/  MOV R0, 0x3f800000 ;  /* 0x3f80000000007802 */ /* 0x000fe40000000f00 */
[----:B------:R2:W4:Y:S01]  /*5550*/  MUFU.EX2 R39, R54 ;  /* 0x0000003600277308 */ /* 0x0005220000000800 */
[----:B---3--:R-:W-:Y:S01]  /*5560*/  FADD.FTZ R14, R2, R25 ;  /* 0x00000019020e7221 */ /* 0x008fe20000010000 */
[----:B0-----:R-:W-:-:S02]  /*5570*/  CS2R R84, SRZ ;  /* 0x0000000000547805 */ /* 0x001fc4000001ff00 */
[----:B------:R-:W-:Y:S01]  /*5580*/  CS2R R24, SRZ ;  /* 0x0000000000187805 */ /* 0x000fe2000001ff00 */
[C---:B-1----:R-:W-:Y:S01]  /*5590*/  FADD.FTZ R9, R195.reuse, R8 ;  /* 0x00000008c3097221 */ /* 0x042fe20000010000 */
[----:B------:R-:W-:Y:S01]  /*55a0*/  F2FP.F16.F32.PACK_AB R195, R195, R82 ;  /* 0x00000052c3c3723e */ /* 0x000fe200000000ff */
[----:B------:R-:W-:Y:S01]  /*55b0*/  IMAD.MOV.U32 R8, RZ, RZ, RZ ;  /* 0x000000ffff087224 */ /* 0x000fe200078e00ff */
[----:B------:R-:W-:Y:S02]  /*55c0*/  CS2R R82, SRZ ;  /* 0x0000000000527805 */ /* 0x000fe4000001ff00 */
[----:B--2---:R-:W-:Y:S01]  /*55d0*/  CS2R R54, SRZ ;  /* 0x0000000000367805 */ /* 0x004fe2000001ff00 */
[C---:B----4-:R-:W-:Y:S01]  /*55e0*/  FADD.FTZ R14, R39.reuse, R14 ;  /* 0x0000000e270e7221 */ /* 0x050fe20000010000 */
[----:B------:R-:W-:Y:S01]  /*55f0*/  F2FP.F16.F32.PACK_AB R194, R39, R2 ;  /* 0x0000000227c2723e */ /* 0x000fe200000000ff */
[----:B------:R-:W-:Y:S01]  /*5600*/  IMAD.MOV.U32 R2, RZ, RZ, 0x3f800000 ;  /* 0x3f800000ff027424 */ /* 0x000fe200078e00ff */
[----:B------:R-:W-:Y:S01]  /*5610*/  CS2R R38, SRZ ;  /* 0x0000000000267805 */ /* 0x000fe2000001ff00 */
[----:B------:R-:W-:Y:S06]  /*5620*/  @!P3 BRA `(.L_x_2172) ;  /* 0x00000044006cb947 */ /* 0x000fec0003800000 */
[----:B------:R-:W-:Y:S01]  /*5630*/  UMOV UR6, URZ ;  /* 0x0000003f00067c82 */ /* 0x000fe20008000000 */
[----:B------:R-:W-:Y:S01]  /*5640*/  IMAD.MOV.U32 R21, RZ, RZ, R6 ;  /* 0x000000ffff157224 */ /* 0x000fe200078e0006 */
[----:B------:R-:W-:Y:S01]  /*5650*/  MOV R215, RZ ;  /* 0x000000ff00d77202 */ /* 0x000fe20000000f00 */
[----:B------:R-:W-:Y:S02]  /*5660*/  IMAD.MOV.U32 R212, RZ, RZ, R7 ;  /* 0x000000ffffd47224 */ /* 0x000fe400078e0007 */
[----:B------:R-:W-:Y:S02]  /*5670*/  IMAD.MOV.U32 R2, RZ, RZ, 0x3f800000 ;  /* 0x3f800000ff027424 */ /* 0x000fe400078e00ff */
[----:B------:R-:W-:Y:S02]  /*5680*/  IMAD.U32 R218, RZ, RZ, UR6 ;  /* 0x00000006ffda7e24 */ /* 0x000fe4000f8e00ff */
[----:B------:R-:W-:Y:S02]  /*5690*/  IMAD.MOV.U32 R0, RZ, RZ, 0x3f800000 ;  /* 0x3f800000ff007424 */ /* 0x000fe400078e00ff */
[----:B------:R-:W-:-:S07]  /*56a0*/  IMAD.MOV.U32 R151, RZ, RZ, RZ ;  /* 0x000000ffff977224 */ /* 0x000fce00078e00ff */
.L_x_2181:
[----:B------:R-:W-:-:S13]  /*56b0*/  R2UR UR6, R218 ;  /* 0x00000000da0672ca */ /* 0x000fda00000e0000 */
[----:B------:R-:W-:-:S04]  /*56c0*/  UIADD3 UR6, UR6, 0x1, URZ ;  /* 0x0000000106067890 */ /* 0x000fc8000fffe03f */
[----:B------:R-:W-:-:S04]  /*56d0*/  UISETP.NE.AND UP0, UPT, UR6, 0x2, UPT ;  /* 0x000000020600788c */ /* 0x000fc8000bf05270 */
[----:B------:R-:W-:Y:S02]  /*56e0*/  USEL UR7, URZ, 0x1, UP0 ;  /* 0x000000013f077887 */ /* 0x000fe40008000000 */
[----:B------:R-:W-:-:S04]  /*56f0*/  USEL UR61, UR6, URZ, UP0 ;  /* 0x0000003f063d7287 */ /* 0x000fc80008000000 */
[----:B------:R-:W-:Y:S01]  /*5700*/  LOP3.LUT R8, R215, UR7, RZ, 0x3c, !PT ;  /* 0x00000007d7087c12 */ /* 0x000fe2000f8e3cff */
[----:B------:R-:W-:Y:S07]  /*5710*/  @!P0 BRA `(.L_x_2173) ;  /* 0x0000000000048947 */ /* 0x000fee0003800000 */
[----:B------:R-:W-:Y:S01]  /*5720*/  BPT.TRAP 0x1 ;  /* 0x000000040000795c */ /* 0x000fe20000300000 */
.L_x_2173:
[----:B------:R-:W-:Y:S02]  /*5730*/  R2UR UR6, R16 ;  /* 0x00000000100672ca */ /* 0x000fe400000e0000 */
[----:B------:R-:W-:-:S11]  /*5740*/  SHF.L.U32 R3, R8, 0x1f, RZ ;  /* 0x0000001f08037819 */ /* 0x000fd600000006ff */
[----:B------:R-:W-:-:S06]  /*5750*/  ULEA UR6, UR61, UR6, 0x3 ;  /* 0x000000063d067291 */ /* 0x000fcc000f8e183f */
[----:B------:R-:W-:-:S03]  /*5760*/  MOV R213, UR6 ;  /* 0x0000000600d57c02 */ /* 0x000fc60008000f00 */
[----:B------:R0:W1:Y:S01]  /*5770*/  SYNCS.PHASECHK.TRANS64.TRYWAIT P3, [UR6+0x38830], R3 ;  /* 0x03883003ff0075a7 */ /* 0x0000620008060146 */
[----:B------:R-:W-:Y:S05]  /*5780*/  @!P0 BRA `(.L_x_2174) ;  /* 0x0000000000048947 */ /* 0x000fea0003800000 */
[----:B------:R-:W-:Y:S01]  /*5790*/  BPT.TRAP 0x1 ;  /* 0x000000040000795c */ /* 0x000fe20000300000 */
.L_x_2174:
[----:B-1----:R-:W-:Y:S05]  /*57a0*/  @P3 BRA `(.L_x_2175) ;  /* 0x00000000000c3947 */ /* 0x002fea0003800000 */
[----:B------:R-:W-:-:S13]  /*57b0*/  R2UR UR6, R213 ;  /* 0x00000000d50672ca */ /* 0x000fda00000e0000 */
[----:B------:R-:W1:Y:S02]  /*57c0*/  SYNCS.PHASECHK.TRANS64.TRYWAIT P3, [UR6+0x38830], R3 ;  /* 0x03883003ff0075a7 */ /* 0x000e640008060146 */
[----:B-1----:R-:W-:Y:S05]  /*57d0*/  @!P3 BRA `(.L_x_2176) ;  /* 0x0000010400a8b947 */ /* 0x002fea0003800000 */
.L_x_2175:
[----:B------:R-:W-:Y:S01]  /*57e0*/  R2UR UR6, R15 ;  /* 0x000000000f0672ca */ /* 0x000fe200000e0000 */
[----:B------:R-:W-:Y:S01]  /*57f0*/  WARPGROUP.ARRIVE ;  /* 0x00000000000079c5 */ /* 0x000fe20000000000 */
        /* <DEDUP_REMOVED lines=42> */
[----:B------:R-:W-:Y:S01]  /*5aa0*/  UMOV UR19, 0x40000040 ;  /* 0x4000004000137882 */ /* 0x000fe20000000000 */
        /* <DEDUP_REMOVED lines=8> */
[----:B------:R-:W-:Y:S01]  /*5b30*/  UMOV UR10, UR52 ;  /* 0x00000034000a7c82 */ /* 0x000fe20008000000 */
[----:B------:R-:W-:Y:S01]  /*5b40*/  UMOV UR11, UR53 ;  /* 0x00000035000b7c82 */ /* 0x000fe20008000000 */
        /* <DEDUP_REMOVED lines=594> */
.L_x_2177:
[----:B------:R-:W-:Y:S02]  /*8070*/  R2UR UR7, R16 ;  /* 0x00000000100772ca */ /* 0x000fe400000e0000 */
[----:B------:R-:W-:Y:S02]  /*8080*/  R2UR UR6, R218 ;  /* 0x00000000da0672ca */ /* 0x000fe400000e0000 */
[----:B------:R-:W-:-:S11]  /*8090*/  SHF.L.U32 R0, R215, 0x1f, RZ ;  /* 0x0000001fd7007819 */ /* 0x000fd600000006ff */
[----:B------:R-:W-:-:S09]  /*80a0*/  ULEA UR7, UR6, UR7, 0x3 ;  /* 0x0000000706077291 */ /* 0x000fd2000f8e183f */
[----:B------:R0:W1:Y:S01]  /*80b0*/  SYNCS.PHASECHK.TRANS64.TRYWAIT P3, [UR7+0x38850], R0 ;  /* 0x03885000ff0075a7 */ /* 0x0000620008060147 */
[----:B------:R-:W-:Y:S05]  /*80c0*/  @!P0 BRA `(.L_x_2178) ;  /* 0x0000000000048947 */ /* 0x000fea0003800000 */
[----:B------:R-:W-:Y:S01]  /*80d0*/  BPT.TRAP 0x1 ;  /* 0x000000040000795c */ /* 0x000fe20000300000 */
.L_x_2178:
[----:B-1----:R-:W-:Y:S05]  /*80e0*/  @P3 BRA `(.L_x_2179) ;  /* 0x0000000000083947 */ /* 0x002fea0003800000 */
[----:B------:R-:W1:Y:S02]  /*80f0*/  SYNCS.PHASECHK.TRANS64.TRYWAIT P3, [UR7+0x38850], R0 ;  /* 0x03885000ff0075a7 */ /* 0x000e640008060147 */
[----:B-1----:R-:W-:Y:S05]  /*8100*/  @!P3 BRA `(.L_x_2180) ;  /* 0x000000dc0078b947 */ /* 0x002fea0003800000 */
.L_x_2179:
[----:B------:R-:W-:Y:S01]  /*8110*/  R2UR UR6, R16 ;  /* 0x00000000100672ca */ /* 0x000fe200000e0000 */
[----:B------:R-:W-:Y:S01]  /*8120*/  WARPGROUP.ARRIVE ;  /* 0x00000000000079c5 */ /* 0x000fe20000000000 */
[----:B------:R-:W-:Y:S01]  /*8130*/  R2UR UR10, R218 ;  /* 0x00000000da0a72ca */ /* 0x000fe200000e0000 */
[----:B------:R-:W-:Y:S01]  /*8140*/  UMOV UR11, 0x40000040 ;  /* 0x40000040000b7882 */ /* 0x000fe20000000000 */
[----:B------:R-:W-:Y:S01]  /*8150*/  ULDC UR14, c[0x0][0x9d8] ;  /* 0x00027600000e7ab9 */ /* 0x000fe20000000800 */
[----:B-1----:R-:W-:Y:S02]  /*8160*/  IMAD.MOV.U32 R3, RZ, RZ, R19 ;  /* 0x000000ffff037224 */ /* 0x002fe400078e0013 */
[----:B------:R-:W-:Y:S01]  /*8170*/  FMUL.FTZ R182, R182, UR14 ;  /* 0x0000000eb6b67c20 */ /* 0x000fe20008410000 */
[----:B------:R-:W-:Y:S01]  /*8180*/  FMUL.FTZ R2, R185, UR14 ;  /* 0x0000000eb9027c20 */ /* 0x000fe20008410000 */
[----:B------:R-:W-:Y:S01]  /*8190*/  FMUL.FTZ R6, R188, UR14 ;  /* 0x0000000ebc067c20 */ /* 0x000fe20008410000 */
[----:B------:R-:W-:Y:S01]  /*81a0*/  FMUL.FTZ R185, R179, UR14 ;  /* 0x0000000eb3b97c20 */ /* 0x000fe20008410000 */
[----:B------:R1:W-:Y:S01]  /*81b0*/  MUFU.TANH R188, R182 ;  /* 0x000000b600bc7308 */ /* 0x0003e20000002400 */
[----:B------:R-:W-:Y:S01]  /*81c0*/  FMUL.FTZ R179, R180, UR14 ;  /* 0x0000000eb4b37c20 */ /* 0x000fe20008410000 */
[----:B------:R-:W-:Y:S01]  /*81d0*/  FMUL.FTZ R180, R183, UR14 ;  /* 0x0000000eb7b47c20 */ /* 0x000fe20008410000 */
[----:B------:R-:W-:Y:S01]  /*81e0*/  UIADD3 UR6, UR6, 0x400, URZ ;  /* 0x0000040006067890 */ /* 0x000fe2000fffe03f */
[----:B------:R-:W-:Y:S01]  /*81f0*/  FMUL.FTZ R183, R168, UR14 ;  /* 0x0000000ea8b77c20 */ /* 0x000fe20008410000 */
[----:B------:R-:W-:Y:S01]  /*8200*/  FMUL.FTZ R168, R171, UR14 ;  /* 0x0000000eaba87c20 */ /* 0x000fe20008410000 */
[----:B------:R-:W-:Y:S01]  /*8210*/  ULDC UR18, c[0x0][0x2f0] ;  /* 0x0000bc0000127ab9 */ /* 0x000fe20000000800 */
[----:B------:R-:W-:Y:S01]  /*8220*/  USHF.R.U32.HI UR6, URZ, 0x4, UR6 ;  /* 0x000000043f067899 */ /* 0x000fe20008011606 */
[----:B0-----:R-:W-:Y:S01]  /*8230*/  FMUL.FTZ R0, R184, UR14 ;  /* 0x0000000eb8007c20 */ /* 0x001fe20008410000 */
[----:B-1----:R-:W-:-:S02]  /*8240*/  IMAD.MOV.U32 R182, RZ, RZ, -0x50 ;  /* 0xffffffb0ffb67424 */ /* 0x002fc400078e00ff */
[----:B------:R-:W-:Y:S01]  /*8250*/  FMUL.FTZ R184, R191, UR14 ;  /* 0x0000000ebfb87c20 */ /* 0x000fe20008410000 */
[----:B------:R-:W-:Y:S01]  /*8260*/  ULOP3.LUT UR6, UR6, 0x3fff, URZ, 0xc0, !UPT ;  /* 0x00003fff06067892 */ /* 0x000fe2000f8ec03f */
[----:B------:R-:W-:Y:S01]  /*8270*/  FMUL.FTZ R178, R178, UR14 ;  /* 0x0000000eb2b27c20 */ /* 0x000fe20008410000 */
[----:B------:R-:W-:Y:S01]  /*8280*/  IMAD R171, R23, R182, 0x1 ;  /* 0x0000000117ab7424 */ /* 0x000fe200078e02b6 */
[----:B------:R-:W-:Y:S01]  /*8290*/  ULDC UR15, c[0x0][0x288] ;  /* 0x0000a200000f7ab9 */ /* 0x000fe20000000800 */
[----:B------:R-:W-:Y:S01]  /*82a0*/  ULOP3.LUT UR6, UR6, 0x2800000, URZ, 0xfc, !UPT ;  /* 0x0280000006067892 */ /* 0x000fe2000f8efc3f */
[----:B------:R-:W-:Y:S01]  /*82b0*/  MUFU.TANH R184, R184 ;  /* 0x000000b800b87308 */ /* 0x000fe20000002400 */
[----:B------:R-:W-:Y:S02]  /*82c0*/  IMAD R182, R20, -0x2, R171 ;  /* 0xfffffffe14b67824 */ /* 0x000fe400078e02ab */
[----:B------:R-:W-:Y:S01]  /*82d0*/  FMUL.FTZ R170, R170, UR14 ;  /* 0x0000000eaaaa7c20 */ /* 0x000fe20008410000 */
[----:B------:R-:W-:Y:S01]  /*82e0*/  UIMAD UR6, UR10, 0xa00, UR6 ;  /* 0x00000a000a0678a4 */ /* 0x000fe2000f8e0206 */
[----:B------:R-:W-:Y:S01]  /*82f0*/  FMUL.FTZ R7, R189, UR14 ;  /* 0x0000000ebd077c20 */ /* 0x000fe20008410000 */
[----:B------:R-:W-:-:S02]  /*8300*/  IMAD R171, R17, UR18, R182 ;  /* 0x0000001211ab7c24 */ /* 0x000fc4000f8e02b6 */
[----:B------:R-:W-:Y:S01]  /*8310*/  FMUL.FTZ R182, R175, UR14 ;  /* 0x0000000eafb67c20 */ /* 0x000fe20008410000 */
[----:B------:R-:W-:Y:S01]  /*8320*/  FMUL.FTZ R162, R162, UR14 ;  /* 0x0000000ea2a27c20 */ /* 0x000fe20008410000 */
[----:B------:R-:W-:Y:S01]  /*8330*/  MUFU.TANH R178, R178 ;  /* 0x000000b200b27308 */ /* 0x000fe20000002400 */
[----:B------:R-:W-:Y:S01]  /*8340*/  FMUL.FTZ R174, R174, UR14 ;  /* 0x0000000eaeae7c20 */ /* 0x000fe20008410000 */
        /* <DEDUP_REMOVED lines=19> */
[----:B------:R-:W-:-:S03]  /*8480*/  IMAD.MOV.U32 R215, RZ, RZ, R8 ;  /* 0x000000ffffd77224 */ /* 0x000fc600078e0008 */
[----:B------:R0:W-:Y:S08]  /*8490*/  MUFU.TANH R189, R170 ;  /* 0x000000aa00bd7308 */ /* 0x0001f00000002400 */
[----:B------:R-:W-:Y:S01]  /*84a0*/  MUFU.TANH R191, R162 ;  /* 0x000000a200bf7308 */ /* 0x000fe20000002400 */
[----:B0-----:R-:W-:-:S07]  /*84b0*/  FMUL.FTZ R170, R166, UR14 ;  /* 0x0000000ea6aa7c20 */ /* 0x001fce0008410000 */
        /* <DEDUP_REMOVED lines=20> */
[----:B------:R-:W-:Y:S02]  /*8600*/  FMUL.FTZ R208, R186, UR14 ;  /* 0x0000000ebad07c20 */ /* 0x000fe40008410000 */
[----:B------:R-:W0:Y:S03]  /*8610*/  @P2 LDC R186, c[0x0][0x44c] ;  /* 0x00011300ffba2b82 */ /* 0x000e260000000800 */
[----:B------:R-:W-:Y:S01]  /*8620*/  HGMMA.64x256x16.F32 R24, R204, gdesc[UR8].tnspB, R24, gsb0 ;  /* 0x43e00008cc187df0 */ /* 0x000fe20008000818 */
[----:B------:R-:W-:Y:S01]  /*8630*/  UIADD3 UR10, UR6, 0x100, URZ ;  /* 0x00000100060a7890 */ /* 0x000fe2000fffe03f */
[----:B------:R-:W1:Y:S01]  /*8640*/  MUFU.TANH R208, R208 ;  /* 0x000000d000d07308 */ /* 0x000e620000002400 */
[----:B------:R-:W-:Y:S01]  /*8650*/  UMOV UR11, 0x40000040 ;  /* 0x40000040000b7882 */ /* 0x000fe20000000000 */
[----:B0-----:R-:W-:Y:S01]  /*8660*/  @P2 IMAD.HI.U32 R186, R19, R186, RZ ;  /* 0x000000ba13ba2227 */ /* 0x001fe200078e00ff */
[----:B------:R-:W-:-:S02]  /*8670*/  WARPGROUP.DEPBAR.LE gsb0, 0x0 ;  /* 0x00008000000079c5 */ /* 0x000fc40000010000 */
[----:B------:R-:W-:Y:S01]  /*8680*/  WARPGROUP.ARRIVE ;  /* 0x00000000000079c5 */ /* 0x000fe20000000000 */
[----:B------:R-:W-:Y:S01]  /*8690*/  FMUL.FTZ R206, R187, UR14 ;  /* 0x0000000ebbce7c20 */ /* 0x000fe20008410000 */
[----:B------:R-:W-:Y:S01]  /*86a0*/  FMUL.FTZ R204, R190, UR14 ;  /* 0x0000000ebecc7c20 */ /* 0x000fe20008410000 */
[----:B------:R-:W0:Y:S01]  /*86b0*/  @P2 LDC R187, c[0x0][0x450] ;  /* 0x00011400ffbb2b82 */ /* 0x000e220000000800 */
[----:B------:R-:W-:-:S15]  /*86c0*/  MUFU.TANH R190, R168 ;  /* 0x000000a800be7308 */ /* 0x000fde0000002400 */
[----:B------:R-:W-:-:S02]  /*86d0*/  NOP ;  /* 0x0000000000007918 */ /* 0x000fc40000000000 */
[----:B------:R-:W-:Y:S01]  /*86e0*/  HGMMA.64x256x16.F32 R24, R200, gdesc[UR8].tnspB, R24, gsb0 ;  /* 0x43e00008c8187df0 */ /* 0x000fe20008000818 */
[----:B------:R-:W-:Y:S01]  /*86f0*/  UIADD3 UR10, UR6, 0x180, URZ ;  /* 0x00000180060a7890 */ /* 0x000fe2000fffe03f */
[----:B------:R-:W-:Y:S01]  /*8700*/  UMOV UR11, 0x40000040 ;  /* 0x40000040000b7882 */ /* 0x000fe20000000000 */
[----:B------:R-:W-:Y:S01]  /*8710*/  UIADD3 UR6, UR6, 0x200, URZ ;  /* 0x0000020006067890 */ /* 0x000fe2000fffe03f */
[----:B------:R-:W2:Y:S08]  /*8720*/  MUFU.TANH R206, R206 ;  /* 0x000000ce00ce7308 */ /* 0x000eb00000002400 */
[----:B------:R-:W3:Y:S01]  /*8730*/  MUFU.TANH R204, R204 ;  /* 0x000000cc00cc7308 */ /* 0x000ee20000002400 */
[----:B0-----:R-:W-:-:S05]  /*8740*/  @P2 SHF.R.U32.HI R3, RZ, R187, R186 ;  /* 0x000000bbff032219 */ /* 0x001fca00000116ba */
[----:B------:R-:W0:Y:S04]  /*8750*/  SHFL.IDX PT, R186, R3, 0x1, 0x1c1f ;  /* 0x003c1f0003ba7f89 */ /* 0x000e2800000e0000 */
[----:B------:R4:W5:Y:S02]  /*8760*/  SHFL.IDX PT, R210, R3, RZ, 0x1c1f ;  /* 0x001c1fff03d27589 */ /* 0x00096400000e0000 */
[----:B----4-:R-:W4:Y:S01]  /*8770*/  LDC R3, c[0x0][0x988] ;  /* 0x00026200ff037b82 */ /* 0x010f220000000800 */
[----:B0-----:R-:W-:-:S04]  /*8780*/  IADD3 R175, R186, -UR15, R171 ;  /* 0x8000000fbaaf7c10 */ /* 0x001fc8000fffe0ab */
[C---:B------:R-:W-:Y:S02]  /*8790*/  ISETP.GT.AND P3, PT, R175.reuse, RZ, PT ;  /* 0x000000ffaf00720c */ /* 0x040fe40003f64270 */
[C---:B------:R-:W-:Y:S02]  /*87a0*/  ISETP.GT.AND P4, PT, R175.reuse, 0x1, PT ;  /* 0x00000001af00780c */ /* 0x040fe40003f84270 */
[----:B-1----:R-:W-:Y:S02]  /*87b0*/  FSEL R208, R208, -INF , P3 ;  /* 0xff800000d0d07808 */ /* 0x002fe40001800000 */
[----:B------:R-:W-:Y:S02]  /*87c0*/  ISETP.GT.AND P3, PT, R175, 0x8, PT ;  /* 0x00000008af00780c */ /* 0x000fe40003f64270 */
[----:B--2---:R-:W-:Y:S02]  /*87d0*/  FSEL R206, R206, -INF , P4 ;  /* 0xff800000cece7808 */ /* 0x004fe40002000000 */
[----:B------:R-:W-:-:S02]  /*87e0*/  FMNMX.FTZ R187, R208, R21, !PT ;  /* 0x00000015d0bb7209 */ /* 0x000fc40007810000 */
[C---:B------:R-:W-:Y:S02]  /*87f0*/  ISETP.GT.AND P4, PT, R175.reuse, 0x9, PT ;  /* 0x00000009af00780c */ /* 0x040fe40003f84270 */
[----:B---3--:R-:W-:Y:S02]  /*8800*/  FSEL R204, R204, -INF , P3 ;  /* 0xff800000cccc7808 */ /* 0x008fe40001800000 */
[----:B------:R-:W-:Y:S02]  /*8810*/  FMNMX.FTZ R187, R206, R187, !PT ;  /* 0x000000bbcebb7209 */ /* 0x000fe40007810000 */
[----:B------:R-:W-:Y:S02]  /*8820*/  ISETP.GT.AND P3, PT, R175, 0x10, PT ;  /* 0x00000010af00780c */ /* 0x000fe40003f64270 */
[----:B------:R-:W-:Y:S02]  /*8830*/  FMNMX.FTZ R187, R204, R187, !PT ;  /* 0x000000bbccbb7209 */ /* 0x000fe40007810000 */
[----:B------:R-:W-:-:S02]  /*8840*/  FSEL R166, R178, -INF , P3 ;  /* 0xff800000b2a67808 */ /* 0x000fc40001800000 */
[C---:B------:R-:W-:Y:S02]  /*8850*/  ISETP.GT.AND P3, PT, R175.reuse, 0x18, PT ;  /* 0x00000018af00780c */ /* 0x040fe40003f64270 */
[----:B-----5:R-:W-:Y:S02]  /*8860*/  IADD3 R171, R210, -UR15, R171 ;  /* 0x8000000fd2ab7c10 */ /* 0x020fe4000fffe0ab */
[----:B------:R-:W-:Y:S02]  /*8870*/  FSEL R186, R188, -INF , P3 ;  /* 0xff800000bcba7808 */ /* 0x000fe40001800000 */
[----:B------:R-:W-:Y:S01]  /*8880*/  ISETP.GT.AND P3, PT, R175, 0x20, PT ;  /* 0x00000020af00780c */ /* 0x000fe20003f64270 */
[----:B------:R0:W-:Y:S01]  /*8890*/  MUFU.TANH R188, R155 ;  /* 0x0000009b00bc7308 */ /* 0x0001e20000002400 */
[C---:B------:R-:W-:Y:S02]  /*88a0*/  ISETP.GT.AND P5, PT, R171.reuse, 0x20, PT ;  /* 0x00000020ab00780c */ /* 0x040fe40003fa4270 */
[----:B------:R-:W-:-:S02]  /*88b0*/  ISETP.GT.AND P6, PT, R171, 0x21, PT ;  /* 0x00000021ab00780c */ /* 0x000fc40003fc4270 */
[----:B------:R-:W-:Y:S02]  /*88c0*/  FSEL R210, R183, -INF , P5 ;  /* 0xff800000b7d27808 */ /* 0x000fe40002800000 */
[----:B------:R-:W-:Y:S01]  /*88d0*/  ISETP.GT.AND P5, PT, R171, 0x29, PT ;  /* 0x00000029ab00780c */ /* 0x000fe20003fa4270 */
[----:B0-----:R-:W-:Y:S01]  /*88e0*/  FMUL.FTZ R155, R169, UR14 ;  /* 0x0000000ea99b7c20 */ /* 0x001fe20008410000 */
[----:B------:R-:W-:-:S05]  /*88f0*/  FMUL.FTZ R169, R164, UR14 ;  /* 0x0000000ea4a97c20 */ /* 0x000fca0008410000 */
[----:B------:R-:W0:Y:S08]  /*8900*/  MUFU.TANH R155, R155 ;  /* 0x0000009b009b7308 */ /* 0x000e300000002400 */
[----:B------:R-:W-:Y:S01]  /*8910*/  MUFU.TANH R169, R169 ;  /* 0x000000a900a97308 */ /* 0x000fe20000002400 */
[----:B0-----:R-:W-:Y:S01]  /*8920*/  FSEL R218, R155, -INF , P6 ;  /* 0xff8000009bda7808 */ /* 0x001fe20003000000 */
[----:B------:R-:W-:-:S02]  /*8930*/  WARPGROUP.DEPBAR.LE gsb0, 0x0 ;  /* 0x00008000000079c5 */ /* 0x000fc40000010000 */
[----:B------:R-:W-:Y:S01]  /*8940*/  WARPGROUP.ARRIVE ;  /* 0x00000000000079c5 */ /* 0x000fe20000000000 */
[----:B------:R-:W-:-:S03]  /*8950*/  FSEL R202, R184, -INF , P4 ;  /* 0xff800000b8ca7808 */ /* 0x000fc60002000000 */
[----:B------:R0:W1:Y:S01]  /*8960*/  MUFU.TANH R200, R163 ;  /* 0x000000a300c87308 */ /* 0x0000620000002400 */
[----:B------:R-:W-:Y:S02]  /*8970*/  ISETP.GT.AND P4, PT, R175, 0x11, PT ;  /* 0x00000011af00780c */ /* 0x000fe40003f84270 */
[----:B------:R-:W-:Y:S01]  /*8980*/  FMNMX.FTZ R187, R202, R187, !PT ;  /* 0x000000bbcabb7209 */ /* 0x000fe20007810000 */
[----:B------:R-:W-:Y:S01]  /*8990*/  HGMMA.64x256x16.F32 R24, R196, gdesc[UR8].tnspB, R24, gsb0 ;  /* 0x43e00008c4187df0 */ /* 0x000fe20008000818 */
[----:B------:R-:W-:Y:S01]  /*89a0*/  FSEL R162, R185, -INF , P4 ;  /* 0xff800000b9a27808 */ /* 0x000fe20002000000 */
[----:B------:R-:W-:Y:S01]  /*89b0*/  UMOV UR10, UR6 ;  /* 0x00000006000a7c82 */ /* 0x000fe20008000000 */
[----:B------:R-:W-:Y:S01]  /*89c0*/  FMNMX.FTZ R187, R166, R187, !PT ;  /* 0x000000bba6bb7209 */ /* 0x000fe20007810000 */
[----:B------:R-:W2:Y:S01]  /*89d0*/  MUFU.TANH R184, R170 ;  /* 0x000000aa00b87308 */ /* 0x000ea20000002400 */
[----:B------:R-:W-:Y:S01]  /*89e0*/  ISETP.GT.AND P4, PT, R175, 0x19, PT ;  /* 0x00000019af00780c */ /* 0x000fe20003f84270 */
[----:B0-----:R-:W-:Y:S01]  /*89f0*/  FMUL.FTZ R163, R154, UR14 ;  /* 0x0000000e9aa37c20 */ /* 0x001fe20008410000 */
[----:B------:R-:W-:Y:S01]  /*8a00*/  FMNMX.FTZ R187, R162, R187, !PT ;  /* 0x000000bba2bb7209 */ /* 0x000fe20007810000 */
[----:B------:R-:W-:Y:S01]  /*8a10*/  UMOV UR11, 0x40000040 ;  /* 0x40000040000b7882 */ /* 0x000fe20000000000 */
[----:B------:R-:W-:-:S02]  /*8a20*/  FSEL R168, R180, -INF , P4 ;  /* 0xff800000b4a87808 */ /* 0x000fc40002000000 */
[----:B------:R-:W-:Y:S01]  /*8a30*/  FMNMX.FTZ R187, R186, R187, !PT ;  /* 0x000000bbbabb7209 */ /* 0x000fe20007810000 */
[----:B------:R0:W3:Y:S01]  /*8a40*/  MUFU.TANH R185, R163 ;  /* 0x000000a300b97308 */ /* 0x0000e20000002400 */
[----:B------:R-:W-:Y:S02]  /*8a50*/  ISETP.GT.AND P4, PT, R175, 0x21, PT ;  /* 0x00000021af00780c */ /* 0x000fe40003f84270 */
[----:B------:R-:W-:Y:S02]  /*8a60*/  FSEL R180, R189, -INF , P3 ;  /* 0xff800000bdb47808 */ /* 0x000fe40001800000 */
[----:B------:R-:W-:Y:S02]  /*8a70*/  FMNMX.FTZ R187, R168, R187, !PT ;  /* 0x000000bba8bb7209 */ /* 0x000fe40007810000 */
[----:B------:R-:W-:Y:S01]  /*8a80*/  ISETP.GT.AND P3, PT, R175, 0x28, PT ;  /* 0x00000028af00780c */ /* 0x000fe20003f64270 */
[----:B------:R5:W-:Y:S01]  /*8a90*/  MUFU.TANH R189, R159 ;  /* 0x0000009f00bd7308 */ /* 0x000be20000002400 */
[----:B------:R-:W-:Y:S01]  /*8aa0*/  FSEL R154, R190, -INF , P4 ;  /* 0xff800000be9a7808 */ /* 0x000fe20002000000 */
[----:B0-----:R-:W-:Y:S01]  /*8ab0*/  FMUL.FTZ R163, R158, UR14 ;  /* 0x0000000e9ea37c20 */ /* 0x001fe20008410000 */
[----:B------:R-:W-:-:S02]  /*8ac0*/  FMNMX.FTZ R187, R180, R187, !PT ;  /* 0x000000bbb4bb7209 */ /* 0x000fc40007810000 */
[C---:B------:R-:W-:Y:S02]  /*8ad0*/  ISETP.GT.AND P4, PT, R175.reuse, 0x29, PT ;  /* 0x00000029af00780c */ /* 0x040fe40003f84270 */
[----:B------:R-:W-:Y:S01]  /*8ae0*/  FSEL R174, R174, -INF , P3 ;  /* 0xff800000aeae7808 */ /* 0x000fe20001800000 */
[----:B------:R-:W0:Y:S01]  /*8af0*/  MUFU.TANH R163, R163 ;  /* 0x000000a300a37308 */ /* 0x000e220000002400 */
[----:B------:R-:W-:Y:S01]  /*8b00*/  FMNMX.FTZ R187, R154, R187, !PT ;  /* 0x000000bb9abb7209 */ /* 0x000fe20007810000 */
[----:B-----5:R-:W-:Y:S01]  /*8b10*/  FMUL.FTZ R159, R172, UR14 ;  /* 0x0000000eac9f7c20 */ /* 0x020fe20008410000 */
[C---:B------:R-:W-:Y:S02]  /*8b20*/  ISETP.GT.AND P3, PT, R175.reuse, 0x30, PT ;  /* 0x00000030af00780c */ /* 0x040fe40003f64270 */
[----:B------:R-:W-:Y:S02]  /*8b30*/  FSEL R170, R182, -INF , P4 ;  /* 0xff800000b6aa7808 */ /* 0x000fe40002000000 */
[----:B------:R-:W-:Y:S01]  /*8b40*/  FMNMX.FTZ R187, R174, R187, !PT ;  /* 0x000000bbaebb7209 */ /* 0x000fe20007810000 */
[----:B------:R-:W-:Y:S01]  /*8b50*/  MUFU.TANH R159, R159 ;  /* 0x0000009f009f7308 */ /* 0x000fe20000002400 */
[----:B------:R-:W-:-:S02]  /*8b60*/  ISETP.GT.AND P4, PT, R175, 0x31, PT ;  /* 0x00000031af00780c */ /* 0x000fc40003f84270 */
[----:B------:R-:W-:Y:S02]  /*8b70*/  FSEL R158, R191, -INF , P3 ;  /* 0xff800000bf9e7808 */ /* 0x000fe40001800000 */
[----:B------:R-:W-:Y:S02]  /*8b80*/  FMNMX.FTZ R187, R170, R187, !PT ;  /* 0x000000bbaabb7209 */ /* 0x000fe40007810000 */
[C---:B------:R-:W-:Y:S02]  /*8b90*/  ISETP.GT.AND P3, PT, R175.reuse, 0x38, PT ;  /* 0x00000038af00780c */ /* 0x040fe40003f64270 */
[----:B-1----:R-:W-:Y:S02]  /*8ba0*/  FSEL R178, R200, -INF , P4 ;  /* 0xff800000c8b27808 */ /* 0x002fe40002000000 */
[----:B------:R-:W-:Y:S02]  /*8bb0*/  FMNMX.FTZ R187, R158, R187, !PT ;  /* 0x000000bb9ebb7209 */ /* 0x000fe40007810000 */
[----:B------:R-:W-:-:S02]  /*8bc0*/  ISETP.GT.AND P4, PT, R175, 0x39, PT ;  /* 0x00000039af00780c */ /* 0x000fc40003f84270 */
[----:B--2---:R-:W-:Y:S02]  /*8bd0*/  FSEL R184, R184, -INF , P3 ;  /* 0xff800000b8b87808 */ /* 0x004fe40001800000 */
[----:B------:R-:W-:Y:S02]  /*8be0*/  FMNMX.FTZ R187, R178, R187, !PT ;  /* 0x000000bbb2bb7209 */ /* 0x000fe40007810000 */
[----:B------:R-:W-:Y:S02]  /*8bf0*/  ISETP.GT.AND P3, PT, R175, 0x40, PT ;  /* 0x00000040af00780c */ /* 0x000fe40003f64270 */
[----:B------:R-:W-:Y:S01]  /*8c00*/  FSEL R190, R167, -INF , P4 ;  /* 0xff800000a7be7808 */ /* 0x000fe20002000000 */
[----:B------:R-:W-:Y:S01]  /*8c10*/  FMUL.FTZ R167, R160, UR14 ;  /* 0x0000000ea0a77c20 */ /* 0x000fe20008410000 */
[----:B------:R-:W-:Y:S02]  /*8c20*/  FMNMX.FTZ R187, R184, R187, !PT ;  /* 0x000000bbb8bb7209 */ /* 0x000fe40007810000 */
[----:B------:R-:W-:-:S02]  /*8c30*/  ISETP.GT.AND P4, PT, R175, 0x41, PT ;  /* 0x00000041af00780c */ /* 0x000fc40003f84270 */
[----:B---3--:R-:W-:Y:S01]  /*8c40*/  FSEL R182, R185, -INF , P3 ;  /* 0xff800000b9b67808 */ /* 0x008fe20001800000 */
[----:B------:R-:W-:Y:S01]  /*8c50*/  MUFU.TANH R167, R167 ;  /* 0x000000a700a77308 */ /* 0x000fe20000002400 */
[----:B------:R-:W-:Y:S02]  /*8c60*/  FMNMX.FTZ R187, R190, R187, !PT ;  /* 0x000000bbbebb7209 */ /* 0x000fe40007810000 */
[C---:B------:R-:W-:Y:S02]  /*8c70*/  ISETP.GT.AND P3, PT, R175.reuse, 0x48, PT ;  /* 0x00000048af00780c */ /* 0x040fe40003f64270 */
[----:B------:R-:W-:Y:S02]  /*8c80*/  FSEL R188, R188, -INF , P4 ;  /* 0xff800000bcbc7808 */ /* 0x000fe40002000000 */
[----:B------:R-:W-:Y:S02]  /*8c90*/  FMNMX.FTZ R187, R182, R187, !PT ;  /* 0x000000bbb6bb7209 */ /* 0x000fe40007810000 */
[----:B------:R-:W-:-:S02]  /*8ca0*/  ISETP.GT.AND P4, PT, R175, 0x49, PT ;  /* 0x00000049af00780c */ /* 0x000fc40003f84270 */
[----:B0-----:R-:W-:Y:S01]  /*8cb0*/  FSEL R200, R163, -INF , P3 ;  /* 0xff800000a3c87808 */ /* 0x001fe20001800000 */
[----:B------:R-:W-:Y:S01]  /*8cc0*/  FMUL.FTZ R163, R173, UR14 ;  /* 0x0000000eada37c20 */ /* 0x000fe20008410000 */
[----:B------:R-:W-:Y:S02]  /*8cd0*/  FMNMX.FTZ R187, R188, R187, !PT ;  /* 0x000000bbbcbb7209 */ /* 0x000fe40007810000 */
[----:B------:R-:W-:Y:S02]  /*8ce0*/  FSEL R172, R189, -INF , P4 ;  /* 0xff800000bdac7808 */ /* 0x000fe40002000000 */
[----:B------:R-:W-:Y:S01]  /*8cf0*/  FMNMX.FTZ R187, R200, R187, !PT ;  /* 0x000000bbc8bb7209 */ /* 0x000fe20007810000 */
[----:B------:R-:W0:Y:S01]  /*8d00*/  MUFU.TANH R163, R163 ;  /* 0x000000a300a37308 */ /* 0x000e220000002400 */
[----:B------:R-:W-:Y:S02]  /*8d10*/  ISETP.GT.AND P3, PT, R171, RZ, PT ;  /* 0x000000ffab00720c */ /* 0x000fe40003f64270 */
[----:B------:R-:W-:-:S02]  /*8d20*/  FMNMX.FTZ R187, R172, R187, !PT ;  /* 0x000000bbacbb7209 */ /* 0x000fc40007810000 */
[C---:B------:R-:W-:Y:S02]  /*8d30*/  ISETP.GT.AND P4, PT, R171.reuse, 0x1, PT ;  /* 0x00000001ab00780c */ /* 0x040fe40003f84270 */
[----:B------:R-:W-:Y:S01]  /*8d40*/  FSEL R0, R0, -INF , P3 ;  /* 0xff80000000007808 */ /* 0x000fe20001800000 */
[----:B------:R-:W1:Y:S01]  /*8d50*/  SHFL.BFLY PT, R216, R187, 0x2, 0x1f ;  /* 0x0c401f00bbd87f89 */ /* 0x000e6200000e0000 */
[C---:B------:R-:W-:Y:S02]  /*8d60*/  ISETP.GT.AND P3, PT, R171.reuse, 0x8, PT ;  /* 0x00000008ab00780c */ /* 0x040fe40003f64270 */
[----:B------:R-:W-:Y:S02]  /*8d70*/  FSEL R2, R2, -INF , P4 ;  /* 0xff80000002027808 */ /* 0x000fe40002000000 */
[----:B------:R-:W-:Y:S02]  /*8d80*/  FMNMX.FTZ R153, R0, R212, !PT ;  /* 0x000000d400997209 */ /* 0x000fe40007810000 */
[----:B------:R-:W-:-:S02]  /*8d90*/  ISETP.GT.AND P4, PT, R171, 0x9, PT ;  /* 0x00000009ab00780c */ /* 0x000fc40003f84270 */
[----:B------:R-:W-:Y:S02]  /*8da0*/  FSEL R156, R6, -INF , P3 ;  /* 0xff800000069c7808 */ /* 0x000fe40001800000 */
[----:B------:R-:W-:Y:S02]  /*8db0*/  FMNMX.FTZ R153, R2, R153, !PT ;  /* 0x0000009902997209 */ /* 0x000fe40007810000 */
[----:B------:R-:W-:Y:S02]  /*8dc0*/  ISETP.GT.AND P3, PT, R171, 0x10, PT ;  /* 0x00000010ab00780c */ /* 0x000fe40003f64270 */
[----:B------:R-:W-:Y:S02]  /*8dd0*/  FSEL R160, R7, -INF , P4 ;  /* 0xff80000007a07808 */ /* 0x000fe40002000000 */
[----:B------:R-:W-:Y:S02]  /*8de0*/  FMNMX.FTZ R153, R156, R153, !PT ;  /* 0x000000999c997209 */ /* 0x000fe40007810000 */
[----:B------:R-:W-:-:S02]  /*8df0*/  ISETP.GT.AND P4, PT, R171, 0x11, PT ;  /* 0x00000011ab00780c */ /* 0x000fc40003f84270 */
[----:B------:R-:W-:Y:S02]  /*8e00*/  FSEL R176, R176, -INF , P3 ;  /* 0xff800000b0b07808 */ /* 0x000fe40001800000 */
[----:B------:R-:W-:Y:S02]  /*8e10*/  FMNMX.FTZ R153, R160, R153, !PT ;  /* 0x00000099a0997209 */ /* 0x000fe40007810000 */
[----:B-1----:R-:W-:Y:S02]  /*8e20*/  FMNMX.FTZ R216, R187, R216, !PT ;  /* 0x000000d8bbd87209 */ /* 0x002fe40007810000 */
[----:B------:R-:W-:Y:S02]  /*8e30*/  ISETP.GT.AND P3, PT, R171, 0x18, PT ;  /* 0x00000018ab00780c */ /* 0x000fe40003f64270 */
[----:B------:R-:W-:Y:S01]  /*8e40*/  FSEL R164, R177, -INF , P4 ;  /* 0xff800000b1a47808 */ /* 0x000fe20002000000 */
[----:B------:R-:W1:Y:S01]  /*8e50*/  SHFL.BFLY PT, R173, R216, 0x1, 0x1f ;  /* 0x0c201f00d8ad7f89 */ /* 0x000e6200000e0000 */
[----:B------:R-:W-:-:S02]  /*8e60*/  FMNMX.FTZ R153, R176, R153, !PT ;  /* 0x00000099b0997209 */ /* 0x000fc40007810000 */
[----:B------:R-:W-:Y:S02]  /*8e70*/  ISETP.GT.AND P4, PT, R171, 0x19, PT ;  /* 0x00000019ab00780c */ /* 0x000fe40003f84270 */
[----:B------:R-:W-:Y:S02]  /*8e80*/  FMNMX.FTZ R153, R164, R153, !PT ;  /* 0x00000099a4997209 */ /* 0x000fe40007810000 */
[----:B------:R-:W-:Y:S02]  /*8e90*/  R2UR UR14, R213 ;  /* 0x00000000d50e72ca */ /* 0x000fe400000e0000 */
[----:B------:R-:W-:-:S05]  /*8ea0*/  MOV R175, UR7 ;  /* 0x0000000700af7c02 */ /* 0x000fca0008000f00 */
[----:B------:R-:W-:-:S05]  /*8eb0*/  @!P1 VIADD R175, R175, 0x38860 ;  /* 0x00038860afaf9836 */ /* 0x000fca0000000000 */
[----:B------:R-:W-:Y:S02]  /*8ec0*/  @!P1 PRMT R175, RZ, 0x654, R175 ;  /* 0x00000654ffaf9816 */ /* 0x000fe400000000af */
[----:B-1----:R-:W-:Y:S02]  /*8ed0*/  FMNMX.FTZ R6, R216, R173, !PT ;  /* 0x000000add8067209 */ /* 0x002fe40007810000 */
[----:B0-----:R-:W-:Y:S02]  /*8ee0*/  FSEL R216, R163, -INF , P5 ;  /* 0xff800000a3d87808 */ /* 0x001fe40002800000 */
[----:B------:R-:W-:Y:S01]  /*8ef0*/  ISETP.GT.AND P5, PT, R171, 0x31, PT ;  /* 0x00000031ab00780c */ /* 0x000fe20003fa4270 */
[----:B----4-:R-:W-:-:S03]  /*8f00*/  FMUL.FTZ R152, R6, R3 ;  /* 0x0000000306987220 */ /* 0x010fc60000410000 */
[----:B------:R-:W-:Y:S02]  /*8f10*/  FSEL R222, R161, -INF , P5 ;  /* 0xff800000a1de7808 */ /* 0x000fe40002800000 */
[----:B------:R-:W-:-:S04]  /*8f20*/  ISETP.GT.AND P5, PT, R171, 0x39, PT ;  /* 0x00000039ab00780c */ /* 0x000fc80003fa4270 */
[----:B------:R-:W-:Y:S02]  /*8f30*/  FSEL R224, R224, -INF , P5 ;  /* 0xff800000e0e07808 */ /* 0x000fe40002800000 */
[----:B------:R-:W-:-:S04]  /*8f40*/  ISETP.GT.AND P5, PT, R171, 0x41, PT ;  /* 0x00000041ab00780c */ /* 0x000fc80003fa4270 */
[----:B------:R-:W-:Y:S02]  /*8f50*/  FSEL R226, R226, -INF , P5 ;  /* 0xff800000e2e27808 */ /* 0x000fe40002800000 */
[----:B------:R-:W-:-:S04]  /*8f60*/  ISETP.GT.AND P5, PT, R171, 0x49, PT ;  /* 0x00000049ab00780c */ /* 0x000fc80003fa4270 */
[----:B------:R-:W-:Y:S01]  /*8f70*/  FSEL R230, R157, -INF , P5 ;  /* 0xff8000009de67808 */ /* 0x000fe20002800000 */
[----:B------:R-:W-:Y:S02]  /*8f80*/  WARPGROUP.DEPBAR.LE gsb0, 0x0 ;  /* 0x00008000000079c5 */ /* 0x000fe40000010000 */
[----:B------:R-:W-:Y:S01]  /*8f90*/  WARPGROUP.ARRIVE ;  /* 0x00000000000079c5 */ /* 0x000fe20000000000 */
[----:B------:R-:W-:Y:S02]  /*8fa0*/  FSEL R196, R179, -INF , P3 ;  /* 0xff800000b3c47808 */ /* 0x000fe40001800000 */
[----:B------:R-:W-:Y:S02]  /*8fb0*/  FSEL R198, R181, -INF , P4 ;  /* 0xff800000b5c67808 */ /* 0x000fe40002000000 */
[----:B------:R-:W-:Y:S01]  /*8fc0*/  FMNMX.FTZ R153, R196, R153, !PT ;  /* 0x00000099c4997209 */ /* 0x000fe20007810000 */
[----:B------:R-:W-:Y:S01]  /*8fd0*/  HGMMA.64x256x16.F32 R24, R192, gdesc[UR8].tnspB, R24, gsb0 ;  /* 0x43e00008c0187df0 */ /* 0x000fe20008000818 */
[----:B------:R-:W-:-:S02]  /*8fe0*/  ISETP.GT.AND P3, PT, R171, 0x28, PT ;  /* 0x00000028ab00780c */ /* 0x000fc40003f64270 */
[----:B------:R-:W-:Y:S02]  /*8ff0*/  FMNMX.FTZ R153, R198, R153, !PT ;  /* 0x00000099c6997209 */ /* 0x000fe40007810000 */
[----:B------:R-:W-:Y:S02]  /*9000*/  FSETP.NEU.FTZ.AND P4, PT, R6, -INF , PT ;  /* 0xff8000000600780b */ /* 0x000fe40003f9d000 */
[----:B------:R-:W-:Y:S02]  /*9010*/  FMNMX.FTZ R7, R210, R153, !PT ;  /* 0x00000099d2077209 */ /* 0x000fe40007810000 */
[----:B------:R-:W-:Y:S02]  /*9020*/  FSEL R220, R159, -INF , P3 ;  /* 0xff8000009fdc7808 */ /* 0x000fe40001800000 */
[----:B------:R-:W-:Y:S02]  /*9030*/  FMNMX.FTZ R7, R218, R7, !PT ;  /* 0x00000007da077209 */ /* 0x000fe40007810000 */
[----:B------:R-:W-:-:S02]  /*9040*/  FSEL R153, R152, RZ, P4 ;  /* 0x000000ff98997208 */ /* 0x000fc40002000000 */
[----:B------:R-:W-:Y:S02]  /*9050*/  ISETP.GT.AND P3, PT, R171, 0x30, PT ;  /* 0x00000030ab00780c */ /* 0x000fe40003f64270 */
[----:B------:R-:W-:Y:S01]  /*9060*/  FMNMX.FTZ R7, R220, R7, !PT ;  /* 0x00000007dc077209 */ /* 0x000fe20007810000 */
[-CC-:B------:R-:W-:Y:S01]  /*9070*/  FFMA.FTZ R209, R208, R3.reuse, -R153.reuse ;  /* 0x00000003d0d17223 */ /* 0x180fe20000010899 */
[----:B------:R-:W-:Y:S01]  /*9080*/  FSEL R208, R167, -INF , P3 ;  /* 0xff800000a7d07808 */ /* 0x000fe20001800000 */
[--C-:B------:R-:W-:Y:S01]  /*9090*/  FFMA.FTZ R152, R206, R3, -R153.reuse ;  /* 0x00000003ce987223 */ /* 0x100fe20000010899 */
[----:B------:R-:W-:Y:S01]  /*90a0*/  FMNMX.FTZ R7, R216, R7, !PT ;  /* 0x00000007d8077209 */ /* 0x000fe20007810000 */
[-CC-:B------:R-:W-:Y:S01]  /*90b0*/  FFMA.FTZ R211, R204, R3.reuse, -R153.reuse ;  /* 0x00000003ccd37223 */ /* 0x180fe20000010899 */
[----:B------:R-:W-:Y:S01]  /*90c0*/  ISETP.GT.AND P3, PT, R171, 0x38, PT ;  /* 0x00000038ab00780c */ /* 0x000fe20003f64270 */
[--C-:B------:R-:W-:Y:S01]  /*90d0*/  FFMA.FTZ R205, R166, R3, -R153.reuse ;  /* 0x00000003a6cd7223 */ /* 0x100fe20000010899 */
[----:B------:R-:W-:Y:S01]  /*90e0*/  FMNMX.FTZ R7, R208, R7, !PT ;  /* 0x00000007d0077209 */ /* 0x000fe20007810000 */
[--C-:B------:R-:W-:Y:S01]  /*90f0*/  FFMA.FTZ R203, R174, R3, -R153.reuse ;  /* 0x00000003aecb7223 */ /* 0x100fe20000010899 */
[----:B------:R-:W-:Y:S01]  /*9100*/  FSEL R206, R169, -INF , P3 ;  /* 0xff800000a9ce7808 */ /* 0x000fe20001800000 */
[----:B------:R-:W-:Y:S01]  /*9110*/  MUFU.EX2 R209, R209 ;  /* 0x000000d100d17308 */ /* 0x000fe20000000800 */
        /* <DEDUP_REMOVED lines=18> */
[-CC-:B------:R-:W-:Y:S01]  /*9240*/  FFMA.FTZ R201, R180, R3.reuse, -R153.reuse ;  /* 0x00000003b4c97223 */ /* 0x180fe20000010899 */
[--C-:B------:R-:W-:Y:S01]  /*9250*/  FFMA.FTZ R154, R154, R3, -R153.reuse ;  /* 0x000000039a9a7223 */ /* 0x100fe20000010899 */
[----:B------:R-:W-:Y:S01]  /*9260*/  FMNMX.FTZ R7, R228, R7, !PT ;  /* 0x00000007e4077209 */ /* 0x000fe20007810000 */
[-CC-:B------:R-:W-:Y:S01]  /*9270*/  FFMA.FTZ R199, R184, R3.reuse, -R153.reuse ;  /* 0x00000003b8c77223 */ /* 0x180fe20000010899 */
[--C-:B------:R-:W-:Y:S01]  /*9280*/  FFMA.FTZ R168, R190, R3, -R153.reuse ;  /* 0x00000003bea87223 */ /* 0x100fe20000010899 */
[----:B------:R-:W-:Y:S01]  /*9290*/  MUFU.EX2 R202, R202 ;  /* 0x000000ca00ca7308 */ /* 0x000fe20000000800 */
[----:B------:R-:W-:Y:S01]  /*92a0*/  FMNMX.FTZ R7, R230, R7, !PT ;  /* 0x00000007e6077209 */ /* 0x000fe20007810000 */
[----:B------:R-:W-:-:S04]  /*92b0*/  FFMA.FTZ R172, R172, R3, -R153 ;  /* 0x00000003acac7223 */ /* 0x000fc80000010899 */
[----:B------:R-:W0:Y:S02]  /*92c0*/  SHFL.BFLY PT, R166, R7, 0x2, 0x1f ;  /* 0x0c401f0007a67f89 */ /* 0x000e2400000e0000 */
[----:B------:R-:W-:Y:S08]  /*92d0*/  MUFU.EX2 R205, R205 ;  /* 0x000000cd00cd7308 */ /* 0x000ff00000000800 */
[----:B------:R-:W-:Y:S08]  /*92e0*/  MUFU.EX2 R232, R232 ;  /* 0x000000e800e87308 */ /* 0x000ff00000000800 */
[----:B------:R-:W-:Y:S01]  /*92f0*/  MUFU.EX2 R207, R207 ;  /* 0x000000cf00cf7308 */ /* 0x000fe20000000800 */
[----:B0-----:R-:W-:Y:S01]  /*9300*/  FMNMX.FTZ R155, R7, R166, !PT ;  /* 0x000000a6079b7209 */ /* 0x001fe20007810000 */
[----:B------:R-:W-:-:S06]  /*9310*/  FFMA.FTZ R166, R170, R3, -R153 ;  /* 0x00000003aaa67223 */ /* 0x000fcc0000010899 */
[----:B------:R-:W-:Y:S01]  /*9320*/  MUFU.EX2 R162, R162 ;  /* 0x000000a200a27308 */ /* 0x000fe20000000800 */
[----:B------:R-:W0:Y:S07]  /*9330*/  SHFL.BFLY PT, R170, R155, 0x1, 0x1f ;  /* 0x0c201f009baa7f89 */ /* 0x000e2e00000e0000 */
[----:B------:R-:W-:Y:S08]  /*9340*/  MUFU.EX2 R201, R201 ;  /* 0x000000c900c97308 */ /* 0x000ff00000000800 */
[----:B------:R-:W-:Y:S08]  /*9350*/  MUFU.EX2 R154, R154 ;  /* 0x0000009a009a7308 */ /* 0x000ff00000000800 */
[----:B------:R-:W-:Y:S01]  /*9360*/  MUFU.EX2 R203, R203 ;  /* 0x000000cb00cb7308 */ /* 0x000fe20000000800 */
[----:B0-----:R-:W-:Y:S01]  /*9370*/  FMNMX.FTZ R7, R155, R170, !PT ;  /* 0x000000aa9b077209 */ /* 0x001fe20007810000 */
[-CC-:B------:R-:W-:Y:S01]  /*9380*/  FFMA.FTZ R155, R182, R3.reuse, -R153.reuse ;  /* 0x00000003b69b7223 */ /* 0x180fe20000010899 */
[----:B------:R-:W-:-:S02]  /*9390*/  FFMA.FTZ R170, R188, R3, -R153 ;  /* 0x00000003bcaa7223 */ /* 0x000fc40000010899 */
[C---:B------:R-:W-:Y:S01]  /*93a0*/  FSETP.NEU.FTZ.AND P3, PT, R7.reuse, -INF , PT ;  /* 0xff8000000700780b */ /* 0x040fe20003f7d000 */
[CC--:B------:R-:W-:Y:S02]  /*93b0*/  FMUL.FTZ R159, R7.reuse, R3.reuse ;  /* 0x00000003079f7220 */ /* 0x0c0fe40000410000 */
[----:B------:R-:W-:Y:S01]  /*93c0*/  MUFU.EX2 R166, R166 ;  /* 0x000000a600a67308 */ /* 0x000fe20000000800 */
[----:B------:R-:W-:Y:S02]  /*93d0*/  FSEL R171, R7, RZ, P3 ;  /* 0x000000ff07ab7208 */ /* 0x000fe40001800000 */
[----:B------:R-:W-:Y:S02]  /*93e0*/  FSEL R159, R159, RZ, P3 ;  /* 0x000000ff9f9f7208 */ /* 0x000fe40001800000 */
[C---:B------:R-:W-:Y:S01]  /*93f0*/  ISETP.GT.AND P3, PT, R23.reuse, R214, PT ;  /* 0x000000d61700720c */ /* 0x040fe20003f64270 */
[----:B------:R-:W-:Y:S02]  /*9400*/  VIADD R23, R23, 0xffffffff ;  /* 0xffffffff17177836 */ /* 0x000fe40000000000 */
[----:B------:R-:W-:Y:S01]  /*9410*/  MUFU.EX2 R197, R197 ;  /* 0x000000c500c57308 */ /* 0x000fe20000000800 */
[-CC-:B------:R-:W-:Y:S01]  /*9420*/  FFMA.FTZ R161, R0, R3.reuse, -R159.reuse ;  /* 0x0000000300a17223 */ /* 0x180fe2000001089f */
[----:B------:R-:W-:Y:S01]  /*9430*/  FSEL R0, R6, RZ, P4 ;  /* 0x000000ff06007208 */ /* 0x000fe20002000000 */
[-CC-:B------:R-:W-:Y:S01]  /*9440*/  FFMA.FTZ R174, R2, R3.reuse, -R159.reuse ;  /* 0x0000000302ae7223 */ /* 0x180fe2000001089f */
[-CC-:B------:R-:W-:Y:S01]  /*9450*/  FFMA.FTZ R156, R156, R3.reuse, -R159.reuse ;  /* 0x000000039c9c7223 */ /* 0x180fe2000001089f */
[-CC-:B------:R-:W-:Y:S01]  /*9460*/  FFMA.FTZ R163, R160, R3.reuse, -R159.reuse ;  /* 0x00000003a0a37223 */ /* 0x180fe2000001089f */
[-C--:B------:R-:W-:Y:S01]  /*9470*/  FFMA.FTZ R160, R176, R3.reuse, -R159 ;  /* 0x00000003b0a07223 */ /* 0x080fe2000001089f */
[----:B------:R-:W-:Y:S01]  /*9480*/  FADD.FTZ R0, -R0, R21 ;  /* 0x0000001500007221 */ /* 0x000fe20000010100 */
[----:B------:R-:W-:Y:S01]  /*9490*/  MUFU.EX2 R161, R161 ;  /* 0x000000a100a17308 */ /* 0x000fe20000000800 */
[-CC-:B------:R-:W-:Y:S01]  /*94a0*/  FFMA.FTZ R165, R164, R3.reuse, -R159.reuse ;  /* 0x00000003a4a57223 */ /* 0x180fe2000001089f */
[-C--:B------:R-:W-:Y:S01]  /*94b0*/  FFMA.FTZ R164, R196, R3.reuse, -R159 ;  /* 0x00000003c4a47223 */ /* 0x080fe2000001089f */
[----:B------:R-:W-:Y:S01]  /*94c0*/  FMUL.FTZ R2, R0, R3 ;  /* 0x0000000300027220 */ /* 0x000fe20000410000 */
[----:B------:R-:W-:Y:S01]  /*94d0*/  FADD.FTZ R0, -R171, R212 ;  /* 0x000000d4ab007221 */ /* 0x000fe20000010100 */
[----:B------:R-:W-:-:S02]  /*94e0*/  IMAD.U32 R171, RZ, RZ, UR14 ;  /* 0x0000000effab7e24 */ /* 0x000fc4000f8e00ff */
[-CC-:B------:R-:W-:Y:S01]  /*94f0*/  FFMA.FTZ R167, R198, R3.reuse, -R159.reuse ;  /* 0x00000003c6a77223 */ /* 0x180fe2000001089f */
[-CC-:B------:R-:W-:Y:S01]  /*9500*/  FFMA.FTZ R200, R210, R3.reuse, -R159.reuse ;  /* 0x00000003d2c87223 */ /* 0x180fe2000001089f */
[-C--:B------:R-:W-:Y:S01]  /*9510*/  FMUL.FTZ R0, R0, R3.reuse ;  /* 0x0000000300007220 */ /* 0x080fe20000410000 */
[----:B------:R-:W0:Y:S01]  /*9520*/  MUFU.EX2 R2, R2 ;  /* 0x0000000200027308 */ /* 0x000e220000000800 */
[----:B------:R-:W-:Y:S02]  /*9530*/  @!P1 VIADD R171, R171, 0x38840 ;  /* 0x00038840abab9836 */ /* 0x000fe40000000000 */
[-CC-:B------:R-:W-:Y:S01]  /*9540*/  FFMA.FTZ R169, R218, R3.reuse, -R159.reuse ;  /* 0x00000003daa97223 */ /* 0x180fe2000001089f */
[-CC-:B------:R-:W-:Y:S01]  /*9550*/  FFMA.FTZ R21, R220, R3.reuse, -R159.reuse ;  /* 0x00000003dc157223 */ /* 0x180fe2000001089f */
[-CC-:B------:R-:W-:Y:S01]  /*9560*/  FFMA.FTZ R176, R216, R3.reuse, -R159.reuse ;  /* 0x00000003d8b07223 */ /* 0x180fe2000001089f */
[-C--:B------:R-:W-:Y:S01]  /*9570*/  FFMA.FTZ R196, R208, R3.reuse, -R159 ;  /* 0x00000003d0c47223 */ /* 0x080fe2000001089f */
[----:B------:R-:W-:Y:S01]  /*9580*/  @!P1 PRMT R171, RZ, 0x654, R171 ;  /* 0x00000654ffab9816 */ /* 0x000fe200000000ab */
[-CC-:B------:R-:W-:Y:S01]  /*9590*/  FFMA.FTZ R222, R222, R3.reuse, -R159.reuse ;  /* 0x00000003dede7223 */ /* 0x180fe2000001089f */
[----:B------:R-:W-:Y:S01]  /*95a0*/  MUFU.EX2 R0, R0 ;  /* 0x0000000000007308 */ /* 0x000fe20000000800 */
[-CC-:B------:R-:W-:Y:S01]  /*95b0*/  FFMA.FTZ R198, R206, R3.reuse, -R159.reuse ;  /* 0x00000003cec67223 */ /* 0x180fe2000001089f */
[-CC-:B------:R-:W-:Y:S01]  /*95c0*/  FFMA.FTZ R153, R224, R3.reuse, -R159.reuse ;  /* 0x00000003e0997223 */ /* 0x180fe2000001089f */
[-CC-:B------:R-:W-:Y:S01]  /*95d0*/  FFMA.FTZ R204, R204, R3.reuse, -R159.reuse ;  /* 0x00000003cccc7223 */ /* 0x180fe2000001089f */
[-CC-:B------:R-:W-:Y:S01]  /*95e0*/  FFMA.FTZ R226, R226, R3.reuse, -R159.reuse ;  /* 0x00000003e2e27223 */ /* 0x180fe2000001089f */
[-CC-:B------:R-:W-:Y:S01]  /*95f0*/  FFMA.FTZ R228, R228, R3.reuse, -R159.reuse ;  /* 0x00000003e4e47223 */ /* 0x180fe2000001089f */
[----:B------:R-:W-:Y:S01]  /*9600*/  FFMA.FTZ R159, R230, R3, -R159 ;  /* 0x00000003e69f7223 */ /* 0x000fe2000001089f */
[----:B------:R-:W-:Y:S01]  /*9610*/  MOV R212, R7 ;  /* 0x0000000700d47202 */ /* 0x000fe20000000f00 */
[----:B------:R-:W1:Y:S01]  /*9620*/  MUFU.EX2 R174, R174 ;  /* 0x000000ae00ae7308 */ /* 0x000e620000000800 */
[----:B0-----:R-:W-:Y:S01]  /*9630*/  FFMA.FTZ R173, R2, R9, R209 ;  /* 0x0000000902ad7223 */ /* 0x001fe200000100d1 */
[----:B------:R-:W-:Y:S01]  /*9640*/  F2FP.F16.F32.PACK_AB R209, R152, R209 ;  /* 0x000000d198d1723e */ /* 0x000fe200000000ff */
[----:B------:R-:W-:-:S05]  /*9650*/  IMAD.U32 R218, RZ, RZ, UR61 ;  /* 0x0000003dffda7e24 */ /* 0x000fca000f8e00ff */
[----:B------:R-:W-:Y:S08]  /*9660*/  MUFU.EX2 R156, R156 ;  /* 0x0000009c009c7308 */ /* 0x000ff00000000800 */
[----:B------:R-:W0:Y:S01]  /*9670*/  MUFU.EX2 R163, R163 ;  /* 0x000000a300a37308 */ /* 0x000e220000000800 */
[----:B-1----:R-:W-:-:S07]  /*9680*/  F2FP.F16.F32.PACK_AB R208, R174, R161 ;  /* 0x000000a1aed0723e */ /* 0x002fce00000000ff */
[----:B------:R-:W-:Y:S08]  /*9690*/  MUFU.EX2 R160, R160 ;  /* 0x000000a000a07308 */ /* 0x000ff00000000800 */
[----:B------:R-:W-:Y:S01]  /*96a0*/  MUFU.EX2 R165, R165 ;  /* 0x000000a500a57308 */ /* 0x000fe20000000800 */
[----:B0-----:R-:W-:-:S07]  /*96b0*/  F2FP.F16.F32.PACK_AB R210, R163, R156 ;  /* 0x0000009ca3d2723e */ /* 0x001fce00000000ff */
[----:B------:R-:W-:Y:S08]  /*96c0*/  MUFU.EX2 R164, R164 ;  /* 0x000000a400a47308 */ /* 0x000ff00000000800 */
[----:B------:R-:W0:Y:S08]  /*96d0*/  MUFU.EX2 R167, R167 ;  /* 0x000000a700a77308 */ /* 0x000e300000000800 */
[----:B------:R-:W-:Y:S08]  /*96e0*/  MUFU.EX2 R200, R200 ;  /* 0x000000c800c87308 */ /* 0x000ff00000000800 */
[----:B------:R-:W-:Y:S01]  /*96f0*/  MUFU.EX2 R169, R169 ;  /* 0x000000a900a97308 */ /* 0x000fe20000000800 */
[----:B0-----:R-:W-:-:S07]  /*9700*/  F2FP.F16.F32.PACK_AB R206, R167, R164 ;  /* 0x000000a4a7ce723e */ /* 0x001fce00000000ff */
[----:B------:R-:W-:Y:S08]  /*9710*/  MUFU.EX2 R21, R21 ;  /* 0x0000001500157308 */ /* 0x000ff00000000800 */
[----:B------:R-:W0:Y:S08]  /*9720*/  MUFU.EX2 R176, R176 ;  /* 0x000000b000b07308 */ /* 0x000e300000000800 */
[----:B------:R-:W1:Y:S08]  /*9730*/  MUFU.EX2 R196, R196 ;  /* 0x000000c400c47308 */ /* 0x000e700000000800 */
[----:B------:R-:W-:Y:S08]  /*9740*/  MUFU.EX2 R158, R158 ;  /* 0x0000009e009e7308 */ /* 0x000ff00000000800 */
[----:B------:R-:W2:Y:S01]  /*9750*/  MUFU.EX2 R9, R222 ;  /* 0x000000de00097308 */ /* 0x000ea20000000800 */
[----:B------:R-:W-:-:S02]  /*9760*/  WARPGROUP.DEPBAR.LE gsb0, 0x0 ;  /* 0x00008000000079c5 */ /* 0x000fc40000010000 */
[----:B------:R3:W-:Y:S05]  /*9770*/  @!P1 SYNCS.ARRIVE.TRANS64.RED.A1T0 RZ, [R171+URZ], RZ ;  /* 0x000000ffabff99a7 */ /* 0x0007ea000810043f */
[----:B------:R-:W-:Y:S01]  /*9780*/  MUFU.EX2 R199, R199 ;  /* 0x000000c700c77308 */ /* 0x000fe20000000800 */
[----:B---3--:R-:W-:Y:S01]  /*9790*/  FFMA.FTZ R171, R0, R14, R161 ;  /* 0x0000000e00ab7223 */ /* 0x008fe200000100a1 */
[----:B------:R-:W-:-:S06]  /*97a0*/  FADD.FTZ R14, R152, R173 ;  /* 0x000000ad980e7221 */ /* 0x000fcc0000010000 */
[----:B------:R-:W3:Y:S01]  /*97b0*/  MUFU.EX2 R198, R198 ;  /* 0x000000c600c67308 */ /* 0x000ee20000000800 */
[----:B------:R4:W-:Y:S01]  /*97c0*/  @!P1 SYNCS.ARRIVE.TRANS64.RED.A1T0 RZ, [R175+URZ], RZ ;  /* 0x000000ffafff99a7 */ /* 0x0009e2000810043f */
[----:B------:R-:W-:-:S04]  /*97d0*/  FADD.FTZ R171, R174, R171 ;  /* 0x000000abaeab7221 */ /* 0x000fc80000010000 */
[----:B------:R-:W-:Y:S01]  /*97e0*/  FADD.FTZ R178, R156, R171 ;  /* 0x000000ab9cb27221 */ /* 0x000fe20000010000 */
[----:B------:R-:W-:Y:S01]  /*97f0*/  FADD.FTZ R171, R211, R14 ;  /* 0x0000000ed3ab7221 */ /* 0x000fe20000010000 */
[----:B------:R-:W-:Y:S01]  /*9800*/  MUFU.EX2 R168, R168 ;  /* 0x000000a800a87308 */ /* 0x000fe20000000800 */
[C---:B------:R-:W-:Y:S01]  /*9810*/  F2FP.F16.F32.PACK_AB R211, R202.reuse, R211 ;  /* 0x000000d3cad3723e */ /* 0x040fe200000000ff */
[----:B------:R-:W-:Y:S01]  /*9820*/  FADD.FTZ R173, R163, R178 ;  /* 0x000000b2a3ad7221 */ /* 0x000fe20000010000 */
[----:B------:R-:W-:Y:S01]  /*9830*/  FADD.FTZ R14, R202, R171 ;  /* 0x000000abca0e7221 */ /* 0x000fe20000010000 */
[----:B0-----:R-:W-:Y:S02]  /*9840*/  F2FP.F16.F32.PACK_AB R202, R176, R21 ;  /* 0x00000015b0ca723e */ /* 0x001fe400000000ff */
[----:B------:R-:W-:Y:S01]  /*9850*/  FADD.FTZ R178, R160, R173 ;  /* 0x000000ada0b27221 */ /* 0x000fe20000010000 */
[----:B------:R-:W-:Y:S01]  /*9860*/  FADD.FTZ R171, R205, R14 ;  /* 0x0000000ecdab7221 */ /* 0x000fe20000010000 */
[----:B------:R-:W0:Y:S01]  /*9870*/  MUFU.EX2 R153, R153 ;  /* 0x0000009900997308 */ /* 0x000e220000000800 */
[C---:B------:R-:W-:Y:S01]  /*9880*/  F2FP.F16.F32.PACK_AB R205, R232.reuse, R205 ;  /* 0x000000cde8cd723e */ /* 0x040fe200000000ff */
[----:B------:R-:W-:Y:S01]  /*9890*/  FADD.FTZ R173, R165, R178 ;  /* 0x000000b2a5ad7221 */ /* 0x000fe20000010000 */
[----:B------:R-:W-:-:S03]  /*98a0*/  FADD.FTZ R14, R232, R171 ;  /* 0x000000abe80e7221 */ /* 0x000fc60000010000 */
[----:B------:R-:W-:Y:S01]  /*98b0*/  FADD.FTZ R178, R164, R173 ;  /* 0x000000ada4b27221 */ /* 0x000fe20000010000 */
[----:B------:R-:W-:Y:S01]  /*98c0*/  FADD.FTZ R171, R207, R14 ;  /* 0x0000000ecfab7221 */ /* 0x000fe20000010000 */
[----:B------:R-:W-:Y:S01]  /*98d0*/  MUFU.EX2 R155, R155 ;  /* 0x0000009b009b7308 */ /* 0x000fe20000000800 */
[C---:B------:R-:W-:Y:S01]  /*98e0*/  F2FP.F16.F32.PACK_AB R207, R162.reuse, R207 ;  /* 0x000000cfa2cf723e */ /* 0x040fe200000000ff */
[----:B------:R-:W-:Y:S01]  /*98f0*/  FADD.FTZ R173, R167, R178 ;  /* 0x000000b2a7ad7221 */ /* 0x000fe20000010000 */
[----:B------:R-:W-:-:S03]  /*9900*/  FADD.FTZ R14, R162, R171 ;  /* 0x000000aba20e7221 */ /* 0x000fc60000010000 */
[----:B------:R-:W-:Y:S01]  /*9910*/  FADD.FTZ R178, R200, R173 ;  /* 0x000000adc8b27221 */ /* 0x000fe20000010000 */
[----:B------:R-:W-:Y:S01]  /*9920*/  FADD.FTZ R171, R201, R14 ;  /* 0x0000000ec9ab7221 */ /* 0x000fe20000010000 */
[----:B----4-:R4:W5:Y:S01]  /*9930*/  MUFU.EX2 R175, R204 ;  /* 0x000000cc00af7308 */ /* 0x0109620000000800 */
[C---:B------:R-:W-:Y:S01]  /*9940*/  F2FP.F16.F32.PACK_AB R200, R169.reuse, R200 ;  /* 0x000000c8a9c8723e */ /* 0x040fe200000000ff */
[----:B------:R-:W-:Y:S01]  /*9950*/  FADD.FTZ R178, R169, R178 ;  /* 0x000000b2a9b27221 */ /* 0x000fe20000010000 */
[C---:B------:R-:W-:Y:S01]  /*9960*/  FADD.FTZ R14, R154.reuse, R171 ;  /* 0x000000ab9a0e7221 */ /* 0x040fe20000010000 */
[----:B------:R-:W-:Y:S02]  /*9970*/  F2FP.F16.F32.PACK_AB R201, R154, R201 ;  /* 0x000000c99ac9723e */ /* 0x000fe400000000ff */
[----:B------:R-:W-:Y:S01]  /*9980*/  FADD.FTZ R171, R21, R178 ;  /* 0x000000b215ab7221 */ /* 0x000fe20000010000 */
[----:B------:R-:W-:Y:S01]  /*9990*/  FADD.FTZ R161, R203, R14 ;  /* 0x0000000ecba17221 */ /* 0x000fe20000010000 */
[----:B------:R-:W5:Y:S01]  /*99a0*/  MUFU.EX2 R170, R170 ;  /* 0x000000aa00aa7308 */ /* 0x000f620000000800 */
[----:B----4-:R-:W-:Y:S01]  /*99b0*/  F2FP.F16.F32.PACK_AB R204, R165, R160 ;  /* 0x000000a0a5cc723e */ /* 0x010fe200000000ff */
[----:B------:R-:W-:Y:S01]  /*99c0*/  FADD.FTZ R171, R176, R171 ;  /* 0x000000abb0ab7221 */ /* 0x000fe20000010000 */
[C---:B------:R-:W-:Y:S01]  /*99d0*/  FADD.FTZ R14, R166.reuse, R161 ;  /* 0x000000a1a60e7221 */ /* 0x040fe20000010000 */
[----:B------:R-:W-:-:S02]  /*99e0*/  F2FP.F16.F32.PACK_AB R203, R166, R203 ;  /* 0x000000cba6cb723e */ /* 0x000fc400000000ff */
[----:B-1----:R-:W-:Y:S01]  /*99f0*/  FADD.FTZ R152, R196, R171 ;  /* 0x000000abc4987221 */ /* 0x002fe20000010000 */
[----:B------:R-:W-:Y:S01]  /*9a00*/  FADD.FTZ R161, R197, R14 ;  /* 0x0000000ec5a17221 */ /* 0x000fe20000010000 */
[----:B------:R-:W1:Y:S01]  /*9a10*/  MUFU.EX2 R192, R226 ;  /* 0x000000e200c07308 */ /* 0x000e620000000800 */
[C---:B--2---:R-:W-:Y:S01]  /*9a20*/  F2FP.F16.F32.PACK_AB R196, R9.reuse, R196 ;  /* 0x000000c409c4723e */ /* 0x044fe200000000ff */
[----:B------:R-:W-:Y:S01]  /*9a30*/  FADD.FTZ R163, R9, R152 ;  /* 0x0000009809a37221 */ /* 0x000fe20000010000 */
[C---:B------:R-:W-:Y:S01]  /*9a40*/  FADD.FTZ R14, R158.reuse, R161 ;  /* 0x000000a19e0e7221 */ /* 0x040fe20000010000 */
[----:B------:R-:W-:Y:S02]  /*9a50*/  F2FP.F16.F32.PACK_AB R197, R158, R197 ;  /* 0x000000c59ec5723e */ /* 0x000fe400000000ff */
[----:B---3--:R-:W-:Y:S01]  /*9a60*/  FADD.FTZ R152, R198, R163 ;  /* 0x000000a3c6987221 */ /* 0x008fe20000010000 */
[----:B------:R-:W-:Y:S01]  /*9a70*/  FADD.FTZ R21, R199, R14 ;  /* 0x0000000ec7157221 */ /* 0x000fe20000010000 */
[----:B------:R-:W2:Y:S01]  /*9a80*/  MUFU.EX2 R157, R157 ;  /* 0x0000009d009d7308 */ /* 0x000ea20000000800 */
[C---:B0-----:R-:W-:Y:S01]  /*9a90*/  F2FP.F16.F32.PACK_AB R198, R153.reuse, R198 ;  /* 0x000000c699c6723e */ /* 0x041fe200000000ff */
[----:B------:R-:W-:Y:S01]  /*9aa0*/  FADD.FTZ R152, R153, R152 ;  /* 0x0000009899987221 */ /* 0x000fe20000010000 */
[C---:B------:R-:W-:Y:S01]  /*9ab0*/  FADD.FTZ R14, R168.reuse, R21 ;  /* 0x00000015a80e7221 */ /* 0x040fe20000010000 */
[----:B------:R-:W-:Y:S01]  /*9ac0*/  F2FP.F16.F32.PACK_AB R199, R168, R199 ;  /* 0x000000c7a8c7723e */ /* 0x000fe200000000ff */
[----:B------:R-:W-:-:S02]  /*9ad0*/  IMAD.MOV.U32 R21, RZ, RZ, R6 ;  /* 0x000000ffff157224 */ /* 0x000fc400078e0006 */
[----:B-----5:R-:W-:Y:S01]  /*9ae0*/  FADD.FTZ R152, R175, R152 ;  /* 0x00000098af987221 */ /* 0x020fe20000010000 */
[----:B------:R-:W-:Y:S01]  /*9af0*/  FADD.FTZ R9, R155, R14 ;  /* 0x0000000e9b097221 */ /* 0x000fe20000010000 */
[----:B------:R-:W0:Y:S01]  /*9b00*/  MUFU.EX2 R165, R228 ;  /* 0x000000e400a57308 */ /* 0x000e220000000800 */
[----:B------:R-:W-:Y:S01]  /*9b10*/  F2FP.F16.F32.PACK_AB R193, R170, R155 ;  /* 0x0000009baac1723e */ /* 0x000fe200000000ff */
[----:B-1----:R-:W-:Y:S01]  /*9b20*/  FADD.FTZ R152, R192, R152 ;  /* 0x00000098c0987221 */ /* 0x002fe20000010000 */
[----:B------:R-:W-:Y:S01]  /*9b30*/  FADD.FTZ R14, R170, R9 ;  /* 0x00000009aa0e7221 */ /* 0x000fe20000010000 */
[----:B------:R-:W-:-:S04]  /*9b40*/  F2FP.F16.F32.PACK_AB R192, R192, R175 ;  /* 0x000000afc0c0723e */ /* 0x000fc800000000ff */
[----:B------:R-:W1:Y:S01]  /*9b50*/  MUFU.EX2 R159, R159 ;  /* 0x0000009f009f7308 */ /* 0x000e620000000800 */
[----:B--2---:R-:W-:-:S07]  /*9b60*/  FADD.FTZ R9, R157, R14 ;  /* 0x0000000e9d097221 */ /* 0x004fce0000010000 */
[----:B------:R-:W2:Y:S01]  /*9b70*/  MUFU.EX2 R172, R172 ;  /* 0x000000ac00ac7308 */ /* 0x000ea20000000800 */
[----:B0-----:R-:W-:-:S04]  /*9b80*/  FADD.FTZ R152, R165, R152 ;  /* 0x00000098a5987221 */ /* 0x001fc80000010000 */
[C---:B-1----:R-:W-:Y:S01]  /*9b90*/  FADD.FTZ R14, R159.reuse, R152 ;  /* 0x000000989f0e7221 */ /* 0x042fe20000010000 */
[----:B------:R-:W-:Y:S01]  /*9ba0*/  F2FP.F16.F32.PACK_AB R194, R159, R165 ;  /* 0x000000a59fc2723e */ /* 0x000fe200000000ff */
[C---:B--2---:R-:W-:Y:S01]  /*9bb0*/  FADD.FTZ R9, R172.reuse, R9 ;  /* 0x00000009ac097221 */ /* 0x044fe20000010000 */
[----:B------:R-:W-:Y:S01]  /*9bc0*/  F2FP.F16.F32.PACK_AB R195, R172, R157 ;  /* 0x0000009dacc3723e */ /* 0x000fe200000000ff */
[----:B------:R-:W-:Y:S06]  /*9bd0*/  @P3 BRA `(.L_x_2181) ;  /* 0xffffffb800b43947 */ /* 0x000fec000383ffff */
.L_x_2172:
[----:B------:R-:W-:-:S13]  /*9be0*/  ISETP.GE.AND P2, PT, R23, R18, PT ;  /* 0x000000121700720c */ /* 0x000fda0003f46270 */
[----:B------:R-:W-:Y:S05]  /*9bf0*/  @!P2 BRA `(.L_x_2182) ;  /* 0x0000003c00cca947 */ /* 0x000fea0003800000 */
[----:B------:R-:W-:Y:S01]  /*9c00*/  IMAD.MOV.U32 R17, RZ, RZ, R6 ;  /* 0x000000ffff117224 */ /* 0x000fe200078e0006 */
[----:B------:R-:W-:Y:S01]  /*9c10*/  UMOV UR60, UR61 ;  /* 0x0000003d003c7c82 */ /* 0x000fe20008000000 */
[----:B------:R-:W-:Y:S01]  /*9c20*/  IMAD.MOV.U32 R20, RZ, RZ, R7 ;  /* 0x000000ffff147224 */ /* 0x000fe200078e0007 */
[----:B------:R-:W-:Y:S01]  /*9c30*/  ULDC UR7, c[0x0][0x9d8] ;  /* 0x0002760000077ab9 */ /* 0x000fe20000000800 */
[----:B------:R-:W-:-:S07]  /*9c40*/  IMAD.MOV.U32 R19, RZ, RZ, R8 ;  /* 0x000000ffff137224 */ /* 0x000fce00078e0008 */
.L_x_2191:
[----:B------:R-:W-:-:S04]  /*9c50*/  UIADD3 UR61, UR60, 0x1, URZ ;  /* 0x000000013c3d7890 */ /* 0x000fc8000fffe03f */
[----:B------:R-:W-:-:S04]  /*9c60*/  UISETP.NE.AND UP0, UPT, UR61, 0x2, UPT ;  /* 0x000000023d00788c */ /* 0x000fc8000bf05270 */
[----:B------:R-:W-:Y:S02]  /*9c70*/  USEL UR6, URZ, 0x1, UP0 ;  /* 0x000000013f067887 */ /* 0x000fe40008000000 */
[----:B------:R-:W-:-:S04]  /*9c80*/  USEL UR61, UR61, URZ, UP0 ;  /* 0x0000003f3d3d7287 */ /* 0x000fc80008000000 */
[----:B------:R-:W-:Y:S01]  /*9c90*/  LOP3.LUT R8, R19, UR6, RZ, 0x3c, !PT ;  /* 0x0000000613087c12 */ /* 0x000fe2000f8e3cff */
[----:B------:R-:W-:Y:S07]  /*9ca0*/  @!P0 BRA `(.L_x_2183) ;  /* 0x0000000000048947 */ /* 0x000fee0003800000 */
[----:B------:R-:W-:Y:S01]  /*9cb0*/  BPT.TRAP 0x1 ;  /* 0x000000040000795c */ /* 0x000fe20000300000 */
.L_x_2183:
[----:B------:R-:W-:Y:S02]  /*9cc0*/  R2UR UR6, R16 ;  /* 0x00000000100672ca */ /* 0x000fe400000e0000 */
[----:B------:R-:W-:-:S11]  /*9cd0*/  SHF.L.U32 R3, R8, 0x1f, RZ ;  /* 0x0000001f08037819 */ /* 0x000fd600000006ff */
[----:B------:R-:W-:-:S06]  /*9ce0*/  ULEA UR6, UR61, UR6, 0x3 ;  /* 0x000000063d067291 */ /* 0x000fcc000f8e183f */
[----:B------:R-:W-:-:S03]  /*9cf0*/  MOV R212, UR6 ;  /* 0x0000000600d47c02 */ /* 0x000fc60008000f00 */
[----:B------:R0:W1:Y:S01]  /*9d00*/  SYNCS.PHASECHK.TRANS64.TRYWAIT P2, [UR6+0x38830], R3 ;  /* 0x03883003ff0075a7 */ /* 0x0000620008040146 */
[----:B------:R-:W-:Y:S05]  /*9d10*/  @!P0 BRA `(.L_x_2184) ;  /* 0x0000000000048947 */ /* 0x000fea0003800000 */
[----:B------:R-:W-:Y:S01]  /*9d20*/  BPT.TRAP 0x1 ;  /* 0x000000040000795c */ /* 0x000fe20000300000 */
.L_x_2184:
[----:B-1----:R-:W-:Y:S05]  /*9d30*/  @P2 BRA `(.L_x_2185) ;  /* 0x00000000000c2947 */ /* 0x002fea0003800000 */
[----:B------:R-:W-:-:S13]  /*9d40*/  R2UR UR6, R212 ;  /* 0x00000000d40672ca */ /* 0x000fda00000e0000 */
[----:B------:R-:W1:Y:S02]  /*9d50*/  SYNCS.PHASECHK.TRANS64.TRYWAIT P2, [UR6+0x38830], R3 ;  /* 0x03883003ff0075a7 */ /* 0x000e640008040146 */
[----:B-1----:R-:W-:Y:S05]  /*9d60*/  @!P2 BRA `(.L_x_2186) ;  /* 0x000000c00078a947 */ /* 0x002fea0003800000 */
.L_x_2185:
        /* <DEDUP_REMOVED lines=35> */
[----:B------:R-:W-:Y:S01]  /*9fa0*/  R2UR UR14, R12 ;  /* 0x000000000c0e72ca */ /* 0x000fe200000e0000 */
[----:B------:R-:W-:Y:S01]  /*9fb0*/  UMOV UR54, UR10 ;  /* 0x0000000a00367c82 */ /* 0x000fe20008000000 */
[----:B------:R-:W-:Y:S01]  /*9fc0*/  R2UR UR15, R13 ;  /* 0x000000000d0f72ca */ /* 0x000fe200000e0000 */
        /* <DEDUP_REMOVED lines=158> */
[----:B------:R-:W-:Y:S01]  /*a9b0*/  R2UR UR53, R152 ;  /* 0x00000000983572ca */ /* 0x000fe200000e0000 */
[----:B------:R-:W-:Y:S01]  /*a9c0*/  UIADD3 UR54, UR6, 0x784, URZ ;  /* 0x0000078406367890 */ /* 0x000fe2000fffe03f */
[----:B------:R-:W-:Y:S01]  /*a9d0*/  R2UR UR52, R153 ;  /* 0x00000000993472ca */ /* 0x000fe200000e0000 */
[----:B------:R-:W-:Y:S01]  /*a9e0*/  UMOV UR55, 0x40000040 ;  /* 0x4000004000377882 */ /* 0x000fe20000000000 */
        /* <DEDUP_REMOVED lines=141> */
[----:B------:R-:W-:Y:S02]  /*b2c0*/  R2UR UR14, R10 ;  /* 0x000000000a0e72ca */ /* 0x000fe400000e0000 */
[----:B------:R-:W-:-:S11]  /*b2d0*/  R2UR UR15, R11 ;  /* 0x000000000b0f72ca */ /* 0x000fd600000e0000 */
[----:B------:R-:W-:Y:S02]  /*b2e0*/  UMOV UR56, UR14 ;  /* 0x0000000e00387c82 */ /* 0x000fe40008000000 */
[----:B------:R-:W-:Y:S01]  /*b2f0*/  UMOV UR57, UR15 ;  /* 0x0000000f00397c82 */ /* 0x000fe20008000000 */
        /* <DEDUP_REMOVED lines=306> */
.L_x_2187:
[----:B------:R-:W-:Y:S02]  /*c620*/  R2UR UR6, R16 ;  /* 0x00000000100672ca */ /* 0x000fe400000e0000 */
[----:B------:R-:W-:-:S11]  /*c630*/  SHF.L.U32 R0, R19, 0x1f, RZ ;  /* 0x0000001f13007819 */ /* 0x000fd600000006ff */
[----:B------:R-:W-:-:S09]  /*c640*/  ULEA UR11, UR60, UR6, 0x3 ;  /* 0x000000063c0b7291 */ /* 0x000fd2000f8e183f */
[----:B------:R0:W1:Y:S01]  /*c650*/  SYNCS.PHASECHK.TRANS64.TRYWAIT P2, [UR11+0x38850], R0 ;  /* 0x03885000ff0075a7 */ /* 0x000062000804014b */
[----:B------:R-:W-:Y:S05]  /*c660*/  @!P0 BRA `(.L_x_2188) ;  /* 0x0000000000048947 */ /* 0x000fea0003800000 */
[----:B------:R-:W-:Y:S01]  /*c670*/  BPT.TRAP 0x1 ;  /* 0x000000040000795c */ /* 0x000fe20000300000 */
.L_x_2188:
[----:B-1----:R-:W-:Y:S05]  /*c680*/  @P2 BRA `(.L_x_2189) ;  /* 0x0000000000082947 */ /* 0x002fea0003800000 */
[----:B------:R-:W1:Y:S02]  /*c690*/  SYNCS.PHASECHK.TRANS64.TRYWAIT P2, [UR11+0x38850], R0 ;  /* 0x03885000ff0075a7 */ /* 0x000e64000804014b */
[----:B-1----:R-:W-:Y:S05]  /*c6a0*/  @!P2 BRA `(.L_x_2190) ;  /* 0x000000980044a947 */ /* 0x002fea0003800000 */
.L_x_2189:
[----:B------:R-:W-:Y:S01]  /*c6b0*/  R2UR UR6, R16 ;  /* 0x00000000100672ca */ /* 0x000fe200000e0000 */
[----:B------:R-:W-:Y:S01]  /*c6c0*/  WARPGROUP.ARRIVE ;  /* 0x00000000000079c5 */ /* 0x000fe20000000000 */
[----:B------:R-:W-:Y:S01]  /*c6d0*/  UMOV UR15, 0x40000040 ;  /* 0x40000040000f7882 */ /* 0x000fe20000000000 */
[----:B------:R-:W-:Y:S01]  /*c6e0*/  FMUL.FTZ R2, R184, UR7 ;  /* 0x00000007b8027c20 */ /* 0x000fe20008410000 */
[----:B------:R-:W-:Y:S01]  /*c6f0*/  FMUL.FTZ R6, R185, UR7 ;  /* 0x00000007b9067c20 */ /* 0x000fe20008410000 */
[----:B------:R-:W-:Y:S01]  /*c700*/  R2UR UR18, R212 ;  /* 0x00000000d41272ca */ /* 0x000fe200000e0000 */
[----:B------:R-:W-:Y:S01]  /*c710*/  FMUL.FTZ R212, R169, UR7 ;  /* 0x00000007a9d47c20 */ /* 0x000fe20008410000 */
[----:B------:R-:W-:Y:S01]  /*c720*/  FMUL.FTZ R214, R172, UR7 ;  /* 0x00000007acd67c20 */ /* 0x000fe20008410000 */
[----:B------:R-:W-:Y:S01]  /*c730*/  FMUL.FTZ R216, R173, UR7 ;  /* 0x00000007add87c20 */ /* 0x000fe20008410000 */
[----:B------:R-:W1:Y:S01]  /*c740*/  MUFU.TANH R2, R2 ;  /* 0x0000000200027308 */ /* 0x000e620000002400 */
        /* <DEDUP_REMOVED lines=8> */
[----:B------:R-:W2:Y:S01]  /*c7d0*/  MUFU.TANH R6, R6 ;  /* 0x0000000600067308 */ /* 0x000ea20000002400 */
[----:B------:R-:W-:Y:S01]  /*c7e0*/  FMUL.FTZ R184, R186, UR7 ;  /* 0x00000007bab87c20 */ /* 0x000fe20008410000 */
[----:B------:R-:W-:Y:S01]  /*c7f0*/  FMUL.FTZ R230, R156, UR7 ;  /* 0x000000079ce67c20 */ /* 0x000fe20008410000 */
[----:B------:R-:W-:Y:S01]  /*c800*/  ULOP3.LUT UR6, UR6, 0x3fff, URZ, 0xc0, !UPT ;  /* 0x00003fff06067892 */ /* 0x000fe2000f8ec03f */
[----:B------:R-:W-:Y:S01]  /*c810*/  FMUL.FTZ R186, R187, UR7 ;  /* 0x00000007bbba7c20 */ /* 0x000fe20008410000 */
[----:B------:R-:W-:Y:S01]  /*c820*/  FMUL.FTZ R224, R157, UR7 ;  /* 0x000000079de07c20 */ /* 0x000fe20008410000 */
[----:B------:R-:W-:Y:S01]  /*c830*/  FMUL.FTZ R152, R183, UR7 ;  /* 0x00000007b7987c20 */ /* 0x000fe20008410000 */
[----:B------:R-:W-:Y:S01]  /*c840*/  ULOP3.LUT UR6, UR6, 0x2800000, URZ, 0xfc, !UPT ;  /* 0x0280000006067892 */ /* 0x000fe2000f8efc3f */
[----:B-1----:R-:W-:Y:S01]  /*c850*/  FMNMX.FTZ R3, R2, R20, !PT ;  /* 0x0000001402037209 */ /* 0x002fe20007810000 */
[----:B------:R-:W-:Y:S01]  /*c860*/  MUFU.TANH R212, R212 ;  /* 0x000000d400d47308 */ /* 0x000fe20000002400 */
[----:B------:R-:W-:Y:S01]  /*c870*/  FMUL.FTZ R156, R170, UR7 ;  /* 0x00000007aa9c7c20 */ /* 0x000fe20008410000 */
[----:B------:R-:W-:Y:S01]  /*c880*/  UIMAD UR6, UR60, 0xa00, UR6 ;  /* 0x00000a003c0678a4 */ /* 0x000fe2000f8e0206 */
[----:B------:R-:W-:Y:S01]  /*c890*/  FMUL.FTZ R160, R171, UR7 ;  /* 0x00000007aba07c20 */ /* 0x000fe20008410000 */
[----:B------:R-:W-:Y:S01]  /*c8a0*/  FMUL.FTZ R164, R174, UR7 ;  /* 0x00000007aea47c20 */ /* 0x000fe20008410000 */
[----:B------:R-:W-:Y:S01]  /*c8b0*/  FMUL.FTZ R162, R162, UR7 ;  /* 0x00000007a2a27c20 */ /* 0x000fe20008410000 */
[----:B------:R-:W-:Y:S01]  /*c8c0*/  UIADD3 UR10, UR6, 0x80, URZ ;  /* 0x00000080060a7890 */ /* 0x000fe2000fffe03f */
[----:B------:R-:W-:Y:S01]  /*c8d0*/  FMUL.FTZ R170, R163, UR7 ;  /* 0x00000007a3aa7c20 */ /* 0x000fe20008410000 */
[----:B--2---:R-:W-:Y:S01]  /*c8e0*/  FMNMX.FTZ R3, R6, R3, !PT ;  /* 0x0000000306037209 */ /* 0x004fe20007810000 */
[----:B------:R-:W-:Y:S01]  /*c8f0*/  UMOV UR14, UR6 ;  /* 0x00000006000e7c82 */ /* 0x000fe20008000000 */
[----:B------:R-:W-:Y:S01]  /*c900*/  MUFU.TANH R214, R214 ;  /* 0x000000d600d67308 */ /* 0x000fe20000002400 */
[----:B------:R-:W-:Y:S01]  /*c910*/  HGMMA.64x256x16.F32 R24, R208, gdesc[UR12].tnspB, R24, gsb0 ;  /* 0x43e0000cd0187df0 */ /* 0x000fe20008000818 */
[----:B------:R-:W-:Y:S01]  /*c920*/  UMOV UR15, 0x40000040 ;  /* 0x40000040000f7882 */ /* 0x000fe20000000000 */
[----:B------:R-:W-:Y:S01]  /*c930*/  UMOV UR14, UR10 ;  /* 0x0000000a000e7c82 */ /* 0x000fe20008000000 */
[----:B------:R-:W-:Y:S01]  /*c940*/  UIADD3 UR10, UR6, 0x100, URZ ;  /* 0x00000100060a7890 */ /* 0x000fe2000fffe03f */
[----:B------:R-:W-:Y:S01]  /*c950*/  FMUL.FTZ R174, R155, UR7 ;  /* 0x000000079bae7c20 */ /* 0x000fe20008410000 */
[----:B------:R-:W-:Y:S01]  /*c960*/  FMUL.FTZ R166, R166, UR7 ;  /* 0x00000007a6a67c20 */ /* 0x000fe20008410000 */
[----:B------:R-:W-:Y:S01]  /*c970*/  FMUL.FTZ R172, R167, UR7 ;  /* 0x00000007a7ac7c20 */ /* 0x000fe20008410000 */
[----:B------:R-:W-:Y:S01]  /*c980*/  MUFU.TANH R216, R216 ;  /* 0x000000d800d87308 */ /* 0x000fe20000002400 */
[----:B------:R-:W-:Y:S01]  /*c990*/  FMUL.FTZ R154, R154, UR7 ;  /* 0x000000079a9a7c20 */ /* 0x000fe20008410000 */
[----:B------:R-:W-:Y:S01]  /*c9a0*/  FMUL.FTZ R158, R158, UR7 ;  /* 0x000000079e9e7c20 */ /* 0x000fe20008410000 */
[C---:B------:R-:W-:Y:S01]  /*c9b0*/  ISETP.GT.AND P2, PT, R23.reuse, R18, PT ;  /* 0x000000121700720c */ /* 0x040fe20003f44270 */
[----:B------:R-:W-:Y:S01]  /*c9c0*/  UMOV UR60, UR61 ;  /* 0x0000003d003c7c82 */ /* 0x000fe20008000000 */
[----:B------:R-:W-:-:S03]  /*c9d0*/  IADD3 R23, R23, -0x1, RZ ;  /* 0xffffffff17177810 */ /* 0x000fc60007ffe0ff */
[----:B------:R-:W-:Y:S08]  /*c9e0*/  MUFU.TANH R218, R218 ;  /* 0x000000da00da7308 */ /* 0x000ff00000002400 */
[----:B------:R-:W-:Y:S08]  /*c9f0*/  MUFU.TANH R220, R220 ;  /* 0x000000dc00dc7308 */ /* 0x000ff00000002400 */
[----:B------:R-:W-:Y:S08]  /*ca00*/  MUFU.TANH R222, R222 ;  /* 0x000000de00de7308 */ /* 0x000ff00000002400 */
[----:B------:R-:W-:Y:S08]  /*ca10*/  MUFU.TANH R226, R226 ;  /* 0x000000e200e27308 */ /* 0x000ff00000002400 */
[----:B------:R-:W-:Y:S08]  /*ca20*/  MUFU.TANH R228, R228 ;  /* 0x000000e400e47308 */ /* 0x000ff00000002400 */
[----:B------:R-:W-:Y:S08]  /*ca30*/  MUFU.TANH R232, R232 ;  /* 0x000000e800e87308 */ /* 0x000ff00000002400 */
[----:B------:R-:W1:Y:S08]  /*ca40*/  MUFU.TANH R184, R184 ;  /* 0x000000b800b87308 */ /* 0x000e700000002400 */
[----:B------:R-:W-:Y:S08]  /*ca50*/  MUFU.TANH R230, R230 ;  /* 0x000000e600e67308 */ /* 0x000ff00000002400 */
[----:B------:R-:W2:Y:S01]  /*ca60*/  MUFU.TANH R186, R186 ;  /* 0x000000ba00ba7308 */ /* 0x000ea20000002400 */
[----:B-1----:R-:W-:-:S07]  /*ca70*/  FMNMX.FTZ R19, R184, R17, !PT ;  /* 0x00000011b8137209 */ /* 0x002fce0007810000 */
[----:B------:R-:W-:Y:S08]  /*ca80*/  MUFU.TANH R224, R224 ;  /* 0x000000e000e07308 */ /* 0x000ff00000002400 */
[----:B------:R-:W-:Y:S01]  /*ca90*/  MUFU.TANH R152, R152 ;  /* 0x0000009800987308 */ /* 0x000fe20000002400 */
[----:B--2---:R-:W-:-:S07]  /*caa0*/  FMNMX.FTZ R19, R186, R19, !PT ;  /* 0x00000013ba137209 */ /* 0x004fce0007810000 */
        /* <DEDUP_REMOVED lines=15> */
[----:B------:R-:W-:Y:S02]  /*cba0*/  FMUL.FTZ R178, R179, UR7 ;  /* 0x00000007b3b27c20 */ /* 0x000fe40008410000 */
[----:B------:R-:W-:Y:S01]  /*cbb0*/  HGMMA.64x256x16.F32 R24, R204, gdesc[UR12].tnspB, R24, gsb0 ;  /* 0x43e0000ccc187df0 */ /* 0x000fe20008000818 */
[----:B------:R-:W-:Y:S01]  /*cbc0*/  UMOV UR14, UR10 ;  /* 0x0000000a000e7c82 */ /* 0x000fe20008000000 */
[----:B------:R-:W-:Y:S01]  /*cbd0*/  UMOV UR15, 0x40000040 ;  /* 0x40000040000f7882 */ /* 0x000fe20000000000 */
[----:B------:R-:W-:Y:S01]  /*cbe0*/  UIADD3 UR10, UR6, 0x180, URZ ;  /* 0x00000180060a7890 */ /* 0x000fe2000fffe03f */
[----:B------:R-:W-:Y:S01]  /*cbf0*/  MUFU.TANH R208, R208 ;  /* 0x000000d000d07308 */ /* 0x000fe20000002400 */
[----:B------:R-:W-:-:S07]  /*cc00*/  UIADD3 UR6, UR6, 0x200, URZ ;  /* 0x0000020006067890 */ /* 0x000fce000fffe03f */
        /* <DEDUP_REMOVED lines=12> */
[----:B------:R-:W1:Y:S08]  /*ccd0*/  MUFU.TANH R204, R204 ;  /* 0x000000cc00cc7308 */ /* 0x000e700000002400 */
[----:B------:R-:W2:Y:S08]  /*cce0*/  MUFU.TANH R206, R206 ;  /* 0x000000ce00ce7308 */ /* 0x000eb00000002400 */
[----:B------:R-:W3:Y:S01]  /*ccf0*/  MUFU.TANH R188, R188 ;  /* 0x000000bc00bc7308 */ /* 0x000ee20000002400 */
[----:B-1----:R-:W-:-:S07]  /*cd00*/  FMNMX.FTZ R3, R204, R3, !PT ;  /* 0x00000003cc037209 */ /* 0x002fce0007810000 */
[----:B------:R-:W1:Y:S01]  /*cd10*/  MUFU.TANH R190, R190 ;  /* 0x000000be00be7308 */ /* 0x000e620000002400 */
[----:B--2---:R-:W-:-:S04]  /*cd20*/  FMNMX.FTZ R3, R206, R3, !PT ;  /* 0x00000003ce037209 */ /* 0x004fc80007810000 */
[----:B------:R-:W-:-:S04]  /*cd30*/  FMNMX.FTZ R3, R208, R3, !PT ;  /* 0x00000003d0037209 */ /* 0x000fc80007810000 */
[----:B------:R-:W-:Y:S02]  /*cd40*/  FMNMX.FTZ R3, R210, R3, !PT ;  /* 0x00000003d2037209 */ /* 0x000fe40007810000 */
[----:B---3--:R-:W-:-:S04]  /*cd50*/  FMNMX.FTZ R19, R188, R19, !PT ;  /* 0x00000013bc137209 */ /* 0x008fc80007810000 */
[----:B-1----:R-:W-:-:S04]  /*cd60*/  FMNMX.FTZ R19, R190, R19, !PT ;  /* 0x00000013be137209 */ /* 0x002fc80007810000 */
[----:B------:R-:W-:-:S04]  /*cd70*/  FMNMX.FTZ R21, R176, R19, !PT ;  /* 0x00000013b0157209 */ /* 0x000fc80007810000 */
[----:B------:R-:W-:Y:S01]  /*cd80*/  FMNMX.FTZ R21, R178, R21, !PT ;  /* 0x00000015b2157209 */ /* 0x000fe20007810000 */
[----:B------:R-:W-:Y:S02]  /*cd90*/  WARPGROUP.DEPBAR.LE gsb0, 0x0 ;  /* 0x00008000000079c5 */ /* 0x000fe40000010000 */
[----:B------:R-:W-:Y:S01]  /*cda0*/  WARPGROUP.ARRIVE ;  /* 0x00000000000079c5 */ /* 0x000fe20000000000 */
[----:B------:R-:W-:Y:S01]  /*cdb0*/  FMUL.FTZ R200, R180, UR7 ;  /* 0x00000007b4c87c20 */ /* 0x000fe20008410000 */
[----:B------:R-:W-:Y:S01]  /*cdc0*/  FMUL.FTZ R202, R181, UR7 ;  /* 0x00000007b5ca7c20 */ /* 0x000fe20008410000 */
[----:B------:R-:W-:Y:S01]  /*cdd0*/  FMUL.FTZ R180, R182, UR7 ;  /* 0x00000007b6b47c20 */ /* 0x000fe20008410000 */
[----:B------:R-:W-:Y:S01]  /*cde0*/  FMUL.FTZ R182, R168, UR7 ;  /* 0x00000007a8b67c20 */ /* 0x000fe20008410000 */
[----:B------:R-:W-:Y:S01]  /*cdf0*/  FMUL.FTZ R168, R175, UR7 ;  /* 0x00000007afa87c20 */ /* 0x000fe20008410000 */
[----:B------:R-:W-:Y:S01]  /*ce00*/  HGMMA.64x256x16.F32 R24, R196, gdesc[UR12].tnspB, R24, gsb0 ;  /* 0x43e0000cc4187df0 */ /* 0x000fe20008000818 */
[----:B------:R-:W1:Y:S01]  /*ce10*/  MUFU.TANH R200, R200 ;  /* 0x000000c800c87308 */ /* 0x000e620000002400 */
[----:B------:R-:W-:Y:S01]  /*ce20*/  UMOV UR14, UR6 ;  /* 0x00000006000e7c82 */ /* 0x000fe20008000000 */
[----:B------:R-:W-:-:S06]  /*ce30*/  UMOV UR15, 0x40000040 ;  /* 0x40000040000f7882 */ /* 0x000fcc0000000000 */
[----:B------:R-:W2:Y:S08]  /*ce40*/  MUFU.TANH R202, R202 ;  /* 0x000000ca00ca7308 */ /* 0x000eb00000002400 */
[----:B------:R-:W3:Y:S01]  /*ce50*/  MUFU.TANH R182, R182 ;  /* 0x000000b600b67308 */ /* 0x000ee20000002400 */
[----:B-1----:R-:W-:-:S07]  /*ce60*/  FMNMX.FTZ R3, R200, R3, !PT ;  /* 0x00000003c8037209 */ /* 0x002fce0007810000 */
[----:B------:R-:W1:Y:S01]  /*ce70*/  MUFU.TANH R180, R180 ;  /* 0x000000b400b47308 */ /* 0x000e620000002400 */
[----:B--2---:R-:W-:-:S07]  /*ce80*/  FMNMX.FTZ R3, R202, R3, !PT ;  /* 0x00000003ca037209 */ /* 0x004fce0007810000 */
[----:B------:R-:W2:Y:S01]  /*ce90*/  MUFU.TANH R168, R168 ;  /* 0x000000a800a87308 */ /* 0x000ea20000002400 */
[----:B---3--:R-:W-:-:S04]  /*cea0*/  FMNMX.FTZ R3, R182, R3, !PT ;  /* 0x00000003b6037209 */ /* 0x008fc80007810000 */
[----:B------:R-:W-:-:S04]  /*ceb0*/  FMNMX.FTZ R3, R212, R3, !PT ;  /* 0x00000003d4037209 */ /* 0x000fc80007810000 */
[----:B------:R-:W-:Y:S02]  /*cec0*/  FMNMX.FTZ R3, R214, R3, !PT ;  /* 0x00000003d6037209 */ /* 0x000fe40007810000 */
[----:B-1----:R-:W-:Y:S02]  /*ced0*/  FMNMX.FTZ R21, R180, R21, !PT ;  /* 0x00000015b4157209 */ /* 0x002fe40007810000 */
        /* <DEDUP_REMOVED lines=9> */
[----:B--2---:R-:W-:-:S02]  /*cf70*/  FMNMX.FTZ R155, R168, R155, !PT ;  /* 0x0000009ba89b7209 */ /* 0x004fc40007810000 */
[----:B------:R-:W-:Y:S02]  /*cf80*/  FMNMX.FTZ R3, R228, R3, !PT ;  /* 0x00000003e4037209 */ /* 0x000fe40007810000 */
[----:B------:R-:W-:Y:S02]  /*cf90*/  FMNMX.FTZ R155, R162, R155, !PT ;  /* 0x0000009ba29b7209 */ /* 0x000fe40007810000 */
[----:B------:R-:W-:Y:S02]  /*cfa0*/  FMNMX.FTZ R3, R232, R3, !PT ;  /* 0x00000003e8037209 */ /* 0x000fe40007810000 */
[----:B------:R-:W-:Y:S02]  /*cfb0*/  FMNMX.FTZ R155, R170, R155, !PT ;  /* 0x0000009baa9b7209 */ /* 0x000fe40007810000 */
[----:B------:R-:W-:Y:S02]  /*cfc0*/  FMNMX.FTZ R3, R230, R3, !PT ;  /* 0x00000003e6037209 */ /* 0x000fe40007810000 */
[----:B------:R-:W-:-:S02]  /*cfd0*/  FMNMX.FTZ R157, R166, R155, !PT ;  /* 0x0000009ba69d7209 */ /* 0x000fc40007810000 */
[----:B------:R-:W-:Y:S02]  /*cfe0*/  FMNMX.FTZ R3, R224, R3, !PT ;  /* 0x00000003e0037209 */ /* 0x000fe40007810000 */
[----:B------:R-:W-:-:S03]  /*cff0*/  FMNMX.FTZ R157, R172, R157, !PT ;  /* 0x0000009dac9d7209 */ /* 0x000fc60007810000 */
[----:B0-----:R-:W0:Y:S01]  /*d000*/  SHFL.BFLY PT, R0, R3, 0x2, 0x1f ;  /* 0x0c401f0003007f89 */ /* 0x001e2200000e0000 */
        /* <DEDUP_REMOVED lines=10> */
[-CC-:B------:R-:W-:Y:S01]  /*d0b0*/  FFMA.FTZ R6, R204, R3.reuse, -R153.reuse ;  /* 0x00000003cc067223 */ /* 0x180fe20000010899 */
[-C--:B------:R-:W-:Y:S01]  /*d0c0*/  FMUL.FTZ R0, R0, R3.reuse ;  /* 0x0000000300007220 */ /* 0x080fe20000410000 */
        /* <DEDUP_REMOVED lines=8> */
[----:B------:R0:W-:Y:S08]  /*d150*/  MUFU.EX2 R21, R6 ;  /* 0x0000000600157308 */ /* 0x0001f00000000800 */
[----:B------:R-:W-:Y:S01]  /*d160*/  MUFU.EX2 R0, R0 ;  /* 0x0000000000007308 */ /* 0x000fe20000000800 */
[-CC-:B0-----:R-:W-:Y:S01]  /*d170*/  FFMA.FTZ R6, R202, R3.reuse, -R153.reuse ;  /* 0x00000003ca067223 */ /* 0x181fe20000010899 */
[-CC-:B------:R-:W-:Y:S01]  /*d180*/  FFMA.FTZ R202, R214, R3.reuse, -R153.reuse ;  /* 0x00000003d6ca7223 */ /* 0x180fe20000010899 */
[----:B------:R-:W-:-:S05]  /*d190*/  FFMA.FTZ R214, R232, R3, -R153 ;  /* 0x00000003e8d67223 */ /* 0x000fca0000010899 */
[----:B------:R-:W0:Y:S08]  /*d1a0*/  MUFU.EX2 R20, R20 ;  /* 0x0000001400147308 */ /* 0x000e300000000800 */
[----:B------:R-:W-:Y:S08]  /*d1b0*/  MUFU.EX2 R204, R204 ;  /* 0x000000cc00cc7308 */ /* 0x000ff00000000800 */
[----:B------:R-:W-:Y:S01]  /*d1c0*/  MUFU.EX2 R155, R210 ;  /* 0x000000d2009b7308 */ /* 0x000fe20000000800 */
[----:B0-----:R-:W-:-:S07]  /*d1d0*/  F2FP.F16.F32.PACK_AB R208, R20, R19 ;  /* 0x0000001314d0723e */ /* 0x001fce00000000ff */
        /* <DEDUP_REMOVED lines=9> */
[----:B------:R-:W-:Y:S01]  /*d270*/  FMUL.FTZ R196, R159, UR7 ;  /* 0x000000079fc47c20 */ /* 0x000fe20008410000 */
[----:B------:R-:W-:Y:S01]  /*d280*/  FMNMX.FTZ R159, R158, R157, !PT ;  /* 0x0000009d9e9f7209 */ /* 0x000fe20007810000 */
[-CC-:B------:R-:W-:Y:S02]  /*d290*/  FFMA.FTZ R198, R206, R3.reuse, -R153.reuse ;  /* 0x00000003cec67223 */ /* 0x180fe40000010899 */
[----:B------:R-:W-:Y:S01]  /*d2a0*/  MUFU.EX2 R157, R6 ;  /* 0x00000006009d7308 */ /* 0x000fe20000000800 */
[-CC-:B------:R-:W-:Y:S01]  /*d2b0*/  FFMA.FTZ R206, R200, R3.reuse, -R153.reuse ;  /* 0x00000003c8ce7223 */ /* 0x180fe20000010899 */
[----:B------:R-:W-:Y:S01]  /*d2c0*/  HGMMA.64x256x16.F32 R24, R192, gdesc[UR12].tnspB, R24, gsb0 ;  /* 0x43e0000cc0187df0 */ /* 0x000fe20008000818 */
[-CC-:B------:R-:W-:Y:S01]  /*d2d0*/  FFMA.FTZ R200, R182, R3.reuse, -R153.reuse ;  /* 0x00000003b6c87223 */ /* 0x180fe20000010899 */
[----:B------:R-:W-:-:S04]  /*d2e0*/  FFMA.FTZ R182, R220, R3, -R153 ;  /* 0x00000003dcb67223 */ /* 0x000fc80000010899 */
[----:B------:R-:W0:Y:S08]  /*d2f0*/  MUFU.TANH R196, R196 ;  /* 0x000000c400c47308 */ /* 0x000e300000002400 */
[----:B------:R-:W1:Y:S08]  /*d300*/  MUFU.EX2 R198, R198 ;  /* 0x000000c600c67308 */ /* 0x000e700000000800 */
[----:B------:R-:W-:Y:S01]  /*d310*/  MUFU.EX2 R206, R206 ;  /* 0x000000ce00ce7308 */ /* 0x000fe20000000800 */
[----:B0-----:R-:W-:Y:S01]  /*d320*/  FMNMX.FTZ R2, R196, R159, !PT ;  /* 0x0000009fc4027209 */ /* 0x001fe20007810000 */
[-CC-:B------:R-:W-:Y:S01]  /*d330*/  FFMA.FTZ R159, R212, R3.reuse, -R153.reuse ;  /* 0x00000003d49f7223 */ /* 0x180fe20000010899 */
[----:B------:R-:W-:-:S03]  /*d340*/  FFMA.FTZ R212, R226, R3, -R153 ;  /* 0x00000003e2d47223 */ /* 0x000fc60000010899 */
[----:B------:R-:W0:Y:S02]  /*d350*/  SHFL.BFLY PT, R165, R2, 0x2, 0x1f ;  /* 0x0c401f0002a57f89 */ /* 0x000e2400000e0000 */
[----:B------:R-:W-:Y:S01]  /*d360*/  MUFU.EX2 R200, R200 ;  /* 0x000000c800c87308 */ /* 0x000fe20000000800 */
[----:B-1----:R-:W-:-:S07]  /*d370*/  F2FP.F16.F32.PACK_AB R210, R198, R21 ;  /* 0x00000015c6d2723e */ /* 0x002fce00000000ff */
[----:B------:R-:W-:Y:S08]  /*d380*/  MUFU.EX2 R159, R159 ;  /* 0x0000009f009f7308 */ /* 0x000ff00000000800 */
[----:B------:R-:W-:Y:S01]  /*d390*/  MUFU.EX2 R182, R182 ;  /* 0x000000b600b67308 */ /* 0x000fe20000000800 */
[----:B0-----:R-:W-:Y:S01]  /*d3a0*/  FMNMX.FTZ R171, R2, R165, !PT ;  /* 0x000000a502ab7209 */ /* 0x001fe20007810000 */
[----:B------:R-:W-:Y:S01]  /*d3b0*/  FFMA.FTZ R165, R222, R3, -R153 ;  /* 0x00000003dea57223 */ /* 0x000fe20000010899 */
[----:B------:R-:W-:-:S05]  /*d3c0*/  IMAD.U32 R153, RZ, RZ, UR18 ;  /* 0x00000012ff997e24 */ /* 0x000fca000f8e00ff */
[----:B------:R-:W-:Y:S01]  /*d3d0*/  MUFU.EX2 R212, R212 ;  /* 0x000000d400d47308 */ /* 0x000fe20000000800 */
[----:B------:R-:W0:Y:S01]  /*d3e0*/  SHFL.BFLY PT, R6, R171, 0x1, 0x1f ;  /* 0x0c201f00ab067f89 */ /* 0x000e2200000e0000 */
[----:B------:R-:W-:-:S05]  /*d3f0*/  @!P1 VIADD R153, R153, 0x38840 ;  /* 0x0003884099999836 */ /* 0x000fca0000000000 */
[----:B------:R-:W-:Y:S01]  /*d400*/  @!P1 PRMT R153, RZ, 0x654, R153 ;  /* 0x00000654ff999816 */ /* 0x000fe20000000099 */
[----:B------:R-:W-:Y:S01]  /*d410*/  MUFU.EX2 R165, R165 ;  /* 0x000000a500a57308 */ /* 0x000fe20000000800 */
[----:B0-----:R-:W-:-:S05]  /*d420*/  FMNMX.FTZ R6, R171, R6, !PT ;  /* 0x00000006ab067209 */ /* 0x001fca0007810000 */
[C---:B------:R-:W-:Y:S01]  /*d430*/  FADD.FTZ R2, -R6.reuse, R17 ;  /* 0x0000001106027221 */ /* 0x040fe20000010100 */
[----:B------:R-:W-:-:S03]  /*d440*/  FMUL.FTZ R17, R6, R3 ;  /* 0x0000000306117220 */ /* 0x000fc60000410000 */
[-C--:B------:R-:W-:Y:S01]  /*d450*/  FMUL.FTZ R2, R2, R3.reuse ;  /* 0x0000000302027220 */ /* 0x080fe20000410000 */
        /* <DEDUP_REMOVED lines=8> */
[----:B------:R-:W-:Y:S02]  /*d4e0*/  IMAD.U32 R164, RZ, RZ, UR11 ;  /* 0x0000000bffa47e24 */ /* 0x000fe4000f8e00ff */
[-CC-:B------:R-:W-:Y:S01]  /*d4f0*/  FFMA.FTZ R207, R180, R3.reuse, -R17.reuse ;  /* 0x00000003b4cf7223 */ /* 0x180fe20000010811 */
[-CC-:B------:R-:W-:Y:S01]  /*d500*/  FFMA.FTZ R197, R162, R3.reuse, -R17.reuse ;  /* 0x00000003a2c57223 */ /* 0x180fe20000010811 */
[-CC-:B------:R-:W-:Y:S01]  /*d510*/  FFMA.FTZ R152, R152, R3.reuse, -R17.reuse ;  /* 0x0000000398987223 */ /* 0x180fe20000010811 */
[-CC-:B------:R-:W-:Y:S01]  /*d520*/  FFMA.FTZ R201, R156, R3.reuse, -R17.reuse ;  /* 0x000000039cc97223 */ /* 0x180fe20000010811 */
[----:B------:R-:W0:Y:S01]  /*d530*/  MUFU.EX2 R209, R209 ;  /* 0x000000d100d17308 */ /* 0x000e220000000800 */
[-CC-:B------:R-:W-:Y:S01]  /*d540*/  FFMA.FTZ R156, R160, R3.reuse, -R17.reuse ;  /* 0x00000003a09c7223 */ /* 0x180fe20000010811 */
[-CC-:B------:R-:W-:Y:S01]  /*d550*/  FFMA.FTZ R160, R168, R3.reuse, -R17.reuse ;  /* 0x00000003a8a07223 */ /* 0x180fe20000010811 */
[-CC-:B------:R-:W-:Y:S01]  /*d560*/  FFMA.FTZ R166, R166, R3.reuse, -R17.reuse ;  /* 0x00000003a6a67223 */ /* 0x180fe20000010811 */
[-CC-:B------:R-:W-:Y:S01]  /*d570*/  FFMA.FTZ R172, R172, R3.reuse, -R17.reuse ;  /* 0x00000003acac7223 */ /* 0x180fe20000010811 */
[-CC-:B------:R-:W-:Y:S01]  /*d580*/  FFMA.FTZ R154, R154, R3.reuse, -R17.reuse ;  /* 0x000000039a9a7223 */ /* 0x180fe20000010811 */
[-CC-:B------:R-:W-:Y:S01]  /*d590*/  FFMA.FTZ R174, R174, R3.reuse, -R17.reuse ;  /* 0x00000003aeae7223 */ /* 0x180fe20000010811 */
[----:B------:R-:W-:Y:S01]  /*d5a0*/  FFMA.FTZ R158, R158, R3, -R17 ;  /* 0x000000039e9e7223 */ /* 0x000fe20000010811 */
[----:B------:R-:W1:Y:S08]  /*d5b0*/  MUFU.EX2 R184, R184 ;  /* 0x000000b800b87308 */ /* 0x000e700000000800 */
[----:B------:R-:W-:Y:S01]  /*d5c0*/  MUFU.EX2 R211, R211 ;  /* 0x000000d300d37308 */ /* 0x000fe20000000800 */
[----:B0-----:R-:W-:-:S07]  /*d5d0*/  FFMA.FTZ R9, R2, R9, R209 ;  /* 0x0000000902097223 */ /* 0x001fce00000100d1 */
[----:B------:R-:W-:Y:S01]  /*d5e0*/  MUFU.EX2 R186, R186 ;  /* 0x000000ba00ba7308 */ /* 0x000fe20000000800 */
[C---:B-1----:R-:W-:Y:S01]  /*d5f0*/  FADD.FTZ R162, R184.reuse, R9 ;  /* 0x00000009b8a27221 */ /* 0x042fe20000010000 */
[----:B------:R-:W-:-:S06]  /*d600*/  F2FP.F16.F32.PACK_AB R209, R184, R209 ;  /* 0x000000d1b8d1723e */ /* 0x000fcc00000000ff */
        /* <DEDUP_REMOVED lines=11> */
[----:B------:R-:W-:Y:S08]  /*d6c0*/  MUFU.EX2 R154, R154 ;  /* 0x0000009a009a7308 */ /* 0x000ff00000000800 */
[----:B------:R-:W1:Y:S01]  /*d6d0*/  MUFU.EX2 R174, R174 ;  /* 0x000000ae00ae7308 */ /* 0x000e620000000800 */
[----:B0-----:R-:W-:-:S07]  /*d6e0*/  F2FP.F16.F32.PACK_AB R199, R172, R166 ;  /* 0x000000a6acc7723e */ /* 0x001fce00000000ff */
[----:B------:R-:W-:Y:S01]  /*d6f0*/  MUFU.EX2 R158, R158 ;  /* 0x0000009e009e7308 */ /* 0x000fe20000000800 */
[----:B------:R-:W-:Y:S02]  /*d700*/  WARPGROUP.DEPBAR.LE gsb0, 0x0 ;  /* 0x00008000000079c5 */ /* 0x000fe40000010000 */
[----:B------:R0:W-:Y:S01]  /*d710*/  @!P1 SYNCS.ARRIVE.TRANS64.RED.A1T0 RZ, [R153+URZ], RZ ;  /* 0x000000ff99ff99a7 */ /* 0x0001e2000810043f */
[----:B------:R-:W-:Y:S02]  /*d720*/  F2FP.F16.F32.PACK_AB R192, R214, R167 ;  /* 0x000000a7d6c0723e */ /* 0x000fe400000000ff */
[----:B-1----:R-:W-:Y:S02]  /*d730*/  F2FP.F16.F32.PACK_AB R193, R174, R154 ;  /* 0x0000009aaec1723e */ /* 0x002fe400000000ff */
[----:B------:R-:W-:Y:S01]  /*d740*/  F2FP.F16.F32.PACK_AB R194, R216, R169 ;  /* 0x000000a9d8c2723e */ /* 0x000fe200000000ff */
[----:B0-----:R-:W-:-:S04]  /*d750*/  FFMA.FTZ R153, R0, R14, R19 ;  /* 0x0000000e00997223 */ /* 0x001fc80000010013 */
[----:B------:R-:W-:Y:S01]  /*d760*/  FADD.FTZ R14, R20, R153 ;  /* 0x00000099140e7221 */ /* 0x000fe20000010000 */
[----:B------:R-:W-:-:S03]  /*d770*/  @!P1 VIADD R153, R164, 0x38860 ;  /* 0x00038860a4999836 */ /* 0x000fc60000000000 */
[----:B------:R-:W-:Y:S01]  /*d780*/  FADD.FTZ R9, R21, R14 ;  /* 0x0000000e15097221 */ /* 0x000fe20000010000 */
[-C--:B------:R-:W-:Y:S01]  /*d790*/  FFMA.FTZ R14, R170, R3.reuse, -R17 ;  /* 0x00000003aa0e7223 */ /* 0x080fe20000010811 */
[----:B------:R-:W-:Y:S01]  /*d7a0*/  @!P1 PRMT R164, RZ, 0x654, R153 ;  /* 0x00000654ffa49816 */ /* 0x000fe20000000099 */
[----:B------:R-:W-:Y:S01]  /*d7b0*/  FADD.FTZ R153, R211, R162 ;  /* 0x000000a2d3997221 */ /* 0x000fe20000010000 */
[----:B------:R-:W-:Y:S01]  /*d7c0*/  FADD.FTZ R9, R198, R9 ;  /* 0x00000009c6097221 */ /* 0x000fe20000010000 */
[----:B------:R-:W-:Y:S01]  /*d7d0*/  FFMA.FTZ R17, R196, R3, -R17 ;  /* 0x00000003c4117223 */ /* 0x000fe20000010811 */
[----:B------:R0:W-:Y:S01]  /*d7e0*/  @!P1 SYNCS.ARRIVE.TRANS64.RED.A1T0 RZ, [R164+URZ], RZ ;  /* 0x000000ffa4ff99a7 */ /* 0x0001e2000810043f */
[C---:B------:R-:W-:Y:S01]  /*d7f0*/  FADD.FTZ R162, R186.reuse, R153 ;  /* 0x00000099baa27221 */ /* 0x040fe20000010000 */
[----:B------:R-:W-:Y:S01]  /*d800*/  MUFU.EX2 R14, R14 ;  /* 0x0000000e000e7308 */ /* 0x000fe20000000800 */
[----:B------:R-:W-:Y:S02]  /*d810*/  F2FP.F16.F32.PACK_AB R211, R186, R211 ;  /* 0x000000d3bad3723e */ /* 0x000fe400000000ff */
[----:B------:R-:W-:-:S02]  /*d820*/  F2FP.F16.F32.PACK_AB R196, R182, R163 ;  /* 0x000000a3b6c4723e */ /* 0x000fc400000000ff */
[----:B------:R-:W-:Y:S01]  /*d830*/  F2FP.F16.F32.PACK_AB R198, R212, R165 ;  /* 0x000000a5d4c6723e */ /* 0x000fe200000000ff */
[----:B0-----:R-:W-:Y:S01]  /*d840*/  FADD.FTZ R164, R204, R9 ;  /* 0x00000009cca47221 */ /* 0x001fe20000010000 */
[----:B------:R-:W-:Y:S01]  /*d850*/  FADD.FTZ R9, R205, R162 ;  /* 0x000000a2cd097221 */ /* 0x000fe20000010000 */
[----:B------:R-:W0:Y:S01]  /*d860*/  MUFU.EX2 R17, R17 ;  /* 0x0000001100117308 */ /* 0x000e220000000800 */
[C---:B------:R-:W-:Y:S01]  /*d870*/  F2FP.F16.F32.PACK_AB R204, R155.reuse, R204 ;  /* 0x000000cc9bcc723e */ /* 0x040fe200000000ff */
[----:B------:R-:W-:Y:S01]  /*d880*/  FADD.FTZ R153, R155, R164 ;  /* 0x000000a49b997221 */ /* 0x000fe20000010000 */
[C---:B------:R-:W-:Y:S01]  /*d890*/  FADD.FTZ R162, R176.reuse, R9 ;  /* 0x00000009b0a27221 */ /* 0x040fe20000010000 */
[----:B------:R-:W-:Y:S02]  /*d8a0*/  F2FP.F16.F32.PACK_AB R205, R176, R205 ;  /* 0x000000cdb0cd723e */ /* 0x000fe400000000ff */
[----:B------:R-:W-:Y:S01]  /*d8b0*/  FADD.FTZ R164, R206, R153 ;  /* 0x00000099cea47221 */ /* 0x000fe20000010000 */
[----:B------:R-:W-:Y:S01]  /*d8c0*/  FADD.FTZ R9, R207, R162 ;  /* 0x000000a2cf097221 */ /* 0x000fe20000010000 */
[----:B------:R-:W-:-:S02]  /*d8d0*/  F2FP.F16.F32.PACK_AB R206, R157, R206 ;  /* 0x000000ce9dce723e */ /* 0x000fc400000000ff */
[----:B------:R-:W-:Y:S01]  /*d8e0*/  FADD.FTZ R153, R157, R164 ;  /* 0x000000a49d997221 */ /* 0x000fe20000010000 */
[C---:B------:R-:W-:Y:S01]  /*d8f0*/  FADD.FTZ R162, R152.reuse, R9 ;  /* 0x0000000998a27221 */ /* 0x040fe20000010000 */
[----:B------:R-:W-:Y:S02]  /*d900*/  F2FP.F16.F32.PACK_AB R207, R152, R207 ;  /* 0x000000cf98cf723e */ /* 0x000fe400000000ff */
[----:B------:R-:W-:Y:S01]  /*d910*/  FADD.FTZ R164, R200, R153 ;  /* 0x00000099c8a47221 */ /* 0x000fe20000010000 */
[----:B------:R-:W-:Y:S01]  /*d920*/  FADD.FTZ R9, R201, R162 ;  /* 0x000000a2c9097221 */ /* 0x000fe20000010000 */
[C---:B------:R-:W-:Y:S02]  /*d930*/  F2FP.F16.F32.PACK_AB R200, R159.reuse, R200 ;  /* 0x000000c89fc8723e */ /* 0x040fe400000000ff */
[----:B------:R-:W-:Y:S01]  /*d940*/  FADD.FTZ R19, R159, R164 ;  /* 0x000000a49f137221 */ /* 0x000fe20000010000 */
[----:B------:R-:W-:Y:S01]  /*d950*/  FADD.FTZ R20, R156, R9 ;  /* 0x000000099c147221 */ /* 0x000fe20000010000 */
[----:B0-----:R-:W-:-:S02]  /*d960*/  F2FP.F16.F32.PACK_AB R195, R17, R158 ;  /* 0x0000009e11c3723e */ /* 0x001fc400000000ff */
[----:B------:R-:W-:Y:S01]  /*d970*/  FADD.FTZ R162, R202, R19 ;  /* 0x00000013caa27221 */ /* 0x000fe20000010000 */
[----:B------:R-:W-:Y:S01]  /*d980*/  FADD.FTZ R9, R203, R20 ;  /* 0x00000014cb097221 */ /* 0x000fe20000010000 */
[----:B------:R-:W-:Y:S02]  /*d990*/  F2FP.F16.F32.PACK_AB R201, R156, R201 ;  /* 0x000000c99cc9723e */ /* 0x000fe400000000ff */
[C---:B------:R-:W-:Y:S01]  /*d9a0*/  FADD.FTZ R162, R161.reuse, R162 ;  /* 0x000000a2a1a27221 */ /* 0x040fe20000010000 */
[----:B------:R-:W-:Y:S01]  /*d9b0*/  FADD.FTZ R20, R160, R9 ;  /* 0x00000009a0147221 */ /* 0x000fe20000010000 */
[----:B------:R-:W-:Y:S02]  /*d9c0*/  F2FP.F16.F32.PACK_AB R202, R161, R202 ;  /* 0x000000caa1ca723e */ /* 0x000fe400000000ff */
[----:B------:R-:W-:Y:S01]  /*d9d0*/  FADD.FTZ R9, R163, R162 ;  /* 0x000000a2a3097221 */ /* 0x000fe20000010000 */
[----:B------:R-:W-:Y:S01]  /*d9e0*/  FADD.FTZ R19, R197, R20 ;  /* 0x00000014c5137221 */ /* 0x000fe20000010000 */
[----:B------:R-:W-:-:S02]  /*d9f0*/  F2FP.F16.F32.PACK_AB R197, R14, R197 ;  /* 0x000000c50ec5723e */ /* 0x000fc400000000ff */
[----:B------:R-:W-:Y:S01]  /*da00*/  FADD.FTZ R20, R182, R9 ;  /* 0x00000009b6147221 */ /* 0x000fe20000010000 */
[----:B------:R-:W-:Y:S01]  /*da10*/  FADD.FTZ R19, R14, R19 ;  /* 0x000000130e137221 */ /* 0x000fe20000010000 */
[----:B------:R-:W-:Y:S02]  /*da20*/  F2FP.F16.F32.PACK_AB R203, R160, R203 ;  /* 0x000000cba0cb723e */ /* 0x000fe400000000ff */
[----:B------:R-:W-:Y:S01]  /*da30*/  FADD.FTZ R9, R165, R20 ;  /* 0x00000014a5097221 */ /* 0x000fe20000010000 */
[----:B------:R-:W-:-:S03]  /*da40*/  FADD.FTZ R19, R166, R19 ;  /* 0x00000013a6137221 */ /* 0x000fc60000010000 */
        /* <DEDUP_REMOVED lines=10> */
[----:B------:R-:W-:Y:S01]  /*daf0*/  FADD.FTZ R9, R17, R19 ;  /* 0x0000001311097221 */ /* 0x000fe20000010000 */
[----:B------:R-:W-:Y:S02]  /*db00*/  IMAD.MOV.U32 R19, RZ, RZ, R8 ;  /* 0x000000ffff137224 */ /* 0x000fe400078e0008 */
[----:B------:R-:W-:Y:S01]  /*db10*/  IMAD.MOV.U32 R17, RZ, RZ, R6 ;  /* 0x000000ffff117224 */ /* 0x000fe200078e0006 */
[----:B------:R-:W-:Y:S06]  /*db20*/  @P2 BRA `(.L_x_2191) ;  /* 0xffffffc000482947 */ /* 0x000fec000383ffff */
.L_x_2182:
        /* <DEDUP_REMOVED lines=131> */
.L_x_2192:
[----:B------:R-:W-:Y:S02]  /*e360*/  R2UR UR4, R16 ;  /* 0x00000000100472ca */ /* 0x000fe400000e0000 */
[----:B------:R-:W-:-:S11]  /*e370*/  SHF.L.U32 R8, R8, 0x1f, RZ ;  /* 0x0000001f08087819 */ /* 0x000fd600000006ff */
[----:B------:R-:W-:-:S09]  /*e380*/  ULEA UR5, UR61, UR4, 0x3 ;  /* 0x000000043d057291 */ /* 0x000fd2000f8e183f */
[----:B------:R0:W1:Y:S01]  /*e390*/  SYNCS.PHASECHK.TRANS64.TRYWAIT P2, [UR5+0x38850], R8 ;  /* 0x03885008ff0075a7 */ /* 0x0000620008040145 */
[----:B------:R-:W-:Y:S05]  /*e3a0*/  @!P0 BRA `(.L_x_2193) ;  /* 0x0000000000048947 */ /* 0x000fea0003800000 */
[----:B------:R-:W-:Y:S01]  /*e3b0*/  BPT.TRAP 0x1 ;  /* 0x000000040000795c */ /* 0x000fe20000300000 */
.L_x_2193:
[----:B-1----:R-:W-:Y:S05]  /*e3c0*/  @P2 BRA `(.L_x_2194) ;  /* 0x0000000000082947 */ /* 0x002fea0003800000 */
[----:B------:R-:W1:Y:S02]  /*e3d0*/  SYNCS.PHASECHK.TRANS64.TRYWAIT P0, [UR5+0x38850], R8 ;  /* 0x03885008ff0075a7 */ /* 0x000e640008000145 */
[----:B-1----:R-:W-:Y:S05]  /*e3e0*/  @!P0 BRA `(.L_x_2195) ;  /* 0x0000007c000c8947 */ /* 0x002fea0003800000 */
.L_x_2194:
[----:B------:R-:W-:Y:S01]  /*e3f0*/  R2UR UR4, R16 ;  /* 0x00000000100472ca */ /* 0x000fe200000e0000 */
[----:B------:R-:W-:Y:S01]  /*e400*/  WARPGROUP.ARRIVE ;  /* 0x00000000000079c5 */ /* 0x000fe20000000000 */
[----:B------:R-:W-:Y:S01]  /*e410*/  UMOV UR7, 0x40000040 ;  /* 0x4000004000077882 */ /* 0x000fe20000000000 */
[----:B-1----:R-:W1:Y:S01]  /*e420*/  SHFL.BFLY PT, R5, R14, 0x2, 0x1f ;  /* 0x0c401f000e057f89 */ /* 0x002e6200000e0000 */
[----:B0-----:R-:W-:Y:S02]  /*e430*/  IMAD.MOV.U32 R8, RZ, RZ, RZ ;  /* 0x000000ffff087224 */ /* 0x001fe400078e00ff */
[----:B------:R-:W-:Y:S01]  /*e440*/  IMAD.MOV.U32 R4, RZ, RZ, RZ ;  /* 0x000000ffff047224 */ /* 0x000fe200078e00ff */
[----:B------:R-:W0:Y:S06]  /*e450*/  SHFL.BFLY PT, R0, R9, 0x2, 0x1f ;  /* 0x0c401f0009007f89 */ /* 0x000e2c00000e0000 */
[----:B------:R-:W-:-:S04]  /*e460*/  UIADD3 UR4, UR4, 0x400, URZ ;  /* 0x0000040004047890 */ /* 0x000fc8000fffe03f */
[----:B------:R-:W-:-:S04]  /*e470*/  USHF.R.U32.HI UR4, URZ, 0x4, UR4 ;  /* 0x000000043f047899 */ /* 0x000fc80008011604 */
[----:B------:R-:W-:-:S04]  /*e480*/  ULOP3.LUT UR4, UR4, 0x3fff, URZ, 0xc0, !UPT ;  /* 0x00003fff04047892 */ /* 0x000fc8000f8ec03f */
[----:B------:R-:W-:Y:S01]  /*e490*/  ULOP3.LUT UR4, UR4, 0x2800000, URZ, 0xfc, !UPT ;  /* 0x0280000004047892 */ /* 0x000fe2000f8efc3f */
[----:B-1----:R-:W-:-:S03]  /*e4a0*/  FADD.FTZ R5, R5, R14 ;  /* 0x0000000e05057221 */ /* 0x002fc60000010000 */
[----:B------:R-:W-:Y:S01]  /*e4b0*/  UIMAD UR4, UR61, 0xa00, UR4 ;  /* 0x00000a003d0478a4 */ /* 0x000fe2000f8e0204 */
[----:B0-----:R-:W-:Y:S01]  /*e4c0*/  FADD.FTZ R2, R0, R9 ;  /* 0x0000000900027221 */ /* 0x001fe20000010000 */
[----:B------:R-:W-:Y:S01]  /*e4d0*/  MOV R9, UR5 ;  /* 0x0000000500097c02 */ /* 0x000fe20008000f00 */
[----:B------:R-:W0:Y:S04]  /*e4e0*/  SHFL.BFLY PT, R0, R5, 0x1, 0x1f ;  /* 0x0c201f0005007f89 */ /* 0x000e2800000e0000 */
[----:B------:R-:W-:Y:S01]  /*e4f0*/  UMOV UR6, UR4 ;  /* 0x0000000400067c82 */ /* 0x000fe20008000000 */
[----:B------:R-:W1:Y:S01]  /*e500*/  SHFL.BFLY PT, R11, R2, 0x1, 0x1f ;  /* 0x0c201f00020b7f89 */ /* 0x000e6200000e0000 */
[----:B------:R-:W-:Y:S01]  /*e510*/  HGMMA.64x256x16.F32 R24, R208, gdesc[UR4].tnspB, R24, gsb0 ;  /* 0x43e00004d0187df0 */ /* 0x000fe20008000818 */
[----:B------:R-:W-:Y:S01]  /*e520*/  UIADD3 UR6, UR4, 0x80, URZ ;  /* 0x0000008004067890 */ /* 0x000fe2000fffe03f */
[----:B------:R-:W-:Y:S01]  /*e530*/  UMOV UR7, 0x40000040 ;  /* 0x4000004000077882 */ /* 0x000fe20000000000 */
[----:B0-----:R-:W-:Y:S01]  /*e540*/  FADD.FTZ R13, R5, R0 ;  /* 0x00000000050d7221 */ /* 0x001fe20000010000 */
[----:B------:R-:W-:-:S02]  /*e550*/  @!P1 VIADD R5, R9, 0x38860 ;  /* 0x0003886009059836 */ /* 0x000fc40000000000 */
[----:B------:R-:W-:Y:S02]  /*e560*/  IMAD.MOV.U32 R0, RZ, RZ, -0x800000 ;  /* 0xff800000ff007424 */ /* 0x000fe400078e00ff */
[----:B-1----:R-:W-:Y:S01]  /*e570*/  FADD.FTZ R15, R2, R11 ;  /* 0x0000000b020f7221 */ /* 0x002fe20000010000 */
[----:B------:R-:W-:Y:S01]  /*e580*/  FSETP.NE.FTZ.AND P0, PT, R13, RZ, PT ;  /* 0x000000ff0d00720b */ /* 0x000fe20003f15000 */
[----:B------:R-:W-:Y:S01]  /*e590*/  IMAD.MOV.U32 R2, RZ, RZ, -0x800000 ;  /* 0xff800000ff027424 */ /* 0x000fe200078e00ff */
[----:B------:R-:W-:Y:S02]  /*e5a0*/  @!P1 PRMT R5, RZ, 0x654, R5 ;  /* 0x00000654ff059816 */ /* 0x000fe40000000005 */
        /* <DEDUP_REMOVED lines=164> */
.L_x_2165:
[----:B------:R-:W-:Y:S05]  /*eff0*/  @P0 BRA `(.L_x_2196) ;  /* 0x0000002000440947 */ /* 0x000fea0003800000 */
[----:B------:R-:W0:Y:S01]  /*f000*/  S2R R3, SR_TID.X ;  /* 0x0000000000037919 */ /* 0x000e220000002100 */
[----:B------:R-:W1:Y:S01]  /*f010*/  LDC R8, c[0x0][0xbe8] ;  /* 0x0002fa00ff087b82 */ /* 0x000e620000000800 */
[----:B------:R-:W-:Y:S01]  /*f020*/  SHF.R.S32.HI R13, RZ, 0x1f, R22 ;  /* 0x0000001fff0d7819 */ /* 0x000fe20000011416 */
[----:B------:R-:W-:Y:S01]  /*f030*/  ULDC.64 UR4, c[0x0][0xbd0] ;  /* 0x0002f40000047ab9 */ /* 0x000fe20000000a00 */
[----:B------:R-:W-:Y:S01]  /*f040*/  ULDC.64 UR6, c[0x0][0xb38] ;  /* 0x0002ce0000067ab9 */ /* 0x000fe20000000a00 */
[----:B------:R-:W-:Y:S01]  /*f050*/  ULDC.64 UR10, c[0x0][0x208] ;  /* 0x00008200000a7ab9 */ /* 0x000fe20000000a00 */
[----:B------:R-:W-:Y:S03]  /*f060*/  BSSY B0, `(.L_x_2197) ;  /* 0x0000144000007945 */ /* 0x000fe60003800000 */
[----:B------:R-:W2:Y:S08]  /*f070*/  S2UR UR9, SR_CTAID.Z ;  /* 0x00000000000979c3 */ /* 0x000eb00000002700 */
[----:B------:R-:W3:Y:S08]  /*f080*/  LDC.64 R20, c[0x0][0xbd8] ;  /* 0x0002f600ff147b82 */ /* 0x000ef00000000a00 */
[----:B------:R-:W-:Y:S01]  /*f090*/  BAR.SYNC.DEFER_BLOCKING 0x1, 0x100 ;  /* 0x0044000000007b1d */ /* 0x000fe20000010000 */
[----:B-1----:R-:W-:-:S07]  /*f0a0*/  ISETP.NE.AND P0, PT, R8, 0x1, PT ;  /* 0x000000010800780c */ /* 0x002fce0003f05270 */
[----:B------:R-:W1:Y:S01]  /*f0b0*/  S2UR UR8, SR_CTAID.Y ;  /* 0x00000000000879c3 */ /* 0x000e620000002600 */
[----:B0-----:R-:W-:-:S07]  /*f0c0*/  IADD3 R4, R3, -0x80, RZ ;  /* 0xffffff8003047810 */ /* 0x001fce0007ffe0ff */
[----:B------:R-:W1:Y:S01]  /*f0d0*/  LDC R19, c[0x0][0xc50] ;  /* 0x00031400ff137b82 */ /* 0x000e620000000800 */
[----:B------:R-:W-:-:S04]  /*f0e0*/  SHF.R.S32.HI R5, RZ, 0x1f, R4 ;  /* 0x0000001fff057819 */ /* 0x000fc80000011404 */
[CC--:B------:R-:W-:Y:S02]  /*f0f0*/  LEA.HI R6, R5.reuse, R4.reuse, RZ, 0x7 ;  /* 0x0000000405067211 */ /* 0x0c0fe400078f38ff */
[----:B------:R-:W-:Y:S01]  /*f100*/  LEA.HI R5, R5, R4, RZ, 0x2 ;  /* 0x0000000405057211 */ /* 0x000fe200078f10ff */
[----:B------:R-:W0:Y:S01]  /*f110*/  @P0 LDC R18, c[0x0][0xbec] ;  /* 0x0002fb00ff120b82 */ /* 0x000e220000000800 */
[----:B------:R-:W-:Y:S02]  /*f120*/  LOP3.LUT R3, R6, 0xffffff80, RZ, 0xc0, !PT ;  /* 0xffffff8006037812 */ /* 0x000fe400078ec0ff */
[----:B------:R-:W-:Y:S02]  /*f130*/  LOP3.LUT R5, R5, 0xfffffffc, RZ, 0xc0, !PT ;  /* 0xfffffffc05057812 */ /* 0x000fe400078ec0ff */
[----:B------:R-:W-:Y:S01]  /*f140*/  SHF.R.S32.HI R7, RZ, 0x7, R6 ;  /* 0x00000007ff077819 */ /* 0x000fe20000011406 */
[C---:B------:R-:W-:Y:S02]  /*f150*/  IMAD.IADD R3, R4.reuse, 0x1, -R3 ;  /* 0x0000000104037824 */ /* 0x040fe400078e0a03 */
[----:B------:R-:W-:Y:S01]  /*f160*/  IMAD.IADD R11, R4, 0x1, -R5 ;  /* 0x00000001040b7824 */ /* 0x000fe200078e0a05 */
[----:B------:R-:W-:Y:S01]  /*f170*/  LEA.HI R4, R6, R7, RZ, 0x1 ;  /* 0x0000000706047211 */ /* 0x000fe200078f08ff */
[----:B------:R-:W4:Y:S01]  /*f180*/  LDC.64 R152, c[0x0][0xb40] ;  /* 0x0002d000ff987b82 */ /* 0x000f220000000a00 */
[----:B------:R-:W-:-:S02]  /*f190*/  SHF.R.S32.HI R12, RZ, 0x1f, R3 ;  /* 0x0000001fff0c7819 */ /* 0x000fc40000011403 */
[----:B------:R-:W-:Y:S02]  /*f1a0*/  LOP3.LUT R4, R4, 0x3fffffe, RZ, 0xc0, !PT ;  /* 0x03fffffe04047812 */ /* 0x000fe400078ec0ff */
[CC--:B------:R-:W-:Y:S02]  /*f1b0*/  LEA.HI R10, R12.reuse, R3.reuse, RZ, 0x2 ;  /* 0x000000030c0a7211 */ /* 0x0c0fe400078f10ff */
[----:B------:R-:W-:Y:S01]  /*f1c0*/  LEA.HI R12, R12, R3, RZ, 0x5 ;  /* 0x000000030c0c7211 */ /* 0x000fe200078f28ff */
[----:B------:R-:W5:Y:S01]  /*f1d0*/  @P0 LDC R17, c[0x0][0xbf0] ;  /* 0x0002fc00ff110b82 */ /* 0x000f620000000800 */
[----:B------:R-:W-:Y:S01]  /*f1e0*/  SHF.R.S32.HI R9, RZ, 0x2, R10 ;  /* 0x00000002ff097819 */ /* 0x000fe2000001140a */
[----:B------:R-:W-:Y:S01]  /*f1f0*/  IMAD.IADD R4, R7, 0x1, -R4 ;  /* 0x0000000107047824 */ /* 0x000fe200078e0a04 */
[----:B------:R-:W-:Y:S01]  /*f200*/  SHF.R.S32.HI R14, RZ, 0x1f, R10 ;  /* 0x0000001fff0e7819 */ /* 0x000fe2000001140a */
[----:B------:R-:W-:Y:S01]  /*f210*/  IMAD R7, R13, UR4, RZ ;  /* 0x000000040d077c24 */ /* 0x000fe2000f8e02ff */
[----:B------:R-:W-:Y:S01]  /*f220*/  LEA.HI R6, R11, R11, RZ, 0x1 ;  /* 0x0000000b0b067211 */ /* 0x000fe200078f08ff */
[----:B------:R-:W-:Y:S01]  /*f230*/  IMAD R13, R13, UR6, RZ ;  /* 0x000000060d0d7c24 */ /* 0x000fe2000f8e02ff */
[----:B------:R-:W-:Y:S01]  /*f240*/  LEA.HI R14, R14, R9, RZ, 0x3 ;  /* 0x000000090e0e7211 */ /* 0x000fe200078f18ff */
[----:B------:R-:W5:Y:S01]  /*f250*/  @P0 LDC R154, c[0x0][0xbec] ;  /* 0x0002fb00ff9a0b82 */ /* 0x000f620000000800 */
[----:B------:R-:W-:Y:S01]  /*f260*/  SHF.R.S32.HI R12, RZ, 0x5, R12 ;  /* 0x00000005ff0c7819 */ /* 0x000fe2000001140c */
[----:B------:R-:W-:Y:S01]  /*f270*/  IMAD R13, R22, UR7, R13 ;  /* 0x00000007160d7c24 */ /* 0x000fe2000f8e020d */
[----:B------:R-:W-:-:S02]  /*f280*/  LOP3.LUT R14, R14, 0xfffffff8, RZ, 0xc0, !PT ;  /* 0xfffffff80e0e7812 */ /* 0x000fc400078ec0ff */
[----:B------:R-:W-:Y:S02]  /*f290*/  LOP3.LUT R6, R6, 0x1ffffffe, RZ, 0xc0, !PT ;  /* 0x1ffffffe06067812 */ /* 0x000fe400078ec0ff */
[----:B------:R-:W-:Y:S01]  /*f2a0*/  LOP3.LUT R10, R10, 0x7ffffffc, RZ, 0xc0, !PT ;  /* 0x7ffffffc0a0a7812 */ /* 0x000fe200078ec0ff */
[----:B------:R-:W-:Y:S01]  /*f2b0*/  IMAD.IADD R5, R9, 0x1, -R14 ;  /* 0x0000000109057824 */ /* 0x000fe200078e0a0e */
[----:B------:R-:W5:Y:S01]  /*f2c0*/  @P0 LDC R23, c[0x0][0xbf0] ;  /* 0x0002fc00ff170b82 */ /* 0x000f620000000800 */
[----:B------:R-:W0:Y:S01]  /*f2d0*/  S2R R9, SR_CTAID.X ;  /* 0x0000000000097919 */ /* 0x000e220000002500 */
[----:B------:R-:W-:Y:S02]  /*f2e0*/  IMAD.IADD R15, R11, 0x1, -R6 ;  /* 0x000000010b0f7824 */ /* 0x000fe400078e0a06 */
[----:B------:R-:W-:Y:S01]  /*f2f0*/  LEA R5, R12, R5, 0x4 ;  /* 0x000000050c057211 */ /* 0x000fe200078e20ff */
[C---:B------:R-:W-:Y:S02]  /*f300*/  IMAD R11, R22.reuse, UR5, R7 ;  /* 0x00000005160b7c24 */ /* 0x040fe4000f8e0207 */
[----:B------:R-:W-:Y:S01]  /*f310*/  IMAD.WIDE.U32 R6, R22, UR6, RZ ;  /* 0x0000000616067c25 */ /* 0x000fe2000f8e00ff */
[----:B------:R-:W-:-:S03]  /*f320*/  ULDC.64 UR6, c[0x0][0xb48] ;  /* 0x0002d20000067ab9 */ /* 0x000fc60000000a00 */
[----:B------:R-:W-:Y:S02]  /*f330*/  IMAD R16, R4, 0x40, R5 ;  /* 0x0000004004107824 */ /* 0x000fe400078e0205 */
[----:B------:R-:W-:Y:S01]  /*f340*/  IMAD.WIDE.U32 R4, R22, UR4, RZ ;  /* 0x0000000416047c25 */ /* 0x000fe2000f8e00ff */
[----:B--2---:R-:W-:-:S03]  /*f350*/  USHF.R.S32.HI UR4, URZ, 0x1f, UR9 ;  /* 0x0000001f3f047899 */ /* 0x004fc60008011409 */
[----:B------:R-:W-:Y:S02]  /*f360*/  IMAD R12, R15, 0x8, R16 ;  /* 0x000000080f0c7824 */ /* 0x000fe400078e0210 */
[----:B------:R-:W-:Y:S02]  /*f370*/  IMAD.IADD R5, R5, 0x1, R11 ;  /* 0x0000000105057824 */ /* 0x000fe400078e020b */
[----:B---3--:R-:W-:Y:S02]  /*f380*/  IMAD R14, R20, UR4, RZ ;  /* 0x00000004140e7c24 */ /* 0x008fe4000f8e02ff */
[----:B------:R-:W-:Y:S02]  /*f390*/  IMAD.MOV R22, RZ, RZ, -R22 ;  /* 0x000000ffff167224 */ /* 0x000fe400078e0a16 */
[----:B------:R-:W-:Y:S02]  /*f3a0*/  IMAD R15, R21, UR9, R14 ;  /* 0x00000009150f7c24 */ /* 0x000fe4000f8e020e */
[----:B----4-:R-:W-:Y:S01]  /*f3b0*/  IMAD R14, R152, UR4, RZ ;  /* 0x00000004980e7c24 */ /* 0x010fe2000f8e02ff */
[----:B------:R-:W-:Y:S01]  /*f3c0*/  ULDC.64 UR4, c[0x0][0xbe0] ;  /* 0x0002f80000047ab9 */ /* 0x000fe20000000a00 */
[----:B-1----:R-:W-:-:S02]  /*f3d0*/  IMAD R21, R19, R22, UR8 ;  /* 0x0000000813157e24 */ /* 0x002fc4000f8e0216 */
[----:B------:R-:W-:Y:S01]  /*f3e0*/  IMAD.IADD R7, R7, 0x1, R13 ;  /* 0x0000000107077824 */ /* 0x000fe200078e020d */
[----:B0-----:R-:W-:Y:S01]  /*f3f0*/  LEA R11, R9, R12, 0x7 ;  /* 0x0000000c090b7211 */ /* 0x001fe200078e38ff */
[----:B------:R-:W-:-:S04]  /*f400*/  IMAD.WIDE.U32 R4, R20, UR9, R4 ;  /* 0x0000000914047c25 */ /* 0x000fc8000f8e0004 */
[----:B------:R-:W-:-:S04]  /*f410*/  @P0 IMAD.HI.U32 R12, R11, R18, RZ ;  /* 0x000000120b0c0227 */ /* 0x000fc800078e00ff */
        /* <DEDUP_REMOVED lines=24> */
[----:B------:R-:W-:-:S02]  /*f5a0*/  IMAD.MOV R18, RZ, RZ, -R15 ;  /* 0x000000ffff127224 */ /* 0x000fc400078e0a0f */
[----:B------:R-:W-:Y:S02]  /*f5b0*/  IMAD R12, R12, UR4, RZ ;  /* 0x000000040c0c7c24 */ /* 0x000fe4000f8e02ff */
[C---:B------:R-:W-:Y:S02]  /*f5c0*/  IMAD R13, R8.reuse, R13, R11 ;  /* 0x0000000d080d7224 */ /* 0x040fe400078e020b */
[----:B------:R-:W-:Y:S02]  /*f5d0*/  IMAD.IADD R7, R7, 0x1, R19 ;  /* 0x0000000107077824 */ /* 0x000fe400078e0213 */
[----:B------:R-:W-:Y:S02]  /*f5e0*/  IMAD R11, R8, R18, R11 ;  /* 0x00000012080b7224 */ /* 0x000fe400078e020b */
[C---:B------:R-:W-:Y:S01]  /*f5f0*/  IMAD R17, R15.reuse, UR5, R12 ;  /* 0x000000050f117c24 */ /* 0x040fe2000f8e020c */
[----:B------:R-:W-:Y:S01]  /*f600*/  SHF.R.S32.HI R12, RZ, 0x1f, R13 ;  /* 0x0000001fff0c7819 */ /* 0x000fe2000001140d */
[----:B------:R-:W-:Y:S01]  /*f610*/  IMAD.WIDE.U32 R6, R15, UR4, R6 ;  /* 0x000000040f067c25 */ /* 0x000fe2000f8e0006 */
[----:B------:R-:W-:Y:S01]  /*f620*/  SHF.R.S32.HI R14, RZ, 0x1f, R11 ;  /* 0x0000001fff0e7819 */ /* 0x000fe2000001140b */
[----:B------:R-:W0:Y:S01]  /*f630*/  S2UR UR5, SR_CgaCtaId ;  /* 0x00000000000579c3 */ /* 0x000e220000008800 */
[----:B------:R-:W-:Y:S01]  /*f640*/  UMOV UR4, 0x400 ;  /* 0x0000040000047882 */ /* 0x000fe20000000000 */
[----:B------:R-:W-:Y:S01]  /*f650*/  IMAD R12, R12, UR6, RZ ;  /* 0x000000060c0c7c24 */ /* 0x000fe2000f8e02ff */
[----:B------:R-:W-:Y:S01]  /*f660*/  IADD3 R7, R7, R17, RZ ;  /* 0x0000001107077210 */ /* 0x000fe20007ffe0ff */
[----:B------:R-:W-:-:S02]  /*f670*/  IMAD R14, R14, UR8, RZ ;  /* 0x000000080e0e7c24 */ /* 0x000fc4000f8e02ff */
        /* <DEDUP_REMOVED lines=47> */
[----:B------:R-:W-:Y:S01]  /*f970*/  VIADD R22, R3, 0x50 ;  /* 0x0000005003167836 */ /* 0x000fe20000000000 */
[----:B------:R-:W-:-:S02]  /*f980*/  ISETP.GE.AND P1, PT, R19, UR4, PT ;  /* 0x0000000413007c0c */ /* 0x000fc4000bf26270 */
[----:B------:R-:W-:Y:S02]  /*f990*/  ISETP.GE.AND P0, PT, R18, UR4, PT ;  /* 0x0000000412007c0c */ /* 0x000fe4000bf06270 */
[C---:B------:R-:W-:Y:S02]  /*f9a0*/  IADD3 R21, R3.reuse, 0x48, RZ ;  /* 0x0000004803157810 */ /* 0x040fe40007ffe0ff */
        /* <DEDUP_REMOVED lines=23> */
[C---:B0-----:R-:W-:Y:S01]  /*fb20*/  VIADD R24, R3.reuse, 0x58 ;  /* 0x0000005803187836 */ /* 0x041fe20000000000 */
[----:B------:R-:W-:Y:S01]  /*fb30*/  @!P0 LOP3.LUT R11, R18, 0xfffffffe, RZ, 0xc0, !PT ;  /* 0xfffffffe120b8812 */ /* 0x000fe200078ec0ff */
[----:B------:R-:W-:Y:S01]  /*fb40*/  VIADD R25, R3, 0x60 ;  /* 0x0000006003197836 */ /* 0x000fe20000000000 */
        /* <DEDUP_REMOVED lines=15> */
[----:B------:R-:W-:-:S02]  /*fc40*/  @!P5 LOP3.LUT R21, R21, 0xfffffffe, RZ, 0xc0, !PT ;  /* 0xfffffffe1515d812 */ /* 0x000fc400078ec0ff */
[----:B------:R-:W-:Y:S01]  /*fc50*/  @!P6 LOP3.LUT R23, R22, 0xfffffffe, RZ, 0xc0, !PT ;  /* 0xfffffffe1617e812 */ /* 0x000fe200078ec0ff */
[----:B------:R-:W-:Y:S01]  /*fc60*/  VIADD R22, R3, 0x88 ;  /* 0x0000008803167836 */ /* 0x000fe20000000000 */
[----:B------:R-:W-:Y:S01]  /*fc70*/  ISETP.GE.AND P1, PT, R24, UR4, PT ;  /* 0x0000000418007c0c */ /* 0x000fe2000bf26270 */
[--C-:B0-----:R-:W-:Y:S01]  /*fc80*/  @!P2 IMAD.WIDE R10, R15, 0x4, R4.reuse ;  /* 0x000000040f0aa825 */ /* 0x101fe200078e0204 */
[----:B------:R-:W-:Y:S02]  /*fc90*/  ISETP.GE.AND P0, PT, R25, UR4, PT ;  /* 0x0000000419007c0c */ /* 0x000fe4000bf06270 */
[----:B------:R-:W-:Y:S01]  /*fca0*/  IADD3 R2, R3, 0x70, RZ ;  /* 0x0000007003027810 */ /* 0x000fe20007ffe0ff */
[--C-:B-1----:R-:W-:Y:S01]  /*fcb0*/  @!P3 IMAD.WIDE R12, R17, 0x4, R4.reuse ;  /* 0x00000004110cb825 */ /* 0x102fe200078e0204 */
[----:B------:R0:W-:Y:S01]  /*fcc0*/  @!P2 ST.E.64 desc[UR6][R10.64], R48 ;  /* 0x000000300a00a985 */ /* 0x0001e2000c101b06 */
[----:B------:R-:W-:Y:S02]  /*fcd0*/  ISETP.GE.AND P2, PT, R0, UR4, PT ;  /* 0x0000000400007c0c */ /* 0x000fe4000bf46270 */
[----:B------:R-:W-:Y:S01]  /*fce0*/  @!P4 IMAD.WIDE R14, R19, 0x4, R4 ;  /* 0x00000004130ec825 */ /* 0x000fe200078e0204 */
[----:B------:R1:W-:Y:S01]  /*fcf0*/  @!P3 ST.E.64 desc[UR6][R12.64], R52 ;  /* 0x000000340c00b985 */ /* 0x0003e2000c101b06 */
[----:B------:R-:W-:-:S02]  /*fd00*/  ISETP.GE.AND P3, PT, R22, UR4, PT ;  /* 0x0000000416007c0c */ /* 0x000fc4000bf66270 */
[--C-:B------:R-:W-:Y:S01]  /*fd10*/  @!P5 IMAD.WIDE R16, R21, 0x4, R4.reuse ;  /* 0x000000041510d825 */ /* 0x100fe200078e0204 */
[----:B------:R2:W-:Y:S01]  /*fd20*/  @!P4 ST.E.64 desc[UR6][R14.64], R56 ;  /* 0x000000380e00c985 */ /* 0x0005e2000c101b06 */
[----:B------:R-:W-:Y:S02]  /*fd30*/  @!P1 LEA.HI R24, R24, R24, RZ, 0x1 ;  /* 0x0000001818189211 */ /* 0x000fe400078f08ff */
        /* <DEDUP_REMOVED lines=8> */
[----:B0-----:R-:W-:Y:S01]  /*fdc0*/  @!P1 LOP3.LUT R11, R24, 0xfffffffe, RZ, 0xc0, !PT ;  /* 0xfffffffe180b9812 */ /* 0x001fe200078ec0ff */
[----:B------:R-:W-:Y:S01]  /*fdd0*/  VIADD R24, R3, 0x90 ;  /* 0x0000009003187836 */ /* 0x000fe20000000000 */
[----:B-1----:R-:W-:Y:S02]  /*fde0*/  @!P0 LOP3.LUT R13, R25, 0xfffffffe, RZ, 0xc0, !PT ;  /* 0xfffffffe190d8812 */ /* 0x002fe400078ec0ff */
[----:B------:R-:W-:Y:S01]  /*fdf0*/  @!P2 LEA.HI R0, R0, R0, RZ, 0x1 ;  /* 0x000000000000a211 */ /* 0x000fe200078f08ff */
        /* <DEDUP_REMOVED lines=14> */
[----:B------:R-:W-:Y:S01]  /*fee0*/  VIADD R20, R3, 0xb0 ;  /* 0x000000b003147836 */ /* 0x000fe20000000000 */
[----:B------:R-:W-:-:S02]  /*fef0*/  @!P3 LOP3.LUT R23, R22, 0xfffffffe, RZ, 0xc0, !PT ;  /* 0xfffffffe1617b812 */ /* 0x000fc400078ec0ff */
[----:B------:R-:W-:Y:S01]  /*ff00*/  IADD3 R25, R3, 0x98, RZ ;  /* 0x0000009803197810 */ /* 0x000fe20007ffe0ff */
[--C-:B0-----:R-:W-:Y:S01]  /*ff10*/  @!P2 IMAD.WIDE R10, R15, 0x4, R4.reuse ;  /* 0x000000040f0aa825 */ /* 0x101fe200078e0204 */
[----:B------:R-:W-:Y:S02]  /*ff20*/  ISETP.GE.AND P0, PT, R24, UR4, PT ;  /* 0x0000000418007c0c */ /* 0x000fe4000bf06270 */
        /* <DEDUP_REMOVED lines=19> */
[----:B0-----:R-:W-:Y:S02]  /*10060*/  @!P0 LOP3.LUT R11, R24, 0xfffffffe, RZ, 0xc0, !PT ;  /* 0xfffffffe180b8812 */ /* 0x001fe400078ec0ff */
[----:B------:R-:W-:Y:S02]  /*10070*/  @!P2 LEA.HI R0, R0, R0, RZ, 0x1 ;  /* 0x000000000000a211 */ /* 0x000fe400078f08ff */
[----:B-1----:R-:W-:Y:S01]  /*10080*/  @!P1 LOP3.LUT R13, R25, 0xfffffffe, RZ, 0xc0, !PT ;  /* 0xfffffffe190d9812 */ /* 0x002fe200078ec0ff */
[----:B------:R-:W-:Y:S01]  /*10090*/  @!P0 IMAD.WIDE R10, R11, 0x4, R4 ;  /* 0x000000040b0a8825 */ /* 0x000fe200078e0204 */
[----:B------:R-:W-:-:S02]  /*100a0*/  @!P3 LEA.HI R2, R2, R2, RZ, 0x1 ;  /* 0x000000020202b211 */ /* 0x000fc400078f08ff */
        /* <DEDUP_REMOVED lines=63> */
.L_x_2198:
[----:B------:R-:W-:Y:S05]  /*104a0*/  BSYNC B0 ;  /* 0x0000000000007941 */ /* 0x000fea0003800000 */
.L_x_2197:
[----:B------:R-:W-:Y:S01]  /*104b0*/  ISETP.GE.AND P0, PT, R9, R8, PT ;  /* 0x000000080900720c */ /* 0x000fe20003f06270 */
[----:B0---4-:R4:W0:Y:S04]  /*104c0*/  SHFL.IDX PT, R5, R7, 0x1, 0x1c1f ;  /* 0x003c1f0007057f89 */ /* 0x01182800000e0000 */
[----:B---3--:R4:W3:Y:S08]  /*104d0*/  SHFL.IDX PT, R4, R6, 0x1, 0x1c1f ;  /* 0x003c1f0006047f89 */ /* 0x0088f000000e0000 */
[----:B----4-:R-:W-:Y:S05]  /*104e0*/  @P0 BRA `(.L_x_2163) ;  /* 0x0000005800240947 */ /* 0x010fea0003800000 */
        /* <DEDUP_REMOVED lines=10> */
[----:B------:R-:W-:Y:S01]  /*10590*/  VIADD R16, R3, 0x48 ;  /* 0x0000004803107836 */ /* 0x000fe20000000000 */
[----:B------:R-:W-:Y:S01]  /*105a0*/  ISETP.GE.AND P6, PT, R13, UR4, PT ;  /* 0x000000040d007c0c */ /* 0x000fe2000bfc6270 */
[C---:B------:R-:W-:Y:S01]  /*105b0*/  VIADD R18, R3.reuse, 0x50 ;  /* 0x0000005003127836 */ /* 0x040fe20000000000 */
[----:B------:R-:W-:Y:S01]  /*105c0*/  ISETP.GE.AND P5, PT, R12, UR4, PT ;  /* 0x000000040c007c0c */ /* 0x000fe2000bfa6270 */
[C---:B------:R-:W-:Y:S01]  /*105d0*/  VIADD R20, R3.reuse, 0x58 ;  /* 0x0000005803147836 */ /* 0x040fe20000000000 */
[C---:B------:R-:W-:Y:S01]  /*105e0*/  IADD3 R15, R3.reuse, 0x40, RZ ;  /* 0x00000040030f7810 */ /* 0x040fe20007ffe0ff */
[----:B0--3--:R-:W-:Y:S01]  /*105f0*/  @!P0 IMAD.WIDE R6, R3, 0x4, R4 ;  /* 0x0000000403068825 */ /* 0x009fe200078e0204 */
        /* <DEDUP_REMOVED lines=8> */
[----:B------:R-:W-:Y:S01]  /*10680*/  ISETP.GE.AND P3, PT, R15, UR4, PT ;  /* 0x000000040f007c0c */ /* 0x000fe2000bf66270 */
[----:B------:R-:W-:Y:S01]  /*10690*/  @!P1 IMAD.WIDE R8, R9, 0x4, R4 ;  /* 0x0000000409089825 */ /* 0x000fe200078e0204 */
[----:B------:R-:W-:-:S02]  /*106a0*/  ISETP.GE.AND P0, PT, R0, UR4, PT ;  /* 0x0000000400007c0c */ /* 0x000fc4000bf06270 */
[----:B------:R-:W-:Y:S01]  /*106b0*/  @!P5 LEA.HI R12, R12, R12, RZ, 0x1 ;  /* 0x0000000c0c0cd211 */ /* 0x000fe200078f08ff */
[----:B------:R-:W-:Y:S01]  /*106c0*/  @!P2 IMAD.WIDE R10, R11, 0x4, R4 ;  /* 0x000000040b0aa825 */ /* 0x000fe200078e0204 */
[----:B------:R1:W-:Y:S01]  /*106d0*/  @!P1 ST.E.64 desc[UR6][R8.64], R30 ;  /* 0x0000001e08009985 */ /* 0x0003e2000c101b06 */
[----:B------:R-:W-:Y:S02]  /*106e0*/  ISETP.GE.AND P1, PT, R2, UR4, PT ;  /* 0x0000000402007c0c */ /* 0x000fe4000bf26270 */
[----:B------:R-:W-:Y:S01]  /*106f0*/  @!P6 LEA.HI R13, R13, R13, RZ, 0x1 ;  /* 0x0000000d0d0de211 */ /* 0x000fe200078f08ff */
[----:B------:R2:W-:Y:S01]  /*10700*/  @!P2 ST.E.64 desc[UR6][R10.64], R34 ;  /* 0x000000220a00a985 */ /* 0x0005e2000c101b06 */
[----:B------:R-:W-:Y:S02]  /*10710*/  ISETP.GE.AND P2, PT, R14, UR4, PT ;  /* 0x000000040e007c0c */ /* 0x000fe4000bf46270 */
[----:B0-----:R-:W-:Y:S02]  /*10720*/  @!P5 LOP3.LUT R7, R12, 0xfffffffe, RZ, 0xc0, !PT ;  /* 0xfffffffe0c07d812 */ /* 0x001fe400078ec0ff */
[----:B------:R-:W-:-:S02]  /*10730*/  @!P0 LEA.HI R0, R0, R0, RZ, 0x1 ;  /* 0x0000000000008211 */ /* 0x000fc400078f08ff */
[----:B------:R-:W-:Y:S01]  /*10740*/  @!P4 LEA.HI R16, R16, R16, RZ, 0x1 ;  /* 0x000000101010c211 */ /* 0x000fe200078f08ff */
[--C-:B------:R-:W-:Y:S01]  /*10750*/  @!P5 IMAD.WIDE R6, R7, 0x4, R4.reuse ;  /* 0x000000040706d825 */ /* 0x100fe200078e0204 */
[----:B-1----:R-:W-:Y:S02]  /*10760*/  @!P6 LOP3.LUT R9, R13, 0xfffffffe, RZ, 0xc0, !PT ;  /* 0xfffffffe0d09e812 */ /* 0x002fe400078ec0ff */
[----:B------:R-:W-:Y:S02]  /*10770*/  @!P1 LEA.HI R2, R2, R2, RZ, 0x1 ;  /* 0x0000000202029211 */ /* 0x000fe400078f08ff */
[----:B------:R0:W-:Y:S01]  /*10780*/  @!P5 ST.E.64 desc[UR6][R6.64], R38 ;  /* 0x000000260600d985 */ /* 0x0001e2000c101b06 */
[----:B------:R-:W-:Y:S01]  /*10790*/  @!P2 LEA.HI R14, R14, R14, RZ, 0x1 ;  /* 0x0000000e0e0ea211 */ /* 0x000fe200078f08ff */
[----:B------:R-:W-:Y:S01]  /*107a0*/  @!P6 IMAD.WIDE R8, R9, 0x4, R4 ;  /* 0x000000040908e825 */ /* 0x000fe200078e0204 */
[----:B--2---:R-:W-:Y:S02]  /*107b0*/  @!P3 LEA.HI R10, R15, R15, RZ, 0x1 ;  /* 0x0000000f0f0ab211 */ /* 0x004fe400078f08ff */
[----:B------:R-:W-:Y:S01]  /*107c0*/  @!P0 LOP3.LUT R11, R0, 0xfffffffe, RZ, 0xc0, !PT ;  /* 0xfffffffe000b8812 */ /* 0x000fe200078ec0ff */
[----:B------:R-:W-:Y:S01]  /*107d0*/  VIADD R0, R3, 0x60 ;  /* 0x0000006003007836 */ /* 0x000fe20000000000 */
[----:B------:R-:W-:Y:S01]  /*107e0*/  @!P1 LOP3.LUT R13, R2, 0xfffffffe, RZ, 0xc0, !PT ;  /* 0xfffffffe020d9812 */ /* 0x000fe200078ec0ff */
[----:B------:R1:W-:Y:S01]  /*107f0*/  @!P6 ST.E.64 desc[UR6][R8.64], R42 ;  /* 0x0000002a0800e985 */ /* 0x0003e2000c101b06 */
[----:B------:R-:W-:-:S02]  /*10800*/  @!P2 LOP3.LUT R15, R14, 0xfffffffe, RZ, 0xc0, !PT ;  /* 0xfffffffe0e0fa812 */ /* 0x000fc400078ec0ff */
[----:B------:R-:W-:Y:S02]  /*10810*/  @!P3 LOP3.LUT R17, R10, 0xfffffffe, RZ, 0xc0, !PT ;  /* 0xfffffffe0a11b812 */ /* 0x000fe400078ec0ff */
[----:B------:R-:W-:Y:S01]  /*10820*/  @!P4 LOP3.LUT R19, R16, 0xfffffffe, RZ, 0xc0, !PT ;  /* 0xfffffffe1013c812 */ /* 0x000fe200078ec0ff */
[--C-:B0-----:R-:W-:Y:S01]  /*10830*/  @!P0 IMAD.WIDE R6, R11, 0x4, R4.reuse ;  /* 0x000000040b068825 */ /* 0x101fe200078e0204 */
[----:B------:R-:W-:Y:S02]  /*10840*/  ISETP.GE.AND P5, PT, R18, UR4, PT ;  /* 0x0000000412007c0c */ /* 0x000fe4000bfa6270 */
[----:B------:R-:W-:Y:S01]  /*10850*/  ISETP.GE.AND P6, PT, R20, UR4, PT ;  /* 0x0000000414007c0c */ /* 0x000fe2000bfc6270 */
[--C-:B------:R-:W-:Y:S01]  /*10860*/  @!P2 IMAD.WIDE R10, R15, 0x4, R4.reuse ;  /* 0x000000040f0aa825 */ /* 0x100fe200078e0204 */
[----:B------:R0:W-:Y:S01]  /*10870*/  @!P0 ST.E.64 desc[UR6][R6.64], R46 ;  /* 0x0000002e06008985 */ /* 0x0001e2000c101b06 */
[----:B------:R-:W-:Y:S02]  /*10880*/  IADD3 R2, R3, 0x68, RZ ;  /* 0x0000006803027810 */ /* 0x000fe40007ffe0ff */
[----:B-1----:R-:W-:-:S04]  /*10890*/  @!P1 IMAD.WIDE R8, R13, 0x4, R4 ;  /* 0x000000040d089825 */ /* 0x002fc800078e0204 */
[--C-:B------:R-:W-:Y:S01]  /*108a0*/  @!P3 IMAD.WIDE R12, R17, 0x4, R4.reuse ;  /* 0x00000004110cb825 */ /* 0x100fe200078e0204 */
[----:B------:R1:W-:Y:S01]  /*108b0*/  @!P1 ST.E.64 desc[UR6][R8.64], R50 ;  /* 0x0000003208009985 */ /* 0x0003e2000c101b06 */
[----:B------:R-:W-:Y:S02]  /*108c0*/  @!P5 LEA.HI R18, R18, R18, RZ, 0x1 ;  /* 0x000000121212d211 */ /* 0x000fe400078f08ff */
[----:B------:R-:W-:Y:S01]  /*108d0*/  @!P4 IMAD.WIDE R14, R19, 0x4, R4 ;  /* 0x00000004130ec825 */ /* 0x000fe200078e0204 */
[----:B------:R2:W-:Y:S01]  /*108e0*/  @!P2 ST.E.64 desc[UR6][R10.64], R54 ;  /* 0x000000360a00a985 */ /* 0x0005e2000c101b06 */
[----:B------:R-:W-:Y:S02]  /*108f0*/  @!P6 LEA.HI R20, R20, R20, RZ, 0x1 ;  /* 0x000000141414e211 */ /* 0x000fe400078f08ff */
[C---:B------:R-:W-:Y:S01]  /*10900*/  VIADD R16, R3.reuse, 0x70 ;  /* 0x0000007003107836 */ /* 0x040fe20000000000 */
[----:B------:R3:W-:Y:S01]  /*10910*/  @!P3 ST.E.64 desc[UR6][R12.64], R58 ;  /* 0x0000003a0c00b985 */ /* 0x0007e2000c101b06 */
[C---:B------:R-:W-:Y:S01]  /*10920*/  VIADD R17, R3.reuse, 0x78 ;  /* 0x0000007803117836 */ /* 0x040fe20000000000 */
[----:B------:R-:W-:Y:S01]  /*10930*/  ISETP.GE.AND P3, PT, R2, UR4, PT ;  /* 0x0000000402007c0c */ /* 0x000fe2000bf66270 */
[----:B------:R-:W-:Y:S01]  /*10940*/  VIADD R19, R3, 0x80 ;  /* 0x0000008003137836 */ /* 0x000fe20000000000 */
[----:B------:R4:W-:Y:S01]  /*10950*/  @!P4 ST.E.64 desc[UR6][R14.64], R62 ;  /* 0x0000003e0e00c985 */ /* 0x0009e2000c101b06 */
[----:B------:R-:W-:-:S02]  /*10960*/  ISETP.GE.AND P4, PT, R0, UR4, PT ;  /* 0x0000000400007c0c */ /* 0x000fc4000bf86270 */
[----:B------:R-:W-:Y:S02]  /*10970*/  ISETP.GE.AND P2, PT, R16, UR4, PT ;  /* 0x0000000410007c0c */ /* 0x000fe4000bf46270 */
[----:B------:R-:W-:Y:S02]  /*10980*/  ISETP.GE.AND P1, PT, R17, UR4, PT ;  /* 0x0000000411007c0c */ /* 0x000fe4000bf26270 */
        /* <DEDUP_REMOVED lines=36> */
[C---:B------:R-:W-:Y:S02]  /*10bd0*/  IADD3 R19, R3.reuse, 0xb8, RZ ;  /* 0x000000b803137810 */ /* 0x040fe40007ffe0ff */
[----:B------:R-:W-:Y:S01]  /*10be0*/  VIADD R17, R3, 0xb0 ;  /* 0x000000b003117836 */ /* 0x000fe20000000000 */
[----:B------:R4:W-:Y:S01]  /*10bf0*/  @!P0 ST.E.64 desc[UR6][R14.64], R90 ;  /* 0x0000005a0e008985 */ /* 0x0009e2000c101b06 */
[----:B------:R-:W-:-:S02]  /*10c00*/  ISETP.GE.AND P0, PT, R0, UR4, PT ;  /* 0x0000000400007c0c */ /* 0x000fc4000bf06270 */
[----:B------:R-:W-:Y:S02]  /*10c10*/  @!P5 LEA.HI R20, R20, R20, RZ, 0x1 ;  /* 0x000000141414d211 */ /* 0x000fe400078f08ff */
[----:B------:R-:W-:Y:S02]  /*10c20*/  ISETP.GE.AND P2, PT, R17, UR4, PT ;  /* 0x0000000411007c0c */ /* 0x000fe4000bf46270 */
[----:B0-----:R-:W-:Y:S01]  /*10c30*/  @!P6 LOP3.LUT R7, R18, 0xfffffffe, RZ, 0xc0, !PT ;  /* 0xfffffffe1207e812 */ /* 0x001fe200078ec0ff */
[----:B------:R-:W-:Y:S01]  /*10c40*/  VIADD R18, R3, 0xc0 ;  /* 0x000000c003127836 */ /* 0x000fe20000000000 */
[----:B------:R-:W-:Y:S02]  /*10c50*/  ISETP.GE.AND P1, PT, R19, UR4, PT ;  /* 0x0000000413007c0c */ /* 0x000fe4000bf26270 */
[----:B-1----:R-:W-:Y:S01]  /*10c60*/  @!P5 LOP3.LUT R9, R20, 0xfffffffe, RZ, 0xc0, !PT ;  /* 0xfffffffe1409d812 */ /* 0x002fe200078ec0ff */
[----:B------:R-:W-:Y:S01]  /*10c70*/  @!P6 IMAD.WIDE R6, R7, 0x4, R4 ;  /* 0x000000040706e825 */ /* 0x000fe200078e0204 */
[----:B------:R-:W-:-:S02]  /*10c80*/  @!P4 LEA.HI R2, R2, R2, RZ, 0x1 ;  /* 0x000000020202c211 */ /* 0x000fc400078f08ff */
[----:B------:R-:W-:Y:S01]  /*10c90*/  @!P0 LEA.HI R0, R0, R0, RZ, 0x1 ;  /* 0x0000000000008211 */ /* 0x000fe200078f08ff */
[----:B------:R-:W-:Y:S01]  /*10ca0*/  @!P5 IMAD.WIDE R8, R9, 0x4, R4 ;  /* 0x000000040908d825 */ /* 0x000fe200078e0204 */
[----:B------:R0:W-:Y:S01]  /*10cb0*/  @!P6 ST.E.64 desc[UR6][R6.64], R94 ;  /* 0x0000005e0600e985 */ /* 0x0001e2000c101b06 */
[----:B------:R-:W-:Y:S02]  /*10cc0*/  @!P3 LEA.HI R16, R16, R16, RZ, 0x1 ;  /* 0x000000101010b211 */ /* 0x000fe400078f08ff */
[----:B--2---:R-:W-:Y:S01]  /*10cd0*/  @!P0 LOP3.LUT R11, R0, 0xfffffffe, RZ, 0xc0, !PT ;  /* 0xfffffffe000b8812 */ /* 0x004fe200078ec0ff */
[----:B------:R1:W-:Y:S01]  /*10ce0*/  @!P5 ST.E.64 desc[UR6][R8.64], R98 ;  /* 0x000000620800d985 */ /* 0x0003e2000c101b06 */
[C---:B------:R-:W-:Y:S01]  /*10cf0*/  VIADD R20, R3.reuse, 0xc8 ;  /* 0x000000c803147836 */ /* 0x040fe20000000000 */
[----:B------:R-:W-:Y:S01]  /*10d00*/  ISETP.GE.AND P5, PT, R18, UR4, PT ;  /* 0x0000000412007c0c */ /* 0x000fe2000bfa6270 */
[----:B------:R-:W-:Y:S01]  /*10d10*/  VIADD R0, R3, 0xd0 ;  /* 0x000000d003007836 */ /* 0x000fe20000000000 */
[----:B------:R-:W-:-:S02]  /*10d20*/  @!P2 LEA.HI R17, R17, R17, RZ, 0x1 ;  /* 0x000000111111a211 */ /* 0x000fc400078f08ff */
[----:B------:R-:W-:Y:S02]  /*10d30*/  @!P1 LEA.HI R19, R19, R19, RZ, 0x1 ;  /* 0x0000001313139211 */ /* 0x000fe400078f08ff */
[----:B---3--:R-:W-:Y:S01]  /*10d40*/  @!P4 LOP3.LUT R13, R2, 0xfffffffe, RZ, 0xc0, !PT ;  /* 0xfffffffe020dc812 */ /* 0x008fe200078ec0ff */
[----:B------:R-:W-:Y:S01]  /*10d50*/  VIADD R2, R3, 0xd8 ;  /* 0x000000d803027836 */ /* 0x000fe20000000000 */
[----:B----4-:R-:W-:Y:S01]  /*10d60*/  @!P3 LOP3.LUT R15, R16, 0xfffffffe, RZ, 0xc0, !PT ;  /* 0xfffffffe100fb812 */ /* 0x010fe200078ec0ff */
[--C-:B0-----:R-:W-:Y:S01]  /*10d70*/  @!P0 IMAD.WIDE R6, R11, 0x4, R4.reuse ;  /* 0x000000040b068825 */ /* 0x101fe200078e0204 */
[----:B------:R-:W-:Y:S02]  /*10d80*/  @!P2 LOP3.LUT R17, R17, 0xfffffffe, RZ, 0xc0, !PT ;  /* 0xfffffffe1111a812 */ /* 0x000fe400078ec0ff */
        /* <DEDUP_REMOVED lines=9> */
[----:B------:R-:W-:-:S02]  /*10e20*/  @!P2 IMAD.WIDE R12, R17, 0x4, R4 ;  /* 0x00000004110ca825 */ /* 0x000fc400078e0204 */
        /* <DEDUP_REMOVED lines=46> */
.L_x_2196:
[----:B------:R-:W1:Y:S02]  /*11110*/  S2R R0, SR_TID.X ;  /* 0x0000000000007919 */ /* 0x000e640000002100 */
[----:B-1----:R-:W-:-:S05]  /*11120*/  VIADD R2, R0, 0xffffff80 ;  /* 0xffffff8000027836 */ /* 0x002fca0000000000 */
[----:B------:R-:W-:-:S13]  /*11130*/  ISETP.GT.AND P0, PT, R2, 0x7f, PT ;  /* 0x0000007f0200780c */ /* 0x000fda0003f04270 */
[----:B------:R-:W-:Y:S05]  /*11140*/  @P0 BRA `(.L_x_2163) ;  /* 0x0000004c000c0947 */ /* 0x000fea0003800000 */
[----:B------:R-:W1:Y:S01]  /*11150*/  S2R R3, SR_CTAID.X ;  /* 0x0000000000037919 */ /* 0x000e620000002500 */
[----:B------:R-:W2:Y:S01]  /*11160*/  LDC R6, c[0x0][0xbe8] ;  /* 0x0002fa00ff067b82 */ /* 0x000ea20000000800 */
[----:B------:R-:W-:Y:S01]  /*11170*/  ULDC UR4, c[0x0][0xa88] ;  /* 0x0002a20000047ab9 */ /* 0x000fe20000000800 */
[----:B-1----:R-:W-:Y:S01]  /*11180*/  LEA R0, R3, R0, 0x7 ;  /* 0x0000000003007211 */ /* 0x002fe200078e38ff */
[----:B--2---:R-:W-:-:S04]  /*11190*/  IMAD R3, R6, UR4, RZ ;  /* 0x0000000406037c24 */ /* 0x004fc8000f8e02ff */
[----:B------:R-:W-:-:S05]  /*111a0*/  VIADD R0, R0, 0xffffff80 ;  /* 0xffffff8000007836 */ /* 0x000fca0000000000 */
[----:B------:R-:W-:-:S13]  /*111b0*/  ISETP.GE.AND P0, PT, R0, R3, PT ;  /* 0x000000030000720c */ /* 0x000fda0003f06270 */
[----:B------:R-:W-:Y:S05]  /*111c0*/  @P0 BRA `(.L_x_2163) ;  /* 0x0000004800ec0947 */ /* 0x000fea0003800000 */
[----:B------:R-:W-:Y:S01]  /*111d0*/  ISETP.NE.AND P0, PT, R6, 0x1, PT ;  /* 0x000000010600780c */ /* 0x000fe20003f05270 */
[----:B------:R-:W1:Y:S01]  /*111e0*/  S2UR UR4, SR_CTAID.Z ;  /* 0x00000000000479c3 */ /* 0x000e620000002700 */
[----:B------:R-:W-:Y:S01]  /*111f0*/  SHF.R.S32.HI R5, RZ, 0x1f, R22 ;  /* 0x0000001fff057819 */ /* 0x000fe20000011416 */
[----:B------:R-:W-:Y:S01]  /*11200*/  ULDC.64 UR6, c[0x0][0xbd0] ;  /* 0x0002f40000067ab9 */ /* 0x000fe20000000a00 */
[----:B------:R-:W-:Y:S01]  /*11210*/  ULDC.64 UR10, c[0x0][0x208] ;  /* 0x00008200000a7ab9 */ /* 0x000fe20000000a00 */
[----:B------:R-:W-:-:S04]  /*11220*/  IMAD.WIDE.U32 R2, R22, UR6, RZ ;  /* 0x0000000616027c25 */ /* 0x000fc8000f8e00ff */
[----:B------:R-:W2:Y:S01]  /*11230*/  LDC.64 R12, c[0x0][0xbd8] ;  /* 0x0002f600ff0c7b82 */ /* 0x000ea20000000a00 */
[----:B------:R-:W-:-:S04]  /*11240*/  IMAD R5, R5, UR6, RZ ;  /* 0x0000000605057c24 */ /* 0x000fc8000f8e02ff */
[----:B------:R-:W-:Y:S02]  /*11250*/  IMAD R5, R22, UR7, R5 ;  /* 0x0000000716057c24 */ /* 0x000fe4000f8e0205 */
[----:B------:R-:W-:Y:S01]  /*11260*/  IMAD.MOV R22, RZ, RZ, -R22 ;  /* 0x000000ffff167224 */ /* 0x000fe200078e0a16 */
[----:B------:R-:W0:Y:S01]  /*11270*/  @P0 LDC R9, c[0x0][0xbec] ;  /* 0x0002fb00ff090b82 */ /* 0x000e220000000800 */
[----:B------:R-:W-:Y:S02]  /*11280*/  IMAD.IADD R3, R3, 0x1, R5 ;  /* 0x0000000103037824 */ /* 0x000fe400078e0205 */
[----:B------:R-:W-:-:S05]  /*11290*/  IMAD.MOV.U32 R5, RZ, RZ, R0 ;  /* 0x000000ffff057224 */ /* 0x000fca00078e0000 */
[----:B------:R-:W3:Y:S01]  /*112a0*/  S2UR UR8, SR_CTAID.Y ;  /* 0x00000000000879c3 */ /* 0x000ee20000002600 */
[----:B-1----:R-:W-:-:S07]  /*112b0*/  USHF.R.S32.HI UR5, URZ, 0x1f, UR4 ;  /* 0x0000001f3f057899 */ /* 0x002fce0008011404 */
[----:B------:R-:W3:Y:S01]  /*112c0*/  LDC R7, c[0x0][0xc50] ;  /* 0x00031400ff077b82 */ /* 0x000ee20000000800 */
[C---:B--2---:R-:W-:Y:S02]  /*112d0*/  IMAD R8, R12.reuse, UR5, RZ ;  /* 0x000000050c087c24 */ /* 0x044fe4000f8e02ff */
[----:B------:R-:W-:-:S04]  /*112e0*/  IMAD.WIDE.U32 R2, R12, UR4, R2 ;  /* 0x000000040c027c25 */ /* 0x000fc8000f8e0002 */
[----:B------:R-:W-:Y:S01]  /*112f0*/  IMAD R13, R13, UR4, R8 ;  /* 0x000000040d0d7c24 */ /* 0x000fe2000f8e0208 */
[----:B------:R-:W1:Y:S01]  /*11300*/  @P0 LDC R11, c[0x0][0xbf0] ;  /* 0x0002fc00ff0b0b82 */ /* 0x000e620000000800 */
[----:B0-----:R-:W-:Y:S01]  /*11310*/  @P0 IMAD.HI.U32 R4, R0, R9, RZ ;  /* 0x0000000900040227 */ /* 0x001fe200078e00ff */
[----:B------:R-:W-:-:S03]  /*11320*/  ULDC.64 UR4, c[0x0][0xbe0] ;  /* 0x0002f80000047ab9 */ /* 0x000fc60000000a00 */
[----:B------:R-:W-:Y:S02]  /*11330*/  IMAD.IADD R3, R13, 0x1, R3 ;  /* 0x000000010d037824 */ /* 0x000fe400078e0203 */
[----:B---3--:R-:W-:-:S04]  /*11340*/  IMAD R9, R7, R22, UR8 ;  /* 0x0000000807097e24 */ /* 0x008fc8000f8e0216 */
[----:B------:R-:W-:Y:S01]  /*11350*/  IMAD.WIDE.U32 R2, R9, UR4, R2 ;  /* 0x0000000409027c25 */ /* 0x000fe2000f8e0002 */
[----:B-1----:R-:W-:Y:S02]  /*11360*/  @P0 SHF.R.U32.HI R5, RZ, R11, R4 ;  /* 0x0000000bff050219 */ /* 0x002fe40000011604 */
[----:B------:R-:W-:Y:S02]  /*11370*/  SHF.R.S32.HI R4, RZ, 0x1f, R9 ;  /* 0x0000001fff047819 */ /* 0x000fe40000011409 */
[C---:B------:R-:W-:Y:S02]  /*11380*/  IADD3 R7, -R5.reuse, RZ, RZ ;  /* 0x000000ff05077210 */ /* 0x040fe40007ffe1ff */
[----:B------:R-:W-:Y:S01]  /*11390*/  IADD3 R2, P0, R5, R2, RZ ;  /* 0x0000000205027210 */ /* 0x000fe20007f1e0ff */
[----:B------:R-:W-:Y:S02]  /*113a0*/  IMAD R4, R4, UR4, RZ ;  /* 0x0000000404047c24 */ /* 0x000fe4000f8e02ff */
[----:B------:R-:W-:-:S02]  /*113b0*/  IMAD R7, R6, R7, R0 ;  /* 0x0000000706077224 */ /* 0x000fc400078e0200 */
[----:B------:R-:W-:Y:S01]  /*113c0*/  IMAD R4, R9, UR5, R4 ;  /* 0x0000000509047c24 */ /* 0x000fe2000f8e0204 */
[----:B------:R-:W-:Y:S01]  /*113d0*/  SHF.R.S32.HI R9, RZ, 0x1f, R5 ;  /* 0x0000001fff097819 */ /* 0x000fe20000011405 */
[----:B------:R-:W-:Y:S01]  /*113e0*/  ULDC.64 UR4, c[0x0][0xbc8] ;  /* 0x0002f20000047ab9 */ /* 0x000fe20000000a00 */
        /* <DEDUP_REMOVED lines=12> */
.L_x_2161:
        /* <DEDUP_REMOVED lines=18> */
.L_x_2199:
[----:B------:R-:W-:Y:S01]  /*115d0*/  ULDC UR40, c[0x0][0xc50] ;  /* 0x0003140000287ab9 */ /* 0x000fe20000000800 */
[----:B------:R-:W-:Y:S01]  /*115e0*/  UMOV UR36, UR6 ;  /* 0x0000000600247c82 */ /* 0x000fe20008000000 */
[----:B------:R-:W-:-:S11]  /*115f0*/  UISETP.NE.AND UP0, UPT, UR40, 0x1, UPT ;  /* 0x000000012800788c */ /* 0x000fd6000bf05270 */
[----:B------:R-:W-:Y:S01]  /*11600*/  @UP0 ULDC UR4, c[0x0][0xc54] ;  /* 0x0003150000040ab9 */ /* 0x000fe20000000800 */
[----:B------:R-:W-:Y:S01]  /*11610*/  @UP0 ULDC UR7, c[0x0][0xc58] ;  /* 0x0003160000070ab9 */ /* 0x000fe20000000800 */
[----:B------:R-:W-:-:S04]  /*11620*/  UIMAD.WIDE.U32 UR4, UR6, UR4, URZ ;  /* 0x00000004060472a5 */ /* 0x000fc8000f8e003f */
[----:B------:R-:W-:-:S12]  /*11630*/  @UP0 USHF.R.U32.HI UR36, URZ, UR7, UR5 ;  /* 0x000000073f240299 */ /* 0x000fd80008011605 */
.L_x_2200:
[----:B------:R-:W-:Y:S01]  /*11640*/  ISETP.GE.AND P0, PT, R18, RZ, PT ;  /* 0x000000ff1200720c */ /* 0x000fe20003f06270 */
[----:B------:R-:W-:Y:S01]  /*11650*/  UIADD3 UR4, -UR36, URZ, URZ ;  /* 0x0000003f24047290 */ /* 0x000fe2000fffe13f */
[----:B------:R-:W-:Y:S01]  /*11660*/  IMAD.MOV.U32 R9, RZ, RZ, 0x1 ;  /* 0x00000001ff097424 */ /* 0x000fe200078e00ff */
[----:B------:R-:W-:Y:S01]  /*11670*/  MOV R0, RZ ;  /* 0x000000ff00007202 */ /* 0x000fe20000000f00 */
[----:B------:R-:W-:Y:S01]  /*11680*/  IMAD.MOV.U32 R3, RZ, RZ, 0x1 ;  /* 0x00000001ff037424 */ /* 0x000fe200078e00ff */
[----:B------:R-:W-:-:S08]  /*11690*/  UIMAD UR40, UR40, UR4, UR6 ;  /* 0x00000004282872a4 */ /* 0x000fd0000f8e0206 */
[----:B------:R-:W-:Y:S05]  /*116a0*/  @!P0 BRA `(.L_x_2201) ;  /* 0x0000004000f48947 */ /* 0x000fea0003800000 */
[----:B------:R-:W0:Y:S01]  /*116b0*/  S2UR UR4, SR_CTAID.X ;  /* 0x00000000000479c3 */ /* 0x000e220000002500 */
[----:B------:R-:W-:Y:S01]  /*116c0*/  ULDC UR5, c[0x0][0x448] ;  /* 0x0001120000057ab9 */ /* 0x000fe20000000800 */
[----:B------:R-:W-:Y:S01]  /*116d0*/  ULDC.64 UR6, c[0x0][0x418] ;  /* 0x0001060000067ab9 */ /* 0x000fe20000000a00 */
[----:B------:R-:W-:Y:S01]  /*116e0*/  UISETP.NE.AND UP1, UPT, UR5, 0x1, UPT ;  /* 0x000000010500788c */ /* 0x000fe2000bf25270 */
[----:B------:R1:W-:Y:S01]  /*116f0*/  STL [R1+0xc], RZ ;  /* 0x00000cff01007387 */ /* 0x0003e20000100800 */
[----:B------:R-:W-:Y:S01]  /*11700*/  UISETP.NE.U32.AND UP0, UPT, UR6, URZ, UPT ;  /* 0x0000003f0600728c */ /* 0x000fe2000bf05070 */
[----:B------:R-:W-:Y:S02]  /*11710*/  ULDC UR5, c[0x0][0x288] ;  /* 0x0000a20000057ab9 */ /* 0x000fe40000000800 */
[----:B------:R-:W-:Y:S01]  /*11720*/  ULDC UR6, c[0x0][0x424] ;  /* 0x0001090000067ab9 */ /* 0x000fe20000000800 */
[----:B------:R-:W-:Y:S02]  /*11730*/  UISETP.NE.AND.EX UP0, UPT, UR7, URZ, UPT, UP0 ;  /* 0x0000003f0700728c */ /* 0x000fe4000bf05300 */
[----:B------:R-:W-:-:S02]  /*11740*/  UIADD3 UR10, -UR5, 0x50, URZ ;  /* 0x00000050050a7890 */ /* 0x000fc4000fffe13f */
[----:B------:R-:W-:Y:S01]  /*11750*/  USEL UR7, UR6, 0x1, UP0 ;  /* 0x0000000106077887 */ /* 0x000fe20008000000 */
[----:B------:R-:W-:-:S03]  /*11760*/  ULDC UR9, c[0x0][0x2f0] ;  /* 0x0000bc0000097ab9 */ /* 0x000fc60000000800 */
[----:B------:R-:W-:Y:S02]  /*11770*/  UIMAD UR10, UR7, UR9, UR10 ;  /* 0x00000009070a72a4 */ /* 0x000fe4000f8e020a */
[----:B0-----:R-:W-:-:S03]  /*11780*/  ULEA UR8, UR4, 0x7f, 0x7 ;  /* 0x0000007f04087891 */ /* 0x001fc6000f8e383f */
[----:B------:R-:W-:Y:S02]  /*11790*/  @UP1 ULDC UR4, c[0x0][0x44c] ;  /* 0x0001130000041ab9 */ /* 0x000fe40000000800 */
[----:B------:R-:W-:Y:S02]  /*117a0*/  UIMAD.WIDE.U32 UR4, UR8, UR4, URZ ;  /* 0x00000004080472a5 */ /* 0x000fe4000f8e003f */
[----:B------:R-:W-:Y:S01]  /*117b0*/  UMOV UR6, UR8 ;  /* 0x0000000800067c82 */ /* 0x000fe20008000000 */
[----:B------:R-:W-:Y:S01]  /*117c0*/  @UP1 ULDC UR8, c[0x0][0x450] ;  /* 0x0001140000081ab9 */ /* 0x000fe20000000800 */
[----:B------:R-:W-:Y:S02]  /*117d0*/  UIMAD UR4, UR7, UR9, 0x4f ;  /* 0x0000004f070474a4 */ /* 0x000fe4000f8e0209 */
[----:B------:R-:W-:Y:S02]  /*117e0*/  @UP1 USHF.R.U32.HI UR6, URZ, UR8, UR5 ;  /* 0x000000083f061299 */ /* 0x000fe40008011605 */
[----:B------:R-:W-:-:S02]  /*117f0*/  UIMAD.WIDE UR4, UR4, 0x66666667, URZ ;  /* 0x66666667040478a5 */ /* 0x000fc4000f8e023f */
[----:B------:R-:W-:Y:S02]  /*11800*/  UIADD3 UR6, UR10, UR6, URZ ;  /* 0x000000060a067290 */ /* 0x000fe4000fffe03f */
[----:B------:R-:W-:Y:S02]  /*11810*/  USHF.R.U32.HI UR8, URZ, 0x1f, UR5 ;  /* 0x0000001f3f087899 */ /* 0x000fe40008011605 */
[----:B------:R-:W-:Y:S02]  /*11820*/  UIMAD.WIDE UR6, UR6, 0x66666667, URZ ;  /* 0x66666667060678a5 */ /* 0x000fe4000f8e023f */
[----:B------:R-:W-:Y:S02]  /*11830*/  ULEA.HI.SX32 UR8, UR5, UR8, 0x1b ;  /* 0x0000000805087291 */ /* 0x000fe4000f8fda3f */
[----:B------:R-:W-:Y:S02]  /*11840*/  USHF.R.U32.HI UR4, URZ, 0x1f, UR7 ;  /* 0x0000001f3f047899 */ /* 0x000fe40008011607 */
[----:B------:R-:W-:-:S02]  /*11850*/  USHF.R.U32.HI UR5, URZ, 0x10, UR40 ;  /* 0x000000103f057899 */ /* 0x000fc40008011628 */
[----:B------:R-:W-:Y:S02]  /*11860*/  ULEA.HI.SX32 UR4, UR7, UR4, 0x1b ;  /* 0x0000000407047291 */ /* 0x000fe4000f8fda3f */
[----:B------:R-:W-:Y:S02]  /*11870*/  ULOP3.LUT UR40, UR40, 0xffff, URZ, 0xc0, !UPT ;  /* 0x0000ffff28287892 */ /* 0x000fe4000f8ec03f */
[----:B------:R-:W-:-:S04]  /*11880*/  UISETP.LT.AND UP0, UPT, UR8, UR4, UPT ;  /* 0x000000040800728c */ /* 0x000fc8000bf01270 */
[----:B------:R-:W-:Y:S02]  /*11890*/  USEL UR39, UR8, UR4, UP0 ;  /* 0x0000000408277287 */ /* 0x000fe40008000000 */
[----:B------:R-:W-:Y:S02]  /*118a0*/  UISETP.NE.AND UP0, UPT, UR5, URZ, UPT ;  /* 0x0000003f0500728c */ /* 0x000fe4000bf05270 */
[----:B------:R-:W-:-:S06]  /*118b0*/  UISETP.GE.AND UP1, UPT, UR39, 0x1, UPT ;  /* 0x000000012700788c */ /* 0x000fcc000bf26270 */
[----:B------:R-:W-:-:S03]  /*118c0*/  PLOP3.LUT P0, PT, PT, PT, UP1, 0x80, 0x0 ;  /* 0x000000000000781c */ /* 0x000fc60003f0f018 */
[----:B------:R-:W-:-:S10]  /*118d0*/  @!UP0 ULDC UR5, c[0x0][0x9f0] ;  /* 0x00027c0000058ab9 */ /* 0x000fd40000000800 */
[----:B-1----:R-:W-:Y:S05]  /*118e0*/  @!P0 BRA `(.L_x_2202) ;  /* 0x0000000000708947 */ /* 0x002fea0003800000 */
[----:B------:R-:W-:Y:S01]  /*118f0*/  IMAD.U32 R6, RZ, RZ, UR5 ;  /* 0x00000005ff067e24 */ /* 0x000fe2000f8e00ff */
[----:B------:R-:W-:-:S04]  /*11900*/  UIADD3 UR4, UR5, -0x1, UR39 ;  /* 0xffffffff05047890 */ /* 0x000fc8000fffe027 */
[-C--:B------:R-:W-:Y:S02]  /*11910*/  IABS R0, R6.reuse ;  /* 0x0000000600007213 */ /* 0x080fe40000000000 */
[----:B------:R-:W-:Y:S02]  /*11920*/  IABS R6, R6 ;  /* 0x0000000600067213 */ /* 0x000fe40000000000 */
[----:B------:R-:W0:Y:S08]  /*11930*/  I2F.RP R4, R0 ;  /* 0x0000000000047306 */ /* 0x000e300000209400 */
[----:B0-----:R-:W0:Y:S02]  /*11940*/  MUFU.RCP R4, R4 ;  /* 0x0000000400047308 */ /* 0x001e240000001000 */
[----:B0-----:R-:W-:-:S06]  /*11950*/  VIADD R2, R4, 0xffffffe ;  /* 0x0ffffffe04027836 */ /* 0x001fcc0000000000 */
[----:B------:R0:W1:Y:S02]  /*11960*/  F2I.FTZ.U32.TRUNC.NTZ R3, R2 ;  /* 0x0000000200037305 */ /* 0x000064000021f000 */
[----:B0-----:R-:W-:Y:S01]  /*11970*/  MOV R2, RZ ;  /* 0x000000ff00027202 */ /* 0x001fe20000000f00 */
[----:B-1----:R-:W-:-:S04]  /*11980*/  IMAD.MOV R5, RZ, RZ, -R3 ;  /* 0x000000ffff057224 */ /* 0x002fc800078e0a03 */
[----:B------:R-:W-:-:S04]  /*11990*/  IMAD R5, R5, R0, RZ ;  /* 0x0000000005057224 */ /* 0x000fc800078e02ff */
[----:B------:R-:W-:-:S04]  /*119a0*/  IMAD.HI.U32 R3, R3, R5, R2 ;  /* 0x0000000503037227 */ /* 0x000fc800078e0002 */
[----:B------:R-:W-:Y:S01]  /*119b0*/  IMAD.U32 R5, RZ, RZ, UR4 ;  /* 0x00000004ff057e24 */ /* 0x000fe2000f8e00ff */
[----:B------:R-:W-:-:S04]  /*119c0*/  ULOP3.LUT UR4, UR4, UR5, URZ, 0x3c, !UPT ;  /* 0x0000000504047292 */ /* 0x000fc8000f8e3c3f */
[----:B------:R-:W-:Y:S01]  /*119d0*/  IABS R2, R5 ;  /* 0x0000000500027213 */ /* 0x000fe20000000000 */
[----:B------:R-:W-:Y:S01]  /*119e0*/  IMAD.MOV R5, RZ, RZ, -R6 ;  /* 0x000000ffff057224 */ /* 0x000fe200078e0a06 */
[----:B------:R-:W-:-:S03]  /*119f0*/  ISETP.LE.AND P2, PT, RZ, UR4, PT ;  /* 0x00000004ff007c0c */ /* 0x000fc6000bf43270 */
[----:B------:R-:W-:-:S04]  /*11a00*/  IMAD.HI.U32 R3, R3, R2, RZ ;  /* 0x0000000203037227 */ /* 0x000fc800078e00ff */
[----:B------:R-:W-:-:S05]  /*11a10*/  IMAD R5, R3, R5, R2 ;  /* 0x0000000503057224 */ /* 0x000fca00078e0202 */
[----:B------:R-:W-:-:S13]  /*11a20*/  ISETP.GT.U32.AND P1, PT, R0, R5, PT ;  /* 0x000000050000720c */ /* 0x000fda0003f24070 */
[----:B------:R-:W-:Y:S02]  /*11a30*/  @!P1 IMAD.IADD R5, R5, 0x1, -R0 ;  /* 0x0000000105059824 */ /* 0x000fe400078e0a00 */
[----:B------:R-:W-:Y:S01]  /*11a40*/  @!P1 VIADD R3, R3, 0x1 ;  /* 0x0000000103039836 */ /* 0x000fe20000000000 */
[----:B------:R-:W-:Y:S02]  /*11a50*/  ISETP.NE.AND P1, PT, RZ, UR5, PT ;  /* 0x00000005ff007c0c */ /* 0x000fe4000bf25270 */
[----:B------:R-:W-:-:S13]  /*11a60*/  ISETP.GE.U32.AND P0, PT, R5, R0, PT ;  /* 0x000000000500720c */ /* 0x000fda0003f06070 */
[----:B------:R-:W-:-:S05]  /*11a70*/  @P0 IADD3 R3, R3, 0x1, RZ ;  /* 0x0000000103030810 */ /* 0x000fca0007ffe0ff */
[----:B------:R-:W-:Y:S01]  /*11a80*/  @!P2 IMAD.MOV R3, RZ, RZ, -R3 ;  /* 0x000000ffff03a224 */ /* 0x000fe200078e0a03 */
[----:B------:R-:W-:-:S05]  /*11a90*/  @!P1 LOP3.LUT R3, RZ, UR5, RZ, 0x33, !PT ;  /* 0x00000005ff039c12 */ /* 0x000fca000f8e33ff */
[----:B------:R0:W-:Y:S02]  /*11aa0*/  STL [R1+0xc], R3 ;  /* 0x00000c0301007387 */ /* 0x0001e40000100800 */
.L_x_2202:
        /* <DEDUP_REMOVED lines=31> */
[----:B0-----:R-:W-:Y:S05]  /*11ca0*/  CALL.ABS.NOINC R2 ;  /* 0x0000000002007343 */ /* 0x001fea0003c00000 */
.L_x_2203:
        /* <DEDUP_REMOVED lines=20> */
.L_x_2205:
[----:B------:R0:W1:Y:S01]  /*11df0*/  LDC.64 R2, c[0x4][R16] ;  /* 0x0100000010027b82 */ /* 0x0000620000000a00 */
[----:B------:R-:W-:Y:S01]  /*11e00*/  ULDC.64 UR6, c[0x4][0xa8] ;  /* 0x01002a0000067ab9 */ /* 0x000fe20000000a00 */
[----:B------:R-:W-:Y:S01]  /*11e10*/  ULDC.64 UR8, c[0x4][0xb0] ;  /* 0x01002c0000087ab9 */ /* 0x000fe20000000a00 */
[----:B------:R-:W-:Y:S01]  /*11e20*/  ULDC.64 UR4, c[0x4][0x18] ;  /* 0x0100060000047ab9 */ /* 0x000fe20000000a00 */
[----:B------:R-:W-:Y:S01]  /*11e30*/  IMAD.U32 R4, RZ, RZ, UR6 ;  /* 0x00000006ff047e24 */ /* 0x000fe2000f8e00ff */
[----:B------:R-:W-:Y:S01]  /*11e40*/  MOV R7, UR9 ;  /* 0x0000000900077c02 */ /* 0x000fe20008000f00 */
[----:B------:R-:W-:Y:S01]  /*11e50*/  IMAD.U32 R5, RZ, RZ, UR7 ;  /* 0x00000007ff057e24 */ /* 0x000fe2000f8e00ff */
[----:B------:R-:W-:Y:S01]  /*11e60*/  MOV R13, RZ ;  /* 0x000000ff000d7202 */ /* 0x000fe20000000f00 */
[----:B------:R-:W-:Y:S02]  /*11e70*/  IMAD.U32 R6, RZ, RZ, UR8 ;  /* 0x00000008ff067e24 */ /* 0x000fe4000f8e00ff */
[----:B------:R-:W-:-:S02]  /*11e80*/  IMAD.U32 R10, RZ, RZ, UR4 ;  /* 0x00000004ff0a7e24 */ /* 0x000fc4000f8e00ff */
[----:B------:R-:W-:Y:S02]  /*11e90*/  IMAD.U32 R11, RZ, RZ, UR5 ;  /* 0x00000005ff0b7e24 */ /* 0x000fe4000f8e00ff */
[----:B------:R-:W-:Y:S02]  /*11ea0*/  IMAD.MOV.U32 R8, RZ, RZ, 0x70 ;  /* 0x00000070ff087424 */ /* 0x000fe400078e00ff */
[----:B0-----:R-:W-:-:S07]  /*11eb0*/  IMAD.MOV.U32 R12, RZ, RZ, 0x1 ;  /* 0x00000001ff0c7424 */ /* 0x001fce00078e00ff */
[----:B------:R-:W-:-:S07]  /*11ec0*/  LEPC R20, `(.L_x_2204) ;  /* 0x000000001014794e */ /* 0x000fce0000000000 */
[----:B-1----:R-:W-:Y:S05]  /*11ed0*/  CALL.ABS.NOINC R2 ;  /* 0x0000000002007343 */ /* 0x002fea0003c00000 */
.L_x_2204:
        /* <DEDUP_REMOVED lines=21> */
.L_x_2297:
        /* <DEDUP_REMOVED lines=8> */
.L_x_2300:
        /* <DEDUP_REMOVED lines=15> */
[----:B------:R-:W-:-:S03]  /*121a0*/  IMAD.WIDE.U32 R4, R18, UR4, R4 ;  /* 0x0000000412047c25 */ /* 0x000fc6000f8e0004 */
[----:B------:R-:W-:Y:S02]  /*121b0*/  LEA R2, P0, R4, R2, 0x2 ;  /* 0x0000000204027211 */ /* 0x000fe400078010ff */
[----:B------:R-:W-:-:S04]  /*121c0*/  IADD3 R5, R5, R7, RZ ;  /* 0x0000000705057210 */ /* 0x000fc80007ffe0ff */
[----:B------:R-:W-:-:S05]  /*121d0*/  LEA.HI.X R3, R4, R3, R5, 0x2, P0 ;  /* 0x0000000304037211 */ /* 0x000fca00000f1405 */
[----:B------:R1:W5:Y:S01]  /*121e0*/  LDG.E R16, desc[UR6][R2.64] ;  /* 0x0000000602107981 */ /* 0x000362000c1e1900 */
[----:B------:R-:W-:-:S04]  /*121f0*/  IMAD.MOV R0, RZ, RZ, -R0 ;  /* 0x000000ffff007224 */ /* 0x000fc800078e0a00 */
[----:B------:R-:W-:-:S07]  /*12200*/  IMAD R17, R6, R0, R17 ;  /* 0x0000000006117224 */ /* 0x000fce00078e0211 */
.L_x_2209:
[----:B0-----:R-:W-:Y:S01]  /*12210*/  IMAD.MOV.U32 R0, RZ, RZ, 0x1 ;  /* 0x00000001ff007424 */ /* 0x001fe200078e00ff */
[----:B------:R-:W1:Y:S04]  /*12220*/  S2R R8, SR_TID.X ;  /* 0x0000000000087919 */ /* 0x000e680000002100 */
[----:B------:R-:W-:-:S04]  /*12230*/  SHF.L.U32 R0, R0, 0x1f, RZ ;  /* 0x0000001f00007819 */ /* 0x000fc800000006ff */
[----:B------:R-:W0:Y:S01]  /*12240*/  SYNCS.PHASECHK.TRANS64.TRYWAIT P0, [UR38+0x38840], R0 ;  /* 0x03884000ff0075a7 */ /* 0x000e220008000166 */
[----:B-1----:R-:W-:-:S04]  /*12250*/  LOP3.LUT R2, R8, 0x7f, RZ, 0xc0, !PT ;  /* 0x0000007f08027812 */ /* 0x002fc800078ec0ff */
[----:B------:R-:W-:Y:S01]  /*12260*/  ISETP.NE.AND P1, PT, R2, RZ, PT ;  /* 0x000000ff0200720c */ /* 0x000fe20003f25270 */
[----:B0-----:R-:W-:-:S12]  /*12270*/  @!P0 BRA `(.L_x_2210) ;  /* 0x0000003c00c08947 */ /* 0x001fd80003800000 */
.L_x_2301:
[----:B------:R-:W-:Y:S05]  /*12280*/  @P1 BRA `(.L_x_2211) ;  /* 0x0000000000181947 */ /* 0x000fea0003800000 */
[----:B------:R-:W1:Y:S01]  /*12290*/  S2R R2, SR_TID.X ;  /* 0x0000000000027919 */ /* 0x000e620000002100 */
[----:B0-----:R-:W-:-:S04]  /*122a0*/  IMAD.MOV.U32 R0, RZ, RZ, 0xa000 ;  /* 0x0000a000ff007424 */ /* 0x001fc800078e00ff */
[----:B------:R2:W-:Y:S01]  /*122b0*/  SYNCS.ARRIVE.TRANS64 RZ, [UR38+0x38830], R0 ;  /* 0x03883000ffff79a7 */ /* 0x0005e20008000026 */
[----:B-1----:R-:W-:-:S13]  /*122c0*/  LOP3.LUT P0, RZ, R2, 0x1f, RZ, 0xc0, !PT ;  /* 0x0000001f02ff7812 */ /* 0x002fda000780c0ff */
[----:B--2---:R-:W-:Y:S05]  /*122d0*/  @!P0 BRA `(.L_x_2211) ;  /* 0x0000000000048947 */ /* 0x004fea0003800000 */
[----:B------:R-:W-:Y:S01]  /*122e0*/  BPT.TRAP 0x1 ;  /* 0x000000040000795c */ /* 0x000fe20000300000 */
.L_x_2211:
        /* <DEDUP_REMOVED lines=37> */
.L_x_2207:
        /* <DEDUP_REMOVED lines=22> */
.L_x_2212:
        /* <DEDUP_REMOVED lines=41> */
[----:B------:R-:W-:Y:S01]  /*12930*/  SHF.L.U32 R0, R12, 0x3, RZ ;  /* 0x000000030c007819 */ /* 0x000fe200000006ff */
[----:B------:R-:W-:Y:S02]  /*12940*/  ULDC.64 UR4, c[0x0][0x280] ;  /* 0x0000a00000047ab9 */ /* 0x000fe40000000a00 */
[----:B------:R-:W-:Y:S01]  /*12950*/  IMAD.IADD R3, R3, 0x1, R4 ;  /* 0x0000000103037824 */ /* 0x000fe200078e0204 */
[----:B------:R-:W-:Y:S01]  /*12960*/  LEA R7, P0, R2, UR4, 0x1 ;  /* 0x0000000402077c11 */ /* 0x000fe2000f8008ff */
[----:B------:R-:W-:Y:S01]  /*12970*/  ULDC UR4, c[0x0][0x2b8] ;  /* 0x0000ae0000047ab9 */ /* 0x000fe20000000800 */
        /* <DEDUP_REMOVED lines=15> */
[----:B------:R-:W-:Y:S01]  /*12a70*/  SHFL.IDX PT, R2, R6, RZ, 0x181f ;  /* 0x00181fff06027589 */ /* 0x000fe200000e0000 */
[----:B------:R-:W-:Y:S01]  /*12a80*/  ULDC UR4, c[0x0][0x288] ;  /* 0x0000a20000047ab9 */ /* 0x000fe20000000800 */
[----:B------:R-:W-:Y:S01]  /*12a90*/  IMAD R8, R11, 0x80, R8 ;  /* 0x000000800b087824 */ /* 0x000fe200078e0208 */
[----:B------:R-:W-:Y:S01]  /*12aa0*/  ULDC.64 UR6, c[0x0][0x208] ;  /* 0x0000820000067ab9 */ /* 0x000fe20000000a00 */
[----:B------:R-:W0:Y:S01]  /*12ab0*/  SHFL.IDX PT, R3, R7, RZ, 0x181f ;  /* 0x00181fff07037589 */ /* 0x000e2200000e0000 */
[----:B------:R-:W-:Y:S02]  /*12ac0*/  IMAD R0, R20, UR4, RZ ;  /* 0x0000000414007c24 */ /* 0x000fe4000f8e02ff */
[C---:B------:R-:W-:Y:S01]  /*12ad0*/  VIADD R5, R8.reuse, 0x10 ;  /* 0x0000001008057836 */ /* 0x040fe20000000000 */
[----:B------:R-:W-:Y:S02]  /*12ae0*/  SHFL.IDX PT, R4, R7, 0x1, 0x181f ;  /* 0x00381f0007047f89 */ /* 0x000fe400000e0000 */
[----:B------:R-:W-:-:S02]  /*12af0*/  ISETP.GE.AND P3, PT, R8, R0, PT ;  /* 0x000000000800720c */ /* 0x000fc40003f66270 */
[----:B------:R-:W-:Y:S11]  /*12b00*/  SHFL.IDX PT, R14, R7, 0x7, 0x181f ;  /* 0x00f81f00070e7f89 */ /* 0x000ff600000e0000 */
[----:B------:R-:W-:-:S02]  /*12b10*/  @!P3 LEA R21, R9, UR38, 0x1 ;  /* 0x000000260915bc11 */ /* 0x000fc4000f8e08ff */
        /* <DEDUP_REMOVED lines=67> */
.L_x_2318:
[----:B0-----:R-:W-:Y:S01]  /*12f50*/  VIADD R3, R8, 0x70 ;  /* 0x0000007008037836 */ /* 0x001fe20000000000 */
[----:B------:R-:W-:Y:S01]  /*12f60*/  BSSY B0, `(.L_x_2214) ;  /* 0x000000f000007945 */ /* 0x000fe20003800000 */
[----:B------:R-:W-:-:S03]  /*12f70*/  MOV R2, R14 ;  /* 0x0000000e00027202 */ /* 0x000fc60000000f00 */
[----:B------:R-:W-:Y:S01]  /*12f80*/  ISETP.GE.AND P3, PT, R3, R0, PT ;  /* 0x000000000300720c */ /* 0x000fe20003f66270 */
[----:B------:R-:W-:-:S12]  /*12f90*/  IMAD.MOV.U32 R3, RZ, RZ, R4 ;  /* 0x000000ffff037224 */ /* 0x000fd800078e0004 */
        /* <DEDUP_REMOVED lines=11> */
.L_x_2215:
[----:B------:R-:W-:Y:S05]  /*13050*/  BSYNC B0 ;  /* 0x0000000000007941 */ /* 0x000fea0003800000 */
.L_x_2214:
        /* <DEDUP_REMOVED lines=13> */
.L_x_2319:
[----:B0-----:R-:W-:Y:S01]  /*13130*/  IMAD.MOV.U32 R9, RZ, RZ, 0x1 ;  /* 0x00000001ff097424 */ /* 0x001fe200078e00ff */
[----:B------:R-:W-:Y:S01]  /*13140*/  MOV R8, RZ ;  /* 0x000000ff00087202 */ /* 0x000fe20000000f00 */
[----:B------:R-:W-:Y:S06]  /*13150*/  @!P1 BRA `(.L_x_2217) ;  /* 0x0000002000e49947 */ /* 0x000fec0003800000 */
[----:B------:R-:W2:Y:S04]  /*13160*/  LDL.LU R4, [R1+0xc] ;  /* 0x00000c0001047983 */ /* 0x000ea80000300800 */
[----:B-1----:R-:W3:Y:S01]  /*13170*/  LDL.LU R3, [R1+0x8] ;  /* 0x0000080001037983 */ /* 0x002ee20000300800 */
[----:B------:R-:W-:Y:S01]  /*13180*/  UIADD3 UR4, UR40, 0x1, URZ ;  /* 0x0000000128047890 */ /* 0x000fe2000fffe03f */
[----:B------:R-:W-:Y:S01]  /*13190*/  IMAD.MOV.U32 R9, RZ, RZ, 0x1 ;  /* 0x00000001ff097424 */ /* 0x000fe200078e00ff */
        /* <DEDUP_REMOVED lines=10> */
[----:B------:R-:W-:Y:S02]  /*13240*/  ISETP.NE.AND P0, PT, R4, R3, PT ;  /* 0x000000030400720c */ /* 0x000fe40003f05270 */
[----:B------:R-:W-:Y:S02]  /*13250*/  MOV R4, R16 ;  /* 0x0000001000047202 */ /* 0x000fe40000000f00 */
[----:B------:R-:W-:-:S09]  /*13260*/  LOP3.LUT R12, R5, 0x1, RZ, 0xc0, !PT ;  /* 0x00000001050c7812 */ /* 0x000fd200078ec0ff */
[----:B------:R-:W-:Y:S05]  /*13270*/  @!P0 BRA `(.L_x_2218) ;  /* 0x0000001400c88947 */ /* 0x000fea0003800000 */
[----:B------:R-:W-:Y:S01]  /*13280*/  BSSY B0, `(.L_x_2218) ;  /* 0x0000171000007945 */ /* 0x000fe20003800000 */
[----:B------:R-:W-:Y:S02]  /*13290*/  IMAD.IADD R6, R5, 0x1, -R12 ;  /* 0x0000000105067824 */ /* 0x000fe400078e0a0c */
[----:B------:R-:W-:Y:S02]  /*132a0*/  IMAD.MOV.U32 R7, RZ, RZ, 0x1 ;  /* 0x00000001ff077424 */ /* 0x000fe400078e00ff */
[----:B------:R-:W-:-:S07]  /*132b0*/  IMAD.MOV.U32 R4, RZ, RZ, R16 ;  /* 0x000000ffff047224 */ /* 0x000fce00078e0010 */
.L_x_2257:
        /* <DEDUP_REMOVED lines=19> */
[----:B------:R-:W-:-:S04]  /*133f0*/  IMAD R4, R18, UR5, R5 ;  /* 0x0000000512047c24 */ /* 0x000fc8000f8e0205 */
[----:B------:R-:W-:-:S04]  /*13400*/  IMAD.MOV R3, RZ, RZ, -R2 ;  /* 0x000000ffff037224 */ /* 0x000fc800078e0a02 */
        /* <DEDUP_REMOVED lines=8> */
.L_x_2221:
[----:B------:R-:W1:Y:S01]  /*13490*/  S2R R2, SR_TID.X ;  /* 0x0000000000027919 */ /* 0x000e620000002100 */
[----:B------:R-:W-:Y:S01]  /*134a0*/  BSSY B2, `(.L_x_2222) ;  /* 0x0000006000027945 */ /* 0x000fe20003800000 */
[----:B-1----:R-:W-:Y:S02]  /*134b0*/  LOP3.LUT R3, R2, 0x7f, RZ, 0xc0, !PT ;  /* 0x0000007f02037812 */ /* 0x002fe400078ec0ff */
[----:B------:R-:W-:Y:S02]  /*134c0*/  SHF.L.U32 R2, R7, 0x1f, RZ ;  /* 0x0000001f07027819 */ /* 0x000fe400000006ff */
[----:B------:R-:W-:Y:S02]  /*134d0*/  ISETP.NE.AND P1, PT, R3, RZ, PT ;  /* 0x000000ff0300720c */ /* 0x000fe40003f25270 */
[----:B------:R-:W1:Y:S02]  /*134e0*/  SYNCS.PHASECHK.TRANS64.TRYWAIT P0, [UR38+0x38848], R2 ;  /* 0x03884802ff0075a7 */ /* 0x000e640008000166 */
[----:B-1----:R-:W-:Y:S09]  /*134f0*/  @!P0 BRA `(.L_x_2223) ;  /* 0x00000038001c8947 */ /* 0x002ff20003800000 */
.L_x_2320:
[----:B------:R-:W-:Y:S05]  /*13500*/  BSYNC B2 ;  /* 0x0000000000027941 */ /* 0x000fea0003800000 */
.L_x_2222:
[----:B------:R-:W-:Y:S04]  /*13510*/  BSSY B2, `(.L_x_2224) ;  /* 0x0000007000027945 */ /* 0x000fe80003800000 */
[----:B------:R-:W-:Y:S05]  /*13520*/  @P1 BRA `(.L_x_2225) ;  /* 0x0000000000141947 */ /* 0x000fea0003800000 */
[----:B------:R-:W-:Y:S01]  /*13530*/  ISETP.NE.AND P0, PT, R10, RZ, PT ;  /* 0x000000ff0a00720c */ /* 0x000fe20003f05270 */
[----:B-1----:R-:W-:-:S04]  /*13540*/  IMAD.MOV.U32 R3, RZ, RZ, 0xa000 ;  /* 0x0000a000ff037424 */ /* 0x002fc800078e00ff */
[----:B------:R2:W-:Y:S08]  /*13550*/  SYNCS.ARRIVE.TRANS64 RZ, [UR38+0x38838], R3 ;  /* 0x03883803ffff79a7 */ /* 0x0005f00008000026 */
[----:B--2---:R-:W-:Y:S05]  /*13560*/  @!P0 BRA `(.L_x_2225) ;  /* 0x0000000000048947 */ /* 0x004fea0003800000 */
[----:B------:R-:W-:Y:S01]  /*13570*/  BPT.TRAP 0x1 ;  /* 0x000000040000795c */ /* 0x000fe20000300000 */
.L_x_2225:
[----:B------:R-:W-:Y:S05]  /*13580*/  BSYNC B2 ;  /* 0x0000000000027941 */ /* 0x000fea0003800000 */
.L_x_2224:
[----:B------:R-:W-:Y:S01]  /*13590*/  MOV R14, RZ ;  /* 0x000000ff000e7202 */ /* 0x000fe20000000f00 */
[----:B------:R-:W-:Y:S01]  /*135a0*/  ULDC.64 UR4, c[0x0][0x198] ;  /* 0x0000660000047ab9 */ /* 0x000fe20000000a00 */
[----:B------:R-:W-:Y:S01]  /*135b0*/  PLOP3.LUT P0, PT, PT, PT, PT, 0x80, 0x0 ;  /* 0x000000000000781c */ /* 0x000fe20003f0f070 */
[----:B------:R-:W-:Y:S01]  /*135c0*/  UIADD3 UR4, UP0, UR4, 0x370, URZ ;  /* 0x0000037004047890 */ /* 0x000fe2000ff1e03f */
[----:B------:R-:W-:Y:S01]  /*135d0*/  R2UR UR34, R14 ;  /* 0x000000000e2272ca */ /* 0x000fe200000e0000 */
[----:B-1----:R-:W-:Y:S01]  /*135e0*/  IMAD R3, R9, 0x50, RZ ;  /* 0x0000005009037824 */ /* 0x002fe200078e02ff */
[----:B------:R-:W-:Y:S02]  /*135f0*/  UIADD3 UR32, UR38, 0x2e400, URZ ;  /* 0x0002e40026207890 */ /* 0x000fe4000fffe03f */
[----:B------:R-:W-:Y:S02]  /*13600*/  UIADD3 UR33, UR38, 0x38838, URZ ;  /* 0x0003883826217890 */ /* 0x000fe4000fffe03f */
[----:B------:R-:W-:Y:S01]  /*13610*/  UIADD3.X UR5, URZ, UR5, URZ, UP0, !UPT ;  /* 0x000000053f057290 */ /* 0x000fe200087fe43f */
[----:B------:R-:W-:Y:S01]  /*13620*/  UMOV UR6, 0x0 ;  /* 0x0000000000067882 */ /* 0x000fe20000000000 */
[----:B------:R-:W-:-:S10]  /*13630*/  UMOV UR7, 0x14f00000 ;  /* 0x14f0000000077882 */ /* 0x000fd40000000000 */
.L_x_2226:
        /* <DEDUP_REMOVED lines=13> */
.L_x_2227:
        /* <DEDUP_REMOVED lines=15> */
.L_x_2228:
        /* <DEDUP_REMOVED lines=15> */
.L_x_2229:
        /* <DEDUP_REMOVED lines=12> */
.L_x_2321:
[----:B------:R-:W-:Y:S05]  /*139b0*/  BSYNC B2 ;  /* 0x0000000000027941 */ /* 0x000fea0003800000 */
.L_x_2230:
        /* <DEDUP_REMOVED lines=9> */
.L_x_2233:
[----:B------:R-:W-:Y:S05]  /*13a50*/  BSYNC B2 ;  /* 0x0000000000027941 */ /* 0x000fea0003800000 */
.L_x_2232:
        /* <DEDUP_REMOVED lines=10> */
.L_x_2234:
        /* <DEDUP_REMOVED lines=13> */
.L_x_2235:
        /* <DEDUP_REMOVED lines=13> */
.L_x_2236:
        /* <DEDUP_REMOVED lines=13> */
.L_x_2237:
        /* <DEDUP_REMOVED lines=10> */
.L_x_2220:
[----:B------:R-:W-:Y:S05]  /*13e10*/  BSYNC B1 ;  /* 0x0000000000017941 */ /* 0x000fea0003800000 */
.L_x_2219:
        /* <DEDUP_REMOVED lines=14> */
[----:B0-----:R-:W-:Y:S01]  /*13f00*/  @P0 IMAD.HI.U32 R5, R11, R2, RZ ;  /* 0x000000020b050227 */ /* 0x001fe200078e00ff */
[----:B------:R-:W-:-:S04]  /*13f10*/  MOV R2, R11 ;  /* 0x0000000b00027202 */ /* 0x000fc80000000f00 */
        /* <DEDUP_REMOVED lines=12> */
.L_x_2240:
[----:B------:R-:W1:Y:S01]  /*13fe0*/  S2R R2, SR_TID.X ;  /* 0x0000000000027919 */ /* 0x000e620000002100 */
[----:B------:R-:W-:Y:S01]  /*13ff0*/  BSSY B2, `(.L_x_2241) ;  /* 0x0000006000027945 */ /* 0x000fe20003800000 */
[----:B-1----:R-:W-:Y:S02]  /*14000*/  LOP3.LUT R3, R2, 0x7f, RZ, 0xc0, !PT ;  /* 0x0000007f02037812 */ /* 0x002fe400078ec0ff */
[----:B------:R-:W-:Y:S02]  /*14010*/  SHF.L.U32 R2, R9, 0x1f, RZ ;  /* 0x0000001f09027819 */ /* 0x000fe400000006ff */
[----:B------:R-:W-:Y:S02]  /*14020*/  ISETP.NE.AND P1, PT, R3, RZ, PT ;  /* 0x000000ff0300720c */ /* 0x000fe40003f25270 */
[----:B------:R-:W1:Y:S02]  /*14030*/  SYNCS.PHASECHK.TRANS64.TRYWAIT P0, [UR38+0x38840], R2 ;  /* 0x03884002ff0075a7 */ /* 0x000e640008000166 */
[----:B-1----:R-:W-:Y:S09]  /*14040*/  @!P0 BRA `(.L_x_2242) ;  /* 0x0000002c00788947 */ /* 0x002ff20003800000 */
.L_x_2322:
[----:B------:R-:W-:Y:S05]  /*14050*/  BSYNC B2 ;  /* 0x0000000000027941 */ /* 0x000fea0003800000 */
.L_x_2241:
[----:B------:R-:W-:Y:S04]  /*14060*/  BSSY B2, `(.L_x_2243) ;  /* 0x0000007000027945 */ /* 0x000fe80003800000 */
[----:B------:R-:W-:Y:S05]  /*14070*/  @P1 BRA `(.L_x_2244) ;  /* 0x0000000000141947 */ /* 0x000fea0003800000 */
[----:B------:R-:W-:Y:S01]  /*14080*/  ISETP.NE.AND P0, PT, R10, RZ, PT ;  /* 0x000000ff0a00720c */ /* 0x000fe20003f05270 */
[----:B-1----:R-:W-:-:S04]  /*14090*/  IMAD.MOV.U32 R2, RZ, RZ, 0xa000 ;  /* 0x0000a000ff027424 */ /* 0x002fc800078e00ff */
[----:B------:R2:W-:Y:S08]  /*140a0*/  SYNCS.ARRIVE.TRANS64 RZ, [UR38+0x38830], R2 ;  /* 0x03883002ffff79a7 */ /* 0x0005f00008000026 */
[----:B--2---:R-:W-:Y:S05]  /*140b0*/  @!P0 BRA `(.L_x_2244) ;  /* 0x0000000000048947 */ /* 0x004fea0003800000 */
[----:B------:R-:W-:Y:S01]  /*140c0*/  BPT.TRAP 0x1 ;  /* 0x000000040000795c */ /* 0x000fe20000300000 */
.L_x_2244:
[----:B------:R-:W-:Y:S05]  /*140d0*/  BSYNC B2 ;  /* 0x0000000000027941 */ /* 0x000fea0003800000 */
.L_x_2243:
        /* <DEDUP_REMOVED lines=11> */
.L_x_2245:
        /* <DEDUP_REMOVED lines=8> */
[----:B------:R-:W-:Y:S01]  /*14210*/  MOV R14, 0x40 ;  /* 0x00000040000e7802 */ /* 0x000fe20000000f00 */
[----:B------:R-:W-:Y:S01]  /*14220*/  UIADD3 UR8, UR38, 0x26c00, URZ ;  /* 0x00026c0026087890 */ /* 0x000fe2000fffe03f */
[----:B------:R-:W-:Y:S01]  /*14230*/  PLOP3.LUT P0, PT, PT, PT, PT, 0x80, 0x0 ;  /* 0x000000000000781c */ /* 0x000fe20003f0f070 */
[----:B------:R-:W-:Y:S01]  /*14240*/  UMOV UR6, 0x0 ;  /* 0x0000000000067882 */ /* 0x000fe20000000000 */
[----:B------:R-:W-:Y:S01]  /*14250*/  R2UR UR10, R14 ;  /* 0x000000000e0a72ca */ /* 0x000fe200000e0000 */
[----:B------:R-:W-:-:S14]  /*14260*/  UMOV UR7, 0x14f00000 ;  /* 0x14f0000000077882 */ /* 0x000fdc0000000000 */
.L_x_2246:
        /* <DEDUP_REMOVED lines=14> */
.L_x_2247:
        /* <DEDUP_REMOVED lines=14> */
.L_x_2248:
        /* <DEDUP_REMOVED lines=12> */
.L_x_2323:
[----:B------:R-:W-:Y:S05]  /*144f0*/  BSYNC B2 ;  /* 0x0000000000027941 */ /* 0x000fea0003800000 */
.L_x_2249:
        /* <DEDUP_REMOVED lines=9> */
.L_x_2252:
[----:B------:R-:W-:Y:S05]  /*14590*/  BSYNC B2 ;  /* 0x0000000000027941 */ /* 0x000fea0003800000 */
.L_x_2251:
[----:B------:R-:W-:Y:S01]  /*145a0*/  R2UR UR10, R15 ;  /* 0x000000000f0a72ca */ /* 0x000fe200000e0000 */
[----:B------:R-:W-:Y:S01]  /*145b0*/  ULDC.64 UR4, c[0x0][0x198] ;  /* 0x0000660000047ab9 */ /* 0x000fe20000000a00 */
[----:B------:R-:W-:Y:S01]  /*145c0*/  R2UR UR6, R2 ;  /* 0x00000000020672ca */ /* 0x000fe200000e0000 */
[----:B------:R-:W-:Y:S01]  /*145d0*/  UIADD3 UR4, UP0, UR4, 0x470, URZ ;  /* 0x0000047004047890 */ /* 0x000fe2000ff1e03f */
[----:B------:R-:W-:Y:S01]  /*145e0*/  R2UR UR7, R3 ;  /* 0x00000000030772ca */ /* 0x000fe200000e0000 */
[----:B0-----:R-:W-:Y:S01]  /*145f0*/  IMAD R7, R17, 0x50, RZ ;  /* 0x0000005011077824 */ /* 0x001fe200078e02ff */
[----:B------:R-:W-:Y:S01]  /*14600*/  PLOP3.LUT P0, PT, PT, PT, PT, 0x80, 0x0 ;  /* 0x000000000000781c */ /* 0x000fe20003f0f070 */
[----:B------:R-:W-:Y:S02]  /*14610*/  UIADD3 UR8, UR38, 0xa400, URZ ;  /* 0x0000a40026087890 */ /* 0x000fe4000fffe03f */
[----:B------:R-:W-:Y:S02]  /*14620*/  UIADD3 UR9, UR38, 0x38858, URZ ;  /* 0x0003885826097890 */ /* 0x000fe4000fffe03f */
[----:B------:R-:W-:-:S12]  /*14630*/  UIADD3.X UR5, URZ, UR5, URZ, UP0, !UPT ;  /* 0x000000053f057290 */ /* 0x000fd800087fe43f */
.L_x_2253:
        /* <DEDUP_REMOVED lines=13> */
.L_x_2254:
        /* <DEDUP_REMOVED lines=13> */
.L_x_2255:
        /* <DEDUP_REMOVED lines=13> */
.L_x_2256:
        /* <DEDUP_REMOVED lines=10> */
.L_x_2239:
[----:B------:R-:W-:Y:S05]  /*14950*/  BSYNC B1 ;  /* 0x0000000000017941 */ /* 0x000fea0003800000 */
.L_x_2238:
[----:B------:R-:W-:Y:S02]  /*14960*/  VIADD R0, R0, 0xfffffffe ;  /* 0xfffffffe00007836 */ /* 0x000fe40000000000 */
[----:B------:R-:W-:Y:S01]  /*14970*/  IMAD.MOV.U32 R7, RZ, RZ, R9 ;  /* 0x000000ffff077224 */ /* 0x000fe200078e0009 */
[----:B------:R-:W-:Y:S06]  /*14980*/  @P2 BRA `(.L_x_2257) ;  /* 0xffffffe8004c2947 */ /* 0x000fec000383ffff */
[----:B------:R-:W-:Y:S05]  /*14990*/  BSYNC B0 ;  /* 0x0000000000007941 */ /* 0x000fea0003800000 */
.L_x_2218:
        /* <DEDUP_REMOVED lines=30> */
.L_x_2259:
[----:B------:R-:W1:Y:S01]  /*14b80*/  S2R R2, SR_TID.X ;  /* 0x0000000000027919 */ /* 0x000e620000002100 */
[----:B------:R-:W-:Y:S01]  /*14b90*/  BSSY B1, `(.L_x_2260) ;  /* 0x0000006000017945 */ /* 0x000fe20003800000 */
[----:B-1----:R-:W-:Y:S02]  /*14ba0*/  LOP3.LUT R3, R2, 0x7f, RZ, 0xc0, !PT ;  /* 0x0000007f02037812 */ /* 0x002fe400078ec0ff */
[----:B------:R-:W-:Y:S02]  /*14bb0*/  SHF.L.U32 R2, R9, 0x1f, RZ ;  /* 0x0000001f09027819 */ /* 0x000fe400000006ff */
[----:B------:R-:W-:Y:S02]  /*14bc0*/  ISETP.NE.AND P1, PT, R3, RZ, PT ;  /* 0x000000ff0300720c */ /* 0x000fe40003f25270 */
[----:B------:R-:W1:Y:S02]  /*14bd0*/  SYNCS.PHASECHK.TRANS64.TRYWAIT P0, [UR38+0x38848], R2 ;  /* 0x03884802ff0075a7 */ /* 0x000e640008000166 */
[----:B-1----:R-:W-:Y:S09]  /*14be0*/  @!P0 BRA `(.L_x_2261) ;  /* 0x0000002000c08947 */ /* 0x002ff20003800000 */
.L_x_2324:
[----:B------:R-:W-:Y:S05]  /*14bf0*/  BSYNC B1 ;  /* 0x0000000000017941 */ /* 0x000fea0003800000 */
.L_x_2260:
[----:B------:R-:W-:Y:S04]  /*14c00*/  BSSY B1, `(.L_x_2262) ;  /* 0x0000007000017945 */ /* 0x000fe80003800000 */
[----:B------:R-:W-:Y:S05]  /*14c10*/  @P1 BRA `(.L_x_2263) ;  /* 0x0000000000141947 */ /* 0x000fea0003800000 */
[----:B------:R-:W-:Y:S02]  /*14c20*/  ISETP.NE.AND P0, PT, R10, RZ, PT ;  /* 0x000000ff0a00720c */ /* 0x000fe40003f05270 */
[----:B-1----:R-:W-:-:S04]  /*14c30*/  MOV R3, 0xa000 ;  /* 0x0000a00000037802 */ /* 0x002fc80000000f00 */
[----:B------:R2:W-:Y:S07]  /*14c40*/  SYNCS.ARRIVE.TRANS64 RZ, [UR38+0x38838], R3 ;  /* 0x03883803ffff79a7 */ /* 0x0005ee0008000026 */
[----:B------:R-:W-:Y:S05]  /*14c50*/  @!P0 BRA `(.L_x_2263) ;  /* 0x0000000000048947 */ /* 0x000fea0003800000 */
[----:B------:R-:W-:Y:S01]  /*14c60*/  BPT.TRAP 0x1 ;  /* 0x000000040000795c */ /* 0x000fe20000300000 */
.L_x_2263:
[----:B------:R-:W-:Y:S05]  /*14c70*/  BSYNC B1 ;  /* 0x0000000000017941 */ /* 0x000fea0003800000 */
.L_x_2262:
[----:B0-----:R-:W-:Y:S01]  /*14c80*/  IMAD.MOV.U32 R5, RZ, RZ, RZ ;  /* 0x000000ffff057224 */ /* 0x001fe200078e00ff */
        /* <DEDUP_REMOVED lines=10> */
.L_x_2264:
        /* <DEDUP_REMOVED lines=14> */
.L_x_2265:
        /* <DEDUP_REMOVED lines=14> */
.L_x_2266:
        /* <DEDUP_REMOVED lines=14> */
.L_x_2267:
        /* <DEDUP_REMOVED lines=11> */
.L_x_2325:
[----:B------:R-:W-:Y:S05]  /*15080*/  BSYNC B1 ;  /* 0x0000000000017941 */ /* 0x000fea0003800000 */
.L_x_2268:
        /* <DEDUP_REMOVED lines=9> */
.L_x_2271:
[----:B------:R-:W-:Y:S05]  /*15120*/  BSYNC B1 ;  /* 0x0000000000017941 */ /* 0x000fea0003800000 */
.L_x_2270:
        /* <DEDUP_REMOVED lines=10> */
.L_x_2272:
        /* <DEDUP_REMOVED lines=13> */
.L_x_2273:
        /* <DEDUP_REMOVED lines=13> */
.L_x_2274:
        /* <DEDUP_REMOVED lines=13> */
.L_x_2275:
        /* <DEDUP_REMOVED lines=10> */
.L_x_2258:
[----:B------:R-:W-:Y:S05]  /*154e0*/  BSYNC B0 ;  /* 0x0000000000007941 */ /* 0x000fea0003800000 */
.L_x_2217:
        /* <DEDUP_REMOVED lines=12> */
.L_x_2326:
[----:B------:R-:W-:Y:S05]  /*155b0*/  BSYNC B1 ;  /* 0x0000000000017941 */ /* 0x000fea0003800000 */
.L_x_2278:
[----:B------:R-:W-:Y:S04]  /*155c0*/  BSSY B1, `(.L_x_2280) ;  /* 0x0000008000017945 */ /* 0x000fe80003800000 */
[----:B------:R-:W-:Y:S05]  /*155d0*/  @P1 BRA `(.L_x_2281) ;  /* 0x0000000000181947 */ /* 0x000fea0003800000 */
[----:B------:R-:W1:Y:S01]  /*155e0*/  S2R R2, SR_TID.X ;  /* 0x0000000000027919 */ /* 0x000e620000002100 */
[----:B0-----:R-:W-:-:S04]  /*155f0*/  MOV R0, 0xa000 ;  /* 0x0000a00000007802 */ /* 0x001fc80000000f00 */
[----:B------:R2:W-:Y:S01]  /*15600*/  SYNCS.ARRIVE.TRANS64 RZ, [R3+URZ+0x38850], R0 ;  /* 0x0388500003ff79a7 */ /* 0x0005e2000800003f */
[----:B-1----:R-:W-:-:S13]  /*15610*/  LOP3.LUT P0, RZ, R2, 0x1f, RZ, 0xc0, !PT ;  /* 0x0000001f02ff7812 */ /* 0x002fda000780c0ff */
[----:B--2---:R-:W-:Y:S05]  /*15620*/  @!P0 BRA `(.L_x_2281) ;  /* 0x0000000000048947 */ /* 0x004fea0003800000 */
[----:B------:R-:W-:Y:S01]  /*15630*/  BPT.TRAP 0x1 ;  /* 0x000000040000795c */ /* 0x000fe20000300000 */
.L_x_2281:
[----:B------:R-:W-:Y:S05]  /*15640*/  BSYNC B1 ;  /* 0x0000000000017941 */ /* 0x000fea0003800000 */
.L_x_2280:
        /* <DEDUP_REMOVED lines=13> */
.L_x_2282:
        /* <DEDUP_REMOVED lines=13> */
.L_x_2283:
        /* <DEDUP_REMOVED lines=13> */
.L_x_2284:
        /* <DEDUP_REMOVED lines=13> */
.L_x_2285:
        /* <DEDUP_REMOVED lines=8> */
.L_x_2277:
[----:B------:R-:W-:Y:S05]  /*15a10*/  BSYNC B0 ;  /* 0x0000000000007941 */ /* 0x000fea0003800000 */
.L_x_2276:
[----:B0-----:R-:W-:Y:S02]  /*15a20*/  VIADD R0, R8, 0x1 ;  /* 0x0000000108007836 */ /* 0x001fe40000000000 */
[----:B-1----:R-:W-:-:S03]  /*15a30*/  IMAD.MOV.U32 R3, RZ, RZ, RZ ;  /* 0x000000ffff037224 */ /* 0x002fc600078e00ff */
[----:B------:R-:W-:-:S04]  /*15a40*/  ISETP.NE.AND P0, PT, R0, 0x2, PT ;  /* 0x000000020000780c */ /* 0x000fc80003f05270 */
[----:B------:R-:W-:Y:S02]  /*15a50*/  SEL R2, RZ, 0x1, P0 ;  /* 0x00000001ff027807 */ /* 0x000fe40000000000 */
[----:B------:R-:W-:Y:S02]  /*15a60*/  SEL R0, R0, RZ, P0 ;  /* 0x000000ff00007207 */ /* 0x000fe40000000000 */
[----:B------:R-:W-:-:S07]  /*15a70*/  LOP3.LUT R9, R9, R2, RZ, 0x3c, !PT ;  /* 0x0000000209097212 */ /* 0x000fce00078e3cff */
.L_x_2201:
[----:B------:R-:W0:Y:S01]  /*15a80*/  S2R R5, SR_CgaCtaId ;  /* 0x0000000000057919 */ /* 0x000e220000008800 */
[----:B------:R-:W-:Y:S02]  /*15a90*/  MOV R2, 0x400 ;  /* 0x0000040000027802 */ /* 0x000fe40000000f00 */
[----:B------:R-:W-:Y:S02]  /*15aa0*/  SHF.L.U32 R3, R3, 0x1f, RZ ;  /* 0x0000001f03037819 */ /* 0x000fe400000006ff */
[----:B0-----:R-:W-:-:S04]  /*15ab0*/  LEA R2, R5, R2, 0x18 ;  /* 0x0000000205027211 */ /* 0x001fc800078ec0ff */
[----:B------:R-:W0:Y:S02]  /*15ac0*/  SYNCS.PHASECHK.TRANS64.TRYWAIT P0, [R2+URZ+0x38820], R3 ;  /* 0x03882003020075a7 */ /* 0x000e24000800017f */
[----:B0-----:R-:W-:Y:S05]  /*15ad0*/  @!P0 BRA `(.L_x_2286) ;  /* 0x0000001400488947 */ /* 0x001fea0003800000 */
.L_x_2327:
[----:B------:R-:W-:-:S03]  /*15ae0*/  UMOV UR4, 0xffffffff ;  /* 0xffffffff00047882 */ /* 0x000fc60000000000 */
[----:B------:R-:W-:Y:S05]  /*15af0*/  BRA.DIV UR4, `(.L_x_2287) ;  /* 0x0000001604547947 */ /* 0x000fea000b800000 */
[----:B0-----:R-:W0:Y:S02]  /*15b00*/  S2R R3, SR_TID.X ;  /* 0x0000000000037919 */ /* 0x001e240000002100 */
[----:B0-----:R-:W-:-:S04]  /*15b10*/  SHF.R.U32.HI R3, RZ, 0x5, R3 ;  /* 0x00000005ff037819 */ /* 0x001fc80000011603 */
[----:B------:R-:W-:-:S05]  /*15b20*/  LOP3.LUT R3, R3, 0x3, RZ, 0xc0, !PT ;  /* 0x0000000303037812 */ /* 0x000fca00078ec0ff */
[----:B------:R0:W1:Y:S02]  /*15b30*/  SHFL.IDX PT, R14, R3, RZ, 0x1f ;  /* 0x00001fff030e7589 */ /* 0x00006400000e0000 */
.L_x_2330:
[----:B-1----:R-:W-:-:S13]  /*15b40*/  ISETP.NE.AND P0, PT, R14, RZ, PT ;  /* 0x000000ff0e00720c */ /* 0x002fda0003f05270 */
[----:B------:R-:W-:Y:S05]  /*15b50*/  @P0 BRA `(.L_x_2163) ;  /* 0x0000000000880947 */ /* 0x000fea0003800000 */
[----:B------:R-:W-:-:S03]  /*15b60*/  UMOV UR4, 0xffffffff ;  /* 0xffffffff00047882 */ /* 0x000fc60000000000 */
[----:B------:R-:W-:Y:S05]  /*15b70*/  BRA.DIV UR4, `(.L_x_2288) ;  /* 0x0000001604687947 */ /* 0x000fea000b800000 */
[----:B------:R-:W-:-:S13]  /*15b80*/  ELECT P6, URZ, PT ;  /* 0x00000000003f782f */ /* 0x000fda00038c0000 */
.L_x_2333:
[----:B------:R-:W-:Y:S05]  /*15b90*/  @!P6 BRA `(.L_x_2163) ;  /* 0x000000000078e947 */ /* 0x000fea0003800000 */
[----:B0-----:R-:W2:Y:S02]  /*15ba0*/  LDL.LU R3, [R1+0x14] ;  /* 0x0000140001037983 */ /* 0x001ea40000300800 */
[----:B--2---:R-:W-:-:S04]  /*15bb0*/  LOP3.LUT R3, R3, 0x2, RZ, 0xfc, !PT ;  /* 0x0000000203037812 */ /* 0x004fc800078efcff */
[----:B------:R-:W-:-:S13]  /*15bc0*/  ISETP.NE.AND P2, PT, R3, 0x3, PT ;  /* 0x000000030300780c */ /* 0x000fda0003f45270 */
[----:B------:R-:W-:Y:S05]  /*15bd0*/  @!P2 BRA `(.L_x_2289) ;  /* 0x000000000004a947 */ /* 0x000fea0003800000 */
[----:B------:R-:W-:Y:S01]  /*15be0*/  BPT.TRAP 0x1 ;  /* 0x000000040000795c */ /* 0x000fe20000300000 */
.L_x_2289:
[----:B------:R-:W-:Y:S01]  /*15bf0*/  VIADD R7, R2, 0x38840 ;  /* 0x0003884002077836 */ /* 0x000fe20000000000 */
[----:B------:R-:W-:Y:S02]  /*15c00*/  SHF.L.U32 R5, R9, 0x1f, RZ ;  /* 0x0000001f09057819 */ /* 0x000fe400000006ff */
[C---:B------:R-:W-:Y:S01]  /*15c10*/  IADD3 R3, R0.reuse, 0x1, RZ ;  /* 0x0000000100037810 */ /* 0x040fe20007ffe0ff */
        /* <DEDUP_REMOVED lines=9> */
.L_x_2334:
[----:B------:R-:W1:Y:S02]  /*15cb0*/  SYNCS.PHASECHK.TRANS64.TRYWAIT P0, [R3+URZ], R4 ;  /* 0x00000004030075a7 */ /* 0x000e64000800017f */
[----:B-1----:R-:W-:Y:S05]  /*15cc0*/  @!P0 BRA `(.L_x_2291) ;  /* 0x0000001400488947 */ /* 0x002fea0003800000 */
.L_x_2335:
[----:B------:R-:W-:Y:S05]  /*15cd0*/  @!P2 BRA `(.L_x_2292) ;  /* 0x000000000004a947 */ /* 0x000fea0003800000 */
[----:B------:R-:W-:Y:S01]  /*15ce0*/  BPT.TRAP 0x1 ;  /* 0x000000040000795c */ /* 0x000fe20000300000 */
.L_x_2292:
[----:B-1----:R-:W-:-:S04]  /*15cf0*/  VIADD R3, R2, 0x38860 ;  /* 0x0003886002037836 */ /* 0x002fc80000000000 */
[----:B------:R-:W-:-:S04]  /*15d00*/  IMAD R0, R0, 0x8, R3 ;  /* 0x0000000800007824 */ /* 0x000fc800078e0203 */
[----:B------:R-:W1:Y:S02]  /*15d10*/  SYNCS.PHASECHK.TRANS64.TRYWAIT P0, [R0+URZ], R5 ;  /* 0x00000005000075a7 */ /* 0x000e64000800017f */
[----:B-1----:R-:W-:Y:S05]  /*15d20*/  @!P0 BRA `(.L_x_2293) ;  /* 0x0000001400448947 */ /* 0x002fea0003800000 */
.L_x_2336:
[----:B------:R-:W-:-:S07]  /*15d30*/  IMAD R3, R8, 0x8, R3 ;  /* 0x0000000808037824 */ /* 0x000fce00078e0203 */
.L_x_2294:
[----:B--2---:R2:W3:Y:S02]  /*15d40*/  SYNCS.PHASECHK.TRANS64.TRYWAIT P0, [R3+URZ], R4 ;  /* 0x00000004030075a7 */ /* 0x0044e4000800017f */
[----:B---3--:R-:W-:Y:S05]  /*15d50*/  @!P0 NANOSLEEP.SYNCS 0x989680 ;  /* 0x009896800000895d */ /* 0x008fea0003900000 */
[----:B------:R-:W3:Y:S02]  /*15d60*/  @!P0 SYNCS.PHASECHK.TRANS64 P0, [R3+URZ], R4 ;  /* 0x00000004030085a7 */ /* 0x000ee4000800007f */
[----:B---3--:R-:W-:Y:S05]  /*15d70*/  @!P0 BRA `(.L_x_2294) ;  /* 0xfffffffc00f08947 */ /* 0x008fea000383ffff */
.L_x_2163:
[----:B------:R-:W-:Y:S05]  /*15d80*/  BSYNC B6 ;  /* 0x0000000000067941 */ /* 0x000fea0003800000 */
.L_x_2160:
[----:B------:R-:W-:Y:S05]  /*15d90*/  EXIT ;  /* 0x000000000000794d */ /* 0x000fea0003800000 */
.L_x_2167:
[----:B------:R-:W-:-:S13]  /*15da0*/  R2UR UR4, R16 ;  /* 0x00000000100472ca */ /* 0x000fda00000e0000 */
[----:B-1----:R-:W-:-:S04]  /*15db0*/  MOV R3, UR4 ;  /* 0x0000000400037c02 */ /* 0x002fc80008000f00 */
[----:B------:R1:W2:Y:S03]  /*15dc0*/  SYNCS.PHASECHK.TRANS64.TRYWAIT P1, [R3+URZ+0x38800], R2 ;  /* 0x03880002030075a7 */ /* 0x0002a6000802017f */
[----:B--2---:R-:W-:Y:S05]  /*15dd0*/  @!P1 NANOSLEEP.SYNCS 0x989680 ;  /* 0x009896800000995d */ /* 0x004fea0003900000 */
[----:B------:R-:W2:Y:S02]  /*15de0*/  @!P1 SYNCS.PHASECHK.TRANS64 P1, [R3+URZ+0x38800], R2 ;  /* 0x03880002030095a7 */ /* 0x000ea4000802007f */
[----:B--2---:R-:W-:Y:S05]  /*15df0*/  @!P1 BRA `(.L_x_2167) ;  /* 0xfffffffc00e89947 */ /* 0x004fea000383ffff */
[----:B------:R-:W-:Y:S05]  /*15e00*/  BRA `(.L_x_2295) ;  /* 0xfffffeb400e47947 */ /* 0x000fea000383ffff */
.L_x_2171:
[----:B------:R-:W-:-:S13]  /*15e10*/  R2UR UR4, R16 ;  /* 0x00000000100472ca */ /* 0x000fda00000e0000 */
[----:B01----:R-:W-:-:S04]  /*15e20*/  IMAD.U32 R3, RZ, RZ, UR4 ;  /* 0x00000004ff037e24 */ /* 0x003fc8000f8e00ff */
[----:B------:R0:W1:Y:S03]  /*15e30*/  SYNCS.PHASECHK.TRANS64.TRYWAIT P2, [R3+URZ+0x38830], R2 ;  /* 0x03883002030075a7 */ /* 0x000066000804017f */
[----:B-1----:R-:W-:Y:S05]  /*15e40*/  @!P2 NANOSLEEP.SYNCS 0x989680 ;  /* 0x009896800000a95d */ /* 0x002fea0003900000 */
[----:B------:R-:W1:Y:S02]  /*15e50*/  @!P2 SYNCS.PHASECHK.TRANS64 P2, [R3+URZ+0x38830], R2 ;  /* 0x038830020300a5a7 */ /* 0x000e64000804007f */
[----:B-1----:R-:W-:Y:S05]  /*15e60*/  @!P2 BRA `(.L_x_2171) ;  /* 0xfffffffc00e8a947 */ /* 0x002fea000383ffff */
[----:B------:R-:W-:Y:S05]  /*15e70*/  BRA `(.L_x_2170) ;  /* 0xfffffeb800047947 */ /* 0x000fea000383ffff */
.L_x_2176:
[----:B------:R-:W-:-:S13]  /*15e80*/  R2UR UR6, R213 ;  /* 0x00000000d50672ca */ /* 0x000fda00000e0000 */
[----:B-1----:R-:W-:-:S04]  /*15e90*/  IMAD.U32 R6, RZ, RZ, UR6 ;  /* 0x00000006ff067e24 */ /* 0x002fc8000f8e00ff */
[----:B------:R1:W2:Y:S03]  /*15ea0*/  SYNCS.PHASECHK.TRANS64.TRYWAIT P3, [R6+URZ+0x38830], R3 ;  /* 0x03883003060075a7 */ /* 0x0002a6000806017f */
[----:B--2---:R-:W-:Y:S05]  /*15eb0*/  @!P3 NANOSLEEP.SYNCS 0x989680 ;  /* 0x009896800000b95d */ /* 0x004fea0003900000 */
[----:B------:R-:W2:Y:S02]  /*15ec0*/  @!P3 SYNCS.PHASECHK.TRANS64 P3, [R6+URZ+0x38830], R3 ;  /* 0x038830030600b5a7 */ /* 0x000ea4000806007f */
[----:B--2---:R-:W-:Y:S05]  /*15ed0*/  @!P3 BRA `(.L_x_2176) ;  /* 0xfffffffc00e8b947 */ /* 0x004fea000383ffff */
[----:B------:R-:W-:Y:S05]  /*15ee0*/  BRA `(.L_x_2175) ;  /* 0xfffffef8003c7947 */ /* 0x000fea000383ffff */
.L_x_2180:
[----:B-1----:R-:W-:-:S04]  /*15ef0*/  IMAD.U32 R3, RZ, RZ, UR7 ;  /* 0x00000007ff037e24 */ /* 0x002fc8000f8e00ff */
[----:B------:R1:W2:Y:S03]  /*15f00*/  SYNCS.PHASECHK.TRANS64.TRYWAIT P3, [R3+URZ+0x38850], R0 ;  /* 0x03885000030075a7 */ /* 0x0002a6000806017f */
[----:B--2---:R-:W-:Y:S05]  /*15f10*/  @!P3 NANOSLEEP.SYNCS 0x989680 ;  /* 0x009896800000b95d */ /* 0x004fea0003900000 */
[----:B------:R-:W2:Y:S02]  /*15f20*/  @!P3 SYNCS.PHASECHK.TRANS64 P3, [R3+URZ+0x38850], R0 ;  /* 0x038850000300b5a7 */ /* 0x000ea4000806007f */
[----:B--2---:R-:W-:Y:S05]  /*15f30*/  @!P3 BRA `(.L_x_2180) ;  /* 0xfffffffc00ecb947 */ /* 0x004fea000383ffff */
[----:B------:R-:W-:Y:S05]  /*15f40*/  BRA `(.L_x_2179) ;  /* 0xffffff2000707947 */ /* 0x000fea000383ffff */
.L_x_2186:
[----:B------:R-:W-:-:S13]  /*15f50*/  R2UR UR6, R212 ;  /* 0x00000000d40672ca */ /* 0x000fda00000e0000 */
[----:B-1----:R-:W-:-:S04]  /*15f60*/  IMAD.U32 R6, RZ, RZ, UR6 ;  /* 0x00000006ff067e24 */ /* 0x002fc8000f8e00ff */
[----:B------:R1:W2:Y:S03]  /*15f70*/  SYNCS.PHASECHK.TRANS64.TRYWAIT P2, [R6+URZ+0x38830], R3 ;  /* 0x03883003060075a7 */ /* 0x0002a6000804017f */
[----:B--2---:R-:W-:Y:S05]  /*15f80*/  @!P2 NANOSLEEP.SYNCS 0x989680 ;  /* 0x009896800000a95d */ /* 0x004fea0003900000 */
[----:B------:R-:W2:Y:S02]  /*15f90*/  @!P2 SYNCS.PHASECHK.TRANS64 P2, [R6+URZ+0x38830], R3 ;  /* 0x038830030600a5a7 */ /* 0x000ea4000804007f */
[----:B--2---:R-:W-:Y:S05]  /*15fa0*/  @!P2 BRA `(.L_x_2186) ;  /* 0xfffffffc00e8a947 */ /* 0x004fea000383ffff */
[----:B------:R-:W-:Y:S05]  /*15fb0*/  BRA `(.L_x_2185) ;  /* 0xffffff3c006c7947 */ /* 0x000fea000383ffff */
.L_x_2190:
[----:B-1----:R-:W-:-:S04]  /*15fc0*/  MOV R3, UR11 ;  /* 0x0000000b00037c02 */ /* 0x002fc80008000f00 */
[----:B------:R1:W2:Y:S03]  /*15fd0*/  SYNCS.PHASECHK.TRANS64.TRYWAIT P2, [R3+URZ+0x38850], R0 ;  /* 0x03885000030075a7 */ /* 0x0002a6000804017f */
[----:B--2---:R-:W-:Y:S05]  /*15fe0*/  @!P2 NANOSLEEP.SYNCS 0x989680 ;  /* 0x009896800000a95d */ /* 0x004fea0003900000 */
[----:B------:R-:W2:Y:S02]  /*15ff0*/  @!P2 SYNCS.PHASECHK.TRANS64 P2, [R3+URZ+0x38850], R0 ;  /* 0x038850000300a5a7 */ /* 0x000ea4000804007f */
[----:B--2---:R-:W-:Y:S05]  /*16000*/  @!P2 BRA `(.L_x_2190) ;  /* 0xfffffffc00eca947 */ /* 0x004fea000383ffff */
[----:B------:R-:W-:Y:S05]  /*16010*/  BRA `(.L_x_2189) ;  /* 0xffffff6400a47947 */ /* 0x000fea000383ffff */
.L_x_2195:
[----:B-1----:R-:W-:-:S04]  /*16020*/  IMAD.U32 R5, RZ, RZ, UR5 ;  /* 0x00000005ff057e24 */ /* 0x002fc8000f8e00ff */
[----:B------:R1:W2:Y:S03]  /*16030*/  SYNCS.PHASECHK.TRANS64.TRYWAIT P0, [R5+URZ+0x38850], R8 ;  /* 0x03885008050075a7 */ /* 0x0002a6000800017f */
[----:B--2---:R-:W-:Y:S05]  /*16040*/  @!P0 NANOSLEEP.SYNCS 0x989680 ;  /* 0x009896800000895d */ /* 0x004fea0003900000 */
[----:B------:R-:W2:Y:S02]  /*16050*/  @!P0 SYNCS.PHASECHK.TRANS64 P0, [R5+URZ+0x38850], R8 ;  /* 0x03885008050085a7 */ /* 0x000ea4000800007f */
[----:B--2---:R-:W-:Y:S05]  /*16060*/  @!P0 BRA `(.L_x_2195) ;  /* 0xfffffffc00ec8947 */ /* 0x004fea000383ffff */
[----:B------:R-:W-:Y:S05]  /*16070*/  BRA `(.L_x_2194) ;  /* 0xffffff8000dc7947 */ /* 0x000fea000383ffff */
.L_x_2206:
[----:B------:R-:W-:Y:S01]  /*16080*/  IMAD.MOV.U32 R13, RZ, RZ, R0 ;  /* 0x000000ffff0d7224 */ /* 0x000fe200078e0000 */
[----:B------:R-:W-:Y:S01]  /*16090*/  MOV R15, 0xffffffff ;  /* 0xffffffff000f7802 */ /* 0x000fe20000000f00 */
[----:B------:R-:W-:Y:S02]  /*160a0*/  IMAD.MOV.U32 R12, RZ, RZ, RZ ;  /* 0x000000ffff0c7224 */ /* 0x000fe400078e00ff */
[----:B------:R-:W-:-:S07]  /*160b0*/  IMAD.MOV.U32 R11, RZ, RZ, 0x1f ;  /* 0x0000001fff0b7424 */ /* 0x000fce00078e00ff */
[----:B------:R-:W-:Y:S05]  /*160c0*/  WARPSYNC.COLLECTIVE R15, `(.L_x_2296) ;  /* 0x000000000f087348 */ /* 0x000fea0003c00000 */
[----:B------:R0:W1:Y:S02]  /*160d0*/  SHFL.IDX P6, R14, R13, R12, R11 ;  /* 0x0000000c0d0e7389 */ /* 0x00006400000c000b */
[----:B01----:R-:W-:Y:S01]  /*160e0*/  ENDCOLLECTIVE ;  /* 0x000000000000791b */ /* 0x003fe20003800000 */
.L_x_2296:
[----:B------:R-:W-:Y:S05]  /*160f0*/  BRA `(.L_x_2297) ;  /* 0xffffffbc00cc7947 */ /* 0x000fea000383ffff */
.L_x_2208:
[----:B------:R-:W-:Y:S01]  /*16100*/  BSSY B0, `(.L_x_2298) ;  /* 0x0000006000007945 */ /* 0x000fe20003800000 */
[----:B------:R-:W-:-:S07]  /*16110*/  IMAD.MOV.U32 R15, RZ, RZ, -0x1 ;  /* 0xffffffffff0f7424 */ /* 0x000fce00078e00ff */
[----:B0-----:R-:W-:Y:S05]  /*16120*/  WARPSYNC.COLLECTIVE R15, `(.L_x_2299) ;  /* 0x000000000f0c7348 */ /* 0x001fea0003c00000 */
[----:B------:R-:W-:Y:S02]  /*16130*/  ELECT P6, UR62, PT ;  /* 0x00000000003e782f */ /* 0x000fe400038c0000 */
[----:B------:R-:W-:Y:S01]  /*16140*/  MOV R14, UR62 ;  /* 0x0000003e000e7c02 */ /* 0x000fe20008000f00 */
[----:B0-----:R-:W-:Y:S10]  /*16150*/  ENDCOLLECTIVE ;  /* 0x000000000000791b */ /* 0x001ff40003800000 */
.L_x_2299:
[----:B------:R-:W-:Y:S05]  /*16160*/  BSYNC B0 ;  /* 0x0000000000007941 */ /* 0x000fea0003800000 */
.L_x_2298:
[----:B------:R-:W-:Y:S05]  /*16170*/  BRA `(.L_x_2300) ;  /* 0xffffffbc00cc7947 */ /* 0x000fea000383ffff */
.L_x_2210:
[----:B0-----:R-:W-:-:S04]  /*16180*/  IMAD.U32 R3, RZ, RZ, UR38 ;  /* 0x00000026ff037e24 */ /* 0x001fc8000f8e00ff */
[----:B------:R0:W1:Y:S03]  /*16190*/  SYNCS.PHASECHK.TRANS64.TRYWAIT P0, [R3+URZ+0x38840], R0 ;  /* 0x03884000030075a7 */ /* 0x000066000800017f */
[----:B-1----:R-:W-:Y:S05]  /*161a0*/  @!P0 NANOSLEEP.SYNCS 0x989680 ;  /* 0x009896800000895d */ /* 0x002fea0003900000 */
[----:B------:R-:W1:Y:S02]  /*161b0*/  @!P0 SYNCS.PHASECHK.TRANS64 P0, [R3+URZ+0x38840], R0 ;  /* 0x03884000030085a7 */ /* 0x000e64000800007f */
[----:B-1----:R-:W-:Y:S05]  /*161c0*/  @!P0 BRA `(.L_x_2210) ;  /* 0xfffffffc00ec8947 */ /* 0x002fea000383ffff */
[----:B------:R-:W-:Y:S05]  /*161d0*/  BRA `(.L_x_2301) ;  /* 0xffffffc000287947 */ /* 0x000fea000383ffff */
.L_x_2213:
[----:B------:R-:W-:Y:S01]  /*161e0*/  IMAD R8, R11, 0x80, R8 ;  /* 0x000000800b087824 */ /* 0x000fe200078e0208 */
[----:B------:R-:W-:Y:S01]  /*161f0*/  MOV R12, RZ ;  /* 0x000000ff000c7202 */ /* 0x000fe20000000f00 */
[----:B------:R-:W-:Y:S02]  /*16200*/  IMAD.MOV.U32 R13, RZ, RZ, R6 ;  /* 0x000000ffff0d7224 */ /* 0x000fe400078e0006 */
[----:B------:R-:W-:Y:S02]  /*16210*/  IMAD.MOV.U32 R11, RZ, RZ, 0x181f ;  /* 0x0000181fff0b7424 */ /* 0x000fe400078e00ff */
[----:B------:R-:W-:Y:S02]  /*16220*/  IMAD.MOV.U32 R15, RZ, RZ, -0x1 ;  /* 0xffffffffff0f7424 */ /* 0x000fe400078e00ff */
[----:B------:R-:W-:-:S07]  /*16230*/  VIADD R5, R8, 0x10 ;  /* 0x0000001008057836 */ /* 0x000fce0000000000 */
[----:B------:R-:W-:Y:S05]  /*16240*/  WARPSYNC.COLLECTIVE R15, `(.L_x_2302) ;  /* 0x000000000f087348 */ /* 0x000fea0003c00000 */
[----:B------:R0:W1:Y:S02]  /*16250*/  SHFL.IDX P6, R14, R13, R12, R11 ;  /* 0x0000000c0d0e7389 */ /* 0x00006400000c000b */
[----:B01----:R-:W-:Y:S01]  /*16260*/  ENDCOLLECTIVE ;  /* 0x000000000000791b */ /* 0x003fe20003800000 */
.L_x_2302:
[----:B------:R-:W-:Y:S02]  /*16270*/  IMAD.MOV.U32 R13, RZ, RZ, R7 ;  /* 0x000000ffff0d7224 */ /* 0x000fe400078e0007 */
[----:B------:R-:W-:-:S07]  /*16280*/  IMAD.MOV.U32 R2, RZ, RZ, R14 ;  /* 0x000000ffff027224 */ /* 0x000fce00078e000e */
[----:B------:R-:W-:Y:S05]  /*16290*/  WARPSYNC.COLLECTIVE R15, `(.L_x_2303) ;  /* 0x000000000f087348 */ /* 0x000fea0003c00000 */
[----:B------:R0:W1:Y:S02]  /*162a0*/  SHFL.IDX P6, R14, R13, R12, R11 ;  /* 0x0000000c0d0e7389 */ /* 0x00006400000c000b */
[----:B01----:R-:W-:Y:S01]  /*162b0*/  ENDCOLLECTIVE ;  /* 0x000000000000791b */ /* 0x003fe20003800000 */
.L_x_2303:
[----:B------:R-:W-:Y:S01]  /*162c0*/  ULDC UR4, c[0x0][0x288] ;  /* 0x0000a20000047ab9 */ /* 0x000fe20000000800 */
[----:B------:R-:W-:Y:S01]  /*162d0*/  ULDC.64 UR6, c[0x0][0x208] ;  /* 0x0000820000067ab9 */ /* 0x000fe20000000a00 */
[----:B------:R-:W-:-:S05]  /*162e0*/  IMAD R0, R20, UR4, RZ ;  /* 0x0000000414007c24 */ /* 0x000fca000f8e02ff */
[----:B------:R-:W-:Y:S01]  /*162f0*/  ISETP.GE.AND P3, PT, R8, R0, PT ;  /* 0x000000000800720c */ /* 0x000fe20003f66270 */
[----:B------:R-:W-:Y:S02]  /*16300*/  IMAD.MOV.U32 R13, RZ, RZ, R6 ;  /* 0x000000ffff0d7224 */ /* 0x000fe400078e0006 */
[----:B------:R-:W-:-:S10]  /*16310*/  IMAD.MOV.U32 R12, RZ, RZ, 0x1 ;  /* 0x00000001ff0c7424 */ /* 0x000fd400078e00ff */
[----:B------:R-:W-:Y:S02]  /*16320*/  @!P3 LEA R21, R9, UR38, 0x1 ;  /* 0x000000260915bc11 */ /* 0x000fe4000f8e08ff */
[----:B------:R-:W-:-:S04]  /*16330*/  MOV R3, R14 ;  /* 0x0000000e00037202 */ /* 0x000fc80000000f00 */
        /* <DEDUP_REMOVED lines=15> */
.L_x_2304:
[----:B------:R-:W-:Y:S01]  /*16430*/  VIADD R3, R8, 0x20 ;  /* 0x0000002008037836 */ /* 0x000fe20000000000 */
[----:B------:R-:W-:Y:S02]  /*16440*/  @!P3 LEA R20, R9, UR38, 0x1 ;  /* 0x000000260914bc11 */ /* 0x000fe4000f8e08ff */
[----:B------:R-:W-:Y:S01]  /*16450*/  MOV R13, R7 ;  /* 0x00000007000d7202 */ /* 0x000fe20000000f00 */
[----:B------:R-:W-:-:S07]  /*16460*/  IMAD.MOV.U32 R5, RZ, RZ, R14 ;  /* 0x000000ffff057224 */ /* 0x000fce00078e000e */
[----:B------:R-:W-:Y:S05]  /*16470*/  WARPSYNC.COLLECTIVE R15, `(.L_x_2305) ;  /* 0x000000000f087348 */ /* 0x000fea0003c00000 */
[----:B------:R0:W1:Y:S02]  /*16480*/  SHFL.IDX P6, R14, R13, R12, R11 ;  /* 0x0000000c0d0e7389 */ /* 0x00006400000c000b */
[----:B01----:R-:W-:Y:S01]  /*16490*/  ENDCOLLECTIVE ;  /* 0x000000000000791b */ /* 0x003fe20003800000 */
.L_x_2305:
        /* <DEDUP_REMOVED lines=16> */
.L_x_2306:
[----:B------:R-:W-:Y:S01]  /*165a0*/  VIADD R5, R8, 0x30 ;  /* 0x0000003008057836 */ /* 0x000fe20000000000 */
[----:B------:R-:W-:Y:S01]  /*165b0*/  @!P3 LEA R21, R9, UR38, 0x1 ;  /* 0x000000260915bc11 */ /* 0x000fe2000f8e08ff */
[----:B------:R-:W-:Y:S01]  /*165c0*/  IMAD.MOV.U32 R13, RZ, RZ, R7 ;  /* 0x000000ffff0d7224 */ /* 0x000fe200078e0007 */
[----:B------:R-:W-:-:S07]  /*165d0*/  MOV R3, R14 ;  /* 0x0000000e00037202 */ /* 0x000fce0000000f00 */
[----:B------:R-:W-:Y:S05]  /*165e0*/  WARPSYNC.COLLECTIVE R15, `(.L_x_2307) ;  /* 0x000000000f087348 */ /* 0x000fea0003c00000 */
[----:B------:R0:W1:Y:S02]  /*165f0*/  SHFL.IDX P6, R14, R13, R12, R11 ;  /* 0x0000000c0d0e7389 */ /* 0x00006400000c000b */
[----:B01----:R-:W-:Y:S01]  /*16600*/  ENDCOLLECTIVE ;  /* 0x000000000000791b */ /* 0x003fe20003800000 */
.L_x_2307:
        /* <DEDUP_REMOVED lines=16> */
.L_x_2308:
[----:B------:R-:W-:Y:S01]  /*16710*/  VIADD R3, R8, 0x40 ;  /* 0x0000004008037836 */ /* 0x000fe20000000000 */
[----:B------:R-:W-:Y:S01]  /*16720*/  @!P3 LEA R20, R9, UR38, 0x1 ;  /* 0x000000260914bc11 */ /* 0x000fe2000f8e08ff */
[----:B------:R-:W-:Y:S02]  /*16730*/  IMAD.MOV.U32 R13, RZ, RZ, R7 ;  /* 0x000000ffff0d7224 */ /* 0x000fe400078e0007 */
[----:B------:R-:W-:-:S07]  /*16740*/  IMAD.MOV.U32 R5, RZ, RZ, R14 ;  /* 0x000000ffff057224 */ /* 0x000fce00078e000e */
[----:B------:R-:W-:Y:S05]  /*16750*/  WARPSYNC.COLLECTIVE R15, `(.L_x_2309) ;  /* 0x000000000f087348 */ /* 0x000fea0003c00000 */
[----:B------:R0:W1:Y:S02]  /*16760*/  SHFL.IDX P6, R14, R13, R12, R11 ;  /* 0x0000000c0d0e7389 */ /* 0x00006400000c000b */
[----:B01----:R-:W-:Y:S01]  /*16770*/  ENDCOLLECTIVE ;  /* 0x000000000000791b */ /* 0x003fe20003800000 */
.L_x_2309:
        /* <DEDUP_REMOVED lines=16> */
.L_x_2310:
[----:B------:R-:W-:Y:S01]  /*16880*/  VIADD R5, R8, 0x50 ;  /* 0x0000005008057836 */ /* 0x000fe20000000000 */
[----:B------:R-:W-:Y:S01]  /*16890*/  @!P3 LEA R21, R9, UR38, 0x1 ;  /* 0x000000260915bc11 */ /* 0x000fe2000f8e08ff */
[----:B------:R-:W-:Y:S01]  /*168a0*/  IMAD.MOV.U32 R13, RZ, RZ, R7 ;  /* 0x000000ffff0d7224 */ /* 0x000fe200078e0007 */
[----:B------:R-:W-:-:S07]  /*168b0*/  MOV R3, R14 ;  /* 0x0000000e00037202 */ /* 0x000fce0000000f00 */
[----:B------:R-:W-:Y:S05]  /*168c0*/  WARPSYNC.COLLECTIVE R15, `(.L_x_2311) ;  /* 0x000000000f087348 */ /* 0x000fea0003c00000 */
[----:B------:R0:W1:Y:S02]  /*168d0*/  SHFL.IDX P6, R14, R13, R12, R11 ;  /* 0x0000000c0d0e7389 */ /* 0x00006400000c000b */
[----:B01----:R-:W-:Y:S01]  /*168e0*/  ENDCOLLECTIVE ;  /* 0x000000000000791b */ /* 0x003fe20003800000 */
.L_x_2311:
        /* <DEDUP_REMOVED lines=16> */
.L_x_2312:
[----:B------:R-:W-:Y:S01]  /*169f0*/  VIADD R3, R8, 0x60 ;  /* 0x0000006008037836 */ /* 0x000fe20000000000 */
[----:B------:R-:W-:Y:S01]  /*16a00*/  @!P3 LEA R20, R9, UR38, 0x1 ;  /* 0x000000260914bc11 */ /* 0x000fe2000f8e08ff */
[----:B------:R-:W-:Y:S02]  /*16a10*/  IMAD.MOV.U32 R13, RZ, RZ, R7 ;  /* 0x000000ffff0d7224 */ /* 0x000fe400078e0007 */
[----:B------:R-:W-:-:S07]  /*16a20*/  IMAD.MOV.U32 R5, RZ, RZ, R14 ;  /* 0x000000ffff057224 */ /* 0x000fce00078e000e */
[----:B------:R-:W-:Y:S05]  /*16a30*/  WARPSYNC.COLLECTIVE R15, `(.L_x_2313) ;  /* 0x000000000f087348 */ /* 0x000fea0003c00000 */
[----:B------:R0:W1:Y:S02]  /*16a40*/  SHFL.IDX P6, R14, R13, R12, R11 ;  /* 0x0000000c0d0e7389 */ /* 0x00006400000c000b */
[----:B01----:R-:W-:Y:S01]  /*16a50*/  ENDCOLLECTIVE ;  /* 0x000000000000791b */ /* 0x003fe20003800000 */
.L_x_2313:
        /* <DEDUP_REMOVED lines=16> */
.L_x_2314:
[----:B------:R-:W-:Y:S01]  /*16b60*/  @!P3 LEA R21, R9, UR38, 0x1 ;  /* 0x000000260915bc11 */ /* 0x000fe2000f8e08ff */
[----:B------:R-:W-:Y:S01]  /*16b70*/  IMAD.MOV.U32 R13, RZ, RZ, R7 ;  /* 0x000000ffff0d7224 */ /* 0x000fe200078e0007 */
[----:B------:R-:W-:-:S07]  /*16b80*/  MOV R3, R14 ;  /* 0x0000000e00037202 */ /* 0x000fce0000000f00 */
[----:B------:R-:W-:Y:S05]  /*16b90*/  WARPSYNC.COLLECTIVE R15, `(.L_x_2315) ;  /* 0x000000000f087348 */ /* 0x000fea0003c00000 */
[----:B------:R0:W1:Y:S02]  /*16ba0*/  SHFL.IDX P6, R14, R13, R12, R11 ;  /* 0x0000000c0d0e7389 */ /* 0x00006400000c000b */
[----:B01----:R-:W-:Y:S01]  /*16bb0*/  ENDCOLLECTIVE ;  /* 0x000000000000791b */ /* 0x003fe20003800000 */
.L_x_2315:
        /* <DEDUP_REMOVED lines=15> */
.L_x_2316:
[----:B------:R-:W-:Y:S02]  /*16cb0*/  IMAD.MOV.U32 R13, RZ, RZ, R7 ;  /* 0x000000ffff0d7224 */ /* 0x000fe400078e0007 */
[----:B------:R-:W-:-:S07]  /*16cc0*/  IMAD.MOV.U32 R4, RZ, RZ, R14 ;  /* 0x000000ffff047224 */ /* 0x000fce00078e000e */
[----:B------:R-:W-:Y:S05]  /*16cd0*/  WARPSYNC.COLLECTIVE R15, `(.L_x_2317) ;  /* 0x000000000f087348 */ /* 0x000fea0003c00000 */
[----:B------:R0:W1:Y:S02]  /*16ce0*/  SHFL.IDX P6, R14, R13, R12, R11 ;  /* 0x0000000c0d0e7389 */ /* 0x00006400000c000b */
[----:B01----:R-:W-:Y:S01]  /*16cf0*/  ENDCOLLECTIVE ;  /* 0x000000000000791b */ /* 0x003fe20003800000 */
.L_x_2317:
[----:B------:R-:W-:Y:S05]  /*16d00*/  BRA `(.L_x_2318) ;  /* 0xffffffc000907947 */ /* 0x000fea000383ffff */
.L_x_2216:
[----:B-1----:R-:W-:-:S04]  /*16d10*/  IMAD.U32 R3, RZ, RZ, UR38 ;  /* 0x00000026ff037e24 */ /* 0x002fc8000f8e00ff */
[----:B------:R1:W2:Y:S03]  /*16d20*/  SYNCS.PHASECHK.TRANS64.TRYWAIT P0, [R3+URZ+0x38820], R2 ;  /* 0x03882002030075a7 */ /* 0x0002a6000800017f */
[----:B--2---:R-:W-:Y:S05]  /*16d30*/  @!P0 NANOSLEEP.SYNCS 0x989680 ;  /* 0x009896800000895d */ /* 0x004fea0003900000 */
[----:B------:R-:W2:Y:S02]  /*16d40*/  @!P0 SYNCS.PHASECHK.TRANS64 P0, [R3+URZ+0x38820], R2 ;  /* 0x03882002030085a7 */ /* 0x000ea4000800007f */
[----:B--2---:R-:W-:Y:S05]  /*16d50*/  @!P0 BRA `(.L_x_2216) ;  /* 0xfffffffc00ec8947 */ /* 0x004fea000383ffff */
[----:B------:R-:W-:Y:S05]  /*16d60*/  BRA `(.L_x_2319) ;  /* 0xffffffc000f07947 */ /* 0x000fea000383ffff */
.L_x_2223:
[----:B-1----:R-:W-:-:S04]  /*16d70*/  MOV R3, UR38 ;  /* 0x0000002600037c02 */ /* 0x002fc80008000f00 */
[----:B------:R1:W2:Y:S03]  /*16d80*/  SYNCS.PHASECHK.TRANS64.TRYWAIT P0, [R3+URZ+0x38848], R2 ;  /* 0x03884802030075a7 */ /* 0x0002a6000800017f */
[----:B--2---:R-:W-:Y:S05]  /*16d90*/  @!P0 NANOSLEEP.SYNCS 0x989680 ;  /* 0x009896800000895d */ /* 0x004fea0003900000 */
[----:B------:R-:W2:Y:S02]  /*16da0*/  @!P0 SYNCS.PHASECHK.TRANS64 P0, [R3+URZ+0x38848], R2 ;  /* 0x03884802030085a7 */ /* 0x000ea4000800007f */
[----:B--2---:R-:W-:Y:S05]  /*16db0*/  @!P0 BRA `(.L_x_2223) ;  /* 0xfffffffc00ec8947 */ /* 0x004fea000383ffff */
[----:B------:R-:W-:Y:S05]  /*16dc0*/  BRA `(.L_x_2320) ;  /* 0xffffffc400cc7947 */ /* 0x000fea000383ffff */
.L_x_2231:
[----:B0-----:R-:W-:-:S04]  /*16dd0*/  IMAD.U32 R3, RZ, RZ, UR38 ;  /* 0x00000026ff037e24 */ /* 0x001fc8000f8e00ff */
[----:B------:R0:W1:Y:S03]  /*16de0*/  SYNCS.PHASECHK.TRANS64.TRYWAIT P0, [R3+URZ+0x38860], R2 ;  /* 0x03886002030075a7 */ /* 0x000066000800017f */
[----:B-1----:R-:W-:Y:S05]  /*16df0*/  @!P0 NANOSLEEP.SYNCS 0x989680 ;  /* 0x009896800000895d */ /* 0x002fea0003900000 */
[----:B------:R-:W1:Y:S02]  /*16e00*/  @!P0 SYNCS.PHASECHK.TRANS64 P0, [R3+URZ+0x38860], R2 ;  /* 0x03886002030085a7 */ /* 0x000e64000800007f */
[----:B-1----:R-:W-:Y:S05]  /*16e10*/  @!P0 BRA `(.L_x_2231) ;  /* 0xfffffffc00ec8947 */ /* 0x002fea000383ffff */
[----:B------:R-:W-:Y:S05]  /*16e20*/  BRA `(.L_x_2321) ;  /* 0xffffffc800e07947 */ /* 0x000fea000383ffff */
.L_x_2242:
[----:B-1----:R-:W-:-:S04]  /*16e30*/  IMAD.U32 R3, RZ, RZ, UR38 ;  /* 0x00000026ff037e24 */ /* 0x002fc8000f8e00ff */
[----:B------:R1:W2:Y:S03]  /*16e40*/  SYNCS.PHASECHK.TRANS64.TRYWAIT P0, [R3+URZ+0x38840], R2 ;  /* 0x03884002030075a7 */ /* 0x0002a6000800017f */
[----:B--2---:R-:W-:Y:S05]  /*16e50*/  @!P0 NANOSLEEP.SYNCS 0x989680 ;  /* 0x009896800000895d */ /* 0x004fea0003900000 */
[----:B------:R-:W2:Y:S02]  /*16e60*/  @!P0 SYNCS.PHASECHK.TRANS64 P0, [R3+URZ+0x38840], R2 ;  /* 0x03884002030085a7 */ /* 0x000ea4000800007f */
[----:B--2---:R-:W-:Y:S05]  /*16e70*/  @!P0 BRA `(.L_x_2242) ;  /* 0xfffffffc00ec8947 */ /* 0x004fea000383ffff */
[----:B------:R-:W-:Y:S05]  /*16e80*/  BRA `(.L_x_2322) ;  /* 0xffffffd000707947 */ /* 0x000fea000383ffff */
.L_x_2250:
[----:B0-----:R-:W-:-:S04]  /*16e90*/  IMAD.U32 R3, RZ, RZ, UR38 ;  /* 0x00000026ff037e24 */ /* 0x001fc8000f8e00ff */
[----:B------:R0:W1:Y:S03]  /*16ea0*/  SYNCS.PHASECHK.TRANS64.TRYWAIT P0, [R3+URZ+0x38868], R2 ;  /* 0x03886802030075a7 */ /* 0x000066000800017f */
[----:B-1----:R-:W-:Y:S05]  /*16eb0*/  @!P0 NANOSLEEP.SYNCS 0x989680 ;  /* 0x009896800000895d */ /* 0x002fea0003900000 */
[----:B------:R-:W1:Y:S02]  /*16ec0*/  @!P0 SYNCS.PHASECHK.TRANS64 P0, [R3+URZ+0x38868], R2 ;  /* 0x03886802030085a7 */ /* 0x000e64000800007f */
[----:B-1----:R-:W-:Y:S05]  /*16ed0*/  @!P0 BRA `(.L_x_2250) ;  /* 0xfffffffc00ec8947 */ /* 0x002fea000383ffff */
[----:B------:R-:W-:Y:S05]  /*16ee0*/  BRA `(.L_x_2323) ;  /* 0xffffffd400807947 */ /* 0x000fea000383ffff */
.L_x_2261:
[----:B-1----:R-:W-:-:S04]  /*16ef0*/  MOV R3, UR38 ;  /* 0x0000002600037c02 */ /* 0x002fc80008000f00 */
[----:B------:R1:W2:Y:S03]  /*16f00*/  SYNCS.PHASECHK.TRANS64.TRYWAIT P0, [R3+URZ+0x38848], R2 ;  /* 0x03884802030075a7 */ /* 0x0002a6000800017f */
[----:B--2---:R-:W-:Y:S05]  /*16f10*/  @!P0 NANOSLEEP.SYNCS 0x989680 ;  /* 0x009896800000895d */ /* 0x004fea0003900000 */
[----:B------:R-:W2:Y:S02]  /*16f20*/  @!P0 SYNCS.PHASECHK.TRANS64 P0, [R3+URZ+0x38848], R2 ;  /* 0x03884802030085a7 */ /* 0x000ea4000800007f */
[----:B--2---:R-:W-:Y:S05]  /*16f30*/  @!P0 BRA `(.L_x_2261) ;  /* 0xfffffffc00ec8947 */ /* 0x004fea000383ffff */
[----:B------:R-:W-:Y:S05]  /*16f40*/  BRA `(.L_x_2324) ;  /* 0xffffffdc00287947 */ /* 0x000fea000383ffff */
.L_x_2269:
[----:B0-----:R-:W-:-:S04]  /*16f50*/  IMAD.U32 R3, RZ, RZ, UR38 ;  /* 0x00000026ff037e24 */ /* 0x001fc8000f8e00ff */
[----:B------:R0:W1:Y:S03]  /*16f60*/  SYNCS.PHASECHK.TRANS64.TRYWAIT P0, [R3+URZ+0x38860], R2 ;  /* 0x03886002030075a7 */ /* 0x000066000800017f */
[----:B-1----:R-:W-:Y:S05]  /*16f70*/  @!P0 NANOSLEEP.SYNCS 0x989680 ;  /* 0x009896800000895d */ /* 0x002fea0003900000 */
[----:B------:R-:W1:Y:S02]  /*16f80*/  @!P0 SYNCS.PHASECHK.TRANS64 P0, [R3+URZ+0x38860], R2 ;  /* 0x03886002030085a7 */ /* 0x000e64000800007f */
[----:B-1----:R-:W-:Y:S05]  /*16f90*/  @!P0 BRA `(.L_x_2269) ;  /* 0xfffffffc00ec8947 */ /* 0x002fea000383ffff */
[----:B------:R-:W-:Y:S05]  /*16fa0*/  BRA `(.L_x_2325) ;  /* 0xffffffe000347947 */ /* 0x000fea000383ffff */
.L_x_2279:
[----:B0-----:R0:W1:Y:S02]  /*16fb0*/  SYNCS.PHASECHK.TRANS64.TRYWAIT P0, [R3+URZ+0x38860], R0 ;  /* 0x03886000030075a7 */ /* 0x001064000800017f */
[----:B-1----:R-:W-:Y:S05]  /*16fc0*/  @!P0 NANOSLEEP.SYNCS 0x989680 ;  /* 0x009896800000895d */ /* 0x002fea0003900000 */
[----:B------:R-:W1:Y:S02]  /*16fd0*/  @!P0 SYNCS.PHASECHK.TRANS64 P0, [R3+URZ+0x38860], R0 ;  /* 0x03886000030085a7 */ /* 0x000e64000800007f */
[----:B-1----:R-:W-:Y:S05]  /*16fe0*/  @!P0 BRA `(.L_x_2279) ;  /* 0xfffffffc00f08947 */ /* 0x002fea000383ffff */
[----:B------:R-:W-:Y:S05]  /*16ff0*/  BRA `(.L_x_2326) ;  /* 0xffffffe4006c7947 */ /* 0x000fea000383ffff */
.L_x_2286:
[----:B0-----:R0:W1:Y:S02]  /*17000*/  SYNCS.PHASECHK.TRANS64.TRYWAIT P0, [R2+URZ+0x38820], R3 ;  /* 0x03882003020075a7 */ /* 0x001064000800017f */
[----:B-1----:R-:W-:Y:S05]  /*17010*/  @!P0 NANOSLEEP.SYNCS 0x989680 ;  /* 0x009896800000895d */ /* 0x002fea0003900000 */
[----:B------:R-:W1:Y:S02]  /*17020*/  @!P0 SYNCS.PHASECHK.TRANS64 P0, [R2+URZ+0x38820], R3 ;  /* 0x03882003020085a7 */ /* 0x000e64000800007f */
[----:B-1----:R-:W-:Y:S05]  /*17030*/  @!P0 BRA `(.L_x_2286) ;  /* 0xfffffffc00f08947 */ /* 0x002fea000383ffff */
[----:B------:R-:W-:Y:S05]  /*17040*/  BRA `(.L_x_2327) ;  /* 0xffffffe800a47947 */ /* 0x000fea000383ffff */
.L_x_2287:
[----:B------:R-:W1:Y:S01]  /*17050*/  S2R R4, SR_TID.X ;  /* 0x0000000000047919 */ /* 0x000e620000002100 */
[----:B------:R-:W-:Y:S01]  /*17060*/  BSSY B0, `(.L_x_2328) ;  /* 0x000000a000007945 */ /* 0x000fe20003800000 */
[----:B------:R-:W-:Y:S01]  /*17070*/  IMAD.MOV.U32 R12, RZ, RZ, RZ ;  /* 0x000000ffff0c7224 */ /* 0x000fe200078e00ff */
[----:B------:R-:W-:Y:S01]  /*17080*/  MOV R11, 0x1f ;  /* 0x0000001f000b7802 */ /* 0x000fe20000000f00 */
[----:B------:R-:W-:Y:S01]  /*17090*/  IMAD.MOV.U32 R15, RZ, RZ, -0x1 ;  /* 0xffffffffff0f7424 */ /* 0x000fe200078e00ff */
[----:B-1----:R-:W-:-:S04]  /*170a0*/  SHF.R.U32.HI R4, RZ, 0x5, R4 ;  /* 0x00000005ff047819 */ /* 0x002fc80000011604 */
[----:B------:R-:W-:-:S05]  /*170b0*/  LOP3.LUT R4, R4, 0x3, RZ, 0xc0, !PT ;  /* 0x0000000304047812 */ /* 0x000fca00078ec0ff */
[----:B------:R-:W-:-:S07]  /*170c0*/  IMAD.MOV.U32 R13, RZ, RZ, R4 ;  /* 0x000000ffff0d7224 */ /* 0x000fce00078e0004 */
[----:B0-----:R-:W-:Y:S05]  /*170d0*/  WARPSYNC.COLLECTIVE R15, `(.L_x_2329) ;  /* 0x000000000f087348 */ /* 0x001fea0003c00000 */
[----:B------:R1:W2:Y:S02]  /*170e0*/  SHFL.IDX P6, R14, R13, R12, R11 ;  /* 0x0000000c0d0e7389 */ /* 0x0002a400000c000b */
[----:B012---:R-:W-:Y:S01]  /*170f0*/  ENDCOLLECTIVE ;  /* 0x000000000000791b */ /* 0x007fe20003800000 */
.L_x_2329:
[----:B------:R-:W-:Y:S05]  /*17100*/  BSYNC B0 ;  /* 0x0000000000007941 */ /* 0x000fea0003800000 */
.L_x_2328:
[----:B------:R-:W-:Y:S05]  /*17110*/  BRA `(.L_x_2330) ;  /* 0xffffffe800887947 */ /* 0x000fea000383ffff */
.L_x_2288:
[----:B------:R-:W-:Y:S01]  /*17120*/  BSSY B0, `(.L_x_2331) ;  /* 0x0000006000007945 */ /* 0x000fe20003800000 */
[----:B------:R-:W-:-:S07]  /*17130*/  IMAD.MOV.U32 R15, RZ, RZ, -0x1 ;  /* 0xffffffffff0f7424 */ /* 0x000fce00078e00ff */
[----:B0-----:R-:W-:Y:S05]  /*17140*/  WARPSYNC.COLLECTIVE R15, `(.L_x_2332) ;  /* 0x000000000f0c7348 */ /* 0x001fea0003c00000 */
[----:B------:R-:W-:Y:S02]  /*17150*/  ELECT P6, UR62, PT ;  /* 0x00000000003e782f */ /* 0x000fe400038c0000 */
[----:B------:R-:W-:Y:S01]  /*17160*/  MOV R14, UR62 ;  /* 0x0000003e000e7c02 */ /* 0x000fe20008000f00 */
[----:B0-----:R-:W-:Y:S10]  /*17170*/  ENDCOLLECTIVE ;  /* 0x000000000000791b */ /* 0x001ff40003800000 */
.L_x_2332:
[----:B------:R-:W-:Y:S05]  /*17180*/  BSYNC B0 ;  /* 0x0000000000007941 */ /* 0x000fea0003800000 */
.L_x_2331:
[----:B------:R-:W-:Y:S05]  /*17190*/  BRA `(.L_x_2333) ;  /* 0xffffffe8007c7947 */ /* 0x000fea000383ffff */
.L_x_2290:
[----:B0-----:R0:W1:Y:S02]  /*171a0*/  SYNCS.PHASECHK.TRANS64.TRYWAIT P0, [R6+URZ], R5 ;  /* 0x00000005060075a7 */ /* 0x001064000800017f */
[----:B-1----:R-:W-:Y:S05]  /*171b0*/  @!P0 NANOSLEEP.SYNCS 0x989680 ;  /* 0x009896800000895d */ /* 0x002fea0003900000 */
[----:B------:R-:W1:Y:S02]  /*171c0*/  @!P0 SYNCS.PHASECHK.TRANS64 P0, [R6+URZ], R5 ;  /* 0x00000005060085a7 */ /* 0x000e64000800007f */
[----:B-1----:R-:W-:Y:S05]  /*171d0*/  @!P0 BRA `(.L_x_2290) ;  /* 0xfffffffc00f08947 */ /* 0x002fea000383ffff */
[----:B------:R-:W-:Y:S05]  /*171e0*/  BRA `(.L_x_2334) ;  /* 0xffffffe800b07947 */ /* 0x000fea000383ffff */
.L_x_2291:
[----:B-1----:R1:W2:Y:S02]  /*171f0*/  SYNCS.PHASECHK.TRANS64.TRYWAIT P0, [R3+URZ], R4 ;  /* 0x00000004030075a7 */ /* 0x0022a4000800017f */
[----:B--2---:R-:W-:Y:S05]  /*17200*/  @!P0 NANOSLEEP.SYNCS 0x989680 ;  /* 0x009896800000895d */ /* 0x004fea0003900000 */
[----:B------:R-:W2:Y:S02]  /*17210*/  @!P0 SYNCS.PHASECHK.TRANS64 P0, [R3+URZ], R4 ;  /* 0x00000004030085a7 */ /* 0x000ea4000800007f */
[----:B--2---:R-:W-:Y:S05]  /*17220*/  @!P0 BRA `(.L_x_2291) ;  /* 0xfffffffc00f08947 */ /* 0x004fea000383ffff */
[----:B------:R-:W-:Y:S05]  /*17230*/  BRA `(.L_x_2335) ;  /* 0xffffffe800a47947 */ /* 0x000fea000383ffff */
.L_x_2293:
[----:B-1----:R1:W2:Y:S02]  /*17240*/  SYNCS.PHASECHK.TRANS64.TRYWAIT P0, [R0+URZ], R5 ;  /* 0x00000005000075a7 */ /* 0x0022a4000800017f */
[----:B--2---:R-:W-:Y:S05]  /*17250*/  @!P0 NANOSLEEP.SYNCS 0x989680 ;  /* 0x009896800000895d */ /* 0x004fea0003900000 */
[----:B------:R-:W2:Y:S02]  /*17260*/  @!P0 SYNCS.PHASECHK.TRANS64 P0, [R0+URZ], R5 ;  /* 0x00000005000085a7 */ /* 0x000ea4000800007f */
[----:B--2---:R-:W-:Y:S05]  /*17270*/  @!P0 BRA `(.L_x_2293) ;  /* 0xfffffffc00f08947 */ /* 0x004fea000383ffff */
[----:B------:R-:W-:Y:S05]  /*17280*/  BRA `(.L_x_2336) ;  /* 0xffffffe800a87947 */ /* 0x000fea000383ffff */
.L_x_2337:
        /* <DEDUP_REMOVED lines=15> */
.L_x_3206:


//--------------------- .text._ZN7cutlass13device_kernelIN5flash11enable_sm90INS1_16FlashAttnFwdSm90INS1_25CollectiveMainloopFwdSm90ILi2EN4cute5tupleIJNS5_1CILi1EEES8_S8_EEENS6_IJNS7_ILi128EEENS7_ILi80EEENS7_ILi256EEEEEELi256ENS_6half_tEfNS_4arch4Sm90ELb1ELb0ELb1ELb1ELb0ELb0ELb0ELb1ELb1ELb1ELb1ELb0EEENS1_21CollectiveEpilogueFwdINS6_IJSA_SC_SB_EEES9_SE_SG_Li256ELb1ELb1ELb1ELb0EEENS1_36VarlenDynamicPersistentTileSchedulerILi128ELi80ELi256ELi128ELb1ELb1ELb1ELb1ELb1ELb1EEEEEEEEEvNT_6ParamsE --------------------------
	.section	.text._ZN7cutlass13device_kernelIN5flash11enable_sm90INS1_16FlashAttnFwdSm90INS1_25CollectiveMainloopFwdSm90ILi2EN4cute5tupleIJNS5_1CILi1EEES8_S8_EEENS6_IJNS7_ILi128EEENS7_ILi80EEENS7_ILi256EEEEEELi256ENS_6half_tEfNS_4arch4Sm90ELb1ELb0ELb1ELb1ELb0ELb0ELb0ELb1ELb1ELb1ELb1ELb0EEENS1_21CollectiveEpilogueFwdINS6_IJSA_SC_SB_EEES9_SE_SG_Li256ELb1ELb1ELb1ELb0EEENS1_36VarlenDynamicPersistentTileSchedulerILi128ELi80ELi256ELi128ELb1ELb1ELb1ELb1ELb1ELb1EEEEEEEEEvNT_6ParamsE,"ax",@progbits
	.align	128
.text._ZN7cutlass13device_kernelIN5flash11enable_sm90INS1_16FlashAttnFwdSm90INS1_25CollectiveMainloopFwdSm90ILi2EN4cute5tupleIJNS5_1CILi1EEES8_S8_EEENS6_IJNS7_ILi128EEENS7_ILi80EEENS7_ILi256EEEEEELi256ENS_6half_tEfNS_4arch4Sm90ELb1ELb0ELb1ELb1ELb0ELb0ELb0ELb1ELb1ELb1ELb1ELb0EEENS1_21CollectiveEpilogueFwdINS6_IJSA_SC_SB_EEES9_SE_SG_Li256ELb1ELb1ELb1ELb0EEENS1_36VarlenDynamicPersistentTileSchedulerILi128ELi80ELi256ELi128ELb1ELb1ELb1ELb1ELb1ELb1EEEEEEEEEvNT_6ParamsE:
        .type           _ZN7cutlass13device_kernelIN5flash11enable_sm90INS1_16FlashAttnFwdSm90INS1_25CollectiveMainloopFwdSm90ILi2EN4cute5tupleIJNS5_1CILi1EEES8_S8_EEENS6_IJNS7_ILi128EEENS7_ILi80EEENS7_ILi256EEEEEELi256ENS_6half_tEfNS_4arch4Sm90ELb1ELb0ELb1ELb1ELb0ELb0ELb0ELb1ELb1ELb1ELb1ELb0EEENS1_21CollectiveEpilogueFwdINS6_IJSA_SC_SB_EEES9_SE_SG_Li256ELb1ELb1ELb1ELb0EEENS1_36VarlenDynamicPersistentTileSchedulerILi128ELi80ELi256ELi128ELb1ELb1ELb1ELb1ELb1ELb1EEEEEEEEEvNT_6ParamsE,@function
        .size           _ZN7cutlass13device_kernelIN5flash11enable_sm90INS1_16FlashAttnFwdSm90INS1_25CollectiveMainloopFwdSm90ILi2EN4cute5tupleIJNS5_1CILi1EEES8_S8_EEENS6_IJNS7_ILi128EEENS7_ILi80EEENS7_ILi256EEEEEELi256ENS_6half_tEfNS_4arch4Sm90ELb1ELb0ELb1ELb1ELb0ELb0ELb0ELb1ELb1ELb1ELb1ELb0EEENS1_21CollectiveEpilogueFwdINS6_IJSA_SC_SB_EEES9_SE_SG_Li256ELb1ELb1ELb1ELb0EEENS1_36VarlenDynamicPersistentTileSchedulerILi128ELi80ELi256ELi128ELb1ELb1ELb1ELb1ELb1ELb1EEEEEEEEEvNT_6ParamsE,(.L_x_3207 - _ZN7cutlass13device_kernelIN5flash11enable_sm90INS1_16FlashAttnFwdSm90INS1_25CollectiveMainloopFwdSm90ILi2EN4cute5tupleIJNS5_1CILi1EEES8_S8_EEENS6_IJNS7_ILi128EEENS7_ILi80EEENS7_ILi256EEEEEELi256ENS_6half_tEfNS_4arch4Sm90ELb1ELb0ELb1ELb1ELb0ELb0ELb0ELb1ELb1ELb1ELb1ELb0EEENS1_21CollectiveEpilogueFwdINS6_IJSA_SC_SB_EEES9_SE_SG_Li256ELb1ELb1ELb1ELb0EEENS1_36VarlenDynamicPersistentTileSchedulerILi128ELi80ELi256ELi128ELb1ELb1ELb1ELb1ELb1ELb1EEEEEEEEEvNT_6ParamsE)
        .other          _ZN7cutlass13device_kernelIN5flash11enable_sm90INS1_16FlashAttnFwdSm90INS1_25CollectiveMainloopFwdSm90ILi2EN4cute5tupleIJNS5_1CILi1EEES8_S8_EEENS6_IJNS7_ILi128EEENS7_ILi80EEENS7_ILi256EEEEEELi256ENS_6half_tEfNS_4arch4Sm90ELb1ELb0ELb1ELb1ELb0ELb0ELb0ELb1ELb1ELb1ELb1ELb0EEENS1_21CollectiveEpilogueFwdINS6_IJSA_SC_SB_EEES9_SE_SG_Li256ELb1ELb1ELb1ELb0EEENS1_36VarlenDynamicPersistentTileSchedulerILi128ELi80ELi256ELi128ELb1ELb1ELb1ELb1ELb1ELb1EEEEEEEEEvNT_6ParamsE,@"STO_CUDA_ENTRY STV_DEFAULT"
_ZN7cutlass13device_kernelIN5flash11enable_sm90INS1_16FlashAttnFwdSm90INS1_25CollectiveMainloopFwdSm90ILi2EN4cute5tupleIJNS5_1CILi1EEES8_S8_EEENS6_IJNS7_ILi128EEENS7_ILi80EEENS7_ILi256EEEEEELi256ENS_6half_tEfNS_4arch4Sm90ELb1ELb0ELb1ELb1ELb0ELb0ELb0ELb1ELb1ELb1ELb1ELb0EEENS1_21CollectiveEpilogueFwdINS6_IJSA_SC_SB_EEES9_SE_SG_Li256ELb1ELb1ELb1ELb0EEENS1_36VarlenDynamicPersistentTileSchedulerILi128ELi80ELi256ELi128ELb1ELb1ELb1ELb1ELb1ELb1EEEEEEEEEvNT_6ParamsE:
        /* <DEDUP_REMOVED lines=18> */
.L_x_2339:
[----:B------:R-:W-:Y:S05]  /*0120*/  BSYNC B0 ;  /* 0x0000000000007941 */ /* 0x000fea0003800000 */
.L_x_2338:
        /* <DEDUP_REMOVED lines=41> */
.L_x_2340:
        /* <DEDUP_REMOVED lines=22> */
.L_x_2341:
        /* <DEDUP_REMOVED lines=18> */
.L_x_2342:
        /* <DEDUP_REMOVED lines=22> */
.L_x_2343:
        /* <DEDUP_REMOVED lines=22> */
.L_x_2344:
        /* <DEDUP_REMOVED lines=8> */
.L_x_2346:
        /* <DEDUP_REMOVED lines=18> */
[----:B------:R-:W-:Y:S02]  /*0aa0*/  R2UR UR6, R10 ;  /* 0x000000000a0672ca */ /* 0x000fe400000e0000 */
        /* <DEDUP_REMOVED lines=11> */
[----:B------:R-:W-:-:S03]  /*0b60*/  SHF.R.S32.HI R2, RZ, 0x4, R3 ;  /* 0x00000004ff027819 */ /* 0x000fc60000011403 */
[C---:B------:R-:W-:Y:S01]  /*0b70*/  IMAD.IADD R12, R6.reuse, 0x1, -R5 ;  /* 0x00000001060c7824 */ /* 0x040fe200078e0a05 */
[C---:B------:R-:W-:Y:S01]  /*0b80*/  LOP3.LUT R5, R3.reuse, 0x3fffff0, RZ, 0xc0, !PT ;  /* 0x03fffff003057812 */ /* 0x040fe200078ec0ff */
[----:B------:R-:W-:Y:S01]  /*0b90*/  ULOP3.LUT UR8, UR4, 0x1, URZ, 0xfc, !UPT ;  /* 0x0000000104087892 */ /* 0x000fe2000f8efc3f */
[----:B------:R-:W-:Y:S02]  /*0ba0*/  LEA.HI R4, R3, R2, RZ, 0x1 ;  /* 0x0000000203047211 */ /* 0x000fe400078f08ff */
[----:B------:R-:W-:Y:S01]  /*0bb0*/  SHF.R.S32.HI R8, RZ, 0x1f, R12 ;  /* 0x0000001fff087819 */ /* 0x000fe2000001140c */
[----:B------:R-:W-:Y:S01]  /*0bc0*/  IMAD.IADD R5, R6, 0x1, -R5 ;  /* 0x0000000106057824 */ /* 0x000fe200078e0a05 */
[----:B------:R-:W-:Y:S01]  /*0bd0*/  SHF.R.S32.HI R3, RZ, 0x7, R0 ;  /* 0x00000007ff037819 */ /* 0x000fe20000011400 */
[----:B------:R0:W-:Y:S01]  /*0be0*/  STL [R1+0x34], R12 ;  /* 0x0000340c01007387 */ /* 0x0001e20000100800 */
[----:B------:R-:W-:Y:S01]  /*0bf0*/  LEA.HI R9, R8, R12, RZ, 0x2 ;  /* 0x0000000c08097211 */ /* 0x000fe200078f10ff */
[----:B------:R-:W-:Y:S01]  /*0c00*/  UMOV UR4, URZ ;  /* 0x0000003f00047c82 */ /* 0x000fe20008000000 */
[----:B------:R-:W-:Y:S01]  /*0c10*/  LOP3.LUT R6, R7, 0xfffffc00, RZ, 0xc0, !PT ;  /* 0xfffffc0007067812 */ /* 0x000fe200078ec0ff */
[----:B------:R-:W-:Y:S01]  /*0c20*/  IMAD.U32 R16, RZ, RZ, UR4 ;  /* 0x00000004ff107e24 */ /* 0x000fe2000f8e00ff */
[----:B------:R-:W-:-:S02]  /*0c30*/  SHF.R.S32.HI R10, RZ, 0x2, R9 ;  /* 0x00000002ff0a7819 */ /* 0x000fc40000011409 */
[----:B------:R-:W-:Y:S01]  /*0c40*/  SHF.R.S32.HI R11, RZ, 0x1f, R9 ;  /* 0x0000001fff0b7819 */ /* 0x000fe20000011409 */
[----:B------:R-:W-:Y:S01]  /*0c50*/  IMAD R6, R5, 0x40, R6 ;  /* 0x0000004005067824 */ /* 0x000fe200078e0206 */
[----:B------:R-:W-:Y:S02]  /*0c60*/  LEA.HI R0, R0, R3, RZ, 0x1 ;  /* 0x0000000300007211 */ /* 0x000fe400078f08ff */
[----:B------:R-:W-:Y:S02]  /*0c70*/  LEA.HI R11, R11, R10, RZ, 0x3 ;  /* 0x0000000a0b0b7211 */ /* 0x000fe400078f18ff */
[----:B------:R-:W-:Y:S02]  /*0c80*/  LOP3.LUT R7, R4, 0x1ffffffe, RZ, 0xc0, !PT ;  /* 0x1ffffffe04077812 */ /* 0x000fe400078ec0ff */
[----:B------:R-:W-:Y:S02]  /*0c90*/  LOP3.LUT R11, R11, 0xfffffff8, RZ, 0xc0, !PT ;  /* 0xfffffff80b0b7812 */ /* 0x000fe400078ec0ff */
[----:B------:R-:W-:Y:S01]  /*0ca0*/  LEA.HI R8, R8, R12, RZ, 0x5 ;  /* 0x0000000c08087211 */ /* 0x000fe200078f28ff */
[----:B------:R-:W-:Y:S01]  /*0cb0*/  IMAD.IADD R7, R2, 0x1, -R7 ;  /* 0x0000000102077824 */ /* 0x000fe200078e0a07 */
[----:B------:R-:W-:Y:S01]  /*0cc0*/  LOP3.LUT R0, R0, 0x3fffffe, RZ, 0xc0, !PT ;  /* 0x03fffffe00007812 */ /* 0x000fe200078ec0ff */
[----:B------:R-:W-:Y:S01]  /*0cd0*/  IMAD.IADD R11, R10, 0x1, -R11 ;  /* 0x000000010a0b7824 */ /* 0x000fe200078e0a0b */
[----:B------:R-:W-:-:S02]  /*0ce0*/  LOP3.LUT R9, R9, 0x7ffffffc, RZ, 0xc0, !PT ;  /* 0x7ffffffc09097812 */ /* 0x000fc400078ec0ff */
[----:B------:R-:W-:Y:S01]  /*0cf0*/  SHF.R.S32.HI R8, RZ, 0x5, R8 ;  /* 0x00000005ff087819 */ /* 0x000fe20000011408 */
[----:B------:R-:W-:Y:S01]  /*0d00*/  IMAD.IADD R0, R3, 0x1, -R0 ;  /* 0x0000000103007824 */ /* 0x000fe200078e0a00 */
[----:B------:R-:W-:Y:S01]  /*0d10*/  LEA.HI R2, R13, R13, RZ, 0x1 ;  /* 0x0000000d0d027211 */ /* 0x000fe200078f08ff */
[----:B------:R-:W-:Y:S02]  /*0d20*/  IMAD R3, R7, 0x8, R6 ;  /* 0x0000000807037824 */ /* 0x000fe400078e0206 */
[----:B------:R-:W-:Y:S01]  /*0d30*/  IMAD.IADD R9, R12, 0x1, -R9 ;  /* 0x000000010c097824 */ /* 0x000fe200078e0a09 */
[----:B------:R-:W-:Y:S01]  /*0d40*/  LOP3.LUT R2, R2, 0x1ffffffe, RZ, 0xc0, !PT ;  /* 0x1ffffffe02027812 */ /* 0x000fe200078ec0ff */
[----:B------:R-:W-:Y:S01]  /*0d50*/  IMAD R11, R8, 0x10, R11 ;  /* 0x00000010080b7824 */ /* 0x000fe200078e020b */
[----:B------:R1:W-:Y:S01]  /*0d60*/  STL [R1+0x64], R3 ;  /* 0x0000640301007387 */ /* 0x0003e20000100800 */
[----:B------:R-:W-:Y:S02]  /*0d70*/  IMAD.SHL.U32 R19, R9, 0x2, RZ ;  /* 0x0000000209137824 */ /* 0x000fe400078e00ff */
[----:B------:R-:W-:-:S02]  /*0d80*/  IMAD R0, R0, 0x40, R11 ;  /* 0x0000004000007824 */ /* 0x000fc400078e020b */
[C---:B0-----:R-:W-:Y:S02]  /*0d90*/  VIADD R12, R19.reuse, 0x10 ;  /* 0x00000010130c7836 */ /* 0x041fe40000000000 */
[C---:B------:R-:W-:Y:S01]  /*0da0*/  VIADD R11, R19.reuse, 0x18 ;  /* 0x00000018130b7836 */ /* 0x040fe20000000000 */
[----:B------:R-:W-:Y:S01]  /*0db0*/  STL [R1+0x60], R0 ;  /* 0x0000600001007387 */ /* 0x000fe20000100800 */
[C---:B------:R-:W-:Y:S02]  /*0dc0*/  VIADD R10, R19.reuse, 0x20 ;  /* 0x00000020130a7836 */ /* 0x040fe40000000000 */
[----:B-1----:R-:W-:Y:S02]  /*0dd0*/  IMAD.U32 R3, RZ, RZ, UR8 ;  /* 0x00000008ff037e24 */ /* 0x002fe4000f8e00ff */
[----:B------:R-:W-:Y:S02]  /*0de0*/  VIADD R9, R19, 0x28 ;  /* 0x0000002813097836 */ /* 0x000fe40000000000 */
[----:B------:R-:W-:Y:S01]  /*0df0*/  IMAD.IADD R2, R13, 0x1, -R2 ;  /* 0x000000010d027824 */ /* 0x000fe200078e0a02 */
[----:B------:R0:W-:Y:S01]  /*0e00*/  STL [R1+0x68], R3 ;  /* 0x0000680301007387 */ /* 0x0001e20000100800 */
        /* <DEDUP_REMOVED lines=10> */
[----:B0-----:R-:W-:Y:S01]  /*0eb0*/  IMAD.U32 R3, RZ, RZ, UR4 ;  /* 0x00000004ff037e24 */ /* 0x001fe2000f8e00ff */
[----:B------:R-:W-:Y:S01]  /*0ec0*/  SHF.R.S32.HI R8, RZ, 0x1f, R7 ;  /* 0x0000001fff087819 */ /* 0x000fe20000011407 */
[C---:B------:R-:W-:Y:S01]  /*0ed0*/  VIADD R234, R19.reuse, 0x60 ;  /* 0x0000006013ea7836 */ /* 0x040fe20000000000 */
[----:B------:R-:W-:Y:S01]  /*0ee0*/  SHF.R.S32.HI R7, RZ, 0x1f, R6 ;  /* 0x0000001fff077819 */ /* 0x000fe20000011406 */
[C---:B------:R-:W-:Y:S01]  /*0ef0*/  VIADD R233, R19.reuse, 0x68 ;  /* 0x0000006813e97836 */ /* 0x040fe20000000000 */
[----:B------:R0:W-:Y:S01]  /*0f00*/  STL [R1+0x30], R3 ;  /* 0x0000300301007387 */ /* 0x0001e20000100800 */
[C---:B------:R-:W-:Y:S01]  /*0f10*/  VIADD R232, R19.reuse, 0x70 ;  /* 0x0000007013e87836 */ /* 0x040fe20000000000 */
[----:B------:R-:W-:Y:S01]  /*0f20*/  SHF.R.S32.HI R6, RZ, 0x1f, R5 ;  /* 0x0000001fff067819 */ /* 0x000fe20000011405 */
[C---:B------:R-:W-:Y:S01]  /*0f30*/  VIADD R231, R19.reuse, 0x78 ;  /* 0x0000007813e77836 */ /* 0x040fe20000000000 */
[----:B------:R-:W-:Y:S01]  /*0f40*/  SHF.R.S32.HI R5, RZ, 0x1f, R4 ;  /* 0x0000001fff057819 */ /* 0x000fe20000011404 */
[C---:B------:R-:W-:Y:S01]  /*0f50*/  VIADD R230, R19.reuse, 0x80 ;  /* 0x0000008013e67836 */ /* 0x040fe20000000000 */
[----:B------:R-:W-:Y:S01]  /*0f60*/  SHF.R.S32.HI R5, RZ, 0x1f, R233 ;  /* 0x0000001fff057819 */ /* 0x000fe200000114e9 */
[----:B------:R-:W-:-:S02]  /*0f70*/  VIADD R229, R19, 0x88 ;  /* 0x0000008813e57836 */ /* 0x000fc40000000000 */
[C---:B------:R-:W-:Y:S01]  /*0f80*/  VIADD R228, R19.reuse, 0x90 ;  /* 0x0000009013e47836 */ /* 0x040fe20000000000 */
[----:B------:R-:W-:Y:S01]  /*0f90*/  SHF.R.S32.HI R5, RZ, 0x1f, R230 ;  /* 0x0000001fff057819 */ /* 0x000fe200000114e6 */
[C---:B0-----:R-:W-:Y:S02]  /*0fa0*/  VIADD R3, R19.reuse, 0x58 ;  /* 0x0000005813037836 */ /* 0x041fe40000000000 */
[C---:B------:R-:W-:Y:S02]  /*0fb0*/  VIADD R227, R19.reuse, 0x98 ;  /* 0x0000009813e37836 */ /* 0x040fe40000000000 */
        /* <DEDUP_REMOVED lines=20> */
[----:B------:R-:W-:Y:S01]  /*1100*/  IMAD R213, R2, 0x8, R0 ;  /* 0x0000000802d57824 */ /* 0x000fe200078e0200 */
[----:B------:R-:W-:-:S02]  /*1110*/  SHF.R.S32.HI R4, RZ, 0x1f, R223 ;  /* 0x0000001fff047819 */ /* 0x000fc400000114df */
[----:B------:R-:W-:Y:S02]  /*1120*/  SHF.R.S32.HI R3, RZ, 0x1f, R222 ;  /* 0x0000001fff037819 */ /* 0x000fe400000114de */
[----:B------:R-:W-:Y:S02]  /*1130*/  SHF.R.S32.HI R14, RZ, 0x1f, R14 ;  /* 0x0000001fff0e7819 */ /* 0x000fe4000001140e */
[----:B------:R-:W-:Y:S02]  /*1140*/  SHF.R.S32.HI R5, RZ, 0x1f, R221 ;  /* 0x0000001fff057819 */ /* 0x000fe400000114dd */
[----:B------:R-:W-:Y:S02]  /*1150*/  SHF.R.S32.HI R4, RZ, 0x1f, R220 ;  /* 0x0000001fff047819 */ /* 0x000fe400000114dc */
[----:B------:R-:W-:-:S07]  /*1160*/  SHF.R.S32.HI R3, RZ, 0x1f, R219 ;  /* 0x0000001fff037819 */ /* 0x000fce00000114db */
.L_x_2404:
[----:B------:R-:W-:Y:S01]  /*1170*/  ULDC.64 UR8, c[0x0][0xc88] ;  /* 0x0003220000087ab9 */ /* 0x000fe20000000a00 */
[----:B------:R-:W-:Y:S01]  /*1180*/  ULDC.64 UR12, c[0x0][0x208] ;  /* 0x00008200000c7ab9 */ /* 0x000fe20000000a00 */
[----:B------:R-:W-:Y:S01]  /*1190*/  UIMAD.WIDE UR8, UR7, 0x4, UR8 ;  /* 0x00000004070878a5 */ /* 0x000fe2000f8e0208 */
[----:B------:R-:W-:-:S05]  /*11a0*/  ULDC.64 UR10, c[0x0][0xa18] ;  /* 0x00028600000a7ab9 */ /* 0x000fca0000000a00 */
[----:B0123--:R-:W-:Y:S02]  /*11b0*/  IMAD.U32 R2, RZ, RZ, UR8 ;  /* 0x00000008ff027e24 */ /* 0x00ffe4000f8e00ff */
[----:B------:R-:W-:Y:S01]  /*11c0*/  IMAD.U32 R3, RZ, RZ, UR9 ;  /* 0x00000009ff037e24 */ /* 0x000fe2000f8e00ff */
        /* <DEDUP_REMOVED lines=10> */
[----:B------:R-:W-:Y:S01]  /*1270*/  IMAD.U32 R217, RZ, RZ, UR4 ;  /* 0x00000004ffd97e24 */ /* 0x000fe2000f8e00ff */
[----:B------:R-:W-:-:S04]  /*1280*/  @UP0 ULEA UR8, UP2, UR4, UR8, 0x2 ;  /* 0x0000000804080291 */ /* 0x000fc8000f84103f */
[----:B------:R-:W-:Y:S02]  /*1290*/  @UP0 ULEA.HI.X UR9, UR4, UR9, UR14, 0x2, UP2 ;  /* 0x0000000904090291 */ /* 0x000fe400090f140e */
[----:B------:R-:W-:Y:S01]  /*12a0*/  IMAD.U32 R6, RZ, RZ, UR14 ;  /* 0x0000000eff067e24 */ /* 0x000fe2000f8e00ff */
[----:B------:R-:W-:Y:S01]  /*12b0*/  @UP1 ULEA UR10, UP0, UR4, UR10, 0x2 ;  /* 0x0000000a040a1291 */ /* 0x000fe2000f80103f */
[----:B------:R-:W-:-:S03]  /*12c0*/  IMAD.U32 R2, RZ, RZ, UR8 ;  /* 0x00000008ff027e24 */ /* 0x000fc6000f8e00ff */
[----:B------:R-:W-:Y:S01]  /*12d0*/  @UP1 ULEA.HI.X UR11, UR4, UR11, UR14, 0x2, UP0 ;  /* 0x0000000b040b1291 */ /* 0x000fe200080f140e */
[----:B------:R-:W-:Y:S01]  /*12e0*/  IMAD.U32 R3, RZ, RZ, UR9 ;  /* 0x00000009ff037e24 */ /* 0x000fe2000f8e00ff */
[----:B------:R0:W-:Y:S01]  /*12f0*/  STL [R1+0x2c], R6 ;  /* 0x00002c0601007387 */ /* 0x0001e20000100800 */
[----:B------:R-:W-:Y:S01]  /*1300*/  IMAD.U32 R4, RZ, RZ, UR10 ;  /* 0x0000000aff047e24 */ /* 0x000fe2000f8e00ff */
[----:B------:R-:W-:Y:S01]  /*1310*/  ULDC.64 UR8, c[0x0][0x418] ;  /* 0x0001060000087ab9 */ /* 0x000fe20000000a00 */
[----:B------:R-:W-:Y:S01]  /*1320*/  ULOP3.LUT UR7, UR6, 0xff0000, URZ, 0xc0, !UPT ;  /* 0x00ff000006077892 */ /* 0x000fe2000f8ec03f */
[----:B------:R-:W-:Y:S01]  /*1330*/  IMAD.U32 R5, RZ, RZ, UR11 ;  /* 0x0000000bff057e24 */ /* 0x000fe2000f8e00ff */
[----:B------:R-:W2:Y:S01]  /*1340*/  @P0 LDG.E R2, desc[UR12][R2.64] ;  /* 0x0000000c02020981 */ /* 0x000ea2000c1e1900 */
[----:B------:R-:W-:-:S03]  /*1350*/  ULDC UR10, c[0x0][0x2f0] ;  /* 0x0000bc00000a7ab9 */ /* 0x000fc60000000800 */
[----:B------:R-:W3:Y:S01]  /*1360*/  @P2 LDG.E R4, desc[UR12][R4.64] ;  /* 0x0000000c04042981 */ /* 0x000ee2000c1e1900 */
[----:B------:R-:W-:Y:S01]  /*1370*/  ULDC UR11, c[0x0][0x288] ;  /* 0x0000a200000b7ab9 */ /* 0x000fe20000000800 */
        /* <DEDUP_REMOVED lines=11> */
[----:B------:R-:W-:Y:S01]  /*1430*/  ULEA.HI UR7, UR7, UR8, URZ, 0x10 ;  /* 0x0000000807077291 */ /* 0x000fe2000f8f803f */
[----:B------:R-:W-:Y:S01]  /*1440*/  IMAD.U32 R218, RZ, RZ, UR6 ;  /* 0x00000006ffda7e24 */ /* 0x000fe2000f8e00ff */
[----:B------:R-:W-:Y:S01]  /*1450*/  UIMAD UR10, UR9, UR10, URZ ;  /* 0x0000000a090a72a4 */ /* 0x000fe2000f8e023f */
[----:B--2---:R-:W-:Y:S02]  /*1460*/  @P0 R2UR UR4, R2 ;  /* 0x00000000020402ca */ /* 0x004fe400000e0000 */
[----:B---3--:R-:W-:-:S13]  /*1470*/  @P2 R2UR UR11, R4 ;  /* 0x00000000040b22ca */ /* 0x008fda00000e0000 */
[----:B------:R-:W-:Y:S01]  /*1480*/  IMAD.U32 R18, RZ, RZ, UR11 ;  /* 0x0000000bff127e24 */ /* 0x000fe2000f8e00ff */
[----:B0---45:R-:W-:Y:S06]  /*1490*/  @P2 BRA `(.L_x_2347) ;  /* 0x0000000000402947 */ /* 0x031fec0003800000 */
        /* <DEDUP_REMOVED lines=14> */
[----:B------:R-:W-:-:S06]  /*1580*/  UIADD3 UR6, -UR6, UR8, URZ ;  /* 0x0000000806067290 */ /* 0x000fcc000fffe13f */
[----:B------:R-:W-:-:S07]  /*1590*/  IMAD.U32 R18, RZ, RZ, UR6 ;  /* 0x00000006ff127e24 */ /* 0x000fce000f8e00ff */
.L_x_2347:
[----:B------:R-:W-:Y:S05]  /*15a0*/  @!P1 BRA `(.L_x_2348) ;  /* 0x0000000000289947 */ /* 0x000fea0003800000 */
[----:B------:R-:W-:Y:S01]  /*15b0*/  R2UR UR8, R217 ;  /* 0x00000000d90872ca */ /* 0x000fe200000e0000 */
[----:B------:R-:W-:Y:S01]  /*15c0*/  ULDC.64 UR10, c[0x0][0x208] ;  /* 0x00008200000a7ab9 */ /* 0x000fe20000000a00 */
[----:B------:R-:W-:-:S11]  /*15d0*/  R2UR UR9, R6 ;  /* 0x00000000060972ca */ /* 0x000fd600000e0000 */
[----:B------:R-:W-:-:S04]  /*15e0*/  ULEA UR6, UP0, UR8, UR12, 0x2 ;  /* 0x0000000c08067291 */ /* 0x000fc8000f80103f */
[----:B------:R-:W-:Y:S02]  /*15f0*/  ULEA.HI.X UR8, UR8, UR13, UR9, 0x2, UP0 ;  /* 0x0000000d08087291 */ /* 0x000fe400080f1409 */
[----:B------:R-:W-:-:S04]  /*1600*/  IMAD.U32 R2, RZ, RZ, UR6 ;  /* 0x00000006ff027e24 */ /* 0x000fc8000f8e00ff */
[----:B------:R-:W-:-:S05]  /*1610*/  IMAD.U32 R3, RZ, RZ, UR8 ;  /* 0x00000008ff037e24 */ /* 0x000fca000f8e00ff */
[----:B------:R-:W2:Y:S02]  /*1620*/  LDG.E R2, desc[UR10][R2.64] ;  /* 0x0000000a02027981 */ /* 0x000ea4000c1e1900 */
[----:B--2---:R-:W-:Y:S01]  /*1630*/  R2UR UR10, R2 ;  /* 0x00000000020a72ca */ /* 0x004fe200000e0000 */
[----:B------:R-:W-:-:S14]  /*1640*/  BRA `(.L_x_2349) ;  /* 0x00000000003c7947 */ /* 0x000fdc0003800000 */
.L_x_2348:
        /* <DEDUP_REMOVED lines=15> */
.L_x_2349:
[----:B------:R-:W-:Y:S01]  /*1740*/  ULDC UR6, c[0x0][0x448] ;  /* 0x0001120000067ab9 */ /* 0x000fe20000000800 */
[----:B------:R-:W-:Y:S01]  /*1750*/  R2UR UR8, R18 ;  /* 0x00000000120872ca */ /* 0x000fe200000e0000 */
[----:B------:R-:W-:Y:S02]  /*1760*/  UISETP.NE.AND UP0, UPT, UR6, 0x1, UPT ;  /* 0x000000010600788c */ /* 0x000fe4000bf05270 */
[----:B------:R-:W-:Y:S02]  /*1770*/  USHF.L.U32 UR5, UR5, 0x7, URZ ;  /* 0x0000000705057899 */ /* 0x000fe4000800063f */
[----:B------:R-:W-:Y:S02]  /*1780*/  UIADD3 UR10, -UR4, UR10, URZ ;  /* 0x0000000a040a7290 */ /* 0x000fe4000fffe13f */
[----:B------:R-:W-:Y:S02]  /*1790*/  UIADD3 UR6, UR5, 0x7f, URZ ;  /* 0x0000007f05067890 */ /* 0x000fe4000fffe03f */
[----:B------:R-:W-:-:S02]  /*17a0*/  IMAD.U32 R212, RZ, RZ, UR5 ;  /* 0x00000005ffd47e24 */ /* 0x000fc4000f8e00ff */
[----:B------:R-:W-:Y:S01]  /*17b0*/  IMAD.U32 R22, RZ, RZ, UR10 ;  /* 0x0000000aff167e24 */ /* 0x000fe2000f8e00ff */
[----:B------:R-:W-:Y:S01]  /*17c0*/  @UP0 ULDC UR4, c[0x0][0x44c] ;  /* 0x0001130000040ab9 */ /* 0x000fe20000000800 */
[----:B------:R-:W-:Y:S01]  /*17d0*/  @UP0 ULDC UR9, c[0x0][0x450] ;  /* 0x0001140000090ab9 */ /* 0x000fe20000000800 */
[----:B------:R-:W-:Y:S02]  /*17e0*/  UIMAD.WIDE.U32 UR4, UR6, UR4, URZ ;  /* 0x00000004060472a5 */ /* 0x000fe4000f8e003f */
[----:B------:R-:W-:Y:S02]  /*17f0*/  UIADD3 UR8, UR10, 0x50, -UR8 ;  /* 0x000000500a087890 */ /* 0x000fe4000fffe808 */
[----:B------:R-:W-:Y:S02]  /*1800*/  @UP0 USHF.R.U32.HI UR6, URZ, UR9, UR5 ;  /* 0x000000093f060299 */ /* 0x000fe40008011605 */
[----:B------:R-:W-:Y:S02]  /*1810*/  UIADD3 UR4, UR10, 0x4f, URZ ;  /* 0x0000004f0a047890 */ /* 0x000fe4000fffe03f */
[----:B------:R-:W-:-:S02]  /*1820*/  UIADD3 UR8, UR8, UR6, URZ ;  /* 0x0000000608087290 */ /* 0x000fc4000fffe03f */
[----:B------:R-:W-:Y:S02]  /*1830*/  UIMAD.WIDE UR4, UR4, 0x66666667, URZ ;  /* 0x66666667040478a5 */ /* 0x000fe4000f8e023f */
[----:B------:R-:W-:Y:S02]  /*1840*/  UIMAD.WIDE UR8, UR8, 0x66666667, URZ ;  /* 0x66666667080878a5 */ /* 0x000fe4000f8e023f */
[----:B------:R-:W-:Y:S02]  /*1850*/  USHF.R.U32.HI UR4, URZ, 0x1f, UR5 ;  /* 0x0000001f3f047899 */ /* 0x000fe40008011605 */
[----:B------:R-:W-:Y:S02]  /*1860*/  USHF.R.U32.HI UR6, URZ, 0x1f, UR9 ;  /* 0x0000001f3f067899 */ /* 0x000fe40008011609 */
[----:B------:R-:W-:Y:S02]  /*1870*/  ULEA.HI.SX32 UR4, UR5, UR4, 0x1b ;  /* 0x0000000405047291 */ /* 0x000fe4000f8fda3f */
[----:B------:R-:W-:-:S02]  /*1880*/  ULEA.HI.SX32 UR6, UR9, UR6, 0x1b ;  /* 0x0000000609067291 */ /* 0x000fc4000f8fda3f */
[----:B------:R-:W-:Y:S02]  /*1890*/  USHF.R.U32.HI UR5, URZ, 0x10, UR7 ;  /* 0x000000103f057899 */ /* 0x000fe40008011607 */
[----:B------:R-:W-:-:S04]  /*18a0*/  UISETP.LT.AND UP0, UPT, UR4, UR6, UPT ;  /* 0x000000060400728c */ /* 0x000fc8000bf01270 */
[----:B------:R-:W-:Y:S01]  /*18b0*/  USEL UR9, UR4, UR6, UP0 ;  /* 0x0000000604097287 */ /* 0x000fe20008000000 */
[----:B------:R-:W-:Y:S01]  /*18c0*/  IMAD.U32 R214, RZ, RZ, UR5 ;  /* 0x00000005ffd67e24 */ /* 0x000fe2000f8e00ff */
[----:B------:R-:W-:Y:S02]  /*18d0*/  ULOP3.LUT UR6, UR7, 0xff, URZ, 0xc0, !UPT ;  /* 0x000000ff07067892 */ /* 0x000fe4000f8ec03f */
[----:B------:R-:W-:Y:S01]  /*18e0*/  UISETP.GE.AND UP0, UPT, UR9, 0x1, UPT ;  /* 0x000000010900788c */ /* 0x000fe2000bf06270 */
[----:B------:R-:W-:-:S03]  /*18f0*/  UMOV UR4, URZ ;  /* 0x0000003f00047c82 */ /* 0x000fc60008000000 */
[----:B------:R-:W-:Y:S02]  /*1900*/  IMAD.U32 R216, RZ, RZ, UR6 ;  /* 0x00000006ffd87e24 */ /* 0x000fe4000f8e00ff */
[----:B------:R-:W-:-:S13]  /*1910*/  PLOP3.LUT P0, PT, PT, PT, UP0, 0x80, 0x0 ;  /* 0x000000000000781c */ /* 0x000fda0003f0f008 */
[----:B------:R-:W-:Y:S05]  /*1920*/  @!P0 BRA `(.L_x_2350) ;  /* 0x0000000000948947 */ /* 0x000fea0003800000 */
        /* <DEDUP_REMOVED lines=37> */
.L_x_2350:
        /* <DEDUP_REMOVED lines=81> */
[----:B------:R-:W-:Y:S02]  /*2090*/  UIADD3 UR6, UR8, 0x14400, URZ ;  /* 0x0001440008067890 */ /* 0x000fe4000fffe03f */
[----:B------:R-:W-:Y:S02]  /*20a0*/  IMAD.U32 R17, RZ, RZ, UR8 ;  /* 0x00000008ff117e24 */ /* 0x000fe4000f8e00ff */
[----:B0-----:R-:W-:Y:S01]  /*20b0*/  VIADD R0, R0, 0xffffff80 ;  /* 0xffffff8000007836 */ /* 0x001fe20000000000 */
[----:B------:R-:W-:-:S04]  /*20c0*/  ULOP3.LUT UP0, URZ, UR6, 0x9f, URZ, 0xc0, !UPT ;  /* 0x0000009f063f7892 */ /* 0x000fc8000f80c03f */
[----:B------:R-:W-:Y:S02]  /*20d0*/  SHF.R.S32.HI R3, RZ, 0x1f, R0 ;  /* 0x0000001fff037819 */ /* 0x000fe40000011400 */
        /* <DEDUP_REMOVED lines=28> */
.L_x_2352:
[----:B------:R-:W2:Y:S04]  /*22a0*/  LDL R20, [R1+0x30] ;  /* 0x0000300001147983 */ /* 0x000ea80000100800 */
[----:B------:R-:W3:Y:S01]  /*22b0*/  LDL R2, [R1+0x68] ;  /* 0x0000680001027983 */ /* 0x000ee20000100800 */
[----:B------:R-:W-:Y:S02]  /*22c0*/  R2UR UR6, R17 ;  /* 0x00000000110672ca */ /* 0x000fe400000e0000 */
[----:B--2---:R-:W-:Y:S02]  /*22d0*/  R2UR UR7, R20 ;  /* 0x00000000140772ca */ /* 0x004fe400000e0000 */
[----:B---3--:R-:W-:-:S11]  /*22e0*/  R2UR UR5, R2 ;  /* 0x00000000020572ca */ /* 0x008fd600000e0000 */
[----:B------:R-:W-:-:S04]  /*22f0*/  ULEA.HI UR4, UR7, UR7, URZ, 0x1 ;  /* 0x0000000707047291 */ /* 0x000fc8000f8f083f */
[----:B------:R-:W-:Y:S01]  /*2300*/  ULOP3.LUT UR4, UR4, 0xfffffffe, URZ, 0xc0, !UPT ;  /* 0xfffffffe04047892 */ /* 0x000fe2000f8ec03f */
[----:B------:R-:W-:-:S03]  /*2310*/  IMAD.U32 R2, RZ, RZ, UR5 ;  /* 0x00000005ff027e24 */ /* 0x000fc6000f8e00ff */
[----:B------:R-:W-:Y:S02]  /*2320*/  UIADD3 UR4, UR7, -UR4, URZ ;  /* 0x8000000407047290 */ /* 0x000fe4000fffe03f */
[----:B------:R-:W-:-:S04]  /*2330*/  ISETP.NE.AND P0, PT, R2, 0x3, PT ;  /* 0x000000030200780c */ /* 0x000fc80003f05270 */
[----:B------:R-:W-:-:S05]  /*2340*/  IMAD.U32 R0, RZ, RZ, UR4 ;  /* 0x00000004ff007e24 */ /* 0x000fca000f8e00ff */
[----:B------:R-:W-:-:S04]  /*2350*/  SHF.L.U32 R0, R0, 0x1f, RZ ;  /* 0x0000001f00007819 */ /* 0x000fc800000006ff */
[----:B------:R-:W0:Y:S02]  /*2360*/  SYNCS.PHASECHK.TRANS64.TRYWAIT P1, [UR6+0x38800], R0 ;  /* 0x03880000ff0075a7 */ /* 0x000e240008020146 */
[----:B0-----:R-:W-:Y:S05]  /*2370*/  @!P1 BRA `(.L_x_2353) ;  /* 0x0000019c00ac9947 */ /* 0x001fea0003800000 */
.L_x_2542:
[----:B------:R-:W-:Y:S05]  /*2380*/  @!P0 BRA `(.L_x_2354) ;  /* 0x0000000000048947 */ /* 0x000fea0003800000 */
[----:B------:R-:W-:Y:S01]  /*2390*/  BPT.TRAP 0x1 ;  /* 0x000000040000795c */ /* 0x000fe20000300000 */
.L_x_2354:
[----:B------:R-:W-:Y:S01]  /*23a0*/  R2UR UR5, R16 ;  /* 0x00000000100572ca */ /* 0x000fe200000e0000 */
[----:B0-----:R-:W-:Y:S01]  /*23b0*/  IMAD.U32 R0, RZ, RZ, UR60 ;  /* 0x0000003cff007e24 */ /* 0x001fe2000f8e00ff */
[----:B------:R-:W-:-:S11]  /*23c0*/  R2UR UR4, R17 ;  /* 0x00000000110472ca */ /* 0x000fd600000e0000 */
[----:B------:R-:W-:Y:S02]  /*23d0*/  IMAD.U32 R3, RZ, RZ, UR5 ;  /* 0x00000005ff037e24 */ /* 0x000fe4000f8e00ff */
[----:B------:R-:W-:-:S03]  /*23e0*/  LEA R0, R0, UR4, 0x3 ;  /* 0x0000000400007c11 */ /* 0x000fc6000f8e18ff */
[----:B------:R-:W-:-:S04]  /*23f0*/  SHF.L.U32 R3, R3, 0x1f, RZ ;  /* 0x0000001f03037819 */ /* 0x000fc800000006ff */
[----:B------:R0:W1:Y:S01]  /*2400*/  SYNCS.PHASECHK.TRANS64.TRYWAIT P2, [R0+URZ+0x38830], R3 ;  /* 0x03883003000075a7 */ /* 0x000062000804017f */
[----:B------:R-:W-:Y:S05]  /*2410*/  @!P0 BRA `(.L_x_2355) ;  /* 0x0000000000048947 */ /* 0x000fea0003800000 */
[----:B------:R-:W-:Y:S01]  /*2420*/  BPT.TRAP 0x1 ;  /* 0x000000040000795c */ /* 0x000fe20000300000 */
.L_x_2355:
[----:B------:R-:W2:Y:S02]  /*2430*/  S2R R2, SR_TID.X ;  /* 0x0000000000027919 */ /* 0x000ea40000002100 */
[----:B--2---:R-:W-:-:S04]  /*2440*/  LOP3.LUT R2, R2, 0x7f, RZ, 0xc0, !PT ;  /* 0x0000007f02027812 */ /* 0x004fc800078ec0ff */
[----:B------:R-:W-:Y:S01]  /*2450*/  ISETP.NE.AND P1, PT, R2, RZ, PT ;  /* 0x000000ff0200720c */ /* 0x000fe20003f25270 */
[----:B-1----:R-:W-:-:S12]  /*2460*/  @P2 BRA `(.L_x_2356) ;  /* 0x0000000000082947 */ /* 0x002fd80003800000 */
[----:B------:R-:W1:Y:S02]  /*2470*/  SYNCS.PHASECHK.TRANS64.TRYWAIT P2, [R0+URZ+0x38830], R3 ;  /* 0x03883003000075a7 */ /* 0x000e64000804017f */
[----:B-1----:R-:W-:Y:S05]  /*2480*/  @!P2 BRA `(.L_x_2357) ;  /* 0x0000019c0084a947 */ /* 0x002fea0003800000 */
.L_x_2356:
[----:B------:R-:W-:Y:S05]  /*2490*/  WARPSYNC.ALL ;  /* 0x0000000000007948 */ /* 0x000fea0003800000 */
[----:B------:R-:W-:Y:S01]  /*24a0*/  R2UR UR4, R17 ;  /* 0x00000000110472ca */ /* 0x000fe200000e0000 */
[----:B------:R-:W-:Y:S01]  /*24b0*/  ULOP3.LUT UR5, UR36, 0x10000, URZ, 0xfc, !UPT ;  /* 0x0001000024057892 */ /* 0x000fe2000f8efc3f */
[----:B------:R-:W-:Y:S01]  /*24c0*/  WARPGROUP.ARRIVE ;  /* 0x00000000000079c5 */ /* 0x000fe20000000000 */
[----:B------:R-:W-:Y:S01]  /*24d0*/  UMOV UR9, 0x40000040 ;  /* 0x4000004000097882 */ /* 0x000fe20000000000 */
[----:B------:R-:W-:Y:S01]  /*24e0*/  UMOV UR11, 0x40000040 ;  /* 0x40000040000b7882 */ /* 0x000fe20000000000 */
[----:B------:R-:W-:Y:S01]  /*24f0*/  UMOV UR21, UR9 ;  /* 0x0000000900157c82 */ /* 0x000fe20008000000 */
[----:B------:R-:W-:Y:S01]  /*2500*/  IMAD.U32 R13, RZ, RZ, UR9 ;  /* 0x00000009ff0d7e24 */ /* 0x000fe2000f8e00ff */
[----:B------:R-:W-:Y:S01]  /*2510*/  UMOV UR13, UR21 ;  /* 0x00000015000d7c82 */ /* 0x000fe20008000000 */
[----:B------:R-:W-:Y:S01]  /*2520*/  UMOV UR8, UR5 ;  /* 0x0000000500087c82 */ /* 0x000fe20008000000 */
[----:B------:R-:W-:Y:S01]  /*2530*/  UMOV UR15, 0x40000040 ;  /* 0x40000040000f7882 */ /* 0x000fe20000000000 */
[----:B------:R-:W-:Y:S01]  /*2540*/  UMOV UR20, UR8 ;  /* 0x0000000800147c82 */ /* 0x000fe20008000000 */
[----:B------:R-:W-:Y:S01]  /*2550*/  IMAD.U32 R12, RZ, RZ, UR8 ;  /* 0x00000008ff0c7e24 */ /* 0x000fe2000f8e00ff */
[----:B------:R-:W-:Y:S01]  /*2560*/  UMOV UR12, UR20 ;  /* 0x00000014000c7c82 */ /* 0x000fe20008000000 */
[----:B------:R-:W-:Y:S01]  /*2570*/  UIADD3 UR4, UR4, 0x24400, URZ ;  /* 0x0002440004047890 */ /* 0x000fe2000fffe03f */
[----:B01----:R-:W-:Y:S01]  /*2580*/  @!P1 VIADD R0, R0, 0x38840 ;  /* 0x0003884000009836 */ /* 0x003fe20000000000 */
[----:B------:R-:W-:Y:S01]  /*2590*/  UMOV UR16, UR20 ;  /* 0x0000001400107c82 */ /* 0x000fe20008000000 */
[----:B------:R-:W-:Y:S01]  /*25a0*/  UMOV UR17, UR21 ;  /* 0x0000001500117c82 */ /* 0x000fe20008000000 */
[----:B------:R-:W-:Y:S01]  /*25b0*/  USHF.R.U32.HI UR4, URZ, 0x4, UR4 ;  /* 0x000000043f047899 */ /* 0x000fe20008011604 */
[----:B------:R-:W-:Y:S01]  /*25c0*/  CS2R R150, SRZ ;  /* 0x0000000000967805 */ /* 0x000fe2000001ff00 */
[----:B------:R-:W-:Y:S01]  /*25d0*/  UMOV UR19, 0x40000040 ;  /* 0x4000004000137882 */ /* 0x000fe20000000000 */
[----:B------:R-:W-:Y:S01]  /*25e0*/  UMOV UR23, 0x40000040 ;  /* 0x4000004000177882 */ /* 0x000fe20000000000 */
[----:B------:R-:W-:Y:S01]  /*25f0*/  ULOP3.LUT UR4, UR4, 0x3fff, URZ, 0xc0, !UPT ;  /* 0x00003fff04047892 */ /* 0x000fe2000f8ec03f */
[----:B------:R-:W-:Y:S01]  /*2600*/  @!P1 PRMT R0, RZ, 0x654, R0 ;  /* 0x00000654ff009816 */ /* 0x000fe20000000000 */
[----:B------:R-:W-:Y:S01]  /*2610*/  UMOV UR27, 0x40000040 ;  /* 0x40000040001b7882 */ /* 0x000fe20000000000 */
[----:B------:R-:W-:Y:S01]  /*2620*/  UMOV UR31, 0x40000040 ;  /* 0x40000040001f7882 */ /* 0x000fe20000000000 */
[----:B------:R-:W-:Y:S01]  /*2630*/  ULOP3.LUT UR6, UR4, 0x10000, URZ, 0xfc, !UPT ;  /* 0x0001000004067892 */ /* 0x000fe2000f8efc3f */
[----:B------:R-:W-:Y:S01]  /*2640*/  CS2R R148, SRZ ;  /* 0x0000000000947805 */ /* 0x000fe2000001ff00 */
[----:B------:R-:W-:Y:S01]  /*2650*/  UMOV UR35, 0x40000040 ;  /* 0x4000004000237882 */ /* 0x000fe20000000000 */
[----:B------:R-:W-:Y:S01]  /*2660*/  UMOV UR39, 0x40000040 ;  /* 0x4000004000277882 */ /* 0x000fe20000000000 */
[----:B------:R-:W-:Y:S01]  /*2670*/  UIMAD UR4, UR60, 0xa00, UR6 ;  /* 0x00000a003c0478a4 */ /* 0x000fe2000f8e0206 */
[----:B------:R-:W-:Y:S01]  /*2680*/  CS2R R146, SRZ ;  /* 0x0000000000927805 */ /* 0x000fe2000001ff00 */
[----:B------:R-:W-:Y:S01]  /*2690*/  IMAD.U32 R15, RZ, RZ, UR6 ;  /* 0x00000006ff0f7e24 */ /* 0x000fe2000f8e00ff */
[----:B------:R-:W-:Y:S01]  /*26a0*/  UIADD3 UR6, UR5, 0x2, URZ ;  /* 0x0000000205067890 */ /* 0x000fe2000fffe03f */
[----:B------:R-:W-:Y:S01]  /*26b0*/  CS2R R144, SRZ ;  /* 0x0000000000907805 */ /* 0x000fe2000001ff00 */
[----:B------:R-:W-:Y:S01]  /*26c0*/  UIADD3 UR14, UR4, 0x100, URZ ;  /* 0x00000100040e7890 */ /* 0x000fe2000fffe03f */
[----:B------:R-:W-:Y:S01]  /*26d0*/  CS2R R142, SRZ ;  /* 0x00000000008e7805 */ /* 0x000fe2000001ff00 */
[----:B------:R-:W-:Y:S01]  /*26e0*/  UMOV UR10, UR4 ;  /* 0x00000004000a7c82 */ /* 0x000fe20008000000 */
[----:B------:R-:W-:Y:S01]  /*26f0*/  UIADD3 UR18, UR4, 0x180, URZ ;  /* 0x0000018004127890 */ /* 0x000fe2000fffe03f */
[----:B------:R-:W-:Y:S01]  /*2700*/  HGMMA.64x16x16.F32 R56, gdesc[UR8], RZ, !UPT, gsb0 ;  /* 0x00200000083879f0 */ /* 0x000fe2000c0008ff */
[----:B------:R-:W-:Y:S01]  /*2710*/  UIADD3 UR10, UR4, 0x80, URZ ;  /* 0x00000080040a7890 */ /* 0x000fe2000fffe03f */
[----:B------:R-:W-:Y:S01]  /*2720*/  CS2R R140, SRZ ;  /* 0x00000000008c7805 */ /* 0x000fe2000001ff00 */
[----:B------:R-:W-:Y:S01]  /*2730*/  UMOV UR8, UR20 ;  /* 0x0000001400087c82 */ /* 0x000fe20008000000 */
[----:B------:R-:W-:Y:S01]  /*2740*/  UMOV UR9, UR21 ;  /* 0x0000001500097c82 */ /* 0x000fe20008000000 */
[----:B------:R-:W-:Y:S01]  /*2750*/  UMOV UR11, 0x40000040 ;  /* 0x40000040000b7882 */ /* 0x000fe20000000000 */
[----:B------:R-:W-:Y:S01]  /*2760*/  UIADD3 UR7, UR4, 0x2, URZ ;  /* 0x0000000204077890 */ /* 0x000fe2000fffe03f */
[----:B------:R-:W-:Y:S01]  /*2770*/  CS2R R138, SRZ ;  /* 0x00000000008a7805 */ /* 0x000fe2000001ff00 */
        /* <DEDUP_REMOVED lines=12> */
[----:B------:R-:W-:Y:S01]  /*2840*/  UMOV UR43, 0x40000040 ;  /* 0x40000040002b7882 */ /* 0x000fe20000000000 */
        /* <DEDUP_REMOVED lines=33> */
[----:B------:R-:W-:Y:S02]  /*2a60*/  CS2R R78, SRZ ;  /* 0x00000000004e7805 */ /* 0x000fe4000001ff00 */
[----:B------:R-:W-:Y:S02]  /*2a70*/  CS2R R76, SRZ ;  /* 0x00000000004c7805 */ /* 0x000fe4000001ff00 */
[----:B------:R-:W-:Y:S02]  /*2a80*/  CS2R R74, SRZ ;  /* 0x00000000004a7805 */ /* 0x000fe4000001ff00 */
[----:B------:R-:W-:Y:S01]  /*2a90*/  CS2R R72, SRZ ;  /* 0x0000000000487805 */ /* 0x000fe2000001ff00 */
[----:B------:R-:W-:Y:S01]  /*2aa0*/  HGMMA.64x16x16.F32 R48, gdesc[UR8], RZ, !UPT, gsb0 ;  /* 0x00200000083079f0 */ /* 0x000fe2000c0008ff */
[----:B------:R-:W-:Y:S01]  /*2ab0*/  UIADD3 UR10, UR4, 0x200, URZ ;  /* 0x00000200040a7890 */ /* 0x000fe2000fffe03f */
[----:B------:R-:W-:Y:S01]  /*2ac0*/  UMOV UR8, UR20 ;  /* 0x0000001400087c82 */ /* 0x000fe20008000000 */
[----:B------:R-:W-:Y:S01]  /*2ad0*/  UMOV UR9, UR21 ;  /* 0x0000001500097c82 */ /* 0x000fe20008000000 */
[----:B------:R-:W-:Y:S01]  /*2ae0*/  UMOV UR11, 0x40000040 ;  /* 0x40000040000b7882 */ /* 0x000fe20000000000 */
[----:B------:R-:W-:-:S02]  /*2af0*/  WARPGROUP.DEPBAR.LE gsb0, 0x0 ;  /* 0x00008000000079c5 */ /* 0x000fc40000010000 */
[----:B------:R-:W-:-:S06]  /*2b00*/  WARPGROUP.ARRIVE ;  /* 0x00000000000079c5 */ /* 0x000fcc0000000000 */
[----:B------:R-:W-:Y:S01]  /*2b10*/  HGMMA.64x16x16.F32 R40, gdesc[UR12], RZ, !UPT, gsb0 ;  /* 0x002000000c2879f0 */ /* 0x000fe2000c0008ff */
[----:B------:R-:W-:Y:S01]  /*2b20*/  UMOV UR12, UR6 ;  /* 0x00000006000c7c82 */ /* 0x000fe20008000000 */
[----:B------:R-:W-:Y:S01]  /*2b30*/  UMOV UR13, 0x40000040 ;  /* 0x40000040000d7882 */ /* 0x000fe20000000000 */
[----:B------:R-:W-:Y:S01]  /*2b40*/  UMOV UR14, UR7 ;  /* 0x00000007000e7c82 */ /* 0x000fe20008000000 */
[----:B------:R-:W-:Y:S01]  /*2b50*/  UMOV UR15, 0x40000040 ;  /* 0x40000040000f7882 */ /* 0x000fe20000000000 */
[----:B------:R-:W-:Y:S01]  /*2b60*/  UMOV UR20, UR12 ;  /* 0x0000000c00147c82 */ /* 0x000fe20008000000 */
[----:B------:R-:W-:Y:S01]  /*2b70*/  UMOV UR21, UR13 ;  /* 0x0000000d00157c82 */ /* 0x000fe20008000000 */
[----:B------:R-:W-:Y:S01]  /*2b80*/  IMAD.U32 R10, RZ, RZ, UR12 ;  /* 0x0000000cff0a7e24 */ /* 0x000fe2000f8e00ff */
[----:B------:R-:W-:Y:S01]  /*2b90*/  UIADD3 UR6, UR5, 0x4, URZ ;  /* 0x0000000405067890 */ /* 0x000fe2000fffe03f */
[----:B------:R-:W-:Y:S01]  /*2ba0*/  IMAD.U32 R11, RZ, RZ, UR13 ;  /* 0x0000000dff0b7e24 */ /* 0x000fe2000f8e00ff */
[----:B------:R-:W-:Y:S01]  /*2bb0*/  UIADD3 UR7, UR4, 0x4, URZ ;  /* 0x0000000404077890 */ /* 0x000fe2000fffe03f */
        /* <DEDUP_REMOVED lines=122> */
[----:B------:R-:W-:Y:S01]  /*3360*/  ULDC UR10, c[0x0][0x9d8] ;  /* 0x00027600000a7ab9 */ /* 0x000fe20000000800 */
[----:B------:R-:W-:Y:S01]  /*3370*/  UIMAD UR11, UR61, -0x50, URZ ;  /* 0xffffffb03d0b78a4 */ /* 0x000fe2000f8e023f */
        /* <DEDUP_REMOVED lines=31> */
[----:B------:R-:W-:-:S06]  /*3570*/  UIADD3 UR14, UR61, -0x2, URZ ;  /* 0xfffffffe3d0e7890 */ /* 0x000fcc000fffe03f */
        /* <DEDUP_REMOVED lines=234> */
[----:B------:R-:W-:Y:S02]  /*4420*/  UIADD3 UR6, UR5, 0xc04, URZ ;  /* 0x00000c0405067890 */ /* 0x000fe4000fffe03f */
        /* <DEDUP_REMOVED lines=59> */
[----:B------:R-:W-:Y:S01]  /*47e0*/  ULDC UR5, c[0x0][0x448] ;  /* 0x0001120000057ab9 */ /* 0x000fe20000000800 */
[----:B------:R-:W-:Y:S01]  /*47f0*/  IMAD.U32 R7, RZ, RZ, UR57 ;  /* 0x00000039ff077e24 */ /* 0x000fe2000f8e00ff */
[----:B------:R-:W-:-:S02]  /*4800*/  UISETP.NE.AND UP0, UPT, UR5, 0x1, UPT ;  /* 0x000000010500788c */ /* 0x000fc4000bf05270 */
[----:B------:R-:W-:-:S04]  /*4810*/  UIADD3 UR6, UR4, 0x986, URZ ;  /* 0x0000098604067890 */ /* 0x000fc8000fffe03f */
[----:B------:R-:W-:-:S05]  /*4820*/  PLOP3.LUT P2, PT, PT, PT, UP0, 0x80, 0x0 ;  /* 0x000000000000781c */ /* 0x000fca0003f4f008 */
[----:B------:R-:W-:Y:S01]  /*4830*/  @UP0 ULDC UR5, c[0x0][0x44c] ;  /* 0x0001130000050ab9 */ /* 0x000fe20000000800 */
        /* <DEDUP_REMOVED lines=30> */
[----:B------:R2:W3:Y:S01]  /*4a20*/  MUFU.TANH R20, R59 ;  /* 0x0000003b00147308 */ /* 0x0004e20000002400 */
[----:B0-----:R-:W-:-:S02]  /*4a30*/  VIADD R3, R213, UR18 ;  /* 0x00000012d5037c36 */ /* 0x001fc40008000000 */
[----:B------:R-:W-:Y:S01]  /*4a40*/  FMUL.FTZ R63, R63, UR10 ;  /* 0x0000000a3f3f7c20 */ /* 0x000fe20008410000 */
[----:B------:R-:W-:Y:S02]  /*4a50*/  IMAD.U32 R60, RZ, RZ, UR19 ;  /* 0x00000013ff3c7e24 */ /* 0x000fe4000f8e00ff */
[----:B------:R-:W-:Y:S01]  /*4a60*/  FMUL.FTZ R58, R61, UR10 ;  /* 0x0000000a3d3a7c20 */ /* 0x000fe20008410000 */
[----:B------:R-:W-:Y:S01]  /*4a70*/  @P2 IMAD.HI.U32 R4, R3, UR5, RZ ;  /* 0x0000000503042c27 */ /* 0x000fe2000f8e00ff */
[----:B------:R-:W-:Y:S01]  /*4a80*/  @UP0 ULDC UR5, c[0x0][0x450] ;  /* 0x0001140000050ab9 */ /* 0x000fe20000000800 */
[----:B------:R-:W0:Y:S02]  /*4a90*/  MUFU.TANH R62, R62 ;  /* 0x0000003e003e7308 */ /* 0x000e240000002400 */
[----:B--2---:R-:W-:Y:S01]  /*4aa0*/  IMAD.MOV.U32 R59, RZ, RZ, R3 ;  /* 0x000000ffff3b7224 */ /* 0x004fe200078e0003 */
[----:B------:R-:W-:Y:S01]  /*4ab0*/  @P2 SHF.R.U32.HI R59, RZ, UR5, R4 ;  /* 0x00000005ff3b2c19 */ /* 0x000fe20008011604 */
[----:B------:R-:W-:-:S04]  /*4ac0*/  UMOV UR5, UR23 ;  /* 0x0000001700057c82 */ /* 0x000fc80008000000 */
[----:B------:R-:W2:Y:S01]  /*4ad0*/  SHFL.IDX PT, R4, R59, 0x1, 0x1c1f ;  /* 0x003c1f003b047f89 */ /* 0x000ea200000e0000 */
[----:B------:R-:W4:Y:S03]  /*4ae0*/  MUFU.TANH R63, R63 ;  /* 0x0000003f003f7308 */ /* 0x000f260000002400 */
[----:B------:R-:W5:Y:S05]  /*4af0*/  SHFL.IDX PT, R59, R59, RZ, 0x1c1f ;  /* 0x001c1fff3b3b7589 */ /* 0x000f6a00000e0000 */
        /* <DEDUP_REMOVED lines=16> */
[----:B------:R-:W-:Y:S01]  /*4c00*/  UMOV UR4, UR22 ;  /* 0x0000001600047c82 */ /* 0x000fe20008000000 */
[----:B------:R3:W-:Y:S01]  /*4c10*/  MUFU.TANH R67, R55 ;  /* 0x0000003700437308 */ /* 0x0007e20000002400 */
[----:B-1----:R-:W-:-:S02]  /*4c20*/  IMAD.U32 R50, RZ, RZ, UR11 ;  /* 0x0000000bff327e24 */ /* 0x002fc4000f8e00ff */
[----:B------:R-:W-:Y:S01]  /*4c30*/  FMUL.FTZ R49, R49, UR10 ;  /* 0x0000000a31317c20 */ /* 0x000fe20008410000 */
[----:B------:R-:W-:Y:S01]  /*4c40*/  FMUL.FTZ R52, R52, UR10 ;  /* 0x0000000a34347c20 */ /* 0x000fe20008410000 */
[----:B------:R-:W-:Y:S01]  /*4c50*/  FMUL.FTZ R53, R53, UR10 ;  /* 0x0000000a35357c20 */ /* 0x000fe20008410000 */
[----:B------:R-:W-:Y:S02]  /*4c60*/  R2UR UR11, R23 ;  /* 0x00000000170b72ca */ /* 0x000fe400000e0000 */
[----:B------:R-:W-:Y:S01]  /*4c70*/  IADD3 R3, -R19, 0x51, R50 ;  /* 0x0000005113037810 */ /* 0x000fe20007ffe132 */
[----:B------:R-:W1:Y:S03]  /*4c80*/  MUFU.TANH R65, R51 ;  /* 0x0000003300417308 */ /* 0x000e660000002400 */
[----:B------:R-:W-:-:S05]  /*4c90*/  IADD3 R60, -R60, UR15, R3 ;  /* 0x0000000f3c3c7c10 */ /* 0x000fca000fffe103 */
[----:B------:R0:W1:Y:S08]  /*4ca0*/  MUFU.TANH R66, R54 ;  /* 0x0000003600427308 */ /* 0x0000700000002400 */
        /* <DEDUP_REMOVED lines=9> */
[----:B------:R-:W-:Y:S01]  /*4d40*/  MUFU.TANH R52, R52 ;  /* 0x0000003400347308 */ /* 0x000fe20000002400 */
[----:B------:R-:W-:Y:S01]  /*4d50*/  HGMMA.64x16x16.F32 R32, gdesc[UR56], R32, gsb0 ;  /* 0x00200000382079f0 */ /* 0x000fe20008000820 */
[----:B------:R-:W-:Y:S01]  /*4d60*/  FMUL.FTZ R40, R40, UR10 ;  /* 0x0000000a28287c20 */ /* 0x000fe20008410000 */
[----:B------:R-:W-:Y:S01]  /*4d70*/  FMUL.FTZ R41, R41, UR10 ;  /* 0x0000000a29297c20 */ /* 0x000fe20008410000 */
[----:B------:R-:W-:Y:S01]  /*4d80*/  FMUL.FTZ R44, R44, UR10 ;  /* 0x0000000a2c2c7c20 */ /* 0x000fe20008410000 */
[----:B------:R-:W-:-:S03]  /*4d90*/  FMUL.FTZ R45, R45, UR10 ;  /* 0x0000000a2d2d7c20 */ /* 0x000fc60008410000 */
[----:B------:R-:W1:Y:S08]  /*4da0*/  MUFU.TANH R42, R42 ;  /* 0x0000002a002a7308 */ /* 0x000e700000002400 */
[----:B------:R1:W-:Y:S08]  /*4db0*/  MUFU.TANH R69, R47 ;  /* 0x0000002f00457308 */ /* 0x0003f00000002400 */
[----:B------:R-:W1:Y:S08]  /*4dc0*/  MUFU.TANH R43, R43 ;  /* 0x0000002b002b7308 */ /* 0x000e700000002400 */
[----:B------:R1:W1:Y:S08]  /*4dd0*/  MUFU.TANH R68, R46 ;  /* 0x0000002e00447308 */ /* 0x0002700000002400 */
        /* <DEDUP_REMOVED lines=8> */
[----:B------:R-:W-:Y:S01]  /*4e60*/  FMUL.FTZ R33, R33, UR10 ;  /* 0x0000000a21217c20 */ /* 0x000fe20008410000 */
[----:B------:R-:W-:Y:S01]  /*4e70*/  HGMMA.64x16x16.F32 R24, gdesc[UR4], R24, gsb0 ;  /* 0x00200000041879f0 */ /* 0x000fe20008000818 */
[----:B------:R-:W-:Y:S01]  /*4e80*/  UIMAD UR4, UR61, -0x50, UR15 ;  /* 0xffffffb03d0478a4 */ /* 0x000fe2000f8e020f */
[----:B------:R-:W1:Y:S01]  /*4e90*/  MUFU.TANH R70, R34 ;  /* 0x0000002200467308 */ /* 0x000e620000002400 */
[----:B------:R-:W-:Y:S01]  /*4ea0*/  FMUL.FTZ R32, R32, UR10 ;  /* 0x0000000a20207c20 */ /* 0x000fe20008410000 */
[----:B------:R-:W-:Y:S01]  /*4eb0*/  FMUL.FTZ R37, R37, UR10 ;  /* 0x0000000a25257c20 */ /* 0x000fe20008410000 */
[----:B------:R-:W-:Y:S01]  /*4ec0*/  FMUL.FTZ R36, R36, UR10 ;  /* 0x0000000a24247c20 */ /* 0x000fe20008410000 */
[----:B------:R-:W-:Y:S01]  /*4ed0*/  ULDC UR5, c[0x0][0x988] ;  /* 0x0002620000057ab9 */ /* 0x000fe20000000800 */
[----:B------:R-:W-:Y:S01]  /*4ee0*/  IMAD.U32 R50, RZ, RZ, UR4 ;  /* 0x00000004ff327e24 */ /* 0x000fe2000f8e00ff */
[----:B------:R-:W-:Y:S01]  /*4ef0*/  @UP0 ULDC UR6, c[0x0][0x44c] ;  /* 0x0001130000060ab9 */ /* 0x000fe20000000800 */
[----:B------:R-:W-:Y:S01]  /*4f00*/  UMOV UR4, UR18 ;  /* 0x0000001200047c82 */ /* 0x000fe20008000000 */
[----:B------:R-:W-:Y:S01]  /*4f10*/  MUFU.TANH R44, R44 ;  /* 0x0000002c002c7308 */ /* 0x000fe20000002400 */
[----:B------:R-:W-:Y:S01]  /*4f20*/  UIMAD.WIDE.U32 UR6, UR18, UR6, URZ ;  /* 0x00000006120672a5 */ /* 0x000fe2000f8e003f */
[----:B---3--:R-:W-:-:S04]  /*4f30*/  IADD3 R55, -R19, 0x50, R50 ;  /* 0x0000005013377810 */ /* 0x008fc80007ffe132 */
[-CC-:B--2---:R-:W-:Y:S02]  /*4f40*/  VIADDMNMX R5, R4, R60.reuse, R55.reuse, PT ;  /* 0x0000003c04057246 */ /* 0x184fe40003800137 */
[----:B-----5:R-:W-:Y:S01]  /*4f50*/  VIADDMNMX R59, R59, R60, R55, PT ;  /* 0x0000003c3b3b7246 */ /* 0x020fe20003800137 */
[----:B------:R-:W-:Y:S01]  /*4f60*/  MUFU.TANH R45, R45 ;  /* 0x0000002d002d7308 */ /* 0x000fe20000002400 */
[C---:B------:R-:W-:Y:S02]  /*4f70*/  ISETP.GT.AND P3, PT, R5.reuse, RZ, PT ;  /* 0x000000ff0500720c */ /* 0x040fe40003f64270 */
[C---:B------:R-:W-:Y:S02]  /*4f80*/  ISETP.GT.AND P4, PT, R5.reuse, 0x1, PT ;  /* 0x000000010500780c */ /* 0x040fe40003f84270 */
[----:B------:R-:W-:Y:S02]  /*4f90*/  ISETP.GT.AND P5, PT, R5, 0x8, PT ;  /* 0x000000080500780c */ /* 0x000fe40003fa4270 */
[----:B------:R-:W-:Y:S01]  /*4fa0*/  FSEL R61, R14, -INF , P3 ;  /* 0xff8000000e3d7808 */ /* 0x000fe20001800000 */
[----:B------:R-:W-:Y:S01]  /*4fb0*/  MUFU.TANH R55, R37 ;  /* 0x0000002500377308 */ /* 0x000fe20000002400 */
[----:B0-----:R-:W-:-:S02]  /*4fc0*/  FSEL R54, R20, -INF , P4 ;  /* 0xff80000014367808 */ /* 0x001fc40002000000 */
[----:B------:R-:W-:Y:S02]  /*4fd0*/  ISETP.GT.AND P3, PT, R5, 0x9, PT ;  /* 0x000000090500780c */ /* 0x000fe40003f64270 */
[----:B------:R-:W-:Y:S02]  /*4fe0*/  FSEL R51, R62, -INF , P5 ;  /* 0xff8000003e337808 */ /* 0x000fe40002800000 */
[----:B------:R-:W-:Y:S01]  /*4ff0*/  FMNMX.FTZ R4, R61, R54, !PT ;  /* 0x000000363d047209 */ /* 0x000fe20007810000 */
[----:B------:R0:W2:Y:S01]  /*5000*/  MUFU.TANH R14, R35 ;  /* 0x00000023000e7308 */ /* 0x0000a20000002400 */
[----:B------:R-:W-:Y:S02]  /*5010*/  ISETP.GT.AND P4, PT, R5, 0x10, PT ;  /* 0x000000100500780c */ /* 0x000fe40003f84270 */
[----:B----4-:R-:W-:Y:S02]  /*5020*/  FSEL R50, R63, -INF , P3 ;  /* 0xff8000003f327808 */ /* 0x010fe40001800000 */
[----:B------:R-:W-:-:S02]  /*5030*/  FMNMX.FTZ R21, R51, R4, !PT ;  /* 0x0000000433157209 */ /* 0x000fc40007810000 */
[C---:B------:R-:W-:Y:S01]  /*5040*/  ISETP.GT.AND P3, PT, R5.reuse, 0x11, PT ;  /* 0x000000110500780c */ /* 0x040fe20003f64270 */
[----:B------:R-:W3:Y:S01]  /*5050*/  MUFU.TANH R62, R3 ;  /* 0x00000003003e7308 */ /* 0x000ee20000002400 */
[----:B-1----:R-:W-:Y:S02]  /*5060*/  FSEL R47, R64, -INF , P4 ;  /* 0xff800000402f7808 */ /* 0x002fe40002000000 */
[----:B------:R-:W-:Y:S02]  /*5070*/  FMNMX.FTZ R4, R50, R21, !PT ;  /* 0x0000001532047209 */ /* 0x000fe40007810000 */
[----:B------:R-:W-:Y:S02]  /*5080*/  ISETP.GT.AND P4, PT, R5, 0x18, PT ;  /* 0x000000180500780c */ /* 0x000fe40003f84270 */
[----:B------:R-:W-:Y:S01]  /*5090*/  FSEL R46, R65, -INF , P3 ;  /* 0xff800000412e7808 */ /* 0x000fe20001800000 */
[----:B------:R1:W4:Y:S01]  /*50a0*/  MUFU.TANH R63, R39 ;  /* 0x00000027003f7308 */ /* 0x0003220000002400 */
[----:B------:R-:W-:Y:S01]  /*50b0*/  FMNMX.FTZ R21, R47, R4, !PT ;  /* 0x000000042f157209 */ /* 0x000fe20007810000 */
[----:B------:R-:W-:-:S02]  /*50c0*/  WARPGROUP.DEPBAR.LE gsb0, 0x0 ;  /* 0x00008000000079c5 */ /* 0x000fc40000010000 */
[----:B------:R-:W-:Y:S01]  /*50d0*/  ISETP.GT.AND P3, PT, R5, 0x19, PT ;  /* 0x000000190500780c */ /* 0x000fe20003f64270 */
[----:B------:R-:W-:Y:S01]  /*50e0*/  FMUL.FTZ R26, R26, UR10 ;  /* 0x0000000a1a1a7c20 */ /* 0x000fe20008410000 */
[----:B0-----:R-:W-:Y:S01]  /*50f0*/  FSEL R35, R66, -INF , P4 ;  /* 0xff80000042237808 */ /* 0x001fe20002000000 */
[----:B------:R-:W-:Y:S01]  /*5100*/  FMUL.FTZ R27, R27, UR10 ;  /* 0x0000000a1b1b7c20 */ /* 0x000fe20008410000 */
[----:B------:R-:W-:Y:S01]  /*5110*/  FMNMX.FTZ R4, R46, R21, !PT ;  /* 0x000000152e047209 */ /* 0x000fe20007810000 */
[----:B------:R-:W-:Y:S01]  /*5120*/  FMUL.FTZ R31, R31, UR10 ;  /* 0x0000000a1f1f7c20 */ /* 0x000fe20008410000 */
[----:B------:R-:W-:Y:S01]  /*5130*/  ISETP.GT.AND P4, PT, R5, 0x20, PT ;  /* 0x000000200500780c */ /* 0x000fe20003f84270 */
[----:B------:R-:W0:Y:S01]  /*5140*/  MUFU.TANH R26, R26 ;  /* 0x0000001a001a7308 */ /* 0x000e220000002400 */
[----:B------:R-:W-:Y:S01]  /*5150*/  FSEL R38, R67, -INF , P3 ;  /* 0xff80000043267808 */ /* 0x000fe20001800000 */
[----:B------:R-:W-:Y:S01]  /*5160*/  FMUL.FTZ R25, R25, UR10 ;  /* 0x0000000a19197c20 */ /* 0x000fe20008410000 */
[----:B------:R-:W-:Y:S01]  /*5170*/  FMNMX.FTZ R21, R35, R4, !PT ;  /* 0x0000000423157209 */ /* 0x000fe20007810000 */
[----:B------:R-:W-:Y:S01]  /*5180*/  FMUL.FTZ R28, R28, UR10 ;  /* 0x0000000a1c1c7c20 */ /* 0x000fe20008410000 */
[----:B------:R-:W-:Y:S01]  /*5190*/  ISETP.GT.AND P3, PT, R5, 0x21, PT ;  /* 0x000000210500780c */ /* 0x000fe20003f64270 */
[----:B------:R-:W-:Y:S01]  /*51a0*/  FMUL.FTZ R24, R24, UR10 ;  /* 0x0000000a18187c20 */ /* 0x000fe20008410000 */
[----:B------:R-:W-:Y:S01]  /*51b0*/  FSEL R34, R42, -INF , P4 ;  /* 0xff8000002a227808 */ /* 0x000fe20002000000 */
[----:B------:R4:W5:Y:S01]  /*51c0*/  MUFU.TANH R64, R27 ;  /* 0x0000001b00407308 */ /* 0x0009620000002400 */
[----:B------:R-:W-:Y:S01]  /*51d0*/  FMNMX.FTZ R21, R38, R21, !PT ;  /* 0x0000001526157209 */ /* 0x000fe20007810000 */
[----:B------:R-:W-:Y:S01]  /*51e0*/  FMUL.FTZ R29, R29, UR10 ;  /* 0x0000000a1d1d7c20 */ /* 0x000fe20008410000 */
[----:B------:R-:W-:Y:S01]  /*51f0*/  ISETP.GT.AND P4, PT, R5, 0x28, PT ;  /* 0x000000280500780c */ /* 0x000fe20003f84270 */
[----:B------:R5:W-:Y:S01]  /*5200*/  @!P1 SYNCS.ARRIVE.TRANS64.RED.A1T0 RZ, [R0+URZ], RZ ;  /* 0x000000ff00ff99a7 */ /* 0x000be2000810043f */
[----:B------:R-:W-:-:S02]  /*5210*/  FSEL R43, R43, -INF , P3 ;  /* 0xff8000002b2b7808 */ /* 0x000fc40001800000 */
[----:B------:R-:W-:Y:S01]  /*5220*/  FMNMX.FTZ R4, R34, R21, !PT ;  /* 0x0000001522047209 */ /* 0x000fe20007810000 */
[----:B------:R-:W-:Y:S01]  /*5230*/  MUFU.TANH R31, R31 ;  /* 0x0000001f001f7308 */ /* 0x000fe20000002400 */
[----:B------:R-:W-:Y:S02]  /*5240*/  ISETP.GT.AND P3, PT, R5, 0x29, PT ;  /* 0x000000290500780c */ /* 0x000fe40003f64270 */
[----:B-1----:R-:W-:Y:S02]  /*5250*/  FSEL R39, R68, -INF , P4 ;  /* 0xff80000044277808 */ /* 0x002fe40002000000 */
[----:B------:R-:W-:Y:S02]  /*5260*/  FMNMX.FTZ R4, R43, R4, !PT ;  /* 0x000000042b047209 */ /* 0x000fe40007810000 */
[----:B------:R-:W-:Y:S01]  /*5270*/  ISETP.GT.AND P4, PT, R5, 0x30, PT ;  /* 0x000000300500780c */ /* 0x000fe20003f84270 */
[----:B------:R-:W-:Y:S01]  /*5280*/  MUFU.TANH R66, R25 ;  /* 0x0000001900427308 */ /* 0x000fe20000002400 */
[----:B------:R-:W-:-:S02]  /*5290*/  FSEL R42, R69, -INF , P3 ;  /* 0xff800000452a7808 */ /* 0x000fc40001800000 */
[----:B------:R-:W-:Y:S01]  /*52a0*/  FMNMX.FTZ R3, R39, R4, !PT ;  /* 0x0000000427037209 */ /* 0x000fe20007810000 */
[----:B------:R-:W-:Y:S01]  /*52b0*/  FMUL.FTZ R4, R30, UR10 ;  /* 0x0000000a1e047c20 */ /* 0x000fe20008410000 */
[C---:B------:R-:W-:Y:S01]  /*52c0*/  ISETP.GT.AND P3, PT, R5.reuse, 0x31, PT ;  /* 0x000000310500780c */ /* 0x040fe20003f64270 */
[----:B------:R-:W-:Y:S01]  /*52d0*/  @UP0 ULDC UR10, c[0x0][0x450] ;  /* 0x00011400000a0ab9 */ /* 0x000fe20000000800 */
[----:B------:R-:W-:Y:S01]  /*52e0*/  FSEL R30, R70, -INF , P4 ;  /* 0xff800000461e7808 */ /* 0x000fe20002000000 */
[----:B------:R-:W-:Y:S01]  /*52f0*/  MUFU.TANH R65, R36 ;  /* 0x0000002400417308 */ /* 0x000fe20000002400 */
[----:B------:R-:W-:Y:S01]  /*5300*/  FMNMX.FTZ R21, R42, R3, !PT ;  /* 0x000000032a157209 */ /* 0x000fe20007810000 */
[----:B------:R-:W-:Y:S01]  /*5310*/  @UP0 USHF.R.U32.HI UR4, URZ, UR10, UR7 ;  /* 0x0000000a3f040299 */ /* 0x000fe20008011607 */
[----:B------:R-:W-:Y:S02]  /*5320*/  ISETP.GT.AND P4, PT, R5, 0x38, PT ;  /* 0x000000380500780c */ /* 0x000fe40003f84270 */
[----:B------:R-:W-:-:S02]  /*5330*/  CS2R R70, SRZ ;  /* 0x0000000000467805 */ /* 0x000fc4000001ff00 */
[----:B--2---:R-:W-:Y:S01]  /*5340*/  FSEL R3, R14, -INF , P3 ;  /* 0xff8000000e037808 */ /* 0x004fe20001800000 */
[----:B------:R-:W-:Y:S01]  /*5350*/  UIADD3 UR6, UR4, UR15, -UR19 ;  /* 0x0000000f04067290 */ /* 0x000fe2000fffe813 */
[----:B------:R-:W-:Y:S01]  /*5360*/  FMNMX.FTZ R20, R30, R21, !PT ;  /* 0x000000151e147209 */ /* 0x000fe20007810000 */
[----:B------:R-:W1:Y:S01]  /*5370*/  MUFU.TANH R4, R4 ;  /* 0x0000000400047308 */ /* 0x000e620000002400 */
[----:B------:R-:W-:Y:S01]  /*5380*/  ISETP.GT.AND P3, PT, R5, 0x39, PT ;  /* 0x000000390500780c */ /* 0x000fe20003f64270 */
[----:B------:R-:W-:Y:S01]  /*5390*/  UIMAD.WIDE UR6, UR6, 0x66666667, URZ ;  /* 0x66666667060678a5 */ /* 0x000fe2000f8e023f */
[----:B---3--:R-:W-:Y:S02]  /*53a0*/  FSEL R14, R62, -INF , P4 ;  /* 0xff8000003e0e7808 */ /* 0x008fe40002000000 */
[----:B------:R-:W-:Y:S01]  /*53b0*/  FMNMX.FTZ R21, R3, R20, !PT ;  /* 0x0000001403157209 */ /* 0x000fe20007810000 */
[----:B------:R-:W-:Y:S01]  /*53c0*/  USHF.R.U32.HI UR4, URZ, 0x1f, UR7 ;  /* 0x0000001f3f047899 */ /* 0x000fe20008011607 */
[----:B------:R-:W-:Y:S01]  /*53d0*/  ISETP.GT.AND P4, PT, R5, 0x40, PT ;  /* 0x000000400500780c */ /* 0x000fe20003f84270 */
[----:B------:R-:W2:Y:S01]  /*53e0*/  MUFU.TANH R62, R41 ;  /* 0x00000029003e7308 */ /* 0x000ea20000002400 */
[----:B----4-:R-:W-:Y:S01]  /*53f0*/  FSEL R27, R63, -INF , P3 ;  /* 0xff8000003f1b7808 */ /* 0x010fe20001800000 */
[----:B------:R-:W-:Y:S01]  /*5400*/  ULEA.HI.SX32 UR4, UR7, UR4, 0x1b ;  /* 0x0000000407047291 */ /* 0x000fe2000f8fda3f */
[----:B------:R-:W-:-:S02]  /*5410*/  FMNMX.FTZ R20, R14, R21, !PT ;  /* 0x000000150e147209 */ /* 0x000fc40007810000 */
[----:B------:R-:W-:Y:S01]  /*5420*/  ISETP.GT.AND P3, PT, R5, 0x41, PT ;  /* 0x000000410500780c */ /* 0x000fe20003f64270 */
[----:B------:R-:W-:Y:S01]  /*5430*/  UISETP.LT.AND UP1, UPT, UR11, UR4, UPT ;  /* 0x000000040b00728c */ /* 0x000fe2000bf21270 */
[----:B0-----:R-:W-:Y:S01]  /*5440*/  FSEL R21, R26, -INF , P4 ;  /* 0xff8000001a157808 */ /* 0x001fe20002000000 */
[----:B------:R-:W-:Y:S01]  /*5450*/  MUFU.TANH R67, R28 ;  /* 0x0000001c00437308 */ /* 0x000fe20000002400 */
[----:B------:R-:W-:Y:S01]  /*5460*/  FMNMX.FTZ R20, R27, R20, !PT ;  /* 0x000000141b147209 */ /* 0x000fe20007810000 */
[----:B------:R-:W-:Y:S01]  /*5470*/  USEL UR6, UR11, UR4, !UP1 ;  /* 0x000000040b067287 */ /* 0x000fe2000c800000 */
[----:B------:R-:W-:Y:S02]  /*5480*/  ISETP.GT.AND P4, PT, R5, 0x48, PT ;  /* 0x000000480500780c */ /* 0x000fe40003f84270 */
[----:B-----5:R-:W-:Y:S01]  /*5490*/  FSEL R26, R64, -INF , P3 ;  /* 0xff800000401a7808 */ /* 0x020fe20001800000 */
[----:B------:R-:W-:Y:S01]  /*54a0*/  UISETP.GE.AND UP1, UPT, UR14, UR6, UPT ;  /* 0x000000060e00728c */ /* 0x000fe2000bf26270 */
[----:B------:R-:W-:Y:S01]  /*54b0*/  FMNMX.FTZ R63, R21, R20, !PT ;  /* 0x00000014153f7209 */ /* 0x000fe20007810000 */
[----:B------:R-:W-:Y:S01]  /*54c0*/  MUFU.TANH R64, R33 ;  /* 0x0000002100407308 */ /* 0x000fe20000002400 */
[----:B------:R-:W-:-:S02]  /*54d0*/  ISETP.GT.AND P3, PT, R5, 0x49, PT ;  /* 0x000000490500780c */ /* 0x000fc40003f64270 */
[----:B-1----:R-:W-:Y:S02]  /*54e0*/  FSEL R20, R4, -INF , P4 ;  /* 0xff80000004147808 */ /* 0x002fe40002000000 */
[----:B------:R-:W-:Y:S02]  /*54f0*/  FMNMX.FTZ R63, R26, R63, !PT ;  /* 0x0000003f1a3f7209 */ /* 0x000fe40007810000 */
[----:B------:R-:W-:Y:S01]  /*5500*/  FSEL R5, R31, -INF , P3 ;  /* 0xff8000001f057808 */ /* 0x000fe20001800000 */
[----:B------:R0:W-:Y:S01]  /*5510*/  MUFU.TANH R60, R24 ;  /* 0x00000018003c7308 */ /* 0x0001e20000002400 */
[----:B------:R-:W-:Y:S02]  /*5520*/  FMNMX.FTZ R4, R20, R63, !PT ;  /* 0x0000003f14047209 */ /* 0x000fe40007810000 */
[----:B------:R-:W-:Y:S02]  /*5530*/  ISETP.GT.AND P3, PT, R59, RZ, PT ;  /* 0x000000ff3b00720c */ /* 0x000fe40003f64270 */
[----:B------:R-:W-:-:S02]  /*5540*/  FMNMX.FTZ R4, R5, R4, !PT ;  /* 0x0000000405047209 */ /* 0x000fc40007810000 */
[C---:B------:R-:W-:Y:S01]  /*5550*/  ISETP.GT.AND P5, PT, R59.reuse, 0x1, PT ;  /* 0x000000013b00780c */ /* 0x040fe20003fa4270 */
[----:B------:R1:W3:Y:S01]  /*5560*/  MUFU.TANH R63, R32 ;  /* 0x00000020003f7308 */ /* 0x0002e20000002400 */
[C---:B------:R-:W-:Y:S01]  /*5570*/  ISETP.GT.AND P4, PT, R59.reuse, 0x8, PT ;  /* 0x000000083b00780c */ /* 0x040fe20003f84270 */
[----:B------:R-:W4:Y:S01]  /*5580*/  SHFL.BFLY PT, R31, R4, 0x2, 0x1f ;  /* 0x0c401f00041f7f89 */ /* 0x000f2200000e0000 */
[----:B------:R-:W-:Y:S02]  /*5590*/  FSEL R56, R56, -INF , P5 ;  /* 0xff80000038387808 */ /* 0x000fe40002800000 */
[----:B------:R-:W-:Y:S02]  /*55a0*/  ISETP.GT.AND P5, PT, R59, 0x9, PT ;  /* 0x000000093b00780c */ /* 0x000fe40003fa4270 */
[----:B------:R-:W-:Y:S01]  /*55b0*/  FSEL R57, R57, -INF , P4 ;  /* 0xff80000039397808 */ /* 0x000fe20002000000 */
[----:B------:R5:W3:Y:S01]  /*55c0*/  MUFU.TANH R68, R29 ;  /* 0x0000001d00447308 */ /* 0x000ae20000002400 */
[----:B------:R-:W-:-:S02]  /*55d0*/  FSEL R58, R58, -INF , P5 ;  /* 0xff8000003a3a7808 */ /* 0x000fc40002800000 */
[C---:B------:R-:W-:Y:S02]  /*55e0*/  ISETP.GT.AND P6, PT, R59.reuse, 0x11, PT ;  /* 0x000000113b00780c */ /* 0x040fe40003fc4270 */
[C---:B------:R-:W-:Y:S02]  /*55f0*/  ISETP.GT.AND P4, PT, R59.reuse, 0x18, PT ;  /* 0x000000183b00780c */ /* 0x040fe40003f84270 */
[----:B------:R-:W-:Y:S02]  /*5600*/  ISETP.GT.AND P5, PT, R59, 0x19, PT ;  /* 0x000000193b00780c */ /* 0x000fe40003fa4270 */
[----:B------:R-:W-:Y:S02]  /*5610*/  FSEL R25, R52, -INF , P4 ;  /* 0xff80000034197808 */ /* 0x000fe40002000000 */
[----:B------:R-:W-:Y:S02]  /*5620*/  FSEL R36, R53, -INF , P5 ;  /* 0xff80000035247808 */ /* 0x000fe40002800000 */
[----:B------:R-:W-:-:S02]  /*5630*/  ISETP.GT.AND P4, PT, R59, 0x21, PT ;  /* 0x000000213b00780c */ /* 0x000fc40003f84270 */
[----:B----4-:R-:W-:-:S05]  /*5640*/  FMNMX.FTZ R4, R4, R31, !PT ;  /* 0x0000001f04047209 */ /* 0x010fca0007810000 */
[----:B------:R-:W4:Y:S02]  /*5650*/  SHFL.BFLY PT, R31, R4, 0x1, 0x1f ;  /* 0x0c201f00041f7f89 */ /* 0x000f2400000e0000 */
[----:B----4-:R-:W-:Y:S02]  /*5660*/  FMNMX.FTZ R4, R4, R31, !PT ;  /* 0x0000001f04047209 */ /* 0x010fe40007810000 */
[----:B------:R-:W-:Y:S02]  /*5670*/  FSEL R31, R2, -INF , P3 ;  /* 0xff800000021f7808 */ /* 0x000fe40001800000 */
[----:B------:R-:W-:Y:S01]  /*5680*/  ISETP.GT.AND P3, PT, R59, 0x10, PT ;  /* 0x000000103b00780c */ /* 0x000fe20003f64270 */
[----:B0-----:R-:W-:Y:S01]  /*5690*/  FMUL.FTZ R24, R4, UR5 ;  /* 0x0000000504187c20 */ /* 0x001fe20008410000 */
[----:B------:R-:W-:Y:S02]  /*56a0*/  FMNMX.FTZ R2, R31, R56, !PT ;  /* 0x000000381f027209 */ /* 0x000fe40007810000 */
[----:B-1----:R-:W-:-:S02]  /*56b0*/  FSEL R32, R48, -INF , P3 ;  /* 0xff80000030207808 */ /* 0x002fc40001800000 */
[----:B------:R-:W-:Y:S02]  /*56c0*/  FMNMX.FTZ R33, R57, R2, !PT ;  /* 0x0000000239217209 */ /* 0x000fe40007810000 */
[----:B------:R-:W-:Y:S02]  /*56d0*/  ISETP.GT.AND P3, PT, R59, 0x20, PT ;  /* 0x000000203b00780c */ /* 0x000fe40003f64270 */
[----:B------:R-:W-:Y:S02]  /*56e0*/  FMNMX.FTZ R37, R58, R33, !PT ;  /* 0x000000213a257209 */ /* 0x000fe40007810000 */
[----:B------:R-:W-:Y:S02]  /*56f0*/  FSEL R33, R49, -INF , P6 ;  /* 0xff80000031217808 */ /* 0x000fe40003000000 */
[----:B------:R-:W-:Y:S02]  /*5700*/  FMNMX.FTZ R2, R32, R37, !PT ;  /* 0x0000002520027209 */ /* 0x000fe40007810000 */
[----:B------:R-:W-:-:S02]  /*5710*/  FSEL R28, R40, -INF , P3 ;  /* 0xff800000281c7808 */ /* 0x000fc40001800000 */
[----:B------:R-:W-:Y:S02]  /*5720*/  FMNMX.FTZ R2, R33, R2, !PT ;  /* 0x0000000221027209 */ /* 0x000fe40007810000 */
[----:B------:R-:W-:Y:S02]  /*5730*/  FSETP.NEU.FTZ.AND P6, PT, R4, -INF , PT ;  /* 0xff8000000400780b */ /* 0x000fe40003fdd000 */
[----:B------:R-:W-:Y:S02]  /*5740*/  FMNMX.FTZ R37, R25, R2, !PT ;  /* 0x0000000219257209 */ /* 0x000fe40007810000 */
[----:B------:R-:W-:Y:S02]  /*5750*/  ISETP.GT.AND P3, PT, R59, 0x28, PT ;  /* 0x000000283b00780c */ /* 0x000fe40003f64270 */
[----:B------:R-:W-:Y:S02]  /*5760*/  FMNMX.FTZ R41, R36, R37, !PT ;  /* 0x0000002524297209 */ /* 0x000fe40007810000 */
[----:B--2---:R-:W-:-:S02]  /*5770*/  FSEL R37, R62, -INF , P4 ;  /* 0xff8000003e257808 */ /* 0x004fc40002000000 */
[----:B------:R-:W-:Y:S02]  /*5780*/  FMNMX.FTZ R2, R28, R41, !PT ;  /* 0x000000291c027209 */ /* 0x000fe40007810000 */
[----:B------:R-:W-:Y:S02]  /*5790*/  FSEL R53, R24, RZ, P6 ;  /* 0x000000ff18357208 */ /* 0x000fe40003000000 */
[----:B------:R-:W-:Y:S02]  /*57a0*/  ISETP.GT.AND P4, PT, R59, 0x29, PT ;  /* 0x000000293b00780c */ /* 0x000fe40003f84270 */
[----:B-----5:R-:W-:Y:S01]  /*57b0*/  FSEL R29, R44, -INF , P3 ;  /* 0xff8000002c1d7808 */ /* 0x020fe20001800000 */
[--C-:B------:R-:W-:Y:S01]  /*57c0*/  FFMA.FTZ R211, R51, UR5, -R53.reuse ;  /* 0x0000000533d37c23 */ /* 0x100fe20008010835 */
[----:B------:R-:W-:Y:S01]  /*57d0*/  FMNMX.FTZ R24, R37, R2, !PT ;  /* 0x0000000225187209 */ /* 0x000fe20007810000 */
[--C-:B------:R-:W-:Y:S01]  /*57e0*/  FFMA.FTZ R205, R47, UR5, -R53.reuse ;  /* 0x000000052fcd7c23 */ /* 0x100fe20008010835 */
[----:B------:R-:W-:Y:S01]  /*57f0*/  FSEL R40, R45, -INF , P4 ;  /* 0xff8000002d287808 */ /* 0x000fe20002000000 */
[--C-:B------:R-:W-:Y:S01]  /*5800*/  FFMA.FTZ R54, R54, UR5, -R53.reuse ;  /* 0x0000000536367c23 */ /* 0x100fe20008010835 */
[----:B------:R-:W-:Y:S01]  /*5810*/  ISETP.GT.AND P3, PT, R59, 0x30, PT ;  /* 0x000000303b00780c */ /* 0x000fe20003f64270 */
[--C-:B------:R-:W-:Y:S01]  /*5820*/  FFMA.FTZ R35, R35, UR5, -R53.reuse ;  /* 0x0000000523237c23 */ /* 0x100fe20008010835 */
[----:B------:R-:W-:Y:S01]  /*5830*/  FMNMX.FTZ R45, R29, R24, !PT ;  /* 0x000000181d2d7209 */ /* 0x000fe20007810000 */
[----:B------:R0:W-:Y:S01]  /*5840*/  MUFU.EX2 R2, R54 ;  /* 0x0000003600027308 */ /* 0x0001e20000000800 */
[----:B------:R-:W-:Y:S01]  /*5850*/  ISETP.GT.AND P4, PT, R59, 0x31, PT ;  /* 0x000000313b00780c */ /* 0x000fe20003f84270 */
[--C-:B------:R-:W-:Y:S01]  /*5860*/  FFMA.FTZ R209, R61, UR5, -R53.reuse ;  /* 0x000000053dd17c23 */ /* 0x100fe20008010835 */
[----:B---3--:R-:W-:Y:S01]  /*5870*/  FSEL R41, R63, -INF , P3 ;  /* 0xff8000003f297808 */ /* 0x008fe20001800000 */
[--C-:B------:R-:W-:Y:S01]  /*5880*/  FFMA.FTZ R5, R5, UR5, -R53.reuse ;  /* 0x0000000505057c23 */ /* 0x100fe20008010835 */
[----:B------:R-:W-:Y:S01]  /*5890*/  FMNMX.FTZ R24, R40, R45, !PT ;  /* 0x0000002d28187209 */ /* 0x000fe20007810000 */
[--C-:B------:R-:W-:Y:S01]  /*58a0*/  FFMA.FTZ R34, R34, UR5, -R53.reuse ;  /* 0x0000000522227c23 */ /* 0x100fe20008010835 */
[----:B------:R-:W-:Y:S01]  /*58b0*/  ISETP.GT.AND P3, PT, R59, 0x38, PT ;  /* 0x000000383b00780c */ /* 0x000fe20003f64270 */
[----:B------:R1:W-:Y:S01]  /*58c0*/  MUFU.EX2 R207, R35 ;  /* 0x0000002300cf7308 */ /* 0x0003e20000000800 */
[----:B------:R-:W-:Y:S01]  /*58d0*/  FSEL R44, R64, -INF , P4 ;  /* 0xff800000402c7808 */ /* 0x000fe20002000000 */
[--C-:B0-----:R-:W-:Y:S01]  /*58e0*/  FFMA.FTZ R54, R46, UR5, -R53.reuse ;  /* 0x000000052e367c23 */ /* 0x101fe20008010835 */
[----:B------:R-:W-:Y:S01]  /*58f0*/  FMNMX.FTZ R49, R41, R24, !PT ;  /* 0x0000001829317209 */ /* 0x000fe20007810000 */
[--C-:B------:R-:W-:Y:S01]  /*5900*/  FFMA.FTZ R24, R50, UR5, -R53.reuse ;  /* 0x0000000532187c23 */ /* 0x100fe20008010835 */
[----:B------:R-:W-:Y:S01]  /*5910*/  ISETP.GT.AND P4, PT, R59, 0x39, PT ;  /* 0x000000393b00780c */ /* 0x000fe20003f84270 */
[--C-:B------:R-:W-:Y:S01]  /*5920*/  FFMA.FTZ R43, R43, UR5, -R53.reuse ;  /* 0x000000052b2b7c23 */ /* 0x100fe20008010835 */
[----:B------:R-:W-:Y:S01]  /*5930*/  FSEL R45, R65, -INF , P3 ;  /* 0xff800000412d7808 */ /* 0x000fe20001800000 */
[----:B------:R-:W-:Y:S01]  /*5940*/  MUFU.EX2 R209, R209 ;  /* 0x000000d100d17308 */ /* 0x000fe20000000800 */
[----:B------:R-:W-:Y:S01]  /*5950*/  FMNMX.FTZ R50, R44, R49, !PT ;  /* 0x000000312c327209 */ /* 0x000fe20007810000 */
[--C-:B------:R-:W-:Y:S01]  /*5960*/  FFMA.FTZ R39, R39, UR5, -R53.reuse ;  /* 0x0000000527277c23 */ /* 0x100fe20008010835 */
[----:B------:R-:W-:Y:S01]  /*5970*/  ISETP.GT.AND P3, PT, R59, 0x40, PT ;  /* 0x000000403b00780c */ /* 0x000fe20003f64270 */
[--C-:B------:R-:W-:Y:S01]  /*5980*/  FFMA.FTZ R21, R21, UR5, -R53.reuse ;  /* 0x0000000515157c23 */ /* 0x100fe20008010835 */
[----:B------:R-:W-:Y:S01]  /*5990*/  FSEL R48, R55, -INF , P4 ;  /* 0xff80000037307808 */ /* 0x000fe20002000000 */
[--C-:B------:R-:W-:Y:S01]  /*59a0*/  FFMA.FTZ R55, R14, UR5, -R53.reuse ;  /* 0x000000050e377c23 */ /* 0x100fe20008010835 */
[----:B------:R-:W-:Y:S01]  /*59b0*/  FMNMX.FTZ R51, R45, R50, !PT ;  /* 0x000000322d337209 */ /* 0x000fe20007810000 */
[----:B------:R-:W-:Y:S01]  /*59c0*/  MUFU.EX2 R211, R211 ;  /* 0x000000d300d37308 */ /* 0x000fe20000000800 */
[----:B------:R-:W-:Y:S01]  /*59d0*/  ISETP.GT.AND P4, PT, R59, 0x41, PT ;  /* 0x000000413b00780c */ /* 0x000fe20003f84270 */
[--C-:B------:R-:W-:Y:S01]  /*59e0*/  FFMA.FTZ R42, R42, UR5, -R53.reuse ;  /* 0x000000052a2a7c23 */ /* 0x100fe20008010835 */
[----:B------:R-:W-:Y:S01]  /*59f0*/  FSEL R49, R60, -INF , P3 ;  /* 0xff8000003c317808 */ /* 0x000fe20001800000 */
[--C-:B------:R-:W-:Y:S01]  /*5a00*/  FFMA.FTZ R30, R30, UR5, -R53.reuse ;  /* 0x000000051e1e7c23 */ /* 0x100fe20008010835 */
[----:B------:R-:W-:Y:S01]  /*5a10*/  FMNMX.FTZ R50, R48, R51, !PT ;  /* 0x0000003330327209 */ /* 0x000fe20007810000 */
[--C-:B------:R-:W-:Y:S01]  /*5a20*/  FFMA.FTZ R27, R27, UR5, -R53.reuse ;  /* 0x000000051b1b7c23 */ /* 0x100fe20008010835 */
[----:B------:R-:W-:Y:S01]  /*5a30*/  ISETP.GT.AND P3, PT, R59, 0x48, PT ;  /* 0x000000483b00780c */ /* 0x000fe20003f64270 */
[----:B------:R-:W-:Y:S01]  /*5a40*/  MUFU.EX2 R24, R24 ;  /* 0x0000001800187308 */ /* 0x000fe20000000800 */
[----:B------:R-:W-:Y:S01]  /*5a50*/  FSEL R47, R66, -INF , P4 ;  /* 0xff800000422f7808 */ /* 0x000fe20002000000 */
[--C-:B------:R-:W-:Y:S01]  /*5a60*/  FFMA.FTZ R26, R26, UR5, -R53.reuse ;  /* 0x000000051a1a7c23 */ /* 0x100fe20008010835 */
[----:B------:R-:W-:Y:S01]  /*5a70*/  FMNMX.FTZ R52, R49, R50, !PT ;  /* 0x0000003231347209 */ /* 0x000fe20007810000 */
[----:B------:R-:W-:Y:S01]  /*5a80*/  FFMA.FTZ R20, R20, UR5, -R53 ;  /* 0x0000000514147c23 */ /* 0x000fe20008010835 */
[----:B------:R-:W-:-:S02]  /*5a90*/  ISETP.GT.AND P4, PT, R59, 0x49, PT ;  /* 0x000000493b00780c */ /* 0x000fc40003f84270 */
[----:B------:R-:W-:Y:S02]  /*5aa0*/  CS2R R64, SRZ ;  /* 0x0000000000407805 */ /* 0x000fe4000001ff00 */
[----:B------:R-:W-:Y:S01]  /*5ab0*/  FSEL R50, R67, -INF , P3 ;  /* 0xff80000043327808 */ /* 0x000fe20001800000 */
[----:B------:R-:W-:Y:S01]  /*5ac0*/  MUFU.EX2 R205, R205 ;  /* 0x000000cd00cd7308 */ /* 0x000fe20000000800 */
[----:B------:R-:W-:Y:S01]  /*5ad0*/  FMNMX.FTZ R51, R47, R52, !PT ;  /* 0x000000342f337209 */ /* 0x000fe20007810000 */
[----:B------:R-:W-:Y:S01]  /*5ae0*/  FFMA.FTZ R52, R38, UR5, -R53 ;  /* 0x0000000526347c23 */ /* 0x000fe20008010835 */
[----:B------:R-:W-:Y:S02]  /*5af0*/  FSEL R46, R68, -INF , P4 ;  /* 0xff800000442e7808 */ /* 0x000fe40002000000 */
[----:B------:R-:W-:Y:S02]  /*5b00*/  CS2R R68, SRZ ;  /* 0x0000000000447805 */ /* 0x000fe4000001ff00 */
[----:B------:R-:W-:-:S02]  /*5b10*/  FMNMX.FTZ R51, R50, R51, !PT ;  /* 0x0000003332337209 */ /* 0x000fc40007810000 */
[----:B------:R-:W-:Y:S01]  /*5b20*/  CS2R R66, SRZ ;  /* 0x0000000000427805 */ /* 0x000fe2000001ff00 */
[----:B------:R-:W-:Y:S01]  /*5b30*/  MUFU.EX2 R54, R54 ;  /* 0x0000003600367308 */ /* 0x000fe20000000800 */
[----:B------:R-:W-:-:S05]  /*5b40*/  FMNMX.FTZ R51, R46, R51, !PT ;  /* 0x000000332e337209 */ /* 0x000fca0007810000 */
[----:B------:R-:W0:Y:S02]  /*5b50*/  SHFL.BFLY PT, R38, R51, 0x2, 0x1f ;  /* 0x0c401f0033267f89 */ /* 0x000e2400000e0000 */
[----:B------:R-:W-:Y:S08]  /*5b60*/  MUFU.EX2 R195, R5 ;  /* 0x0000000500c37308 */ /* 0x000ff00000000800 */
[----:B------:R-:W-:Y:S08]  /*5b70*/  MUFU.EX2 R52, R52 ;  /* 0x0000003400347308 */ /* 0x000ff00000000800 */
[----:B------:R-:W-:Y:S01]  /*5b80*/  MUFU.EX2 R34, R34 ;  /* 0x0000002200227308 */ /* 0x000fe20000000800 */
[----:B0-----:R-:W-:Y:S01]  /*5b90*/  FMNMX.FTZ R38, R51, R38, !PT ;  /* 0x0000002633267209 */ /* 0x001fe20007810000 */
[----:B------:R-:W-:-:S06]  /*5ba0*/  FFMA.FTZ R51, R3, UR5, -R53 ;  /* 0x0000000503337c23 */ /* 0x000fcc0008010835 */
[----:B------:R-:W0:Y:S01]  /*5bb0*/  MUFU.EX2 R43, R43 ;  /* 0x0000002b002b7308 */ /* 0x000e220000000800 */
[----:B-1----:R-:W1:Y:S07]  /*5bc0*/  SHFL.BFLY PT, R35, R38, 0x1, 0x1f ;  /* 0x0c201f0026237f89 */ /* 0x002e6e00000e0000 */
[----:B------:R-:W-:Y:S08]  /*5bd0*/  MUFU.EX2 R39, R39 ;  /* 0x0000002700277308 */ /* 0x000ff00000000800 */
[----:B------:R-:W-:Y:S01]  /*5be0*/  MUFU.EX2 R193, R21 ;  /* 0x0000001500c17308 */ /* 0x000fe20000000800 */
[----:B0-----:R-:W-:-:S07]  /*5bf0*/  F2FP.F16.F32.PACK_AB R201, R43, R34 ;  /* 0x000000222bc9723e */ /* 0x001fce00000000ff */
[----:B------:R-:W0:Y:S01]  /*5c00*/  MUFU.EX2 R42, R42 ;  /* 0x0000002a002a7308 */ /* 0x000e220000000800 */
[----:B-1----:R-:W-:Y:S01]  /*5c10*/  FMNMX.FTZ R3, R38, R35, !PT ;  /* 0x0000002326037209 */ /* 0x002fe20007810000 */
[----:B------:R-:W-:Y:S01]  /*5c20*/  FADD.FTZ R38, R209, R2 ;  /* 0x00000002d1267221 */ /* 0x000fe20000010000 */
[----:B------:R-:W-:Y:S02]  /*5c30*/  F2FP.F16.F32.PACK_AB R209, R2, R209 ;  /* 0x000000d102d1723e */ /* 0x000fe400000000ff */
[C---:B------:R-:W-:Y:S01]  /*5c40*/  FSETP.NEU.FTZ.AND P3, PT, R3.reuse, -INF , PT ;  /* 0xff8000000300780b */ /* 0x040fe20003f7d000 */
[----:B------:R-:W-:Y:S01]  /*5c50*/  FMUL.FTZ R14, R3, UR5 ;  /* 0x00000005030e7c20 */ /* 0x000fe20008410000 */
[----:B------:R-:W-:Y:S01]  /*5c60*/  FADD.FTZ R5, R211, R38 ;  /* 0x00000026d3057221 */ /* 0x000fe20000010000 */
[----:B------:R-:W-:Y:S01]  /*5c70*/  MUFU.EX2 R30, R30 ;  /* 0x0000001e001e7308 */ /* 0x000fe20000000800 */
[----:B------:R-:W-:Y:S02]  /*5c80*/  F2FP.F16.F32.PACK_AB R211, R24, R211 ;  /* 0x000000d318d3723e */ /* 0x000fe400000000ff */
[----:B------:R-:W-:Y:S01]  /*5c90*/  FSEL R14, R14, RZ, P3 ;  /* 0x000000ff0e0e7208 */ /* 0x000fe20001800000 */
[----:B------:R-:W-:Y:S01]  /*5ca0*/  FADD.FTZ R38, R24, R5 ;  /* 0x0000000518267221 */ /* 0x000fe20000010000 */
[----:B------:R-:W-:-:S02]  /*5cb0*/  PLOP3.LUT P3, PT, PT, PT, UP1, 0x80, 0x0 ;  /* 0x000000000000781c */ /* 0x000fc40003f6f018 */
[----:B0-----:R-:W-:Y:S01]  /*5cc0*/  F2FP.F16.F32.PACK_AB R203, R42, R39 ;  /* 0x000000272acb723e */ /* 0x001fe200000000ff */
[--C-:B------:R-:W-:Y:S01]  /*5cd0*/  FFMA.FTZ R31, R31, UR5, -R14.reuse ;  /* 0x000000051f1f7c23 */ /* 0x100fe2000801080e */
[--C-:B------:R-:W-:Y:S01]  /*5ce0*/  FFMA.FTZ R56, R56, UR5, -R14.reuse ;  /* 0x0000000538387c23 */ /* 0x100fe2000801080e */
[--C-:B------:R-:W-:Y:S01]  /*5cf0*/  FFMA.FTZ R57, R57, UR5, -R14.reuse ;  /* 0x0000000539397c23 */ /* 0x100fe2000801080e */
[--C-:B------:R-:W-:Y:S01]  /*5d00*/  FFMA.FTZ R58, R58, UR5, -R14.reuse ;  /* 0x000000053a3a7c23 */ /* 0x100fe2000801080e */
        /* <DEDUP_REMOVED lines=13> */
[--C-:B------:R-:W-:Y:S01]  /*5de0*/  FFMA.FTZ R41, R41, UR5, -R14.reuse ;  /* 0x0000000529297c23 */ /* 0x100fe2000801080e */
[--C-:B------:R-:W-:Y:S01]  /*5df0*/  FFMA.FTZ R44, R44, UR5, -R14.reuse ;  /* 0x000000052c2c7c23 */ /* 0x100fe2000801080e */
[----:B------:R-:W-:Y:S01]  /*5e00*/  FADD.FTZ R21, R52, R21 ;  /* 0x0000001534157221 */ /* 0x000fe20000010000 */
[--C-:B------:R-:W-:Y:S01]  /*5e10*/  FFMA.FTZ R45, R45, UR5, -R14.reuse ;  /* 0x000000052d2d7c23 */ /* 0x100fe2000801080e */
[--C-:B------:R-:W-:Y:S01]  /*5e20*/  FFMA.FTZ R48, R48, UR5, -R14.reuse ;  /* 0x0000000530307c23 */ /* 0x100fe2000801080e */
[----:B------:R-:W1:Y:S01]  /*5e30*/  MUFU.EX2 R57, R57 ;  /* 0x0000003900397308 */ /* 0x000e620000000800 */
[----:B------:R-:W-:Y:S01]  /*5e40*/  FADD.FTZ R62, R34, R21 ;  /* 0x00000015223e7221 */ /* 0x000fe20000010000 */
[--C-:B------:R-:W-:Y:S01]  /*5e50*/  FFMA.FTZ R49, R49, UR5, -R14.reuse ;  /* 0x0000000531317c23 */ /* 0x100fe2000801080e */
[--C-:B------:R-:W-:Y:S01]  /*5e60*/  FFMA.FTZ R47, R47, UR5, -R14.reuse ;  /* 0x000000052f2f7c23 */ /* 0x100fe2000801080e */
[----:B------:R-:W-:Y:S01]  /*5e70*/  FFMA.FTZ R50, R50, UR5, -R14 ;  /* 0x0000000532327c23 */ /* 0x000fe2000801080e */
[----:B------:R-:W-:Y:S01]  /*5e80*/  FADD.FTZ R62, R43, R62 ;  /* 0x0000003e2b3e7221 */ /* 0x000fe20000010000 */
[----:B------:R-:W-:Y:S01]  /*5e90*/  FFMA.FTZ R14, R46, UR5, -R14 ;  /* 0x000000052e0e7c23 */ /* 0x000fe2000801080e */
[----:B------:R-:W-:Y:S01]  /*5ea0*/  F2FP.F16.F32.PACK_AB R205, R54, R205 ;  /* 0x000000cd36cd723e */ /* 0x000fe200000000ff */
[----:B------:R-:W2:Y:S01]  /*5eb0*/  MUFU.EX2 R58, R58 ;  /* 0x0000003a003a7308 */ /* 0x000ea20000000800 */
[----:B0-----:R-:W-:Y:S01]  /*5ec0*/  FADD.FTZ R38, R31, R56 ;  /* 0x000000381f267221 */ /* 0x001fe20000010000 */
[----:B------:R-:W-:Y:S01]  /*5ed0*/  FADD.FTZ R21, R39, R62 ;  /* 0x0000003e27157221 */ /* 0x000fe20000010000 */
[----:B------:R-:W-:-:S02]  /*5ee0*/  F2FP.F16.F32.PACK_AB R207, R52, R207 ;  /* 0x000000cf34cf723e */ /* 0x000fc400000000ff */
[----:B------:R-:W-:Y:S02]  /*5ef0*/  CS2R R62, SRZ ;  /* 0x00000000003e7805 */ /* 0x000fe4000001ff00 */
[----:B------:R-:W-:Y:S01]  /*5f00*/  F2FP.F16.F32.PACK_AB R208, R56, R31 ;  /* 0x0000001f38d0723e */ /* 0x000fe200000000ff */
[----:B------:R-:W-:Y:S01]  /*5f10*/  FADD.FTZ R21, R42, R21 ;  /* 0x000000152a157221 */ /* 0x000fe20000010000 */
[----:B------:R-:W-:Y:S01]  /*5f20*/  CS2R R52, SRZ ;  /* 0x0000000000347805 */ /* 0x000fe2000001ff00 */
[----:B------:R-:W0:Y:S01]  /*5f30*/  MUFU.EX2 R32, R32 ;  /* 0x0000002000207308 */ /* 0x000e220000000800 */
[----:B-1----:R-:W-:Y:S01]  /*5f40*/  FADD.FTZ R5, R57, R38 ;  /* 0x0000002639057221 */ /* 0x002fe20000010000 */
[----:B------:R-:W-:Y:S02]  /*5f50*/  CS2R R42, SRZ ;  /* 0x00000000002a7805 */ /* 0x000fe4000001ff00 */
[----:B------:R-:W-:-:S04]  /*5f60*/  CS2R R34, SRZ ;  /* 0x0000000000227805 */ /* 0x000fc8000001ff00 */
[----:B------:R-:W1:Y:S01]  /*5f70*/  MUFU.EX2 R33, R33 ;  /* 0x0000002100217308 */ /* 0x000e620000000800 */
[C---:B--2---:R-:W-:Y:S01]  /*5f80*/  FADD.FTZ R5, R58.reuse, R5 ;  /* 0x000000053a057221 */ /* 0x044fe20000010000 */
[----:B------:R-:W-:Y:S02]  /*5f90*/  F2FP.F16.F32.PACK_AB R210, R58, R57 ;  /* 0x000000393ad2723e */ /* 0x000fe400000000ff */
[----:B------:R-:W-:Y:S02]  /*5fa0*/  CS2R R58, SRZ ;  /* 0x00000000003a7805 */ /* 0x000fe4000001ff00 */
[----:B------:R-:W-:Y:S02]  /*5fb0*/  CS2R R56, SRZ ;  /* 0x0000000000387805 */ /* 0x000fe4000001ff00 */
[----:B------:R-:W2:Y:S01]  /*5fc0*/  MUFU.EX2 R25, R25 ;  /* 0x0000001900197308 */ /* 0x000ea20000000800 */
[----:B0-----:R-:W-:-:S07]  /*5fd0*/  FADD.FTZ R38, R32, R5 ;  /* 0x0000000520267221 */ /* 0x001fce0000010000 */
[----:B------:R-:W0:Y:S01]  /*5fe0*/  MUFU.EX2 R36, R36 ;  /* 0x0000002400247308 */ /* 0x000e220000000800 */
[C---:B-1----:R-:W-:Y:S01]  /*5ff0*/  FADD.FTZ R38, R33.reuse, R38 ;  /* 0x0000002621267221 */ /* 0x042fe20000010000 */
[----:B------:R-:W-:Y:S02]  /*6000*/  F2FP.F16.F32.PACK_AB R204, R33, R32 ;  /* 0x0000002021cc723e */ /* 0x000fe400000000ff */
[----:B------:R-:W-:-:S04]  /*6010*/  CS2R R32, SRZ ;  /* 0x0000000000207805 */ /* 0x000fc8000001ff00 */
[----:B------:R-:W1:Y:S01]  /*6020*/  MUFU.EX2 R28, R28 ;  /* 0x0000001c001c7308 */ /* 0x000e620000000800 */
[----:B--2---:R-:W-:Y:S01]  /*6030*/  FADD.FTZ R5, R25, R38 ;  /* 0x0000002619057221 */ /* 0x004fe20000010000 */
[----:B------:R-:W-:-:S06]  /*6040*/  FADD.FTZ R38, R30, R21 ;  /* 0x000000151e267221 */ /* 0x000fcc0000010000 */
[----:B------:R-:W2:Y:S01]  /*6050*/  MUFU.EX2 R51, R51 ;  /* 0x0000003300337308 */ /* 0x000ea20000000800 */
[C---:B0-----:R-:W-:Y:S01]  /*6060*/  FADD.FTZ R5, R36.reuse, R5 ;  /* 0x0000000524057221 */ /* 0x041fe20000010000 */
[----:B------:R-:W-:Y:S02]  /*6070*/  F2FP.F16.F32.PACK_AB R206, R36, R25 ;  /* 0x0000001924ce723e */ /* 0x000fe400000000ff */
[----:B------:R-:W-:-:S04]  /*6080*/  CS2R R24, SRZ ;  /* 0x0000000000187805 */ /* 0x000fc8000001ff00 */
[----:B------:R-:W0:Y:S01]  /*6090*/  MUFU.EX2 R37, R37 ;  /* 0x0000002500257308 */ /* 0x000e220000000800 */
[----:B-1----:R-:W-:-:S07]  /*60a0*/  FADD.FTZ R0, R28, R5 ;  /* 0x000000051c007221 */ /* 0x002fce0000010000 */
[----:B------:R-:W1:Y:S01]  /*60b0*/  MUFU.EX2 R55, R55 ;  /* 0x0000003700377308 */ /* 0x000e620000000800 */
[C---:B--2---:R-:W-:Y:S01]  /*60c0*/  FADD.FTZ R38, R51.reuse, R38 ;  /* 0x0000002633267221 */ /* 0x044fe20000010000 */
[----:B------:R-:W-:Y:S02]  /*60d0*/  F2FP.F16.F32.PACK_AB R197, R51, R30 ;  /* 0x0000001e33c5723e */ /* 0x000fe400000000ff */
[----:B------:R-:W-:-:S04]  /*60e0*/  CS2R R30, SRZ ;  /* 0x00000000001e7805 */ /* 0x000fc8000001ff00 */
[----:B------:R-:W2:Y:S01]  /*60f0*/  MUFU.EX2 R29, R29 ;  /* 0x0000001d001d7308 */ /* 0x000ea20000000800 */
[C---:B0-----:R-:W-:Y:S01]  /*6100*/  FADD.FTZ R0, R37.reuse, R0 ;  /* 0x0000000025007221 */ /* 0x041fe20000010000 */
[----:B------:R-:W-:Y:S02]  /*6110*/  F2FP.F16.F32.PACK_AB R200, R37, R28 ;  /* 0x0000001c25c8723e */ /* 0x000fe400000000ff */
[----:B------:R-:W-:-:S04]  /*6120*/  CS2R R36, SRZ ;  /* 0x0000000000247805 */ /* 0x000fc8000001ff00 */
[----:B------:R-:W0:Y:S01]  /*6130*/  MUFU.EX2 R60, R27 ;  /* 0x0000001b003c7308 */ /* 0x000e220000000800 */
[----:B-1----:R-:W-:Y:S01]  /*6140*/  FADD.FTZ R21, R55, R38 ;  /* 0x0000002637157221 */ /* 0x002fe20000010000 */
[----:B------:R-:W-:-:S06]  /*6150*/  CS2R R38, SRZ ;  /* 0x0000000000267805 */ /* 0x000fcc000001ff00 */
[----:B------:R-:W1:Y:S01]  /*6160*/  MUFU.EX2 R40, R40 ;  /* 0x0000002800287308 */ /* 0x000e620000000800 */
[----:B--2---:R-:W-:-:S07]  /*6170*/  FADD.FTZ R5, R29, R0 ;  /* 0x000000001d057221 */ /* 0x004fce0000010000 */
[----:B------:R-:W2:Y:S01]  /*6180*/  MUFU.EX2 R41, R41 ;  /* 0x0000002900297308 */ /* 0x000ea20000000800 */
[C---:B0-----:R-:W-:Y:S01]  /*6190*/  FADD.FTZ R2, R60.reuse, R21 ;  /* 0x000000153c027221 */ /* 0x041fe20000010000 */
[----:B------:R-:W-:Y:S02]  /*61a0*/  F2FP.F16.F32.PACK_AB R199, R60, R55 ;  /* 0x000000373cc7723e */ /* 0x000fe400000000ff */
[----:B------:R-:W-:Y:S02]  /*61b0*/  CS2R R60, SRZ ;  /* 0x00000000003c7805 */ /* 0x000fe4000001ff00 */
[----:B------:R-:W-:Y:S01]  /*61c0*/  CS2R R54, SRZ ;  /* 0x0000000000367805 */ /* 0x000fe2000001ff00 */
[----:B------:R-:W-:Y:S01]  /*61d0*/  FADD.FTZ R21, R193, R2 ;  /* 0x00000002c1157221 */ /* 0x000fe20000010000 */
[----:B------:R-:W0:Y:S01]  /*61e0*/  MUFU.EX2 R26, R26 ;  /* 0x0000001a001a7308 */ /* 0x000e220000000800 */
[C---:B-1----:R-:W-:Y:S01]  /*61f0*/  FADD.FTZ R0, R40.reuse, R5 ;  /* 0x0000000528007221 */ /* 0x042fe20000010000 */
[----:B------:R-:W-:-:S02]  /*6200*/  F2FP.F16.F32.PACK_AB R202, R40, R29 ;  /* 0x0000001d28ca723e */ /* 0x000fc400000000ff */
[----:B------:R-:W-:-:S04]  /*6210*/  CS2R R28, SRZ ;  /* 0x00000000001c7805 */ /* 0x000fc8000001ff00 */
[----:B------:R-:W1:Y:S01]  /*6220*/  MUFU.EX2 R44, R44 ;  /* 0x0000002c002c7308 */ /* 0x000e620000000800 */
[----:B--2---:R-:W-:-:S07]  /*6230*/  FADD.FTZ R5, R41, R0 ;  /* 0x0000000029057221 */ /* 0x004fce0000010000 */
[----:B------:R-:W2:Y:S01]  /*6240*/  MUFU.EX2 R45, R45 ;  /* 0x0000002d002d7308 */ /* 0x000ea20000000800 */
[C---:B0-----:R-:W-:Y:S01]  /*6250*/  FADD.FTZ R21, R26.reuse, R21 ;  /* 0x000000151a157221 */ /* 0x041fe20000010000 */
[----:B------:R-:W-:-:S06]  /*6260*/  F2FP.F16.F32.PACK_AB R193, R26, R193 ;  /* 0x000000c11ac1723e */ /* 0x000fcc00000000ff */
[----:B------:R-:W0:Y:S01]  /*6270*/  MUFU.EX2 R20, R20 ;  /* 0x0000001400147308 */ /* 0x000e220000000800 */
[C---:B-1----:R-:W-:Y:S01]  /*6280*/  FADD.FTZ R0, R44.reuse, R5 ;  /* 0x000000052c007221 */ /* 0x042fe20000010000 */
[----:B------:R-:W-:Y:S02]  /*6290*/  F2FP.F16.F32.PACK_AB R196, R44, R41 ;  /* 0x000000292cc4723e */ /* 0x000fe400000000ff */
[----:B------:R-:W-:-:S04]  /*62a0*/  CS2R R40, SRZ ;  /* 0x0000000000287805 */ /* 0x000fc8000001ff00 */
[----:B------:R-:W1:Y:S01]  /*62b0*/  MUFU.EX2 R48, R48 ;  /* 0x0000003000307308 */ /* 0x000e620000000800 */
[----:B--2---:R-:W-:-:S07]  /*62c0*/  FADD.FTZ R5, R45, R0 ;  /* 0x000000002d057221 */ /* 0x004fce0000010000 */
[----:B------:R-:W2:Y:S01]  /*62d0*/  MUFU.EX2 R49, R49 ;  /* 0x0000003100317308 */ /* 0x000ea20000000800 */
[----:B0-----:R-:W-:-:S07]  /*62e0*/  FADD.FTZ R2, R20, R21 ;  /* 0x0000001514027221 */ /* 0x001fce0000010000 */
[----:B------:R0:W3:Y:S01]  /*62f0*/  MUFU.EX2 R192, R47 ;  /* 0x0000002f00c07308 */ /* 0x0000e20000000800 */
[C---:B-1----:R-:W-:Y:S01]  /*6300*/  FADD.FTZ R0, R48.reuse, R5 ;  /* 0x0000000530007221 */ /* 0x042fe20000010000 */
[C---:B------:R-:W-:Y:S01]  /*6310*/  FADD.FTZ R5, R195.reuse, R2 ;  /* 0x00000002c3057221 */ /* 0x040fe20000010000 */
[----:B------:R-:W-:Y:S01]  /*6320*/  F2FP.F16.F32.PACK_AB R195, R195, R20 ;  /* 0x00000014c3c3723e */ /* 0x000fe200000000ff */
[----:B------:R-:W-:Y:S01]  /*6330*/  IMAD.U32 R20, RZ, RZ, UR6 ;  /* 0x00000006ff147e24 */ /* 0x000fe2000f8e00ff */
[----:B------:R-:W-:Y:S01]  /*6340*/  F2FP.F16.F32.PACK_AB R198, R48, R45 ;  /* 0x0000002d30c6723e */ /* 0x000fe200000000ff */
[----:B------:R-:W-:Y:S01]  /*6350*/  IMAD.MOV.U32 R2, RZ, RZ, 0x3f800000 ;  /* 0x3f800000ff027424 */ /* 0x000fe200078e00ff */
[----:B------:R-:W-:Y:S01]  /*6360*/  CS2R R44, SRZ ;  /* 0x00000000002c7805 */ /* 0x000fe2000001ff00 */
[----:B------:R-:W1:Y:S01]  /*6370*/  MUFU.EX2 R50, R50 ;  /* 0x0000003200327308 */ /* 0x000e620000000800 */
[----:B--2---:R-:W-:Y:S01]  /*6380*/  FADD.FTZ R27, R49, R0 ;  /* 0x00000000311b7221 */ /* 0x004fe20000010000 */
[----:B------:R-:W-:Y:S01]  /*6390*/  IMAD.MOV.U32 R0, RZ, RZ, 0x3f800000 ;  /* 0x3f800000ff007424 */ /* 0x000fe200078e00ff */
[----:B0-----:R-:W-:-:S05]  /*63a0*/  CS2R R46, SRZ ;  /* 0x00000000002e7805 */ /* 0x001fca000001ff00 */
[----:B------:R1:W0:Y:S01]  /*63b0*/  MUFU.EX2 R21, R14 ;  /* 0x0000000e00157308 */ /* 0x0002220000000800 */
[C---:B---3--:R-:W-:Y:S01]  /*63c0*/  FADD.FTZ R27, R192.reuse, R27 ;  /* 0x0000001bc01b7221 */ /* 0x048fe20000010000 */
[----:B------:R-:W-:Y:S02]  /*63d0*/  F2FP.F16.F32.PACK_AB R192, R192, R49 ;  /* 0x00000031c0c0723e */ /* 0x000fe400000000ff */
[----:B------:R-:W-:Y:S01]  /*63e0*/  CS2R R48, SRZ ;  /* 0x0000000000307805 */ /* 0x000fe2000001ff00 */
[----:B-1----:R-:W-:Y:S01]  /*63f0*/  FADD.FTZ R14, R50, R27 ;  /* 0x0000001b320e7221 */ /* 0x002fe20000010000 */
[----:B------:R-:W-:Y:S02]  /*6400*/  CS2R R26, SRZ ;  /* 0x00000000001a7805 */ /* 0x000fe4000001ff00 */
[C---:B0-----:R-:W-:Y:S01]  /*6410*/  F2FP.F16.F32.PACK_AB R194, R21.reuse, R50 ;  /* 0x0000003215c2723e */ /* 0x041fe200000000ff */
[----:B------:R-:W-:Y:S01]  /*6420*/  FADD.FTZ R14, R21, R14 ;  /* 0x0000000e150e7221 */ /* 0x000fe20000010000 */
[----:B------:R-:W-:Y:S01]  /*6430*/  CS2R R50, SRZ ;  /* 0x0000000000327805 */ /* 0x000fe2000001ff00 */
[----:B------:R-:W-:Y:S06]  /*6440*/  @!P3 BRA `(.L_x_2358) ;  /* 0x000000400090b947 */ /* 0x000fec0003800000 */
[----:B------:R-:W-:Y:S01]  /*6450*/  R2UR UR4, R236 ;  /* 0x00000000ec0472ca */ /* 0x000fe200000e0000 */
[----:B------:R-:W-:Y:S01]  /*6460*/  IMAD.MOV.U32 R21, RZ, RZ, R4 ;  /* 0x000000ffff157224 */ /* 0x000fe200078e0004 */
[----:B------:R-:W-:Y:S01]  /*6470*/  UMOV UR61, UR60 ;  /* 0x0000003c003d7c82 */ /* 0x000fe20008000000 */
[----:B------:R-:W-:Y:S02]  /*6480*/  IMAD.MOV.U32 R235, RZ, RZ, R3 ;  /* 0x000000ffffeb7224 */ /* 0x000fe400078e0003 */
[----:B------:R-:W-:Y:S02]  /*6490*/  IMAD.MOV.U32 R2, RZ, RZ, 0x3f800000 ;  /* 0x3f800000ff027424 */ /* 0x000fe400078e00ff */
[----:B------:R-:W-:-:S06]  /*64a0*/  IMAD.MOV.U32 R151, RZ, RZ, RZ ;  /* 0x000000ffff977224 */ /* 0x000fcc00078e00ff */
[----:B------:R-:W-:Y:S01]  /*64b0*/  IMAD.U32 R236, RZ, RZ, UR4 ;  /* 0x00000004ffec7e24 */ /* 0x000fe2000f8e00ff */
[----:B------:R-:W-:-:S13]  /*64c0*/  R2UR UR4, R16 ;  /* 0x00000000100472ca */ /* 0x000fda00000e0000 */
[----:B------:R-:W-:-:S07]  /*64d0*/  IMAD.U32 R237, RZ, RZ, UR4 ;  /* 0x00000004ffed7e24 */ /* 0x000fce000f8e00ff */
.L_x_2367:
        /* <DEDUP_REMOVED lines=9> */
.L_x_2359:
[----:B------:R-:W-:Y:S02]  /*6570*/  R2UR UR4, R17 ;  /* 0x00000000110472ca */ /* 0x000fe400000e0000 */
[----:B------:R-:W-:-:S11]  /*6580*/  R2UR UR5, R16 ;  /* 0x00000000100572ca */ /* 0x000fd600000e0000 */
[----:B------:R-:W-:Y:S02]  /*6590*/  ULEA UR4, UR60, UR4, 0x3 ;  /* 0x000000043c047291 */ /* 0x000fe4000f8e183f */
[----:B------:R-:W-:-:S04]  /*65a0*/  IMAD.U32 R4, RZ, RZ, UR5 ;  /* 0x00000005ff047e24 */ /* 0x000fc8000f8e00ff */
[----:B------:R-:W-:Y:S01]  /*65b0*/  IMAD.U32 R3, RZ, RZ, UR4 ;  /* 0x00000004ff037e24 */ /* 0x000fe2000f8e00ff */
[----:B------:R-:W-:-:S04]  /*65c0*/  SHF.L.U32 R4, R4, 0x1f, RZ ;  /* 0x0000001f04047819 */ /* 0x000fc800000006ff */
[----:B------:R0:W1:Y:S01]  /*65d0*/  SYNCS.PHASECHK.TRANS64.TRYWAIT P3, [UR4+0x38830], R4 ;  /* 0x03883004ff0075a7 */ /* 0x0000620008060144 */
[----:B------:R-:W-:Y:S05]  /*65e0*/  @!P0 BRA `(.L_x_2360) ;  /* 0x0000000000048947 */ /* 0x000fea0003800000 */
[----:B------:R-:W-:Y:S01]  /*65f0*/  BPT.TRAP 0x1 ;  /* 0x000000040000795c */ /* 0x000fe20000300000 */
.L_x_2360:
[----:B-1----:R-:W-:Y:S05]  /*6600*/  @P3 BRA `(.L_x_2361) ;  /* 0x00000000000c3947 */ /* 0x002fea0003800000 */
[----:B------:R-:W-:-:S13]  /*6610*/  R2UR UR4, R3 ;  /* 0x00000000030472ca */ /* 0x000fda00000e0000 */
[----:B------:R-:W1:Y:S02]  /*6620*/  SYNCS.PHASECHK.TRANS64.TRYWAIT P3, [UR4+0x38830], R4 ;  /* 0x03883004ff0075a7 */ /* 0x000e640008060144 */
[----:B-1----:R-:W-:Y:S05]  /*6630*/  @!P3 BRA `(.L_x_2362) ;  /* 0x0000015c002cb947 */ /* 0x002fea0003800000 */
.L_x_2361:
[----:B------:R-:W-:Y:S01]  /*6640*/  R2UR UR4, R15 ;  /* 0x000000000f0472ca */ /* 0x000fe200000e0000 */
[----:B------:R-:W-:Y:S01]  /*6650*/  WARPGROUP.ARRIVE ;  /* 0x00000000000079c5 */ /* 0x000fe20000000000 */
        /* <DEDUP_REMOVED lines=11> */
[----:B------:R-:W-:Y:S01]  /*6710*/  UIMAD UR4, UR60, 0xa00, UR4 ;  /* 0x00000a003c0478a4 */ /* 0x000fe2000f8e0204 */
[-C--:B------:R-:W-:Y:S01]  /*6720*/  FMUL.FTZ R24, R24, R0.reuse ;  /* 0x0000000018187220 */ /* 0x080fe20000410000 */
[----:B------:R-:W-:Y:S01]  /*6730*/  UMOV UR56, UR14 ;  /* 0x0000000e00387c82 */ /* 0x000fe20008000000 */
[----:B------:R-:W-:Y:S01]  /*6740*/  UMOV UR35, 0x40000040 ;  /* 0x4000004000237882 */ /* 0x000fe20000000000 */
[----:B------:R-:W-:Y:S01]  /*6750*/  UMOV UR57, UR15 ;  /* 0x0000000f00397c82 */ /* 0x000fe20008000000 */
[----:B------:R-:W-:Y:S01]  /*6760*/  UIADD3 UR18, UR4, 0x282, URZ ;  /* 0x0000028204127890 */ /* 0x000fe2000fffe03f */
[-C--:B------:R-:W-:Y:S01]  /*6770*/  FMUL.FTZ R25, R25, R0.reuse ;  /* 0x0000000019197220 */ /* 0x080fe20000410000 */
[----:B------:R-:W-:Y:S01]  /*6780*/  UMOV UR58, UR4 ;  /* 0x00000004003a7c82 */ /* 0x000fe20008000000 */
[----:B------:R-:W-:Y:S01]  /*6790*/  UIADD3 UR22, UR4, 0x284, URZ ;  /* 0x0000028404167890 */ /* 0x000fe2000fffe03f */
[----:B------:R-:W-:Y:S01]  /*67a0*/  HGMMA.64x16x16.F32 R184, gdesc[UR56], RZ, !UPT, gsb0 ;  /* 0x0020000038b879f0 */ /* 0x000fe2000c0008ff */
[----:B------:R-:W-:Y:S01]  /*67b0*/  UIADD3 UR58, UR4, 0x80, URZ ;  /* 0x00000080043a7890 */ /* 0x000fe2000fffe03f */
[-C--:B------:R-:W-:Y:S01]  /*67c0*/  FMUL.FTZ R28, R28, R0.reuse ;  /* 0x000000001c1c7220 */ /* 0x080fe20000410000 */
[----:B------:R-:W-:Y:S01]  /*67d0*/  UMOV UR59, 0x40000040 ;  /* 0x40000040003b7882 */ /* 0x000fe20000000000 */
[----:B------:R-:W-:Y:S01]  /*67e0*/  UMOV UR56, UR14 ;  /* 0x0000000e00387c82 */ /* 0x000fe20008000000 */
[----:B------:R-:W-:Y:S01]  /*67f0*/  UMOV UR57, UR15 ;  /* 0x0000000f00397c82 */ /* 0x000fe20008000000 */
        /* <DEDUP_REMOVED lines=54> */
[----:B------:R-:W-:Y:S01]  /*6b60*/  UIADD3 UR58, UR4, 0x100, URZ ;  /* 0x00000100043a7890 */ /* 0x000fe2000fffe03f */
[-C--:B------:R-:W-:Y:S01]  /*6b70*/  FMUL.FTZ R105, R105, R0.reuse ;  /* 0x0000000069697220 */ /* 0x080fe20000410000 */
[----:B------:R-:W-:Y:S01]  /*6b80*/  UMOV UR59, 0x40000040 ;  /* 0x40000040003b7882 */ /* 0x000fe20000000000 */
[----:B------:R-:W-:Y:S01]  /*6b90*/  UMOV UR56, UR14 ;  /* 0x0000000e00387c82 */ /* 0x000fe20008000000 */
[----:B------:R-:W-:Y:S01]  /*6ba0*/  UMOV UR57, UR15 ;  /* 0x0000000f00397c82 */ /* 0x000fe20008000000 */
        /* <DEDUP_REMOVED lines=97> */
[----:B------:R-:W-:Y:S01]  /*71c0*/  UMOV UR59, 0x40000040 ;  /* 0x40000040003b7882 */ /* 0x000fe20000000000 */
[----:B------:R-:W-:Y:S01]  /*71d0*/  UMOV UR56, UR14 ;  /* 0x0000000e00387c82 */ /* 0x000fe20008000000 */
[----:B------:R-:W-:Y:S01]  /*71e0*/  UMOV UR57, UR15 ;  /* 0x0000000f00397c82 */ /* 0x000fe20008000000 */
[----:B------:R-:W-:Y:S01]  /*71f0*/  UIADD3 UR14, UR4, 0x280, URZ ;  /* 0x00000280040e7890 */ /* 0x000fe2000fffe03f */
[----:B------:R-:W-:Y:S01]  /*7200*/  UMOV UR15, 0x40000040 ;  /* 0x40000040000f7882 */ /* 0x000fe20000000000 */
[----:B------:R-:W-:Y:S02]  /*7210*/  WARPGROUP.DEPBAR.LE gsb0, 0x0 ;  /* 0x00008000000079c5 */ /* 0x000fe40000010000 */
[----:B-1----:R-:W-:-:S06]  /*7220*/  WARPGROUP.ARRIVE ;  /* 0x00000000000079c5 */ /* 0x002fcc0000000000 */
[----:B------:R-:W-:Y:S01]  /*7230*/  HGMMA.64x16x16.F32 R152, gdesc[UR56], RZ, !UPT, gsb0 ;  /* 0x00200000389879f0 */ /* 0x000fe2000c0008ff */
[----:B------:R-:W-:Y:S01]  /*7240*/  UIADD3 UR58, UR4, 0x2, URZ ;  /* 0x00000002043a7890 */ /* 0x000fe2000fffe03f */
[----:B------:R-:W-:Y:S01]  /*7250*/  UMOV UR59, 0x40000040 ;  /* 0x40000040003b7882 */ /* 0x000fe20000000000 */
[----:B------:R-:W-:Y:S01]  /*7260*/  UMOV UR56, UR10 ;  /* 0x0000000a00387c82 */ /* 0x000fe20008000000 */
[----:B------:R-:W-:Y:S01]  /*7270*/  UMOV UR57, UR11 ;  /* 0x0000000b00397c82 */ /* 0x000fe20008000000 */
[----:B------:R-:W-:Y:S02]  /*7280*/  WARPGROUP.DEPBAR.LE gsb0, 0x0 ;  /* 0x00008000000079c5 */ /* 0x000fe40000010000 */
[----:B------:R-:W-:-:S06]  /*7290*/  WARPGROUP.ARRIVE ;  /* 0x00000000000079c5 */ /* 0x000fcc0000000000 */
[----:B------:R-:W-:Y:S01]  /*72a0*/  HGMMA.64x16x16.F32 R184, gdesc[UR56], R184, gsb0 ;  /* 0x0020000038b879f0 */ /* 0x000fe200080008b8 */
        /* <DEDUP_REMOVED lines=25> */
[----:B------:R-:W-:Y:S01]  /*7440*/  UIADD3 UR10, UR4, 0x6, URZ ;  /* 0x00000006040a7890 */ /* 0x000fe2000fffe03f */
[----:B------:R-:W-:Y:S01]  /*7450*/  UMOV UR11, 0x40000040 ;  /* 0x40000040000b7882 */ /* 0x000fe20000000000 */
        /* <DEDUP_REMOVED lines=66> */
[----:B------:R-:W-:-:S11]  /*7880*/  R2UR UR11, R7 ;  /* 0x00000000070b72ca */ /* 0x000fd600000e0000 */
[----:B------:R-:W-:Y:S02]  /*7890*/  UMOV UR56, UR10 ;  /* 0x0000000a00387c82 */ /* 0x000fe40008000000 */
[----:B------:R-:W-:Y:S01]  /*78a0*/  UMOV UR57, UR11 ;  /* 0x0000000b00397c82 */ /* 0x000fe20008000000 */
[----:B------:R-:W-:Y:S01]  /*78b0*/  UMOV UR5, UR11 ;  /* 0x0000000b00057c82 */ /* 0x000fe20008000000 */
        /* <DEDUP_REMOVED lines=274> */
[----:B------:R-:W-:Y:S01]  /*89e0*/  UMOV UR4, UR10 ;  /* 0x0000000a00047c82 */ /* 0x000fe20008000000 */
[----:B------:R-:W-:Y:S02]  /*89f0*/  WARPGROUP.DEPBAR.LE gsb0, 0x0 ;  /* 0x00008000000079c5 */ /* 0x000fe40000010000 */
[----:B------:R-:W-:-:S06]  /*8a00*/  WARPGROUP.ARRIVE ;  /* 0x00000000000079c5 */ /* 0x000fcc0000000000 */
[----:B------:R-:W-:Y:S03]  /*8a10*/  HGMMA.64x16x16.F32 R160, gdesc[UR56], R160, gsb0 ;  /* 0x0020000038a079f0 */ /* 0x000fe600080008a0 */
[----:B------:R-:W-:Y:S02]  /*8a20*/  WARPGROUP.DEPBAR.LE gsb0, 0x0 ;  /* 0x00008000000079c5 */ /* 0x000fe40000010000 */
[----:B------:R-:W-:-:S06]  /*8a30*/  WARPGROUP.ARRIVE ;  /* 0x00000000000079c5 */ /* 0x000fcc0000000000 */
[----:B------:R-:W-:Y:S03]  /*8a40*/  HGMMA.64x16x16.F32 R152, gdesc[UR4], R152, gsb0 ;  /* 0x00200000049879f0 */ /* 0x000fe60008000898 */
[----:B------:R-:W-:Y:S02]  /*8a50*/  WARPGROUP.DEPBAR.LE gsb0, 0x0 ;  /* 0x00008000000079c5 */ /* 0x000fe40000010000 */
[----:B------:R-:W-:Y:S05]  /*8a60*/  @!P0 BRA `(.L_x_2363) ;  /* 0x0000000000048947 */ /* 0x000fea0003800000 */
[----:B------:R-:W-:Y:S01]  /*8a70*/  BPT.TRAP 0x1 ;  /* 0x000000040000795c */ /* 0x000fe20000300000 */
.L_x_2363:
[----:B------:R-:W-:Y:S02]  /*8a80*/  R2UR UR4, R17 ;  /* 0x00000000110472ca */ /* 0x000fe400000e0000 */
[----:B------:R-:W-:-:S11]  /*8a90*/  R2UR UR5, R237 ;  /* 0x00000000ed0572ca */ /* 0x000fd600000e0000 */
[----:B------:R-:W-:Y:S02]  /*8aa0*/  ULEA UR4, UR61, UR4, 0x3 ;  /* 0x000000043d047291 */ /* 0x000fe4000f8e183f */
[----:B------:R-:W-:-:S05]  /*8ab0*/  IMAD.U32 R0, RZ, RZ, UR5 ;  /* 0x00000005ff007e24 */ /* 0x000fca000f8e00ff */
[----:B------:R-:W-:-:S04]  /*8ac0*/  SHF.L.U32 R0, R0, 0x1f, RZ ;  /* 0x0000001f00007819 */ /* 0x000fc800000006ff */
[----:B------:R1:W2:Y:S01]  /*8ad0*/  SYNCS.PHASECHK.TRANS64.TRYWAIT P3, [UR4+0x38850], R0 ;  /* 0x03885000ff0075a7 */ /* 0x0002a20008060144 */
[----:B------:R-:W-:Y:S05]  /*8ae0*/  @!P0 BRA `(.L_x_2364) ;  /* 0x0000000000048947 */ /* 0x000fea0003800000 */
[----:B------:R-:W-:Y:S01]  /*8af0*/  BPT.TRAP 0x1 ;  /* 0x000000040000795c */ /* 0x000fe20000300000 */
.L_x_2364:
[----:B--2---:R-:W-:Y:S05]  /*8b00*/  @P3 BRA `(.L_x_2365) ;  /* 0x0000000000083947 */ /* 0x004fea0003800000 */
[----:B------:R-:W2:Y:S02]  /*8b10*/  SYNCS.PHASECHK.TRANS64.TRYWAIT P3, [UR4+0x38850], R0 ;  /* 0x03885000ff0075a7 */ /* 0x000ea40008060144 */
[----:B--2---:R-:W-:Y:S05]  /*8b20*/  @!P3 BRA `(.L_x_2366) ;  /* 0x00000138000cb947 */ /* 0x004fea0003800000 */
.L_x_2365:
[----:B------:R-:W-:Y:S01]  /*8b30*/  R2UR UR5, R17 ;  /* 0x00000000110572ca */ /* 0x000fe200000e0000 */
[----:B------:R-:W-:Y:S01]  /*8b40*/  WARPGROUP.ARRIVE ;  /* 0x00000000000079c5 */ /* 0x000fe20000000000 */
[----:B------:R-:W-:Y:S01]  /*8b50*/  UMOV UR7, 0x40000040 ;  /* 0x4000004000077882 */ /* 0x000fe20000000000 */
[----:B------:R-:W-:Y:S02]  /*8b60*/  R2UR UR15, R212 ;  /* 0x00000000d40f72ca */ /* 0x000fe400000e0000 */
[----:B------:R-:W-:Y:S02]  /*8b70*/  R2UR UR10, R236 ;  /* 0x00000000ec0a72ca */ /* 0x000fe400000e0000 */
[----:B------:R-:W-:Y:S02]  /*8b80*/  R2UR UR14, R18 ;  /* 0x00000000120e72ca */ /* 0x000fe400000e0000 */
[----:B------:R-:W-:-:S04]  /*8b90*/  R2UR UR11, R22 ;  /* 0x00000000160b72ca */ /* 0x000fc800000e0000 */
[----:B------:R-:W-:-:S04]  /*8ba0*/  UIADD3 UR5, UR5, 0x400, URZ ;  /* 0x0000040005057890 */ /* 0x000fc8000fffe03f */
[----:B------:R-:W-:-:S04]  /*8bb0*/  USHF.R.U32.HI UR5, URZ, 0x4, UR5 ;  /* 0x000000043f057899 */ /* 0x000fc80008011605 */
[----:B------:R-:W-:-:S04]  /*8bc0*/  ULOP3.LUT UR5, UR5, 0x3fff, URZ, 0xc0, !UPT ;  /* 0x00003fff05057892 */ /* 0x000fc8000f8ec03f */
[----:B------:R-:W-:-:S04]  /*8bd0*/  ULOP3.LUT UR5, UR5, 0x2800000, URZ, 0xfc, !UPT ;  /* 0x0280000005057892 */ /* 0x000fc8000f8efc3f */
[----:B------:R-:W-:-:S03]  /*8be0*/  UIMAD UR5, UR61, 0xa00, UR5 ;  /* 0x00000a003d0578a4 */ /* 0x000fc6000f8e0205 */
[----:B------:R-:W-:-:S04]  /*8bf0*/  UMOV UR61, UR60 ;  /* 0x0000003c003d7c82 */ /* 0x000fc80008000000 */
        /* <DEDUP_REMOVED lines=26> */
[----:B------:R-:W-:Y:S01]  /*8da0*/  HGMMA.64x256x16.F32 R24, R192, gdesc[UR4].tnspB, R24, gsb0 ;  /* 0x43e00004c0187df0 */ /* 0x000fe20008000818 */
[----:B------:R-:W-:Y:S01]  /*8db0*/  ULDC UR6, c[0x0][0x9d8] ;  /* 0x0002760000067ab9 */ /* 0x000fe20000000800 */
[----:B------:R-:W-:Y:S01]  /*8dc0*/  R2UR UR7, R3 ;  /* 0x00000000030772ca */ /* 0x000fe200000e0000 */
[----:B-12---:R-:W-:Y:S01]  /*8dd0*/  FMUL.FTZ R0, R184, UR6 ;  /* 0x00000006b8007c20 */ /* 0x006fe20008410000 */
[----:B------:R-:W-:Y:S01]  /*8de0*/  FMUL.FTZ R184, R189, UR6 ;  /* 0x00000006bdb87c20 */ /* 0x000fe20008410000 */
[----:B------:R-:W-:Y:S01]  /*8df0*/  FMUL.FTZ R2, R185, UR6 ;  /* 0x00000006b9027c20 */ /* 0x000fe20008410000 */
[----:B------:R-:W-:Y:S01]  /*8e00*/  FMUL.FTZ R189, R190, UR6 ;  /* 0x00000006bebd7c20 */ /* 0x000fe20008410000 */
[----:B------:R-:W-:Y:S01]  /*8e10*/  FMUL.FTZ R185, R187, UR6 ;  /* 0x00000006bbb97c20 */ /* 0x000fe20008410000 */
[----:B------:R-:W-:Y:S01]  /*8e20*/  FMUL.FTZ R190, R191, UR6 ;  /* 0x00000006bfbe7c20 */ /* 0x000fe20008410000 */
[----:B------:R-:W-:Y:S01]  /*8e30*/  FMUL.FTZ R191, R178, UR6 ;  /* 0x00000006b2bf7c20 */ /* 0x000fe20008410000 */
[----:B------:R-:W-:-:S02]  /*8e40*/  VIADD R187, R213, UR15 ;  /* 0x0000000fd5bb7c36 */ /* 0x000fc40008000000 */
[----:B------:R-:W-:Y:S01]  /*8e50*/  FMUL.FTZ R178, R179, UR6 ;  /* 0x00000006b3b27c20 */ /* 0x000fe20008410000 */
[----:B------:R-:W-:Y:S01]  /*8e60*/  FMUL.FTZ R179, R182, UR6 ;  /* 0x00000006b6b37c20 */ /* 0x000fe20008410000 */
[----:B------:R-:W-:Y:S01]  /*8e70*/  FMUL.FTZ R182, R171, UR6 ;  /* 0x00000006abb67c20 */ /* 0x000fe20008410000 */
[----:B------:R-:W-:Y:S01]  /*8e80*/  @P2 IMAD.HI.U32 R171, R187, UR5, RZ ;  /* 0x00000005bbab2c27 */ /* 0x000fe2000f8e00ff */
[----:B------:R-:W-:-:S03]  /*8e90*/  @UP0 ULDC UR5, c[0x0][0x450] ;  /* 0x0001140000050ab9 */ /* 0x000fc60000000800 */
[----:B0-----:R-:W-:Y:S01]  /*8ea0*/  FMUL.FTZ R4, R188, UR6 ;  /* 0x00000006bc047c20 */ /* 0x001fe20008410000 */
[----:B------:R-:W-:Y:S01]  /*8eb0*/  FMUL.FTZ R186, R186, UR6 ;  /* 0x00000006baba7c20 */ /* 0x000fe20008410000 */
[----:B------:R-:W-:Y:S01]  /*8ec0*/  MUFU.TANH R185, R185 ;  /* 0x000000b900b97308 */ /* 0x000fe20000002400 */
[----:B------:R-:W-:Y:S01]  /*8ed0*/  @P2 SHF.R.U32.HI R187, RZ, UR5, R171 ;  /* 0x00000005ffbb2c19 */ /* 0x000fe200080116ab */
[----:B------:R-:W-:Y:S01]  /*8ee0*/  UIMAD UR5, UR10, -0x50, URZ ;  /* 0xffffffb00a0578a4 */ /* 0x000fe2000f8e023f */
[----:B------:R-:W-:Y:S01]  /*8ef0*/  FMUL.FTZ R171, R162, UR6 ;  /* 0x00000006a2ab7c20 */ /* 0x000fe20008410000 */
[----:B------:R-:W-:Y:S02]  /*8f00*/  IMAD.U32 R162, RZ, RZ, UR14 ;  /* 0x0000000effa27e24 */ /* 0x000fe4000f8e00ff */
[----:B------:R-:W-:Y:S01]  /*8f10*/  FMUL.FTZ R167, R167, UR6 ;  /* 0x00000006a7a77c20 */ /* 0x000fe20008410000 */
[----:B------:R-:W-:Y:S01]  /*8f20*/  FMUL.FTZ R197, R177, UR6 ;  /* 0x00000006b1c57c20 */ /* 0x000fe20008410000 */
[----:B------:R-:W-:Y:S01]  /*8f30*/  FMUL.FTZ R170, R170, UR6 ;  /* 0x00000006aaaa7c20 */ /* 0x000fe20008410000 */
[----:B------:R-:W-:Y:S01]  /*8f40*/  IMAD.U32 R188, RZ, RZ, UR5 ;  /* 0x00000005ffbc7e24 */ /* 0x000fe2000f8e00ff */
[----:B------:R-:W0:Y:S01]  /*8f50*/  MUFU.TANH R186, R186 ;  /* 0x000000ba00ba7308 */ /* 0x000e220000002400 */
[----:B------:R-:W-:Y:S01]  /*8f60*/  FMUL.FTZ R163, R163, UR6 ;  /* 0x00000006a3a37c20 */ /* 0x000fe20008410000 */
[----:B------:R-:W-:Y:S01]  /*8f70*/  FMUL.FTZ R196, R166, UR6 ;  /* 0x00000006a6c47c20 */ /* 0x000fe20008410000 */
[----:B------:R-:W-:Y:S01]  /*8f80*/  FMUL.FTZ R180, R180, UR6 ;  /* 0x00000006b4b47c20 */ /* 0x000fe20008410000 */
[----:B------:R-:W-:Y:S01]  /*8f90*/  IADD3 R188, -R19, 0x1, R188 ;  /* 0x0000000113bc7810 */ /* 0x000fe20007ffe1bc */
[----:B------:R-:W-:Y:S01]  /*8fa0*/  FMUL.FTZ R158, R158, UR6 ;  /* 0x000000069e9e7c20 */ /* 0x000fe20008410000 */
[----:B------:R-:W-:Y:S01]  /*8fb0*/  FMUL.FTZ R159, R159, UR6 ;  /* 0x000000069f9f7c20 */ /* 0x000fe20008410000 */
[----:B------:R-:W-:Y:S01]  /*8fc0*/  FMUL.FTZ R172, R172, UR6 ;  /* 0x00000006acac7c20 */ /* 0x000fe20008410000 */
[----:B------:R-:W1:Y:S01]  /*8fd0*/  MUFU.TANH R189, R189 ;  /* 0x000000bd00bd7308 */ /* 0x000e620000002400 */
[----:B------:R-:W-:Y:S01]  /*8fe0*/  IADD3 R188, -R162, UR11, R188 ;  /* 0x0000000ba2bc7c10 */ /* 0x000fe2000fffe1bc */
[----:B------:R-:W-:Y:S01]  /*8ff0*/  FMUL.FTZ R176, R176, UR6 ;  /* 0x00000006b0b07c20 */ /* 0x000fe20008410000 */
[----:B------:R-:W-:Y:S01]  /*9000*/  FMUL.FTZ R169, R169, UR6 ;  /* 0x00000006a9a97c20 */ /* 0x000fe20008410000 */
[----:B------:R-:W-:Y:S01]  /*9010*/  FMUL.FTZ R152, R152, UR6 ;  /* 0x0000000698987c20 */ /* 0x000fe20008410000 */
[----:B------:R-:W-:Y:S01]  /*9020*/  FMUL.FTZ R156, R156, UR6 ;  /* 0x000000069c9c7c20 */ /* 0x000fe20008410000 */
[----:B------:R-:W-:-:S02]  /*9030*/  ULDC UR5, c[0x0][0x988] ;  /* 0x0002620000057ab9 */ /* 0x000fc40000000800 */
[----:B------:R-:W2:Y:S08]  /*9040*/  MUFU.TANH R190, R190 ;  /* 0x000000be00be7308 */ /* 0x000eb00000002400 */
[----:B------:R-:W3:Y:S08]  /*9050*/  MUFU.TANH R191, R191 ;  /* 0x000000bf00bf7308 */ /* 0x000ef00000002400 */
[----:B------:R-:W4:Y:S08]  /*9060*/  MUFU.TANH R178, R178 ;  /* 0x000000b200b27308 */ /* 0x000f300000002400 */
[----:B------:R2:W-:Y:S08]  /*9070*/  MUFU.TANH R177, R167 ;  /* 0x000000a700b17308 */ /* 0x0005f00000002400 */
[----:B------:R-:W5:Y:S08]  /*9080*/  MUFU.TANH R179, R179 ;  /* 0x000000b300b37308 */ /* 0x000f700000002400 */
        /* <DEDUP_REMOVED lines=15> */
[----:B------:R-:W0:Y:S01]  /*9180*/  SHFL.IDX PT, R193, R187, 0x1, 0x1c1f ;  /* 0x003c1f00bbc17f89 */ /* 0x000e2200000e0000 */
[----:B------:R-:W-:Y:S01]  /*9190*/  FMUL.FTZ R192, R175, UR6 ;  /* 0x00000006afc07c20 */ /* 0x000fe20008410000 */
[----:B------:R-:W-:Y:S01]  /*91a0*/  FMUL.FTZ R195, R183, UR6 ;  /* 0x00000006b7c37c20 */ /* 0x000fe20008410000 */
[----:B------:R-:W-:-:S04]  /*91b0*/  FMUL.FTZ R194, R174, UR6 ;  /* 0x00000006aec27c20 */ /* 0x000fc80008410000 */
[----:B------:R-:W-:Y:S08]  /*91c0*/  MUFU.TANH R192, R192 ;  /* 0x000000c000c07308 */ /* 0x000ff00000002400 */
[----:B------:R-:W5:Y:S08]  /*91d0*/  MUFU.TANH R195, R195 ;  /* 0x000000c300c37308 */ /* 0x000f700000002400 */
[----:B------:R-:W5:Y:S01]  /*91e0*/  MUFU.TANH R194, R194 ;  /* 0x000000c200c27308 */ /* 0x000f620000002400 */
[----:B0-----:R-:W-:-:S05]  /*91f0*/  IMAD.IADD R193, R188, 0x1, R193 ;  /* 0x00000001bcc17824 */ /* 0x001fca00078e02c1 */
[C---:B------:R-:W-:Y:S02]  /*9200*/  ISETP.GT.AND P3, PT, R193.reuse, RZ, PT ;  /* 0x000000ffc100720c */ /* 0x040fe40003f64270 */
[C---:B------:R-:W-:Y:S02]  /*9210*/  ISETP.GT.AND P4, PT, R193.reuse, 0x1, PT ;  /* 0x00000001c100780c */ /* 0x040fe40003f84270 */
[----:B------:R-:W-:Y:S02]  /*9220*/  ISETP.GT.AND P5, PT, R193, 0x8, PT ;  /* 0x00000008c100780c */ /* 0x000fe40003fa4270 */
[----:B------:R-:W-:Y:S02]  /*9230*/  FSEL R186, R186, -INF , P3 ;  /* 0xff800000baba7808 */ /* 0x000fe40001800000 */
[----:B------:R-:W-:Y:S02]  /*9240*/  FSEL R175, R185, -INF , P4 ;  /* 0xff800000b9af7808 */ /* 0x000fe40002000000 */
[----:B------:R-:W-:-:S02]  /*9250*/  ISETP.GT.AND P6, PT, R193, 0x9, PT ;  /* 0x00000009c100780c */ /* 0x000fc40003fc4270 */
[----:B-1----:R-:W-:Y:S02]  /*9260*/  FSEL R185, R189, -INF , P5 ;  /* 0xff800000bdb97808 */ /* 0x002fe40002800000 */
[----:B------:R-:W-:Y:S02]  /*9270*/  FMNMX.FTZ R189, R186, R21, !PT ;  /* 0x00000015babd7209 */ /* 0x000fe40007810000 */
[----:B--2---:R-:W-:Y:S02]  /*9280*/  FSEL R167, R190, -INF , P6 ;  /* 0xff800000bea77808 */ /* 0x004fe40003000000 */
[----:B------:R-:W-:Y:S02]  /*9290*/  FMNMX.FTZ R190, R175, R189, !PT ;  /* 0x000000bdafbe7209 */ /* 0x000fe40007810000 */
[----:B------:R-:W-:Y:S01]  /*92a0*/  ISETP.GT.AND P3, PT, R193, 0x10, PT ;  /* 0x00000010c100780c */ /* 0x000fe20003f64270 */
[----:B------:R0:W-:Y:S01]  /*92b0*/  MUFU.TANH R189, R180 ;  /* 0x000000b400bd7308 */ /* 0x0001e20000002400 */
[----:B------:R-:W-:-:S02]  /*92c0*/  FMNMX.FTZ R190, R185, R190, !PT ;  /* 0x000000beb9be7209 */ /* 0x000fc40007810000 */
[----:B------:R-:W-:Y:S02]  /*92d0*/  ISETP.GT.AND P4, PT, R193, 0x11, PT ;  /* 0x00000011c100780c */ /* 0x000fe40003f84270 */
[----:B---3--:R-:W-:Y:S01]  /*92e0*/  FSEL R3, R191, -INF , P3 ;  /* 0xff800000bf037808 */ /* 0x008fe20001800000 */
[----:B------:R-:W-:Y:S01]  /*92f0*/  FMUL.FTZ R191, R154, UR6 ;  /* 0x000000069abf7c20 */ /* 0x000fe20008410000 */
[----:B------:R-:W-:Y:S02]  /*9300*/  FMNMX.FTZ R190, R167, R190, !PT ;  /* 0x000000bea7be7209 */ /* 0x000fe40007810000 */
[----:B------:R-:W-:Y:S01]  /*9310*/  ISETP.GT.AND P5, PT, R193, 0x18, PT ;  /* 0x00000018c100780c */ /* 0x000fe20003fa4270 */
[----:B0-----:R-:W-:Y:S01]  /*9320*/  FMUL.FTZ R180, R181, UR6 ;  /* 0x00000006b5b47c20 */ /* 0x001fe20008410000 */
[----:B----4-:R-:W-:Y:S01]  /*9330*/  FSEL R174, R178, -INF , P4 ;  /* 0xff800000b2ae7808 */ /* 0x010fe20002000000 */
[----:B------:R-:W-:Y:S01]  /*9340*/  FMUL.FTZ R181, R168, UR6 ;  /* 0x00000006a8b57c20 */ /* 0x000fe20008410000 */
[----:B------:R-:W-:Y:S01]  /*9350*/  FMNMX.FTZ R190, R3, R190, !PT ;  /* 0x000000be03be7209 */ /* 0x000fe20007810000 */
[----:B------:R-:W-:Y:S01]  /*9360*/  FMUL.FTZ R168, R155, UR6 ;  /* 0x000000069ba87c20 */ /* 0x000fe20008410000 */
[----:B------:R-:W-:Y:S01]  /*9370*/  ISETP.GT.AND P6, PT, R193, 0x19, PT ;  /* 0x00000019c100780c */ /* 0x000fe20003fc4270 */
[----:B------:R-:W0:Y:S01]  /*9380*/  MUFU.TANH R191, R191 ;  /* 0x000000bf00bf7308 */ /* 0x000e220000002400 */
[----:B-----5:R-:W-:-:S02]  /*9390*/  FSEL R183, R179, -INF , P5 ;  /* 0xff800000b3b77808 */ /* 0x020fc40002800000 */
[----:B------:R-:W-:Y:S02]  /*93a0*/  FMNMX.FTZ R190, R174, R190, !PT ;  /* 0x000000beaebe7209 */ /* 0x000fe40007810000 */
[----:B------:R-:W-:Y:S02]  /*93b0*/  ISETP.GT.AND P3, PT, R193, 0x20, PT ;  /* 0x00000020c100780c */ /* 0x000fe40003f64270 */
[----:B------:R-:W-:Y:S01]  /*93c0*/  FSEL R179, R195, -INF , P6 ;  /* 0xff800000c3b37808 */ /* 0x000fe20003000000 */
[----:B------:R-:W1:Y:S01]  /*93d0*/  MUFU.TANH R168, R168 ;  /* 0x000000a800a87308 */ /* 0x000e620000002400 */
[----:B------:R-:W-:Y:S02]  /*93e0*/  FMNMX.FTZ R190, R183, R190, !PT ;  /* 0x000000beb7be7209 */ /* 0x000fe40007810000 */
[----:B------:R-:W-:Y:S02]  /*93f0*/  ISETP.GT.AND P4, PT, R193, 0x21, PT ;  /* 0x00000021c100780c */ /* 0x000fe40003f84270 */
[----:B------:R-:W-:-:S02]  /*9400*/  FSEL R162, R170, -INF , P3 ;  /* 0xff800000aaa27808 */ /* 0x000fc40001800000 */
[----:B------:R-:W-:Y:S01]  /*9410*/  FMNMX.FTZ R190, R179, R190, !PT ;  /* 0x000000beb3be7209 */ /* 0x000fe20007810000 */
[----:B------:R-:W-:Y:S01]  /*9420*/  MUFU.TANH R180, R180 ;  /* 0x000000b400b47308 */ /* 0x000fe20000002400 */
[C---:B------:R-:W-:Y:S02]  /*9430*/  ISETP.GT.AND P5, PT, R193.reuse, 0x28, PT ;  /* 0x00000028c100780c */ /* 0x040fe40003fa4270 */
[----:B------:R-:W-:Y:S02]  /*9440*/  FSEL R182, R182, -INF , P4 ;  /* 0xff800000b6b67808 */ /* 0x000fe40002000000 */
[----:B------:R-:W-:Y:S02]  /*9450*/  FMNMX.FTZ R190, R162, R190, !PT ;  /* 0x000000bea2be7209 */ /* 0x000fe40007810000 */
[----:B------:R-:W-:Y:S01]  /*9460*/  ISETP.GT.AND P6, PT, R193, 0x29, PT ;  /* 0x00000029c100780c */ /* 0x000fe20003fc4270 */
[----:B------:R-:W-:Y:S01]  /*9470*/  MUFU.TANH R181, R181 ;  /* 0x000000b500b57308 */ /* 0x000fe20000002400 */
[----:B------:R-:W-:Y:S01]  /*9480*/  FSEL R170, R194, -INF , P5 ;  /* 0xff800000c2aa7808 */ /* 0x000fe20002800000 */
[----:B------:R-:W-:Y:S01]  /*9490*/  FMUL.FTZ R194, R164, UR6 ;  /* 0x00000006a4c27c20 */ /* 0x000fe20008410000 */
[----:B------:R-:W-:-:S02]  /*94a0*/  FMNMX.FTZ R190, R182, R190, !PT ;  /* 0x000000beb6be7209 */ /* 0x000fc40007810000 */
[----:B------:R-:W-:Y:S02]  /*94b0*/  ISETP.GT.AND P3, PT, R193, 0x30, PT ;  /* 0x00000030c100780c */ /* 0x000fe40003f64270 */
[----:B------:R-:W-:Y:S01]  /*94c0*/  FSEL R166, R192, -INF , P6 ;  /* 0xff800000c0a67808 */ /* 0x000fe20003000000 */
[----:B------:R-:W-:Y:S01]  /*94d0*/  FMUL.FTZ R192, R173, UR6 ;  /* 0x00000006adc07c20 */ /* 0x000fe20008410000 */
[----:B------:R-:W-:Y:S01]  /*94e0*/  FMNMX.FTZ R190, R170, R190, !PT ;  /* 0x000000beaabe7209 */ /* 0x000fe20007810000 */
[----:B------:R-:W-:Y:S01]  /*94f0*/  MUFU.TANH R194, R194 ;  /* 0x000000c200c27308 */ /* 0x000fe20000002400 */
[----:B------:R-:W-:Y:S02]  /*9500*/  ISETP.GT.AND P4, PT, R193, 0x31, PT ;  /* 0x00000031c100780c */ /* 0x000fe40003f84270 */
[----:B------:R-:W-:Y:S02]  /*9510*/  FSEL R171, R171, -INF , P3 ;  /* 0xff800000abab7808 */ /* 0x000fe40001800000 */
[----:B------:R-:W-:-:S02]  /*9520*/  FMNMX.FTZ R154, R166, R190, !PT ;  /* 0x000000bea69a7209 */ /* 0x000fc40007810000 */
[----:B------:R-:W-:Y:S01]  /*9530*/  ISETP.GT.AND P5, PT, R193, 0x38, PT ;  /* 0x00000038c100780c */ /* 0x000fe20003fa4270 */
[----:B------:R2:W3:Y:S01]  /*9540*/  MUFU.TANH R190, R158 ;  /* 0x0000009e00be7308 */ /* 0x0004e20000002400 */
[----:B------:R-:W-:Y:S02]  /*9550*/  FSEL R178, R163, -INF , P4 ;  /* 0xff800000a3b27808 */ /* 0x000fe40002000000 */
[----:B------:R-:W-:Y:S02]  /*9560*/  FMNMX.FTZ R154, R171, R154, !PT ;  /* 0x0000009aab9a7209 */ /* 0x000fe40007810000 */
[----:B------:R-:W-:Y:S02]  /*9570*/  ISETP.GT.AND P6, PT, R193, 0x39, PT ;  /* 0x00000039c100780c */ /* 0x000fe40003fc4270 */
[----:B------:R-:W-:Y:S01]  /*9580*/  FSEL R163, R196, -INF , P5 ;  /* 0xff800000c4a37808 */ /* 0x000fe20002800000 */
[----:B------:R-:W-:Y:S01]  /*9590*/  FMUL.FTZ R196, R165, UR6 ;  /* 0x00000006a5c47c20 */ /* 0x000fe20008410000 */
[----:B--2---:R-:W-:Y:S01]  /*95a0*/  FMNMX.FTZ R158, R178, R154, !PT ;  /* 0x0000009ab29e7209 */ /* 0x004fe20007810000 */
[----:B------:R-:W-:Y:S01]  /*95b0*/  MUFU.TANH R192, R192 ;  /* 0x000000c000c07308 */ /* 0x000fe20000002400 */
[----:B------:R-:W-:-:S02]  /*95c0*/  ISETP.GT.AND P3, PT, R193, 0x40, PT ;  /* 0x00000040c100780c */ /* 0x000fc40003f64270 */
[----:B------:R-:W-:Y:S02]  /*95d0*/  FSEL R177, R177, -INF , P6 ;  /* 0xff800000b1b17808 */ /* 0x000fe40003000000 */
[----:B------:R-:W-:Y:S02]  /*95e0*/  FMNMX.FTZ R158, R163, R158, !PT ;  /* 0x0000009ea39e7209 */ /* 0x000fe40007810000 */
[----:B------:R-:W-:Y:S01]  /*95f0*/  ISETP.GT.AND P4, PT, R193, 0x41, PT ;  /* 0x00000041c100780c */ /* 0x000fe20003f84270 */
[----:B------:R2:W4:Y:S01]  /*9600*/  MUFU.TANH R154, R159 ;  /* 0x0000009f009a7308 */ /* 0x0005220000002400 */
[----:B0-----:R-:W-:Y:S01]  /*9610*/  FSEL R155, R191, -INF , P3 ;  /* 0xff800000bf9b7808 */ /* 0x001fe20001800000 */
[----:B------:R-:W-:Y:S01]  /*9620*/  FMUL.FTZ R191, R160, UR6 ;  /* 0x00000006a0bf7c20 */ /* 0x000fe20008410000 */
[C---:B------:R-:W-:Y:S02]  /*9630*/  ISETP.GT.AND P5, PT, R193.reuse, 0x48, PT ;  /* 0x00000048c100780c */ /* 0x040fe40003fa4270 */
[----:B------:R-:W-:Y:S01]  /*9640*/  ISETP.GT.AND P6, PT, R193, 0x49, PT ;  /* 0x00000049c100780c */ /* 0x000fe20003fc4270 */
[----:B------:R-:W-:-:S02]  /*9650*/  FMUL.FTZ R193, R161, UR6 ;  /* 0x00000006a1c17c20 */ /* 0x000fc40008410000 */
[----:B------:R-:W-:Y:S01]  /*9660*/  MUFU.TANH R191, R191 ;  /* 0x000000bf00bf7308 */ /* 0x000fe20000002400 */
[----:B--2---:R-:W-:Y:S02]  /*9670*/  FMNMX.FTZ R159, R177, R158, !PT ;  /* 0x0000009eb19f7209 */ /* 0x004fe40007810000 */
[----:B-1----:R-:W-:Y:S02]  /*9680*/  FSEL R158, R168, -INF , P4 ;  /* 0xff800000a89e7808 */ /* 0x002fe40002000000 */
[----:B------:R-:W-:Y:S02]  /*9690*/  FMNMX.FTZ R168, R155, R159, !PT ;  /* 0x0000009f9ba87209 */ /* 0x000fe40007810000 */
[----:B---3--:R-:W-:Y:S01]  /*96a0*/  FSEL R159, R190, -INF , P5 ;  /* 0xff800000be9f7808 */ /* 0x008fe20002800000 */
[----:B------:R-:W-:Y:S01]  /*96b0*/  MUFU.TANH R193, R193 ;  /* 0x000000c100c17308 */ /* 0x000fe20000002400 */
[----:B------:R-:W-:Y:S02]  /*96c0*/  FMNMX.FTZ R190, R158, R168, !PT ;  /* 0x000000a89ebe7209 */ /* 0x000fe40007810000 */
[----:B----4-:R-:W-:-:S02]  /*96d0*/  FSEL R154, R154, -INF , P6 ;  /* 0xff8000009a9a7808 */ /* 0x010fc40003000000 */
[----:B------:R-:W-:-:S03]  /*96e0*/  FMNMX.FTZ R190, R159, R190, !PT ;  /* 0x000000be9fbe7209 */ /* 0x000fc60007810000 */
[----:B------:R0:W1:Y:S01]  /*96f0*/  MUFU.TANH R168, R172 ;  /* 0x000000ac00a87308 */ /* 0x0000620000002400 */
[----:B------:R-:W-:Y:S02]  /*9700*/  FMNMX.FTZ R195, R154, R190, !PT ;  /* 0x000000be9ac37209 */ /* 0x000fe40007810000 */
[----:B------:R-:W2:Y:S05]  /*9710*/  SHFL.IDX PT, R190, R187, RZ, 0x1c1f ;  /* 0x001c1fffbbbe7589 */ /* 0x000eaa00000e0000 */
[----:B------:R-:W3:Y:S01]  /*9720*/  MUFU.TANH R196, R196 ;  /* 0x000000c400c47308 */ /* 0x000ee20000002400 */
[----:B0-----:R-:W0:Y:S01]  /*9730*/  SHFL.BFLY PT, R172, R195, 0x2, 0x1f ;  /* 0x0c401f00c3ac7f89 */ /* 0x001e2200000e0000 */
[----:B--2---:R-:W-:-:S05]  /*9740*/  IMAD.IADD R190, R188, 0x1, R190 ;  /* 0x00000001bcbe7824 */ /* 0x004fca00078e02be */
[C---:B------:R-:W-:Y:S02]  /*9750*/  ISETP.GT.AND P6, PT, R190.reuse, RZ, PT ;  /* 0x000000ffbe00720c */ /* 0x040fe40003fc4270 */
[C---:B------:R-:W-:Y:S02]  /*9760*/  ISETP.GT.AND P3, PT, R190.reuse, 0x1, PT ;  /* 0x00000001be00780c */ /* 0x040fe40003f64270 */
[C---:B------:R-:W-:Y:S02]  /*9770*/  ISETP.GT.AND P4, PT, R190.reuse, 0x8, PT ;  /* 0x00000008be00780c */ /* 0x040fe40003f84270 */
[----:B------:R-:W-:Y:S02]  /*9780*/  ISETP.GT.AND P5, PT, R190, 0x9, PT ;  /* 0x00000009be00780c */ /* 0x000fe40003fa4270 */
[----:B------:R-:W-:Y:S02]  /*9790*/  FSEL R0, R0, -INF , P6 ;  /* 0xff80000000007808 */ /* 0x000fe40003000000 */
[----:B------:R-:W-:-:S02]  /*97a0*/  FSEL R2, R2, -INF , P3 ;  /* 0xff80000002027808 */ /* 0x000fc40001800000 */
[----:B------:R-:W-:Y:S02]  /*97b0*/  FSEL R161, R4, -INF , P4 ;  /* 0xff80000004a17808 */ /* 0x000fe40002000000 */
[----:B------:R-:W-:Y:S02]  /*97c0*/  FSEL R184, R184, -INF , P5 ;  /* 0xff800000b8b87808 */ /* 0x000fe40002800000 */
[C---:B------:R-:W-:Y:S02]  /*97d0*/  ISETP.GT.AND P6, PT, R190.reuse, 0x10, PT ;  /* 0x00000010be00780c */ /* 0x040fe40003fc4270 */
[C---:B------:R-:W-:Y:S02]  /*97e0*/  ISETP.GT.AND P3, PT, R190.reuse, 0x11, PT ;  /* 0x00000011be00780c */ /* 0x040fe40003f64270 */
[C---:B------:R-:W-:Y:S02]  /*97f0*/  ISETP.GT.AND P4, PT, R190.reuse, 0x18, PT ;  /* 0x00000018be00780c */ /* 0x040fe40003f84270 */
[----:B------:R-:W-:-:S02]  /*9800*/  ISETP.GT.AND P5, PT, R190, 0x19, PT ;  /* 0x00000019be00780c */ /* 0x000fc40003fa4270 */
[----:B------:R-:W-:Y:S02]  /*9810*/  FSEL R176, R176, -INF , P6 ;  /* 0xff800000b0b07808 */ /* 0x000fe40003000000 */
[----:B------:R-:W-:Y:S02]  /*9820*/  FSEL R188, R197, -INF , P3 ;  /* 0xff800000c5bc7808 */ /* 0x000fe40001800000 */
[----:B------:R-:W-:Y:S01]  /*9830*/  FSEL R173, R189, -INF , P4 ;  /* 0xff800000bdad7808 */ /* 0x000fe20002000000 */
[----:B------:R-:W-:Y:S01]  /*9840*/  FMUL.FTZ R189, R153, UR6 ;  /* 0x0000000699bd7c20 */ /* 0x000fe20008410000 */
[----:B------:R-:W-:Y:S02]  /*9850*/  FSEL R187, R180, -INF , P5 ;  /* 0xff800000b4bb7808 */ /* 0x000fe40002800000 */
[C---:B------:R-:W-:Y:S02]  /*9860*/  ISETP.GT.AND P6, PT, R190.reuse, 0x20, PT ;  /* 0x00000020be00780c */ /* 0x040fe40003fc4270 */
[C---:B------:R-:W-:Y:S01]  /*9870*/  ISETP.GT.AND P3, PT, R190.reuse, 0x21, PT ;  /* 0x00000021be00780c */ /* 0x040fe20003f64270 */
[----:B------:R-:W2:Y:S01]  /*9880*/  MUFU.TANH R189, R189 ;  /* 0x000000bd00bd7308 */ /* 0x000ea20000002400 */
[----:B------:R-:W-:-:S02]  /*9890*/  ISETP.GT.AND P4, PT, R190, 0x28, PT ;  /* 0x00000028be00780c */ /* 0x000fc40003f84270 */
[----:B------:R-:W-:Y:S02]  /*98a0*/  ISETP.GT.AND P5, PT, R190, 0x29, PT ;  /* 0x00000029be00780c */ /* 0x000fe40003fa4270 */
[----:B0-----:R-:W-:Y:S02]  /*98b0*/  FMNMX.FTZ R195, R195, R172, !PT ;  /* 0x000000acc3c37209 */ /* 0x001fe40007810000 */
[----:B------:R-:W-:Y:S02]  /*98c0*/  FSEL R181, R181, -INF , P6 ;  /* 0xff800000b5b57808 */ /* 0x000fe40003000000 */
[----:B------:R-:W-:Y:S01]  /*98d0*/  FSEL R172, R169, -INF , P3 ;  /* 0xff800000a9ac7808 */ /* 0x000fe20001800000 */
[----:B------:R-:W0:Y:S01]  /*98e0*/  SHFL.BFLY PT, R4, R195, 0x1, 0x1f ;  /* 0x0c201f00c3047f89 */ /* 0x000e2200000e0000 */
[----:B-1----:R-:W-:Y:S02]  /*98f0*/  FSEL R180, R168, -INF , P4 ;  /* 0xff800000a8b47808 */ /* 0x002fe40002000000 */
[----:B------:R-:W-:-:S02]  /*9900*/  FSEL R160, R192, -INF , P5 ;  /* 0xff800000c0a07808 */ /* 0x000fc40002800000 */
[C---:B------:R-:W-:Y:S02]  /*9910*/  ISETP.GT.AND P6, PT, R190.reuse, 0x30, PT ;  /* 0x00000030be00780c */ /* 0x040fe40003fc4270 */
[C---:B------:R-:W-:Y:S02]  /*9920*/  ISETP.GT.AND P3, PT, R190.reuse, 0x31, PT ;  /* 0x00000031be00780c */ /* 0x040fe40003f64270 */
[C---:B------:R-:W-:Y:S02]  /*9930*/  ISETP.GT.AND P4, PT, R190.reuse, 0x38, PT ;  /* 0x00000038be00780c */ /* 0x040fe40003f84270 */
[----:B------:R-:W-:Y:S02]  /*9940*/  ISETP.GT.AND P5, PT, R190, 0x39, PT ;  /* 0x00000039be00780c */ /* 0x000fe40003fa4270 */
[----:B------:R-:W-:Y:S02]  /*9950*/  FSEL R164, R191, -INF , P6 ;  /* 0xff800000bfa47808 */ /* 0x000fe40003000000 */
[----:B------:R-:W-:-:S02]  /*9960*/  FSEL R165, R193, -INF , P3 ;  /* 0xff800000c1a57808 */ /* 0x000fc40001800000 */
[----:B------:R-:W-:Y:S02]  /*9970*/  FSEL R169, R194, -INF , P4 ;  /* 0xff800000c2a97808 */ /* 0x000fe40002000000 */
[----:B---3--:R-:W-:Y:S02]  /*9980*/  FSEL R168, R196, -INF , P5 ;  /* 0xff800000c4a87808 */ /* 0x008fe40002800000 */
[C---:B------:R-:W-:Y:S02]  /*9990*/  ISETP.GT.AND P6, PT, R190.reuse, 0x40, PT ;  /* 0x00000040be00780c */ /* 0x040fe40003fc4270 */
[C---:B------:R-:W-:Y:S02]  /*99a0*/  ISETP.GT.AND P3, PT, R190.reuse, 0x41, PT ;  /* 0x00000041be00780c */ /* 0x040fe40003f64270 */
[C---:B------:R-:W-:Y:S02]  /*99b0*/  ISETP.GT.AND P4, PT, R190.reuse, 0x48, PT ;  /* 0x00000048be00780c */ /* 0x040fe40003f84270 */
[----:B------:R-:W-:-:S02]  /*99c0*/  ISETP.GT.AND P5, PT, R190, 0x49, PT ;  /* 0x00000049be00780c */ /* 0x000fc40003fa4270 */
[----:B------:R-:W-:Y:S02]  /*99d0*/  FMNMX.FTZ R190, R0, R235, !PT ;  /* 0x000000eb00be7209 */ /* 0x000fe40007810000 */
[----:B0-----:R-:W-:Y:S02]  /*99e0*/  FMNMX.FTZ R4, R195, R4, !PT ;  /* 0x00000004c3047209 */ /* 0x001fe40007810000 */
[----:B------:R-:W-:Y:S02]  /*99f0*/  FMNMX.FTZ R190, R2, R190, !PT ;  /* 0x000000be02be7209 */ /* 0x000fe40007810000 */
[----:B------:R-:W-:Y:S02]  /*9a00*/  FSEL R152, R152, -INF , P6 ;  /* 0xff80000098987808 */ /* 0x000fe40003000000 */
[----:B------:R-:W-:Y:S01]  /*9a10*/  FMNMX.FTZ R153, R161, R190, !PT ;  /* 0x000000bea1997209 */ /* 0x000fe20007810000 */
[----:B------:R-:W-:Y:S01]  /*9a20*/  FMUL.FTZ R190, R157, UR6 ;  /* 0x000000069dbe7c20 */ /* 0x000fe20008410000 */
[----:B------:R-:W-:-:S02]  /*9a30*/  FSETP.NEU.FTZ.AND P6, PT, R4, -INF , PT ;  /* 0xff8000000400780b */ /* 0x000fc40003fdd000 */
[----:B------:R-:W-:Y:S02]  /*9a40*/  FMNMX.FTZ R153, R184, R153, !PT ;  /* 0x00000099b8997209 */ /* 0x000fe40007810000 */
[----:B------:R-:W-:Y:S01]  /*9a50*/  R2UR UR6, R20 ;  /* 0x00000000140672ca */ /* 0x000fe200000e0000 */
[----:B------:R-:W0:Y:S01]  /*9a60*/  MUFU.TANH R190, R190 ;  /* 0x000000be00be7308 */ /* 0x000e220000002400 */
[----:B------:R-:W-:Y:S01]  /*9a70*/  FMNMX.FTZ R191, R176, R153, !PT ;  /* 0x00000099b0bf7209 */ /* 0x000fe20007810000 */
[----:B------:R-:W-:-:S03]  /*9a80*/  FMUL.FTZ R153, R4, UR5 ;  /* 0x0000000504997c20 */ /* 0x000fc60008410000 */
[----:B------:R-:W-:Y:S02]  /*9a90*/  FMNMX.FTZ R191, R188, R191, !PT ;  /* 0x000000bfbcbf7209 */ /* 0x000fe40007810000 */
[----:B------:R-:W-:Y:S02]  /*9aa0*/  FSEL R153, R153, RZ, P6 ;  /* 0x000000ff99997208 */ /* 0x000fe40003000000 */
[----:B------:R-:W-:-:S03]  /*9ab0*/  FMNMX.FTZ R157, R173, R191, !PT ;  /* 0x000000bfad9d7209 */ /* 0x000fc60007810000 */
[--C-:B------:R-:W-:Y:S01]  /*9ac0*/  FFMA.FTZ R209, R186, UR5, -R153.reuse ;  /* 0x00000005bad17c23 */ /* 0x100fe20008010899 */
[----:B------:R-:W-:Y:S01]  /*9ad0*/  FMNMX.FTZ R157, R187, R157, !PT ;  /* 0x0000009dbb9d7209 */ /* 0x000fe20007810000 */
[--C-:B------:R-:W-:Y:S01]  /*9ae0*/  FFMA.FTZ R205, R3, UR5, -R153.reuse ;  /* 0x0000000503cd7c23 */ /* 0x100fe20008010899 */
[----:B--2---:R-:W-:Y:S01]  /*9af0*/  FSEL R186, R189, -INF , P3 ;  /* 0xff800000bdba7808 */ /* 0x004fe20001800000 */
[--C-:B------:R-:W-:Y:S01]  /*9b00*/  FFMA.FTZ R211, R185, UR5, -R153.reuse ;  /* 0x00000005b9d37c23 */ /* 0x100fe20008010899 */
[----:B------:R-:W-:Y:S01]  /*9b10*/  FMNMX.FTZ R157, R181, R157, !PT ;  /* 0x0000009db59d7209 */ /* 0x000fe20007810000 */
[--C-:B------:R-:W-:Y:S01]  /*9b20*/  FFMA.FTZ R185, R167, UR5, -R153.reuse ;  /* 0x00000005a7b97c23 */ /* 0x100fe20008010899 */
[----:B------:R-:W-:Y:S01]  /*9b30*/  FSEL R189, R156, -INF , P4 ;  /* 0xff8000009cbd7808 */ /* 0x000fe20002000000 */
[--C-:B------:R-:W-:Y:S01]  /*9b40*/  FFMA.FTZ R203, R170, UR5, -R153.reuse ;  /* 0x00000005aacb7c23 */ /* 0x100fe20008010899 */
[----:B------:R-:W-:Y:S01]  /*9b50*/  FMNMX.FTZ R157, R172, R157, !PT ;  /* 0x0000009dac9d7209 */ /* 0x000fe20007810000 */
[--C-:B------:R-:W-:Y:S01]  /*9b60*/  FFMA.FTZ R193, R155, UR5, -R153.reuse ;  /* 0x000000059bc17c23 */ /* 0x100fe20008010899 */
[----:B0-----:R-:W-:Y:S01]  /*9b70*/  FSEL R190, R190, -INF , P5 ;  /* 0xff800000bebe7808 */ /* 0x001fe20002800000 */
[--C-:B------:R-:W-:Y:S01]  /*9b80*/  FFMA.FTZ R155, R158, UR5, -R153.reuse ;  /* 0x000000059e9b7c23 */ /* 0x100fe20008010899 */
[----:B------:R-:W-:Y:S01]  /*9b90*/  FMNMX.FTZ R157, R180, R157, !PT ;  /* 0x0000009db49d7209 */ /* 0x000fe20007810000 */
[--C-:B------:R-:W-:Y:S01]  /*9ba0*/  FFMA.FTZ R195, R159, UR5, -R153.reuse ;  /* 0x000000059fc37c23 */ /* 0x100fe20008010899 */
[--C-:B------:R-:W-:Y:S01]  /*9bb0*/  FFMA.FTZ R175, R175, UR5, -R153.reuse ;  /* 0x00000005afaf7c23 */ /* 0x100fe20008010899 */
[----:B------:R-:W-:Y:S01]  /*9bc0*/  MUFU.EX2 R209, R209 ;  /* 0x000000d100d17308 */ /* 0x000fe20000000800 */
[----:B------:R-:W-:Y:S01]  /*9bd0*/  FMNMX.FTZ R157, R160, R157, !PT ;  /* 0x0000009da09d7209 */ /* 0x000fe20007810000 */
[--C-:B------:R-:W-:Y:S01]  /*9be0*/  FFMA.FTZ R197, R171, UR5, -R153.reuse ;  /* 0x00000005abc57c23 */ /* 0x100fe20008010899 */
[--C-:B------:R-:W-:Y:S01]  /*9bf0*/  FFMA.FTZ R156, R174, UR5, -R153.reuse ;  /* 0x00000005ae9c7c23 */ /* 0x100fe20008010899 */
        /* <DEDUP_REMOVED lines=8> */
[----:B------:R-:W-:Y:S01]  /*9c80*/  FFMA.FTZ R163, R177, UR5, -R153 ;  /* 0x00000005b1a37c23 */ /* 0x000fe20008010899 */
[----:B------:R-:W-:Y:S01]  /*9c90*/  FMNMX.FTZ R157, R169, R157, !PT ;  /* 0x0000009da99d7209 */ /* 0x000fe20007810000 */
[----:B------:R-:W-:Y:S01]  /*9ca0*/  UISETP.GT.AND UP1, UPT, UR10, UR6, UPT ;  /* 0x000000060a00728c */ /* 0x000fe2000bf24270 */
[----:B------:R-:W-:Y:S01]  /*9cb0*/  R2UR UR6, R16 ;  /* 0x00000000100672ca */ /* 0x000fe200000e0000 */
[----:B------:R-:W-:Y:S01]  /*9cc0*/  MUFU.EX2 R211, R211 ;  /* 0x000000d300d37308 */ /* 0x000fe20000000800 */
[----:B------:R-:W-:-:S04]  /*9cd0*/  FMNMX.FTZ R157, R168, R157, !PT ;  /* 0x0000009da89d7209 */ /* 0x000fc80007810000 */
[----:B------:R-:W-:-:S03]  /*9ce0*/  FMNMX.FTZ R157, R152, R157, !PT ;  /* 0x0000009d989d7209 */ /* 0x000fc60007810000 */
[----:B------:R-:W-:Y:S01]  /*9cf0*/  MUFU.EX2 R185, R185 ;  /* 0x000000b900b97308 */ /* 0x000fe20000000800 */
[----:B------:R-:W-:-:S03]  /*9d00*/  FMNMX.FTZ R157, R186, R157, !PT ;  /* 0x0000009dba9d7209 */ /* 0x000fc60007810000 */
[----:B------:R-:W-:Y:S01]  /*9d10*/  IMAD.U32 R237, RZ, RZ, UR6 ;  /* 0x00000006ffed7e24 */ /* 0x000fe2000f8e00ff */
[----:B------:R-:W-:Y:S01]  /*9d20*/  FMNMX.FTZ R3, R189, R157, !PT ;  /* 0x0000009dbd037209 */ /* 0x000fe20007810000 */
[----:B------:R-:W-:Y:S02]  /*9d30*/  FFMA.FTZ R157, R179, UR5, -R153 ;  /* 0x00000005b39d7c23 */ /* 0x000fe40008010899 */
[----:B------:R-:W-:Y:S01]  /*9d40*/  MUFU.EX2 R205, R205 ;  /* 0x000000cd00cd7308 */ /* 0x000fe20000000800 */
[----:B------:R-:W-:-:S05]  /*9d50*/  FMNMX.FTZ R3, R190, R3, !PT ;  /* 0x00000003be037209 */ /* 0x000fca0007810000 */
[----:B------:R-:W0:Y:S02]  /*9d60*/  SHFL.BFLY PT, R167, R3, 0x2, 0x1f ;  /* 0x0c401f0003a77f89 */ /* 0x000e2400000e0000 */
[----:B------:R-:W-:Y:S08]  /*9d70*/  MUFU.EX2 R156, R156 ;  /* 0x0000009c009c7308 */ /* 0x000ff00000000800 */
[----:B------:R-:W-:Y:S08]  /*9d80*/  MUFU.EX2 R207, R207 ;  /* 0x000000cf00cf7308 */ /* 0x000ff00000000800 */
[----:B------:R-:W-:Y:S01]  /*9d90*/  MUFU.EX2 R157, R157 ;  /* 0x0000009d009d7308 */ /* 0x000fe20000000800 */
[----:B0-----:R-:W-:Y:S01]  /*9da0*/  FMNMX.FTZ R3, R3, R167, !PT ;  /* 0x000000a703037209 */ /* 0x001fe20007810000 */
[--C-:B------:R-:W-:Y:S01]  /*9db0*/  FFMA.FTZ R167, R178, UR5, -R153.reuse ;  /* 0x00000005b2a77c23 */ /* 0x100fe20008010899 */
[----:B------:R-:W-:-:S05]  /*9dc0*/  FFMA.FTZ R153, R154, UR5, -R153 ;  /* 0x000000059a997c23 */ /* 0x000fca0008010899 */
[----:B------:R-:W-:Y:S01]  /*9dd0*/  MUFU.EX2 R201, R201 ;  /* 0x000000c900c97308 */ /* 0x000fe20000000800 */
[----:B------:R-:W0:Y:S07]  /*9de0*/  SHFL.BFLY PT, R170, R3, 0x1, 0x1f ;  /* 0x0c201f0003aa7f89 */ /* 0x000e2e00000e0000 */
        /* <DEDUP_REMOVED lines=8> */
[----:B------:R-:W-:Y:S01]  /*9e70*/  MUFU.EX2 R167, R167 ;  /* 0x000000a700a77308 */ /* 0x000fe20000000800 */
[--C-:B------:R-:W-:Y:S01]  /*9e80*/  FFMA.FTZ R208, R0, UR5, -R158.reuse ;  /* 0x0000000500d07c23 */ /* 0x100fe2000801089e */
[----:B------:R-:W-:Y:S02]  /*9e90*/  IMAD.U32 R0, RZ, RZ, UR7 ;  /* 0x00000007ff007e24 */ /* 0x000fe4000f8e00ff */
[--C-:B------:R-:W-:Y:S01]  /*9ea0*/  FFMA.FTZ R159, R2, UR5, -R158.reuse ;  /* 0x00000005029f7c23 */ /* 0x100fe2000801089e */
[----:B------:R-:W-:Y:S01]  /*9eb0*/  FSEL R2, R4, RZ, P6 ;  /* 0x000000ff04027208 */ /* 0x000fe20003000000 */
[--C-:B------:R-:W-:Y:S01]  /*9ec0*/  FFMA.FTZ R210, R161, UR5, -R158.reuse ;  /* 0x00000005a1d27c23 */ /* 0x100fe2000801089e */
[----:B------:R-:W-:Y:S02]  /*9ed0*/  @!P1 VIADD R0, R0, 0x38840 ;  /* 0x0003884000009836 */ /* 0x000fe40000000000 */
[--C-:B------:R-:W-:Y:S01]  /*9ee0*/  FFMA.FTZ R161, R184, UR5, -R158.reuse ;  /* 0x00000005b8a17c23 */ /* 0x100fe2000801089e */
[----:B------:R-:W-:Y:S01]  /*9ef0*/  MUFU.EX2 R208, R208 ;  /* 0x000000d000d07308 */ /* 0x000fe20000000800 */
[----:B------:R-:W-:Y:S01]  /*9f00*/  FADD.FTZ R2, -R2, R21 ;  /* 0x0000001502027221 */ /* 0x000fe20000010100 */
[----:B------:R-:W-:Y:S01]  /*9f10*/  FFMA.FTZ R204, R176, UR5, -R158 ;  /* 0x00000005b0cc7c23 */ /* 0x000fe2000801089e */
[----:B------:R-:W-:Y:S01]  /*9f20*/  @!P1 PRMT R0, RZ, 0x654, R0 ;  /* 0x00000654ff009816 */ /* 0x000fe20000000000 */
[--C-:B------:R-:W-:Y:S01]  /*9f30*/  FFMA.FTZ R171, R188, UR5, -R158.reuse ;  /* 0x00000005bcab7c23 */ /* 0x100fe2000801089e */
[----:B------:R-:W-:Y:S01]  /*9f40*/  FMUL.FTZ R2, R2, UR5 ;  /* 0x0000000502027c20 */ /* 0x000fe20008410000 */
[--C-:B------:R-:W-:Y:S01]  /*9f50*/  FFMA.FTZ R192, R152, UR5, -R158.reuse ;  /* 0x0000000598c07c23 */ /* 0x100fe2000801089e */
[----:B------:R0:W-:Y:S01]  /*9f60*/  @!P1 SYNCS.ARRIVE.TRANS64.RED.A1T0 RZ, [R0+URZ], RZ ;  /* 0x000000ff00ff99a7 */ /* 0x0001e2000810043f */
[----:B------:R-:W-:Y:S01]  /*9f70*/  MUFU.EX2 R159, R159 ;  /* 0x0000009f009f7308 */ /* 0x000fe20000000800 */
[--C-:B------:R-:W-:Y:S01]  /*9f80*/  FFMA.FTZ R206, R173, UR5, -R158.reuse ;  /* 0x00000005adce7c23 */ /* 0x100fe2000801089e */
[----:B------:R-:W-:Y:S01]  /*9f90*/  FFMA.FTZ R170, R187, UR5, -R158 ;  /* 0x00000005bbaa7c23 */ /* 0x000fe2000801089e */
[----:B------:R-:W-:-:S02]  /*9fa0*/  IMAD.U32 R21, RZ, RZ, UR4 ;  /* 0x00000004ff157e24 */ /* 0x000fc4000f8e00ff */
[--C-:B------:R-:W-:Y:S01]  /*9fb0*/  FFMA.FTZ R200, R181, UR5, -R158.reuse ;  /* 0x00000005b5c87c23 */ /* 0x100fe2000801089e */
[--C-:B------:R-:W-:Y:S01]  /*9fc0*/  FFMA.FTZ R172, R172, UR5, -R158.reuse ;  /* 0x00000005acac7c23 */ /* 0x100fe2000801089e */
[--C-:B------:R-:W-:Y:S01]  /*9fd0*/  FFMA.FTZ R202, R180, UR5, -R158.reuse ;  /* 0x00000005b4ca7c23 */ /* 0x100fe2000801089e */
[----:B0-----:R-:W-:Y:S01]  /*9fe0*/  FSEL R0, R3, RZ, P3 ;  /* 0x000000ff03007208 */ /* 0x001fe20001800000 */
[----:B------:R-:W0:Y:S01]  /*9ff0*/  MUFU.EX2 R2, R2 ;  /* 0x0000000200027308 */ /* 0x000e220000000800 */
[----:B------:R-:W-:Y:S02]  /*a000*/  @!P1 VIADD R21, R21, 0x38860 ;  /* 0x0003886015159836 */ /* 0x000fe40000000000 */
[--C-:B------:R-:W-:Y:S01]  /*a010*/  FFMA.FTZ R196, R164, UR5, -R158.reuse ;  /* 0x00000005a4c47c23 */ /* 0x100fe2000801089e */
[--C-:B------:R-:W-:Y:S01]  /*a020*/  FFMA.FTZ R165, R165, UR5, -R158.reuse ;  /* 0x00000005a5a57c23 */ /* 0x100fe2000801089e */
[----:B------:R-:W-:Y:S01]  /*a030*/  FADD.FTZ R0, -R0, R235 ;  /* 0x000000eb00007221 */ /* 0x000fe20000010100 */
[--C-:B------:R-:W-:Y:S01]  /*a040*/  FFMA.FTZ R198, R169, UR5, -R158.reuse ;  /* 0x00000005a9c67c23 */ /* 0x100fe2000801089e */
[----:B------:R-:W-:Y:S01]  /*a050*/  @!P1 PRMT R21, RZ, 0x654, R21 ;  /* 0x00000654ff159816 */ /* 0x000fe20000000015 */
[--C-:B------:R-:W-:Y:S01]  /*a060*/  FFMA.FTZ R168, R168, UR5, -R158.reuse ;  /* 0x00000005a8a87c23 */ /* 0x100fe2000801089e */
[----:B------:R-:W-:Y:S01]  /*a070*/  FMUL.FTZ R0, R0, UR5 ;  /* 0x0000000500007c20 */ /* 0x000fe20008410000 */
[----:B------:R-:W-:Y:S01]  /*a080*/  MUFU.EX2 R210, R210 ;  /* 0x000000d200d27308 */ /* 0x000fe20000000800 */
[----:B------:R1:W-:Y:S01]  /*a090*/  @!P1 SYNCS.ARRIVE.TRANS64.RED.A1T0 RZ, [R21+URZ], RZ ;  /* 0x000000ff15ff99a7 */ /* 0x0003e2000810043f */
[--C-:B------:R-:W-:Y:S01]  /*a0a0*/  FFMA.FTZ R186, R186, UR5, -R158.reuse ;  /* 0x00000005baba7c23 */ /* 0x100fe2000801089e */
[----:B------:R-:W-:Y:S01]  /*a0b0*/  FFMA.FTZ R189, R189, UR5, -R158 ;  /* 0x00000005bdbd7c23 */ /* 0x000fe2000801089e */
[----:B------:R-:W-:Y:S01]  /*a0c0*/  PLOP3.LUT P3, PT, PT, PT, UP1, 0x80, 0x0 ;  /* 0x000000000000781c */ /* 0x000fe20003f6f018 */
[----:B------:R-:W-:Y:S01]  /*a0d0*/  UIADD3 UR4, UR10, -0x1, URZ ;  /* 0xffffffff0a047890 */ /* 0x000fe2000fffe03f */
[----:B------:R-:W-:-:S02]  /*a0e0*/  IMAD.MOV.U32 R235, RZ, RZ, R3 ;  /* 0x000000ffffeb7224 */ /* 0x000fc400078e0003 */
[----:B------:R-:W2:Y:S01]  /*a0f0*/  MUFU.EX2 R0, R0 ;  /* 0x0000000000007308 */ /* 0x000ea20000000800 */
[----:B0-----:R-:W-:Y:S01]  /*a100*/  FFMA.FTZ R5, R2, R5, R209 ;  /* 0x0000000502057223 */ /* 0x001fe200000100d1 */
[--C-:B-1----:R-:W-:Y:S01]  /*a110*/  FFMA.FTZ R21, R160, UR5, -R158.reuse ;  /* 0x00000005a0157c23 */ /* 0x102fe2000801089e */
[----:B------:R-:W-:Y:S01]  /*a120*/  FFMA.FTZ R158, R190, UR5, -R158 ;  /* 0x00000005be9e7c23 */ /* 0x000fe2000801089e */
[----:B------:R-:W-:Y:S02]  /*a130*/  IMAD.U32 R236, RZ, RZ, UR4 ;  /* 0x00000004ffec7e24 */ /* 0x000fe4000f8e00ff */
[C---:B------:R-:W-:Y:S01]  /*a140*/  FADD.FTZ R5, R175.reuse, R5 ;  /* 0x00000005af057221 */ /* 0x040fe20000010000 */
[----:B------:R-:W-:Y:S01]  /*a150*/  F2FP.F16.F32.PACK_AB R209, R175, R209 ;  /* 0x000000d1afd1723e */ /* 0x000fe200000000ff */
[----:B------:R-:W0:Y:S02]  /*a160*/  MUFU.EX2 R161, R161 ;  /* 0x000000a100a17308 */ /* 0x000e240000000800 */
[----:B------:R-:W-:Y:S01]  /*a170*/  FADD.FTZ R5, R211, R5 ;  /* 0x00000005d3057221 */ /* 0x000fe20000010000 */
[----:B------:R-:W-:-:S03]  /*a180*/  F2FP.F16.F32.PACK_AB R211, R185, R211 ;  /* 0x000000d3b9d3723e */ /* 0x000fc600000000ff */
[----:B------:R-:W-:Y:S02]  /*a190*/  FADD.FTZ R5, R185, R5 ;  /* 0x00000005b9057221 */ /* 0x000fe40000010000 */
[----:B------:R-:W1:Y:S01]  /*a1a0*/  MUFU.EX2 R204, R204 ;  /* 0x000000cc00cc7308 */ /* 0x000e620000000800 */
[----:B--2---:R-:W-:Y:S01]  /*a1b0*/  FFMA.FTZ R152, R0, R14, R208 ;  /* 0x0000000e00987223 */ /* 0x004fe200000100d0 */
[----:B------:R-:W-:-:S03]  /*a1c0*/  F2FP.F16.F32.PACK_AB R208, R159, R208 ;  /* 0x000000d09fd0723e */ /* 0x000fc600000000ff */
[----:B------:R-:W-:-:S03]  /*a1d0*/  FADD.FTZ R152, R159, R152 ;  /* 0x000000989f987221 */ /* 0x000fc60000010000 */
[----:B------:R-:W2:Y:S01]  /*a1e0*/  MUFU.EX2 R171, R171 ;  /* 0x000000ab00ab7308 */ /* 0x000ea20000000800 */
[----:B------:R-:W-:Y:S01]  /*a1f0*/  FADD.FTZ R152, R210, R152 ;  /* 0x00000098d2987221 */ /* 0x000fe20000010000 */
[----:B0-----:R-:W-:-:S03]  /*a200*/  F2FP.F16.F32.PACK_AB R210, R161, R210 ;  /* 0x000000d2a1d2723e */ /* 0x001fc600000000ff */
[----:B------:R-:W-:-:S03]  /*a210*/  FADD.FTZ R152, R161, R152 ;  /* 0x00000098a1987221 */ /* 0x000fc60000010000 */
        /* <DEDUP_REMOVED lines=17> */
[C---:B-1----:R-:W-:Y:S01]  /*a330*/  FADD.FTZ R154, R170.reuse, R154 ;  /* 0x0000009aaa9a7221 */ /* 0x042fe20000010000 */
[----:B------:R-:W-:Y:S01]  /*a340*/  FADD.FTZ R152, R203, R152 ;  /* 0x00000098cb987221 */ /* 0x000fe20000010000 */
[----:B------:R-:W-:Y:S02]  /*a350*/  F2FP.F16.F32.PACK_AB R206, R170, R206 ;  /* 0x000000ceaace723e */ /* 0x000fe400000000ff */
[C---:B------:R-:W-:Y:S01]  /*a360*/  F2FP.F16.F32.PACK_AB R203, R166.reuse, R203 ;  /* 0x000000cba6cb723e */ /* 0x040fe200000000ff */
[----:B------:R-:W-:Y:S02]  /*a370*/  FADD.FTZ R152, R166, R152 ;  /* 0x00000098a6987221 */ /* 0x000fe40000010000 */
[----:B------:R-:W1:Y:S01]  /*a380*/  MUFU.EX2 R202, R202 ;  /* 0x000000ca00ca7308 */ /* 0x000e620000000800 */
[----:B--2---:R-:W-:Y:S01]  /*a390*/  FADD.FTZ R154, R200, R154 ;  /* 0x0000009ac89a7221 */ /* 0x004fe20000010000 */
[----:B------:R-:W-:Y:S01]  /*a3a0*/  FADD.FTZ R152, R197, R152 ;  /* 0x00000098c5987221 */ /* 0x000fe20000010000 */
[----:B------:R-:W-:-:S03]  /*a3b0*/  F2FP.F16.F32.PACK_AB R197, R167, R197 ;  /* 0x000000c5a7c5723e */ /* 0x000fc600000000ff */
[----:B------:R-:W-:Y:S02]  /*a3c0*/  FADD.FTZ R152, R167, R152 ;  /* 0x00000098a7987221 */ /* 0x000fe40000010000 */
[----:B------:R-:W2:Y:S01]  /*a3d0*/  MUFU.EX2 R21, R21 ;  /* 0x0000001500157308 */ /* 0x000ea20000000800 */
[C---:B0-----:R-:W-:Y:S01]  /*a3e0*/  FADD.FTZ R154, R172.reuse, R154 ;  /* 0x0000009aac9a7221 */ /* 0x041fe20000010000 */
[----:B------:R-:W-:-:S06]  /*a3f0*/  F2FP.F16.F32.PACK_AB R200, R172, R200 ;  /* 0x000000c8acc8723e */ /* 0x000fcc00000000ff */
[----:B------:R-:W0:Y:S01]  /*a400*/  MUFU.EX2 R196, R196 ;  /* 0x000000c400c47308 */ /* 0x000e220000000800 */
[----:B-1----:R-:W-:-:S07]  /*a410*/  FADD.FTZ R154, R202, R154 ;  /* 0x0000009aca9a7221 */ /* 0x002fce0000010000 */
[----:B------:R-:W1:Y:S01]  /*a420*/  MUFU.EX2 R14, R165 ;  /* 0x000000a5000e7308 */ /* 0x000e620000000800 */
[C---:B--2---:R-:W-:Y:S01]  /*a430*/  FADD.FTZ R154, R21.reuse, R154 ;  /* 0x0000009a159a7221 */ /* 0x044fe20000010000 */
[----:B------:R-:W-:Y:S01]  /*a440*/  F2FP.F16.F32.PACK_AB R202, R21, R202 ;  /* 0x000000ca15ca723e */ /* 0x000fe200000000ff */
[----:B------:R-:W-:-:S05]  /*a450*/  IMAD.MOV.U32 R21, RZ, RZ, R4 ;  /* 0x000000ffff157224 */ /* 0x000fca00078e0004 */
        /* <DEDUP_REMOVED lines=28> */
[----:B--2---:R-:W-:-:S04]  /*a620*/  FADD.FTZ R154, R189, R154 ;  /* 0x0000009abd9a7221 */ /* 0x004fc80000010000 */
[C---:B0-----:R-:W-:Y:S01]  /*a630*/  FADD.FTZ R14, R158.reuse, R154 ;  /* 0x0000009a9e0e7221 */ /* 0x041fe20000010000 */
[----:B------:R-:W-:Y:S01]  /*a640*/  F2FP.F16.F32.PACK_AB R194, R158, R189 ;  /* 0x000000bd9ec2723e */ /* 0x000fe200000000ff */
[C---:B-1----:R-:W-:Y:S01]  /*a650*/  FADD.FTZ R5, R153.reuse, R152 ;  /* 0x0000009899057221 */ /* 0x042fe20000010000 */
[----:B------:R-:W-:Y:S01]  /*a660*/  F2FP.F16.F32.PACK_AB R195, R153, R195 ;  /* 0x000000c399c3723e */ /* 0x000fe200000000ff */
[----:B------:R-:W-:Y:S06]  /*a670*/  @P3 BRA `(.L_x_2367) ;  /* 0xffffffbc00983947 */ /* 0x000fec000383ffff */
[----:B------:R-:W-:-:S07]  /*a680*/  IMAD.U32 R236, RZ, RZ, UR4 ;  /* 0x00000004ffec7e24 */ /* 0x000fce000f8e00ff */
.L_x_2358:
[----:B------:R-:W-:Y:S02]  /*a690*/  R2UR UR6, R23 ;  /* 0x00000000170672ca */ /* 0x000fe400000e0000 */
[----:B------:R-:W-:-:S13]  /*a6a0*/  R2UR UR4, R236 ;  /* 0x00000000ec0472ca */ /* 0x000fda00000e0000 */
[----:B------:R-:W-:-:S06]  /*a6b0*/  UISETP.GE.AND UP0, UPT, UR4, UR6, UPT ;  /* 0x000000060400728c */ /* 0x000fcc000bf06270 */
[----:B------:R-:W-:-:S13]  /*a6c0*/  PLOP3.LUT P2, PT, PT, PT, UP0, 0x80, 0x0 ;  /* 0x000000000000781c */ /* 0x000fda0003f4f008 */
[----:B------:R-:W-:Y:S05]  /*a6d0*/  @!P2 BRA `(.L_x_2368) ;  /* 0x0000003800dca947 */ /* 0x000fea0003800000 */
[----:B------:R-:W-:Y:S01]  /*a6e0*/  R2UR UR4, R16 ;  /* 0x00000000100472ca */ /* 0x000fe200000e0000 */
[----:B------:R-:W-:Y:S01]  /*a6f0*/  IMAD.MOV.U32 R18, RZ, RZ, R4 ;  /* 0x000000ffff127224 */ /* 0x000fe200078e0004 */
[----:B------:R-:W-:Y:S01]  /*a700*/  ULDC UR61, c[0x0][0x9d8] ;  /* 0x00027600003d7ab9 */ /* 0x000fe20000000800 */
[----:B------:R-:W-:Y:S02]  /*a710*/  IMAD.MOV.U32 R20, RZ, RZ, R3 ;  /* 0x000000ffff147224 */ /* 0x000fe400078e0003 */
[----:B------:R-:W-:-:S08]  /*a720*/  IMAD.U32 R21, RZ, RZ, UR60 ;  /* 0x0000003cff157e24 */ /* 0x000fd0000f8e00ff */
[----:B------:R-:W-:-:S07]  /*a730*/  IMAD.U32 R22, RZ, RZ, UR4 ;  /* 0x00000004ff167e24 */ /* 0x000fce000f8e00ff */
.L_x_2377:
[----:B------:R-:W-:Y:S02]  /*a740*/  R2UR UR4, R21 ;  /* 0x00000000150472ca */ /* 0x000fe400000e0000 */
[----:B------:R-:W-:-:S11]  /*a750*/  R2UR UR5, R22 ;  /* 0x00000000160572ca */ /* 0x000fd600000e0000 */
        /* <DEDUP_REMOVED lines=8> */
.L_x_2369:
        /* <DEDUP_REMOVED lines=8> */
.L_x_2370:
[----:B-1----:R-:W-:Y:S05]  /*a860*/  @P2 BRA `(.L_x_2371) ;  /* 0x0000000000082947 */ /* 0x002fea0003800000 */
[----:B------:R-:W1:Y:S02]  /*a870*/  SYNCS.PHASECHK.TRANS64.TRYWAIT P2, [UR4+0x38830], R3 ;  /* 0x03883003ff0075a7 */ /* 0x000e640008040144 */
[----:B-1----:R-:W-:Y:S05]  /*a880*/  @!P2 BRA `(.L_x_2372) ;  /* 0x0000011800cca947 */ /* 0x002fea0003800000 */
.L_x_2371:
        /* <DEDUP_REMOVED lines=84> */
[----:B------:R-:W-:Y:S01]  /*add0*/  UMOV UR56, UR14 ;  /* 0x0000000e00387c82 */ /* 0x000fe20008000000 */
[----:B------:R-:W-:Y:S01]  /*ade0*/  UMOV UR57, UR15 ;  /* 0x0000000f00397c82 */ /* 0x000fe20008000000 */
        /* <DEDUP_REMOVED lines=494> */
.L_x_2373:
[----:B------:R-:W-:Y:S02]  /*ccd0*/  R2UR UR6, R17 ;  /* 0x00000000110672ca */ /* 0x000fe400000e0000 */
        /* <DEDUP_REMOVED lines=8> */
.L_x_2374:
[----:B---3--:R-:W-:Y:S05]  /*cd60*/  @P2 BRA `(.L_x_2375) ;  /* 0x0000000000082947 */ /* 0x008fea0003800000 */
[----:B------:R-:W3:Y:S02]  /*cd70*/  SYNCS.PHASECHK.TRANS64.TRYWAIT P2, [UR4+0x38850], R0 ;  /* 0x03885000ff0075a7 */ /* 0x000ee40008040144 */
[----:B---3--:R-:W-:Y:S05]  /*cd80*/  @!P2 BRA `(.L_x_2376) ;  /* 0x000000f400a4a947 */ /* 0x008fea0003800000 */
.L_x_2375:
[----:B------:R-:W-:Y:S01]  /*cd90*/  R2UR UR10, R17 ;  /* 0x00000000110a72ca */ /* 0x000fe200000e0000 */
[----:B------:R-:W-:Y:S01]  /*cda0*/  WARPGROUP.ARRIVE ;  /* 0x00000000000079c5 */ /* 0x000fe20000000000 */
[----:B------:R-:W-:Y:S01]  /*cdb0*/  R2UR UR6, R21 ;  /* 0x00000000150672ca */ /* 0x000fe200000e0000 */
[----:B------:R-:W-:Y:S01]  /*cdc0*/  UMOV UR7, 0x40000040 ;  /* 0x4000004000077882 */ /* 0x000fe20000000000 */
[----:B---3--:R-:W-:Y:S01]  /*cdd0*/  FMUL.FTZ R2, R184, UR61 ;  /* 0x0000003db8027c20 */ /* 0x008fe20008410000 */
[----:B-1----:R-:W-:Y:S01]  /*cde0*/  FMUL.FTZ R4, R185, UR61 ;  /* 0x0000003db9047c20 */ /* 0x002fe20008410000 */
[----:B------:R-:W-:Y:S01]  /*cdf0*/  FMUL.FTZ R185, R188, UR61 ;  /* 0x0000003dbcb97c20 */ /* 0x000fe20008410000 */
[----:B------:R-:W-:Y:S01]  /*ce00*/  FMUL.FTZ R21, R186, UR61 ;  /* 0x0000003dba157c20 */ /* 0x000fe20008410000 */
[----:B------:R-:W-:Y:S01]  /*ce10*/  FMUL.FTZ R186, R189, UR61 ;  /* 0x0000003dbdba7c20 */ /* 0x000fe20008410000 */
[----:B------:R-:W-:Y:S01]  /*ce20*/  FMUL.FTZ R188, R176, UR61 ;  /* 0x0000003db0bc7c20 */ /* 0x000fe20008410000 */
[----:B------:R-:W2:Y:S01]  /*ce30*/  MUFU.TANH R2, R2 ;  /* 0x0000000200027308 */ /* 0x000ea20000002400 */
        /* <DEDUP_REMOVED lines=15> */
[----:B------:R-:W3:Y:S01]  /*cf30*/  MUFU.TANH R185, R185 ;  /* 0x000000b900b97308 */ /* 0x000ee20000002400 */
[----:B--2---:R-:W-:Y:S01]  /*cf40*/  FMNMX.FTZ R0, R2, R20, !PT ;  /* 0x0000001402007209 */ /* 0x004fe20007810000 */
[----:B------:R-:W-:Y:S01]  /*cf50*/  FMUL.FTZ R165, R165, UR61 ;  /* 0x0000003da5a57c20 */ /* 0x000fe20008410000 */
[----:B------:R-:W-:Y:S01]  /*cf60*/  UIMAD UR5, UR6, 0xa00, UR5 ;  /* 0x00000a00060578a4 */ /* 0x000fe2000f8e0205 */
[----:B------:R-:W-:Y:S01]  /*cf70*/  FMUL.FTZ R152, R152, UR61 ;  /* 0x0000003d98987c20 */ /* 0x000fe20008410000 */
[----:B------:R-:W-:Y:S01]  /*cf80*/  FMUL.FTZ R176, R178, UR61 ;  /* 0x0000003db2b07c20 */ /* 0x000fe20008410000 */
[----:B------:R-:W-:Y:S01]  /*cf90*/  FMUL.FTZ R178, R179, UR61 ;  /* 0x0000003db3b27c20 */ /* 0x000fe20008410000 */
[----:B------:R-:W-:Y:S01]  /*cfa0*/  FMUL.FTZ R179, R182, UR61 ;  /* 0x0000003db6b37c20 */ /* 0x000fe20008410000 */
[----:B------:R-:W2:Y:S01]  /*cfb0*/  MUFU.TANH R186, R186 ;  /* 0x000000ba00ba7308 */ /* 0x000ea20000002400 */
        /* <DEDUP_REMOVED lines=8> */
[----:B---3--:R-:W-:Y:S01]  /*d040*/  FMNMX.FTZ R0, R185, R0, !PT ;  /* 0x00000000b9007209 */ /* 0x008fe20007810000 */
[----:B------:R-:W-:Y:S01]  /*d050*/  FMUL.FTZ R157, R157, UR61 ;  /* 0x0000003d9d9d7c20 */ /* 0x000fe20008410000 */
[----:B------:R-:W-:Y:S01]  /*d060*/  FMUL.FTZ R22, R187, UR61 ;  /* 0x0000003dbb167c20 */ /* 0x000fe20008410000 */
[----:B------:R-:W-:Y:S01]  /*d070*/  FMUL.FTZ R184, R190, UR61 ;  /* 0x0000003dbeb87c20 */ /* 0x000fe20008410000 */
[----:B------:R-:W-:Y:S01]  /*d080*/  FMUL.FTZ R187, R191, UR61 ;  /* 0x0000003dbfbb7c20 */ /* 0x000fe20008410000 */
[----:B------:R-:W-:Y:S01]  /*d090*/  FMUL.FTZ R156, R183, UR61 ;  /* 0x0000003db79c7c20 */ /* 0x000fe20008410000 */
[----:B------:R-:W-:Y:S01]  /*d0a0*/  FMUL.FTZ R170, R170, UR61 ;  /* 0x0000003daaaa7c20 */ /* 0x000fe20008410000 */
[----:B------:R-:W3:Y:S01]  /*d0b0*/  MUFU.TANH R177, R177 ;  /* 0x000000b100b17308 */ /* 0x000ee20000002400 */
[----:B--2---:R-:W-:Y:S01]  /*d0c0*/  FMNMX.FTZ R0, R186, R0, !PT ;  /* 0x00000000ba007209 */ /* 0x004fe20007810000 */
[----:B------:R-:W-:Y:S01]  /*d0d0*/  ULDC UR11, c[0x0][0x988] ;  /* 0x00026200000b7ab9 */ /* 0x000fe20000000800 */
[----:B------:R-:W-:Y:S01]  /*d0e0*/  FMUL.FTZ R171, R171, UR61 ;  /* 0x0000003dabab7c20 */ /* 0x000fe20008410000 */
[----:B------:R-:W-:Y:S01]  /*d0f0*/  FMUL.FTZ R174, R174, UR61 ;  /* 0x0000003daeae7c20 */ /* 0x000fe20008410000 */
[----:B------:R-:W-:Y:S01]  /*d100*/  FMUL.FTZ R175, R175, UR61 ;  /* 0x0000003dafaf7c20 */ /* 0x000fe20008410000 */
[----:B------:R-:W-:Y:S01]  /*d110*/  FMUL.FTZ R162, R162, UR61 ;  /* 0x0000003da2a27c20 */ /* 0x000fe20008410000 */
[----:B------:R-:W-:Y:S01]  /*d120*/  FMUL.FTZ R163, R163, UR61 ;  /* 0x0000003da3a37c20 */ /* 0x000fe20008410000 */
[----:B------:R-:W2:Y:S01]  /*d130*/  MUFU.TANH R180, R180 ;  /* 0x000000b400b47308 */ /* 0x000ea20000002400 */
[----:B-1----:R-:W-:Y:S01]  /*d140*/  FMNMX.FTZ R0, R188, R0, !PT ;  /* 0x00000000bc007209 */ /* 0x002fe20007810000 */
[----:B------:R-:W-:Y:S01]  /*d150*/  FMUL.FTZ R166, R166, UR61 ;  /* 0x0000003da6a67c20 */ /* 0x000fe20008410000 */
[----:B------:R-:W-:Y:S01]  /*d160*/  FMUL.FTZ R167, R167, UR61 ;  /* 0x0000003da7a77c20 */ /* 0x000fe20008410000 */
[----:B------:R-:W-:Y:S01]  /*d170*/  FMUL.FTZ R154, R154, UR61 ;  /* 0x0000003d9a9a7c20 */ /* 0x000fe20008410000 */
[----:B------:R-:W-:Y:S01]  /*d180*/  FMUL.FTZ R155, R155, UR61 ;  /* 0x0000003d9b9b7c20 */ /* 0x000fe20008410000 */
[----:B------:R-:W-:Y:S01]  /*d190*/  FMUL.FTZ R158, R158, UR61 ;  /* 0x0000003d9e9e7c20 */ /* 0x000fe20008410000 */
[----:B------:R-:W-:Y:S01]  /*d1a0*/  FMUL.FTZ R159, R159, UR61 ;  /* 0x0000003d9f9f7c20 */ /* 0x000fe20008410000 */
[----:B------:R-:W1:Y:S01]  /*d1b0*/  MUFU.TANH R181, R181 ;  /* 0x000000b500b57308 */ /* 0x000e620000002400 */
[----:B---3--:R-:W-:-:S07]  /*d1c0*/  FMNMX.FTZ R0, R177, R0, !PT ;  /* 0x00000000b1007209 */ /* 0x008fce0007810000 */
[----:B------:R-:W3:Y:S01]  /*d1d0*/  MUFU.TANH R168, R168 ;  /* 0x000000a800a87308 */ /* 0x000ee20000002400 */
[----:B--2---:R-:W-:-:S07]  /*d1e0*/  FMNMX.FTZ R0, R180, R0, !PT ;  /* 0x00000000b4007209 */ /* 0x004fce0007810000 */
[----:B------:R-:W2:Y:S01]  /*d1f0*/  MUFU.TANH R169, R169 ;  /* 0x000000a900a97308 */ /* 0x000ea20000002400 */
[----:B-1----:R-:W-:-:S07]  /*d200*/  FMNMX.FTZ R0, R181, R0, !PT ;  /* 0x00000000b5007209 */ /* 0x002fce0007810000 */
        /* <DEDUP_REMOVED lines=18> */
[----:B------:R-:W0:Y:S01]  /*d330*/  MUFU.TANH R157, R157 ;  /* 0x0000009d009d7308 */ /* 0x000e220000002400 */
[----:B---3--:R-:W-:-:S07]  /*d340*/  FMNMX.FTZ R0, R182, R0, !PT ;  /* 0x00000000b6007209 */ /* 0x008fce0007810000 */
[----:B------:R-:W1:Y:S01]  /*d350*/  MUFU.TANH R21, R21 ;  /* 0x0000001500157308 */ /* 0x000e620000002400 */
[----:B--2---:R-:W-:-:S07]  /*d360*/  FMNMX.FTZ R0, R153, R0, !PT ;  /* 0x0000000099007209 */ /* 0x004fce0007810000 */
[----:B------:R-:W2:Y:S01]  /*d370*/  MUFU.TANH R22, R22 ;  /* 0x0000001600167308 */ /* 0x000ea20000002400 */
[----:B0-----:R-:W-:-:S05]  /*d380*/  FMNMX.FTZ R3, R157, R0, !PT ;  /* 0x000000009d037209 */ /* 0x001fca0007810000 */
[----:B------:R-:W0:Y:S02]  /*d390*/  SHFL.BFLY PT, R0, R3, 0x2, 0x1f ;  /* 0x0c401f0003007f89 */ /* 0x000e2400000e0000 */
[----:B------:R-:W3:Y:S08]  /*d3a0*/  MUFU.TANH R184, R184 ;  /* 0x000000b800b87308 */ /* 0x000ef00000002400 */
[----:B------:R-:W4:Y:S08]  /*d3b0*/  MUFU.TANH R187, R187 ;  /* 0x000000bb00bb7308 */ /* 0x000f300000002400 */
[----:B------:R-:W5:Y:S01]  /*d3c0*/  MUFU.TANH R176, R176 ;  /* 0x000000b000b07308 */ /* 0x000f620000002400 */
[----:B0-----:R-:W-:-:S07]  /*d3d0*/  FMNMX.FTZ R3, R3, R0, !PT ;  /* 0x0000000003037209 */ /* 0x001fce0007810000 */
[----:B------:R-:W0:Y:S01]  /*d3e0*/  MUFU.TANH R178, R178 ;  /* 0x000000b200b27308 */ /* 0x000e220000002400 */
[----:B------:R-:W1:Y:S07]  /*d3f0*/  SHFL.BFLY PT, R0, R3, 0x1, 0x1f ;  /* 0x0c201f0003007f89 */ /* 0x000e6e00000e0000 */
[----:B------:R-:W0:Y:S08]  /*d400*/  MUFU.TANH R179, R179 ;  /* 0x000000b300b37308 */ /* 0x000e300000002400 */
[----:B------:R-:W0:Y:S08]  /*d410*/  MUFU.TANH R156, R156 ;  /* 0x0000009c009c7308 */ /* 0x000e300000002400 */
[----:B------:R-:W0:Y:S01]  /*d420*/  MUFU.TANH R170, R170 ;  /* 0x000000aa00aa7308 */ /* 0x000e220000002400 */
[----:B-1----:R-:W-:-:S02]  /*d430*/  FMNMX.FTZ R3, R3, R0, !PT ;  /* 0x0000000003037209 */ /* 0x002fc40007810000 */
[----:B------:R-:W-:-:S03]  /*d440*/  FMNMX.FTZ R0, R21, R18, !PT ;  /* 0x0000001215007209 */ /* 0x000fc60007810000 */
[----:B------:R-:W-:Y:S01]  /*d450*/  FADD.FTZ R20, -R3, R20 ;  /* 0x0000001403147221 */ /* 0x000fe20000010100 */
[----:B--2---:R-:W-:Y:S01]  /*d460*/  FMNMX.FTZ R0, R22, R0, !PT ;  /* 0x0000000016007209 */ /* 0x004fe20007810000 */
[----:B------:R-:W1:Y:S03]  /*d470*/  MUFU.TANH R171, R171 ;  /* 0x000000ab00ab7308 */ /* 0x000e660000002400 */
[----:B---3--:R-:W-:-:S04]  /*d480*/  FMNMX.FTZ R0, R184, R0, !PT ;  /* 0x00000000b8007209 */ /* 0x008fc80007810000 */
[----:B----4-:R-:W-:Y:S01]  /*d490*/  FMNMX.FTZ R183, R187, R0, !PT ;  /* 0x00000000bbb77209 */ /* 0x010fe20007810000 */
[----:B------:R-:W2:Y:S03]  /*d4a0*/  MUFU.TANH R174, R174 ;  /* 0x000000ae00ae7308 */ /* 0x000ea60000002400 */
[----:B-----5:R-:W-:-:S04]  /*d4b0*/  FMNMX.FTZ R183, R176, R183, !PT ;  /* 0x000000b7b0b77209 */ /* 0x020fc80007810000 */
[----:B0-----:R-:W-:Y:S01]  /*d4c0*/  FMNMX.FTZ R183, R178, R183, !PT ;  /* 0x000000b7b2b77209 */ /* 0x001fe20007810000 */
[----:B------:R-:W0:Y:S08]  /*d4d0*/  MUFU.TANH R175, R175 ;  /* 0x000000af00af7308 */ /* 0x000e300000002400 */
[----:B------:R-:W3:Y:S08]  /*d4e0*/  MUFU.TANH R162, R162 ;  /* 0x000000a200a27308 */ /* 0x000ef00000002400 */
[----:B------:R-:W4:Y:S08]  /*d4f0*/  MUFU.TANH R163, R163 ;  /* 0x000000a300a37308 */ /* 0x000f300000002400 */
[----:B------:R-:W5:Y:S08]  /*d500*/  MUFU.TANH R166, R166 ;  /* 0x000000a600a67308 */ /* 0x000f700000002400 */
[----:B------:R-:W-:Y:S08]  /*d510*/  MUFU.TANH R167, R167 ;  /* 0x000000a700a77308 */ /* 0x000ff00000002400 */
[----:B------:R-:W-:Y:S01]  /*d520*/  MUFU.TANH R154, R154 ;  /* 0x0000009a009a7308 */ /* 0x000fe20000002400 */
[----:B------:R-:W-:-:S02]  /*d530*/  WARPGROUP.DEPBAR.LE gsb0, 0x0 ;  /* 0x00008000000079c5 */ /* 0x000fc40000010000 */
[----:B------:R-:W-:-:S05]  /*d540*/  WARPGROUP.ARRIVE ;  /* 0x00000000000079c5 */ /* 0x000fca0000000000 */
[----:B------:R-:W-:Y:S01]  /*d550*/  MUFU.TANH R155, R155 ;  /* 0x0000009b009b7308 */ /* 0x000fe20000002400 */
[----:B------:R-:W-:Y:S01]  /*d560*/  HGMMA.64x256x16.F32 R24, R204, gdesc[UR4].tnspB, R24, gsb0 ;  /* 0x43e00004cc187df0 */ /* 0x000fe20008000818 */
[----:B------:R-:W-:Y:S01]  /*d570*/  UIADD3 UR6, UR5, 0x100, URZ ;  /* 0x0000010005067890 */ /* 0x000fe2000fffe03f */
[----:B------:R-:W-:-:S05]  /*d580*/  UMOV UR7, 0x40000040 ;  /* 0x4000004000077882 */ /* 0x000fca0000000000 */
[----:B------:R-:W-:Y:S08]  /*d590*/  MUFU.TANH R158, R158 ;  /* 0x0000009e009e7308 */ /* 0x000ff00000002400 */
[----:B------:R-:W-:Y:S01]  /*d5a0*/  MUFU.TANH R159, R159 ;  /* 0x0000009f009f7308 */ /* 0x000fe20000002400 */
        /* <DEDUP_REMOVED lines=11> */
[----:B------:R-:W-:Y:S02]  /*d660*/  UMOV UR5, UR11 ;  /* 0x0000000b00057c82 */ /* 0x000fe40008000000 */
[----:B------:R-:W-:-:S04]  /*d670*/  FMUL.FTZ R20, R20, UR5 ;  /* 0x0000000514147c20 */ /* 0x000fc80008410000 */
[----:B------:R1:W-:Y:S02]  /*d680*/  MUFU.EX2 R0, R20 ;  /* 0x0000001400007308 */ /* 0x0003e40000000800 */
[----:B-1----:R-:W-:-:S04]  /*d690*/  FMUL.FTZ R20, R3, UR5 ;  /* 0x0000000503147c20 */ /* 0x002fc80008410000 */
        /* <DEDUP_REMOVED lines=16> */
[----:B------:R-:W-:Y:S01]  /*d7a0*/  FFMA.FTZ R169, R173, UR5, -R20 ;  /* 0x00000005ada97c23 */ /* 0x000fe20008010814 */
[----:B--2---:R-:W-:Y:S01]  /*d7b0*/  FMNMX.FTZ R2, R174, R2, !PT ;  /* 0x00000002ae027209 */ /* 0x004fe20007810000 */
[----:B------:R-:W1:Y:S03]  /*d7c0*/  MUFU.EX2 R208, R208 ;  /* 0x000000d000d07308 */ /* 0x000e660000000800 */
[----:B0-----:R-:W-:-:S04]  /*d7d0*/  FMNMX.FTZ R2, R175, R2, !PT ;  /* 0x00000002af027209 */ /* 0x001fc80007810000 */
[----:B---3--:R-:W-:Y:S01]  /*d7e0*/  FMNMX.FTZ R2, R162, R2, !PT ;  /* 0x00000002a2027209 */ /* 0x008fe20007810000 */
[----:B------:R-:W-:Y:S03]  /*d7f0*/  MUFU.EX2 R210, R210 ;  /* 0x000000d200d27308 */ /* 0x000fe60000000800 */
[----:B----4-:R-:W-:-:S04]  /*d800*/  FMNMX.FTZ R2, R163, R2, !PT ;  /* 0x00000002a3027209 */ /* 0x010fc80007810000 */
[----:B-----5:R-:W-:Y:S01]  /*d810*/  FMNMX.FTZ R2, R166, R2, !PT ;  /* 0x00000002a6027209 */ /* 0x020fe20007810000 */
[----:B------:R-:W-:Y:S01]  /*d820*/  MUFU.EX2 R185, R185 ;  /* 0x000000b900b97308 */ /* 0x000fe20000000800 */
[----:B-1----:R-:W-:Y:S01]  /*d830*/  FFMA.FTZ R14, R0, R14, R208 ;  /* 0x0000000e000e7223 */ /* 0x002fe200000100d0 */
        /* <DEDUP_REMOVED lines=8> */
[----:B------:R-:W-:-:S05]  /*d8c0*/  FMNMX.FTZ R2, R159, R2, !PT ;  /* 0x000000029f027209 */ /* 0x000fca0007810000 */
[----:B------:R-:W0:Y:S01]  /*d8d0*/  SHFL.BFLY PT, R4, R2, 0x2, 0x1f ;  /* 0x0c401f0002047f89 */ /* 0x000e2200000e0000 */
[----:B------:R-:W-:Y:S08]  /*d8e0*/  MUFU.EX2 R206, R206 ;  /* 0x000000ce00ce7308 */ /* 0x000ff00000000800 */
[----:B------:R-:W-:Y:S08]  /*d8f0*/  MUFU.EX2 R180, R180 ;  /* 0x000000b400b47308 */ /* 0x000ff00000000800 */
[----:B------:R-:W-:Y:S01]  /*d900*/  MUFU.EX2 R200, R200 ;  /* 0x000000c800c87308 */ /* 0x000fe20000000800 */
[----:B0-----:R-:W-:-:S07]  /*d910*/  FMNMX.FTZ R2, R2, R4, !PT ;  /* 0x0000000402027209 */ /* 0x001fce0007810000 */
[----:B------:R-:W-:Y:S01]  /*d920*/  MUFU.EX2 R168, R168 ;  /* 0x000000a800a87308 */ /* 0x000fe20000000800 */
[----:B------:R-:W0:Y:S07]  /*d930*/  SHFL.BFLY PT, R4, R2, 0x1, 0x1f ;  /* 0x0c201f0002047f89 */ /* 0x000e2e00000e0000 */
[----:B------:R-:W-:Y:S08]  /*d940*/  MUFU.EX2 R202, R202 ;  /* 0x000000ca00ca7308 */ /* 0x000ff00000000800 */
[----:B------:R-:W-:Y:S01]  /*d950*/  MUFU.EX2 R169, R169 ;  /* 0x000000a900a97308 */ /* 0x000fe20000000800 */
[----:B0-----:R-:W-:-:S05]  /*d960*/  FMNMX.FTZ R4, R2, R4, !PT ;  /* 0x0000000402047209 */ /* 0x001fca0007810000 */
[----:B------:R-:W-:-:S04]  /*d970*/  FADD.FTZ R2, -R4, R18 ;  /* 0x0000001204027221 */ /* 0x000fc80000010100 */
[----:B------:R-:W-:-:S06]  /*d980*/  FMUL.FTZ R2, R2, UR5 ;  /* 0x0000000502027c20 */ /* 0x000fcc0008410000 */
[----:B------:R-:W-:Y:S01]  /*d990*/  MUFU.EX2 R2, R2 ;  /* 0x0000000200027308 */ /* 0x000fe20000000800 */
[----:B------:R-:W-:Y:S02]  /*d9a0*/  WARPGROUP.DEPBAR.LE gsb0, 0x0 ;  /* 0x00008000000079c5 */ /* 0x000fe40000010000 */
[----:B------:R-:W-:Y:S01]  /*d9b0*/  WARPGROUP.ARRIVE ;  /* 0x00000000000079c5 */ /* 0x000fe20000000000 */
[--C-:B------:R-:W-:Y:S01]  /*d9c0*/  FFMA.FTZ R196, R160, UR5, -R20.reuse ;  /* 0x00000005a0c47c23 */ /* 0x100fe20008010814 */
[--C-:B------:R-:W-:Y:S01]  /*d9d0*/  FFMA.FTZ R160, R161, UR5, -R20.reuse ;  /* 0x00000005a1a07c23 */ /* 0x100fe20008010814 */
[--C-:B------:R-:W-:Y:S01]  /*d9e0*/  FFMA.FTZ R198, R164, UR5, -R20.reuse ;  /* 0x00000005a4c67c23 */ /* 0x100fe20008010814 */
[----:B------:R-:W-:Y:S02]  /*d9f0*/  FFMA.FTZ R161, R165, UR5, -R20 ;  /* 0x00000005a5a17c23 */ /* 0x000fe40008010814 */
[----:B------:R-:W-:Y:S01]  /*da00*/  HGMMA.64x256x16.F32 R24, R192, gdesc[UR4].tnspB, R24, gsb0 ;  /* 0x43e00004c0187df0 */ /* 0x000fe20008000818 */
[----:B------:R-:W-:Y:S01]  /*da10*/  MUFU.EX2 R196, R196 ;  /* 0x000000c400c47308 */ /* 0x000fe20000000800 */
[----:B------:R-:W-:-:S02]  /*da20*/  R2UR UR7, R23 ;  /* 0x00000000170772ca */ /* 0x000fc400000e0000 */
[----:B------:R-:W-:-:S05]  /*da30*/  R2UR UR6, R236 ;  /* 0x00000000ec0672ca */ /* 0x000fca00000e0000 */
[----:B------:R-:W-:Y:S08]  /*da40*/  MUFU.EX2 R160, R160 ;  /* 0x000000a000a07308 */ /* 0x000ff00000000800 */
[----:B------:R-:W-:Y:S01]  /*da50*/  MUFU.EX2 R198, R198 ;  /* 0x000000c600c67308 */ /* 0x000fe20000000800 */
[----:B------:R-:W-:-:S06]  /*da60*/  UISETP.GT.AND UP0, UPT, UR6, UR7, UPT ;  /* 0x000000070600728c */ /* 0x000fcc000bf04270 */
[----:B------:R-:W-:Y:S01]  /*da70*/  PLOP3.LUT P2, PT, PT, PT, UP0, 0x80, 0x0 ;  /* 0x000000000000781c */ /* 0x000fe20003f4f008 */
[----:B------:R-:W-:Y:S01]  /*da80*/  MUFU.EX2 R161, R161 ;  /* 0x000000a100a17308 */ /* 0x000fe20000000800 */
[----:B------:R-:W-:Y:S02]  /*da90*/  WARPGROUP.DEPBAR.LE gsb0, 0x0 ;  /* 0x00008000000079c5 */ /* 0x000fe40000010000 */
[--C-:B------:R-:W-:Y:S01]  /*daa0*/  FFMA.FTZ R192, R152, UR5, -R20.reuse ;  /* 0x0000000598c07c23 */ /* 0x100fe20008010814 */
[--C-:B------:R-:W-:Y:S01]  /*dab0*/  FFMA.FTZ R152, R182, UR5, -R20.reuse ;  /* 0x00000005b6987c23 */ /* 0x100fe20008010814 */
[--C-:B------:R-:W-:Y:S01]  /*dac0*/  FFMA.FTZ R194, R153, UR5, -R20.reuse ;  /* 0x0000000599c27c23 */ /* 0x100fe20008010814 */
[----:B------:R-:W-:Y:S01]  /*dad0*/  FFMA.FTZ R20, R157, UR5, -R20 ;  /* 0x000000059d147c23 */ /* 0x000fe20008010814 */
[----:B------:R-:W-:Y:S02]  /*dae0*/  IMAD.U32 R157, RZ, RZ, UR60 ;  /* 0x0000003cff9d7e24 */ /* 0x000fe4000f8e00ff */
[----:B------:R-:W-:Y:S03]  /*daf0*/  MUFU.EX2 R192, R192 ;  /* 0x000000c000c07308 */ /* 0x000fe60000000800 */
[----:B------:R-:W-:-:S05]  /*db00*/  @!P1 LEA R157, R157, UR10, 0x3 ;  /* 0x0000000a9d9d9c11 */ /* 0x000fca000f8e18ff */
[----:B------:R0:W-:Y:S01]  /*db10*/  MUFU.EX2 R18, R20 ;  /* 0x0000001400127308 */ /* 0x0001e20000000800 */
[----:B------:R-:W-:-:S05]  /*db20*/  @!P1 VIADD R157, R157, 0x38840 ;  /* 0x000388409d9d9836 */ /* 0x000fca0000000000 */
[----:B------:R-:W-:Y:S02]  /*db30*/  @!P1 PRMT R157, RZ, 0x654, R157 ;  /* 0x00000654ff9d9816 */ /* 0x000fe4000000009d */
[----:B------:R-:W-:Y:S01]  /*db40*/  MUFU.EX2 R152, R152 ;  /* 0x0000009800987308 */ /* 0x000fe20000000800 */
[----:B0-----:R-:W-:Y:S01]  /*db50*/  FMUL.FTZ R20, R4, UR5 ;  /* 0x0000000504147c20 */ /* 0x001fe20008410000 */
[----:B------:R0:W-:Y:S03]  /*db60*/  @!P1 SYNCS.ARRIVE.TRANS64.RED.A1T0 RZ, [R157+URZ], RZ ;  /* 0x000000ff9dff99a7 */ /* 0x0001e6000810043f */
        /* <DEDUP_REMOVED lines=23> */
[----:B-1----:R-:W-:Y:S01]  /*dce0*/  FFMA.FTZ R5, R2, R5, R209 ;  /* 0x0000000502057223 */ /* 0x002fe200000100d1 */
[----:B------:R-:W-:Y:S01]  /*dcf0*/  FADD.FTZ R159, R210, R14 ;  /* 0x0000000ed29f7221 */ /* 0x000fe20000010000 */
[----:B0-----:R-:W-:Y:S01]  /*dd00*/  IMAD.U32 R157, RZ, RZ, UR4 ;  /* 0x00000004ff9d7e24 */ /* 0x001fe2000f8e00ff */
[----:B------:R-:W-:Y:S01]  /*dd10*/  UIADD3 UR4, UR6, -0x1, URZ ;  /* 0xffffffff06047890 */ /* 0x000fe2000fffe03f */
[----:B------:R-:W-:Y:S01]  /*dd20*/  R2UR UR6, R16 ;  /* 0x00000000100672ca */ /* 0x000fe200000e0000 */
[----:B------:R-:W-:Y:S01]  /*dd30*/  FADD.FTZ R159, R185, R159 ;  /* 0x0000009fb99f7221 */ /* 0x000fe20000010000 */
[----:B------:R-:W-:Y:S01]  /*dd40*/  @!P1 VIADD R157, R157, 0x38860 ;  /* 0x000388609d9d9836 */ /* 0x000fe20000000000 */
[----:B------:R-:W0:Y:S01]  /*dd50*/  MUFU.EX2 R22, R22 ;  /* 0x0000001600167308 */ /* 0x000e220000000800 */
[----:B--2---:R-:W-:Y:S01]  /*dd60*/  FADD.FTZ R5, R21, R5 ;  /* 0x0000000515057221 */ /* 0x004fe20000010000 */
[----:B------:R-:W-:Y:S01]  /*dd70*/  FADD.FTZ R159, R204, R159 ;  /* 0x0000009fcc9f7221 */ /* 0x000fe20000010000 */
[----:B------:R-:W-:Y:S01]  /*dd80*/  IMAD.U32 R236, RZ, RZ, UR4 ;  /* 0x00000004ffec7e24 */ /* 0x000fe2000f8e00ff */
[----:B------:R-:W-:-:S02]  /*dd90*/  @!P1 PRMT R164, RZ, 0x654, R157 ;  /* 0x00000654ffa49816 */ /* 0x000fc4000000009d */
[----:B------:R-:W-:Y:S01]  /*dda0*/  FADD.FTZ R159, R177, R159 ;  /* 0x0000009fb19f7221 */ /* 0x000fe20000010000 */
[----:B------:R-:W-:Y:S01]  /*ddb0*/  F2FP.F16.F32.PACK_AB R209, R21, R209 ;  /* 0x000000d115d1723e */ /* 0x000fe200000000ff */
[----:B------:R-:W1:Y:S01]  /*ddc0*/  MUFU.EX2 R205, R205 ;  /* 0x000000cd00cd7308 */ /* 0x000e620000000800 */
[----:B---3--:R-:W-:Y:S01]  /*ddd0*/  FADD.FTZ R14, R211, R5 ;  /* 0x00000005d30e7221 */ /* 0x008fe20000010000 */
[----:B------:R-:W-:Y:S01]  /*dde0*/  FADD.FTZ R159, R206, R159 ;  /* 0x0000009fce9f7221 */ /* 0x000fe20000010000 */
[----:B------:R2:W-:Y:S01]  /*ddf0*/  @!P1 SYNCS.ARRIVE.TRANS64.RED.A1T0 RZ, [R164+URZ], RZ ;  /* 0x000000ffa4ff99a7 */ /* 0x0005e2000810043f */
[----:B------:R-:W-:Y:S01]  /*de00*/  F2FP.F16.F32.PACK_AB R210, R185, R210 ;  /* 0x000000d2b9d2723e */ /* 0x000fe200000000ff */
[----:B------:R-:W-:Y:S02]  /*de10*/  IMAD.U32 R21, RZ, RZ, UR60 ;  /* 0x0000003cff157e24 */ /* 0x000fe4000f8e00ff */
[----:B------:R-:W-:Y:S01]  /*de20*/  FADD.FTZ R159, R180, R159 ;  /* 0x0000009fb49f7221 */ /* 0x000fe20000010000 */
[----:B------:R-:W-:Y:S01]  /*de30*/  F2FP.F16.F32.PACK_AB R204, R177, R204 ;  /* 0x000000ccb1cc723e */ /* 0x000fe200000000ff */
[----:B------:R-:W3:Y:S01]  /*de40*/  MUFU.EX2 R153, R153 ;  /* 0x0000009900997308 */ /* 0x000ee20000000800 */
[----:B0-----:R-:W-:Y:S01]  /*de50*/  FADD.FTZ R14, R22, R14 ;  /* 0x0000000e160e7221 */ /* 0x001fe20000010000 */
[----:B------:R-:W-:Y:S01]  /*de60*/  FADD.FTZ R159, R200, R159 ;  /* 0x0000009fc89f7221 */ /* 0x000fe20000010000 */
[----:B------:R-:W-:Y:S01]  /*de70*/  F2FP.F16.F32.PACK_AB R211, R22, R211 ;  /* 0x000000d316d3723e */ /* 0x000fe200000000ff */
[----:B------:R-:W-:Y:S01]  /*de80*/  IMAD.U32 R22, RZ, RZ, UR6 ;  /* 0x00000006ff167e24 */ /* 0x000fe2000f8e00ff */
[----:B------:R-:W-:Y:S01]  /*de90*/  F2FP.F16.F32.PACK_AB R206, R180, R206 ;  /* 0x000000ceb4ce723e */ /* 0x000fe200000000ff */
[C---:B------:R-:W-:Y:S01]  /*dea0*/  FADD.FTZ R159, R168.reuse, R159 ;  /* 0x0000009fa89f7221 */ /* 0x040fe20000010000 */
[----:B------:R-:W-:Y:S01]  /*deb0*/  F2FP.F16.F32.PACK_AB R200, R168, R200 ;  /* 0x000000c8a8c8723e */ /* 0x000fe200000000ff */
[----:B------:R-:W0:Y:S01]  /*dec0*/  MUFU.EX2 R207, R207 ;  /* 0x000000cf00cf7308 */ /* 0x000e220000000800 */
[----:B-1----:R-:W-:Y:S01]  /*ded0*/  FADD.FTZ R14, R205, R14 ;  /* 0x0000000ecd0e7221 */ /* 0x002fe20000010000 */
[----:B------:R-:W-:Y:S01]  /*dee0*/  FADD.FTZ R159, R202, R159 ;  /* 0x0000009fca9f7221 */ /* 0x000fe20000010000 */
[----:B------:R-:W-:-:S03]  /*def0*/  F2FP.F16.F32.PACK_AB R202, R169, R202 ;  /* 0x000000caa9ca723e */ /* 0x000fc600000000ff */
[----:B------:R-:W-:Y:S02]  /*df00*/  FADD.FTZ R159, R169, R159 ;  /* 0x0000009fa99f7221 */ /* 0x000fe40000010000 */
[----:B------:R-:W1:Y:S01]  /*df10*/  MUFU.EX2 R156, R156 ;  /* 0x0000009c009c7308 */ /* 0x000e620000000800 */
[C---:B---3--:R-:W-:Y:S01]  /*df20*/  FADD.FTZ R14, R153.reuse, R14 ;  /* 0x0000000e990e7221 */ /* 0x048fe20000010000 */
[----:B------:R-:W-:Y:S01]  /*df30*/  FADD.FTZ R159, R196, R159 ;  /* 0x0000009fc49f7221 */ /* 0x000fe20000010000 */
[----:B------:R-:W-:Y:S02]  /*df40*/  F2FP.F16.F32.PACK_AB R205, R153, R205 ;  /* 0x000000cd99cd723e */ /* 0x000fe400000000ff */
[C---:B------:R-:W-:Y:S01]  /*df50*/  F2FP.F16.F32.PACK_AB R196, R160.reuse, R196 ;  /* 0x000000c4a0c4723e */ /* 0x040fe200000000ff */
[----:B------:R-:W-:Y:S02]  /*df60*/  FADD.FTZ R159, R160, R159 ;  /* 0x0000009fa09f7221 */ /* 0x000fe40000010000 */
[----:B------:R-:W3:Y:S01]  /*df70*/  MUFU.EX2 R201, R201 ;  /* 0x000000c900c97308 */ /* 0x000ee20000000800 */
        /* <DEDUP_REMOVED lines=11> */
[----:B---3--:R-:W-:-:S07]  /*e030*/  FADD.FTZ R14, R201, R14 ;  /* 0x0000000ec90e7221 */ /* 0x008fce0000010000 */
[----:B------:R-:W3:Y:S01]  /*e040*/  MUFU.EX2 R154, R175 ;  /* 0x000000af009a7308 */ /* 0x000ee20000000800 */
[C---:B0-----:R-:W-:Y:S01]  /*e050*/  FADD.FTZ R14, R157.reuse, R14 ;  /* 0x0000000e9d0e7221 */ /* 0x041fe20000010000 */
[----:B------:R-:W-:-:S06]  /*e060*/  F2FP.F16.F32.PACK_AB R201, R157, R201 ;  /* 0x000000c99dc9723e */ /* 0x000fcc00000000ff */
[----:B------:R-:W0:Y:S01]  /*e070*/  MUFU.EX2 R197, R197 ;  /* 0x000000c500c57308 */ /* 0x000e220000000800 */
[----:B-1----:R-:W-:-:S07]  /*e080*/  FADD.FTZ R14, R203, R14 ;  /* 0x0000000ecb0e7221 */ /* 0x002fce0000010000 */
[----:B------:R-:W1:Y:S01]  /*e090*/  MUFU.EX2 R5, R163 ;  /* 0x000000a300057308 */ /* 0x000e620000000800 */
[C---:B---3--:R-:W-:Y:S01]  /*e0a0*/  FADD.FTZ R14, R154.reuse, R14 ;  /* 0x0000000e9a0e7221 */ /* 0x048fe20000010000 */
[----:B------:R-:W-:-:S06]  /*e0b0*/  F2FP.F16.F32.PACK_AB R203, R154, R203 ;  /* 0x000000cb9acb723e */ /* 0x000fcc00000000ff */
        /* <DEDUP_REMOVED lines=16> */
[----:B0-----:R-:W-:Y:S01]  /*e1c0*/  FADD.FTZ R159, R194, R159 ;  /* 0x0000009fc29f7221 */ /* 0x001fe20000010000 */
[----:B------:R-:W-:Y:S01]  /*e1d0*/  F2FP.F16.F32.PACK_AB R194, R18, R194 ;  /* 0x000000c212c2723e */ /* 0x000fe200000000ff */
[----:B-1----:R-:W-:Y:S02]  /*e1e0*/  FADD.FTZ R5, R158, R14 ;  /* 0x0000000e9e057221 */ /* 0x002fe40000010000 */
[----:B------:R-:W-:Y:S01]  /*e1f0*/  FADD.FTZ R14, R18, R159 ;  /* 0x0000009f120e7221 */ /* 0x000fe20000010000 */
[----:B------:R-:W-:Y:S02]  /*e200*/  IMAD.MOV.U32 R18, RZ, RZ, R4 ;  /* 0x000000ffff127224 */ /* 0x000fe400078e0004 */
[C---:B---3--:R-:W-:Y:S01]  /*e210*/  FADD.FTZ R5, R20.reuse, R5 ;  /* 0x0000000514057221 */ /* 0x048fe20000010000 */
[----:B------:R-:W-:Y:S01]  /*e220*/  F2FP.F16.F32.PACK_AB R195, R20, R158 ;  /* 0x0000009e14c3723e */ /* 0x000fe200000000ff */
[----:B------:R-:W-:Y:S01]  /*e230*/  IMAD.MOV.U32 R20, RZ, RZ, R3 ;  /* 0x000000ffff147224 */ /* 0x000fe200078e0003 */
[----:B--2---:R-:W-:Y:S06]  /*e240*/  @P2 BRA `(.L_x_2377) ;  /* 0xffffffc4003c2947 */ /* 0x004fec000383ffff */
.L_x_2368:
        /* <DEDUP_REMOVED lines=131> */
.L_x_2378:
        /* <DEDUP_REMOVED lines=8> */
.L_x_2379:
[----:B-1----:R-:W-:Y:S05]  /*eb00*/  @P2 BRA `(.L_x_2380) ;  /* 0x0000000000082947 */ /* 0x002fea0003800000 */
[----:B------:R-:W1:Y:S02]  /*eb10*/  SYNCS.PHASECHK.TRANS64.TRYWAIT P0, [UR8+0x38850], R0 ;  /* 0x03885000ff0075a7 */ /* 0x000e640008000148 */
[----:B-1----:R-:W-:Y:S05]  /*eb20*/  @!P0 BRA `(.L_x_2381) ;  /* 0x000000d800548947 */ /* 0x002fea0003800000 */
.L_x_2380:
[----:B------:R-:W-:Y:S01]  /*eb30*/  R2UR UR4, R17 ;  /* 0x00000000110472ca */ /* 0x000fe200000e0000 */
[----:B------:R-:W2:Y:S01]  /*eb40*/  LDL.LU R2, [R1+0x30] ;  /* 0x0000300001027983 */ /* 0x000ea20000300800 */
[----:B------:R-:W-:Y:S01]  /*eb50*/  WARPGROUP.ARRIVE ;  /* 0x00000000000079c5 */ /* 0x000fe20000000000 */
[----:B------:R-:W-:Y:S01]  /*eb60*/  UMOV UR7, 0x40000040 ;  /* 0x4000004000077882 */ /* 0x000fe20000000000 */
[----:B------:R-:W-:Y:S01]  /*eb70*/  IMAD.U32 R8, RZ, RZ, UR5 ;  /* 0x00000005ff087e24 */ /* 0x000fe2000f8e00ff */
[----:B-1----:R-:W1:Y:S01]  /*eb80*/  SHFL.BFLY PT, R7, R14, 0x2, 0x1f ;  /* 0x0c401f000e077f89 */ /* 0x002e6200000e0000 */
[----:B------:R-:W-:Y:S02]  /*eb90*/  IMAD.U32 R11, RZ, RZ, UR8 ;  /* 0x00000008ff0b7e24 */ /* 0x000fe4000f8e00ff */
[----:B------:R-:W-:Y:S01]  /*eba0*/  IMAD.MOV.U32 R6, RZ, RZ, RZ ;  /* 0x000000ffff067224 */ /* 0x000fe200078e00ff */
[----:B0-----:R-:W0:Y:S01]  /*ebb0*/  SHFL.BFLY PT, R0, R5, 0x2, 0x1f ;  /* 0x0c401f0005007f89 */ /* 0x001e2200000e0000 */
[----:B------:R-:W-:-:S03]  /*ebc0*/  @!P1 VIADD R11, R11, 0x38860 ;  /* 0x000388600b0b9836 */ /* 0x000fc60000000000 */
[----:B------:R-:W-:Y:S02]  /*ebd0*/  UIADD3 UR4, UR4, 0x400, URZ ;  /* 0x0000040004047890 */ /* 0x000fe4000fffe03f */
[----:B------:R-:W-:Y:S02]  /*ebe0*/  @!P1 PRMT R11, RZ, 0x654, R11 ;  /* 0x00000654ff0b9816 */ /* 0x000fe4000000000b */
[----:B------:R-:W-:-:S04]  /*ebf0*/  USHF.R.U32.HI UR4, URZ, 0x4, UR4 ;  /* 0x000000043f047899 */ /* 0x000fc80008011604 */
[----:B------:R-:W-:-:S04]  /*ec00*/  ULOP3.LUT UR4, UR4, 0x3fff, URZ, 0xc0, !UPT ;  /* 0x00003fff04047892 */ /* 0x000fc8000f8ec03f */
[----:B------:R-:W-:-:S04]  /*ec10*/  ULOP3.LUT UR4, UR4, 0x2800000, URZ, 0xfc, !UPT ;  /* 0x0280000004047892 */ /* 0x000fc8000f8efc3f */
[----:B------:R-:W-:Y:S01]  /*ec20*/  UIMAD UR4, UR60, 0xa00, UR4 ;  /* 0x00000a003c0478a4 */ /* 0x000fe2000f8e0204 */
[----:B-1----:R-:W-:Y:S01]  /*ec30*/  FADD.FTZ R7, R7, R14 ;  /* 0x0000000e07077221 */ /* 0x002fe20000010000 */
[----:B------:R-:W-:-:S04]  /*ec40*/  UIADD3 UR60, UR60, 0x1, URZ ;  /* 0x000000013c3c7890 */ /* 0x000fc8000fffe03f */
[----:B------:R-:W-:Y:S01]  /*ec50*/  UISETP.NE.AND UP0, UPT, UR60, 0x2, UPT ;  /* 0x000000023c00788c */ /* 0x000fe2000bf05270 */
[----:B------:R-:W-:Y:S02]  /*ec60*/  UMOV UR6, UR4 ;  /* 0x0000000400067c82 */ /* 0x000fe40008000000 */
[----:B------:R-:W-:Y:S01]  /*ec70*/  HGMMA.64x256x16.F32 R24, R208, gdesc[UR4].tnspB, R24, gsb0 ;  /* 0x43e00004d0187df0 */ /* 0x000fe20008000818 */
[----:B------:R-:W-:Y:S01]  /*ec80*/  UIADD3 UR6, UR4, 0x80, URZ ;  /* 0x0000008004067890 */ /* 0x000fe2000fffe03f */
[----:B------:R-:W-:Y:S01]  /*ec90*/  UMOV UR7, 0x40000040 ;  /* 0x4000004000077882 */ /* 0x000fe20000000000 */
[----:B------:R-:W-:Y:S01]  /*eca0*/  USEL UR60, UR60, URZ, UP0 ;  /* 0x0000003f3c3c7287 */ /* 0x000fe20008000000 */
[----:B--2---:R-:W-:Y:S01]  /*ecb0*/  R2UR UR9, R2 ;  /* 0x00000000020972ca */ /* 0x004fe200000e0000 */
[----:B0-----:R-:W-:Y:S01]  /*ecc0*/  FADD.FTZ R2, R0, R5 ;  /* 0x0000000500027221 */ /* 0x001fe20000010000 */
[----:B------:R-:W-:Y:S01]  /*ecd0*/  IMAD.MOV.U32 R5, RZ, RZ, RZ ;  /* 0x000000ffff057224 */ /* 0x000fe200078e00ff */
[----:B------:R-:W0:Y:S04]  /*ece0*/  SHFL.BFLY PT, R0, R7, 0x1, 0x1f ;  /* 0x0c201f0007007f89 */ /* 0x000e2800000e0000 */
[----:B------:R-:W1:Y:S01]  /*ecf0*/  SHFL.BFLY PT, R9, R2, 0x1, 0x1f ;  /* 0x0c201f0002097f89 */ /* 0x000e6200000e0000 */
[----:B------:R-:W-:-:S02]  /*ed00*/  WARPGROUP.DEPBAR.LE gsb0, 0x0 ;  /* 0x00008000000079c5 */ /* 0x000fc40000010000 */
[----:B------:R-:W-:-:S03]  /*ed10*/  WARPGROUP.ARRIVE ;  /* 0x00000000000079c5 */ /* 0x000fc60000000000 */
[----:B------:R-:W-:-:S11]  /*ed20*/  UIADD3 UR9, UR9, 0x1, URZ ;  /* 0x0000000109097890 */ /* 0x000fd6000fffe03f */
[----:B------:R-:W-:Y:S01]  /*ed30*/  HGMMA.64x256x16.F32 R24, R204, gdesc[UR4].tnspB, R24, gsb0 ;  /* 0x43e00004cc187df0 */ /* 0x000fe20008000818 */
[----:B------:R-:W-:Y:S01]  /*ed40*/  UIADD3 UR6, UR4, 0x100, URZ ;  /* 0x0000010004067890 */ /* 0x000fe2000fffe03f */
[----:B------:R-:W-:Y:S01]  /*ed50*/  UMOV UR7, 0x40000040 ;  /* 0x4000004000077882 */ /* 0x000fe20000000000 */
[----:B0-----:R-:W-:Y:S01]  /*ed60*/  FADD.FTZ R12, R7, R0 ;  /* 0x00000000070c7221 */ /* 0x001fe20000010000 */
[----:B------:R-:W-:Y:S01]  /*ed70*/  IMAD.U32 R7, RZ, RZ, UR5 ;  /* 0x00000005ff077e24 */ /* 0x000fe2000f8e00ff */
[----:B------:R-:W-:Y:S01]  /*ed80*/  R2UR UR5, R16 ;  /* 0x00000000100572ca */ /* 0x000fe200000e0000 */
[----:B------:R-:W-:Y:S02]  /*ed90*/  IMAD.MOV.U32 R0, RZ, RZ, -0x800000 ;  /* 0xff800000ff007424 */ /* 0x000fe400078e00ff */
[----:B-1----:R-:W-:Y:S01]  /*eda0*/  FADD.FTZ R13, R2, R9 ;  /* 0x00000009020d7221 */ /* 0x002fe20000010000 */
[----:B------:R-:W-:Y:S01]  /*edb0*/  FSETP.NE.FTZ.AND P0, PT, R12, RZ, PT ;  /* 0x000000ff0c00720b */ /* 0x000fe20003f15000 */
[----:B------:R-:W-:-:S03]  /*edc0*/  IMAD.MOV.U32 R2, RZ, RZ, -0x800000 ;  /* 0xff800000ff027424 */ /* 0x000fc600078e00ff */
[----:B------:R-:W-:-:S09]  /*edd0*/  FSETP.NE.FTZ.AND P2, PT, R13, RZ, PT ;  /* 0x000000ff0d00720b */ /* 0x000fd20003f55000 */
[----:B------:R-:W0:Y:S01]  /*ede0*/  @P0 MUFU.LG2 R9, R12 ;  /* 0x0000000c00090308 */ /* 0x000e220000000c00 */
[----:B------:R-:W-:-:S07]  /*edf0*/  @P0 FMUL.FTZ R8, R8, 0.69314718246459960938 ;  /* 0x3f31721808080820 */ /* 0x000fce0000410000 */
[----:B------:R-:W1:Y:S08]  /*ee00*/  @P2 MUFU.LG2 R10, R13 ;  /* 0x0000000d000a2308 */ /* 0x000e700000000c00 */
[----:B------:R2:W3:Y:S01]  /*ee10*/  @P0 MUFU.RCP R6, R12 ;  /* 0x0000000c00060308 */ /* 0x0004e20000001000 */
[----:B0-----:R-:W-:-:S04]  /*ee20*/  @P0 FMUL.FTZ R9, R9, 0.69314718246459960938 ;  /* 0x3f31721809090820 */ /* 0x001fc80000410000 */
[----:B------:R-:W-:Y:S01]  /*ee30*/  @P0 FFMA.FTZ R2, R8, R3, R9 ;  /* 0x0000000308020223 */ /* 0x000fe20000010009 */
[----:B------:R-:W-:Y:S01]  /*ee40*/  IMAD.U32 R3, RZ, RZ, UR9 ;  /* 0x00000009ff037e24 */ /* 0x000fe2000f8e00ff */
[----:B------:R-:W-:Y:S01]  /*ee50*/  PLOP3.LUT P0, PT, PT, PT, PT, 0x8, 0x0 ;  /* 0x000000000000781c */ /* 0x000fe20003f0e170 */
[----:B------:R-:W0:Y:S01]  /*ee60*/  @P2 MUFU.RCP R5, R13 ;  /* 0x0000000d00052308 */ /* 0x000e220000001000 */
[----:B--2---:R-:W-:Y:S01]  /*ee70*/  @P2 FMUL.FTZ R12, R7, 0.69314718246459960938 ;  /* 0x3f317218070c2820 */ /* 0x004fe20000410000 */
[----:B-1----:R-:W-:Y:S01]  /*ee80*/  @P2 FMUL.FTZ R7, R10, 0.69314718246459960938 ;  /* 0x3f3172180a072820 */ /* 0x002fe20000410000 */
[----:B------:R1:W-:Y:S03]  /*ee90*/  STL [R1+0x30], R3 ;  /* 0x0000300301007387 */ /* 0x0003e60000100800 */
[----:B------:R-:W-:Y:S01]  /*eea0*/  @P2 FFMA.FTZ R0, R12, R4, R7 ;  /* 0x000000040c002223 */ /* 0x000fe20000010007 */
[----:B------:R-:W-:-:S02]  /*eeb0*/  WARPGROUP.DEPBAR.LE gsb0, 0x0 ;  /* 0x00008000000079c5 */ /* 0x000fc40000010000 */
[----:B------:R-:W-:-:S06]  /*eec0*/  WARPGROUP.ARRIVE ;  /* 0x00000000000079c5 */ /* 0x000fcc0000000000 */
        /* <DEDUP_REMOVED lines=10> */
[----:B------:R-:W-:-:S04]  /*ef70*/  USEL UR4, URZ, 0x1, UP0 ;  /* 0x000000013f047887 */ /* 0x000fc80008000000 */
[----:B------:R-:W-:-:S06]  /*ef80*/  ULOP3.LUT UR5, UR5, UR4, URZ, 0x3c, !UPT ;  /* 0x0000000405057292 */ /* 0x000fcc000f8e3c3f */
[----:B------:R-:W-:Y:S01]  /*ef90*/  IMAD.U32 R16, RZ, RZ, UR5 ;  /* 0x00000005ff107e24 */ /* 0x000fe2000f8e00ff */
[----:B------:R-:W-:Y:S02]  /*efa0*/  WARPGROUP.DEPBAR.LE gsb0, 0x0 ;  /* 0x00008000000079c5 */ /* 0x000fe40000010000 */
[----:B------:R-:W-:-:S12]  /*efb0*/  WARPGROUP.ARRIVE ;  /* 0x00000000000079c5 */ /* 0x000fd80000000000 */
[----:B------:R-:W-:Y:S03]  /*efc0*/  HGMMA.64x256x16.F32 R24, R192, gdesc[UR4].tnspB, R24, gsb0 ;  /* 0x43e00004c0187df0 */ /* 0x000fe60008000818 */
[----:B------:R-:W-:Y:S02]  /*efd0*/  WARPGROUP.DEPBAR.LE gsb0, 0x0 ;  /* 0x00008000000079c5 */ /* 0x000fe40000010000 */
[----:B------:R1:W-:Y:S01]  /*efe0*/  @!P1 SYNCS.ARRIVE.TRANS64.RED.A1T0 RZ, [R11+URZ], RZ ;  /* 0x000000ff0bff99a7 */ /* 0x0003e2000810043f */
[-C--:B---3--:R-:W-:Y:S01]  /*eff0*/  FMUL.FTZ R24, R24, R6.reuse ;  /* 0x0000000618187220 */ /* 0x088fe20000410000 */
        /* <DEDUP_REMOVED lines=127> */
.L_x_2351:
        /* <DEDUP_REMOVED lines=15> */
[----:B------:R-:W3:Y:S01]  /*f8e0*/  LDL R3, [R1+0x64] ;  /* 0x0000640001037983 */ /* 0x000ee20000100800 */
[----:B------:R-:W-:Y:S01]  /*f8f0*/  F2FP.F16.F32.PACK_AB R7, R31, R30 ;  /* 0x0000001e1f07723e */ /* 0x000fe200000000ff */
[----:B------:R-:W-:Y:S01]  /*f900*/  ULDC.64 UR14, c[0x0][0xc00] ;  /* 0x00030000000e7ab9 */ /* 0x000fe20000000a00 */
[----:B------:R-:W-:Y:S01]  /*f910*/  R2UR UR18, R217 ;  /* 0x00000000d91272ca */ /* 0x000fe200000e0000 */
[----:B------:R-:W-:Y:S01]  /*f920*/  ULDC.64 UR22, c[0x0][0x208] ;  /* 0x0000820000167ab9 */ /* 0x000fe20000000a00 */
[----:B------:R-:W-:Y:S01]  /*f930*/  R2UR UR21, R214 ;  /* 0x00000000d61572ca */ /* 0x000fe200000e0000 */
[----:B------:R-:W-:Y:S01]  /*f940*/  ULDC UR20, c[0x0][0xbe8] ;  /* 0x0002fa0000147ab9 */ /* 0x000fe20000000800 */
[----:B------:R-:W-:-:S02]  /*f950*/  R2UR UR26, R212 ;  /* 0x00000000d41a72ca */ /* 0x000fc400000e0000 */
[----:B------:R-:W-:Y:S02]  /*f960*/  R2UR UR19, R216 ;  /* 0x00000000d81372ca */ /* 0x000fe400000e0000 */
[----:B------:R-:W-:Y:S01]  /*f970*/  R2UR UR24, R218 ;  /* 0x00000000da1872ca */ /* 0x000fe200000e0000 */
[----:B------:R-:W-:Y:S01]  /*f980*/  UMOV UR10, UR8 ;  /* 0x00000008000a7c82 */ /* 0x000fe20008000000 */
[----:B0-----:R-:W-:-:S03]  /*f990*/  UMOV UR11, UR4 ;  /* 0x00000004000b7c82 */ /* 0x001fc60008000000 */
[----:B------:R-:W-:-:S04]  /*f9a0*/  USHF.L.U32 UR4, UR18, 0x2, URZ ;  /* 0x0000000212047899 */ /* 0x000fc8000800063f */
[----:B------:R-:W-:Y:S01]  /*f9b0*/  UIADD3 UR9, UP0, UR4, UR14, URZ ;  /* 0x0000000e04097290 */ /* 0x000fe2000ff1e03f */
[----:B------:R-:W-:Y:S01]  /*f9c0*/  BAR.SYNC.DEFER_BLOCKING 0x1, 0x100 ;  /* 0x0044000000007b1d */ /* 0x000fe20000010000 */
[----:B--2---:R-:W-:Y:S01]  /*f9d0*/  R2UR UR17, R8 ;  /* 0x00000000081172ca */ /* 0x004fe200000e0000 */
[----:B---3--:R-:W-:-:S03]  /*f9e0*/  IMAD.WIDE R162, R3, R162, UR10 ;  /* 0x0000000a03a27e25 */ /* 0x008fc6000f8e02a2 */
[C---:B------:R-:W-:Y:S02]  /*f9f0*/  IADD3 R159, P1, R162.reuse, 0x20, RZ ;  /* 0x00000020a29f7810 */ /* 0x040fe40007f3e0ff */
[C---:B------:R-:W-:Y:S02]  /*fa00*/  IADD3 R155, P3, R162.reuse, 0x4000, RZ ;  /* 0x00004000a29b7810 */ /* 0x040fe40007f7e0ff */
[----:B------:R-:W-:-:S05]  /*fa10*/  IADD3 R157, P4, R162, 0x60, RZ ;  /* 0x00000060a29d7810 */ /* 0x000fca0007f9e0ff */
[----:B------:R-:W-:Y:S01]  /*fa20*/  USHF.L.U64.HI UR16, UR18, 0x2, UR17 ;  /* 0x0000000212107899 */ /* 0x000fe20008010211 */
[----:B------:R-:W-:Y:S02]  /*fa30*/  LOP3.LUT R158, R159, 0x380, RZ, 0xc0, !PT ;  /* 0x000003809f9e7812 */ /* 0x000fe400078ec0ff */
[----:B------:R-:W-:Y:S01]  /*fa40*/  LOP3.LUT R154, R155, 0x380, RZ, 0xc0, !PT ;  /* 0x000003809b9a7812 */ /* 0x000fe200078ec0ff */
[----:B------:R-:W-:Y:S01]  /*fa50*/  UIADD3.X UR12, UR16, UR15, URZ, UP0, !UPT ;  /* 0x0000000f100c7290 */ /* 0x000fe200087fe43f */
[----:B------:R-:W-:Y:S02]  /*fa60*/  IADD3 R161, P0, R162, 0x40, RZ ;  /* 0x00000040a2a17810 */ /* 0x000fe40007f1e0ff */
[----:B------:R-:W-:Y:S02]  /*fa70*/  LOP3.LUT R156, R157, 0x380, RZ, 0xc0, !PT ;  /* 0x000003809d9c7812 */ /* 0x000fe400078ec0ff */
[----:B------:R-:W-:Y:S02]  /*fa80*/  SHF.R.U64 R158, R158, 0x3, RZ ;  /* 0x000000039e9e7819 */ /* 0x000fe400000012ff */
[----:B------:R-:W-:-:S02]  /*fa90*/  SHF.R.U64 R154, R154, 0x3, RZ ;  /* 0x000000039a9a7819 */ /* 0x000fc400000012ff */
[----:B------:R-:W-:Y:S02]  /*faa0*/  LOP3.LUT R5, R162, 0x380, RZ, 0xc0, !PT ;  /* 0x00000380a2057812 */ /* 0x000fe400078ec0ff */
[----:B------:R-:W-:Y:S02]  /*fab0*/  LOP3.LUT R160, R161, 0x380, RZ, 0xc0, !PT ;  /* 0x00000380a1a07812 */ /* 0x000fe400078ec0ff */
[----:B------:R-:W-:Y:S02]  /*fac0*/  SHF.R.U64 R156, R156, 0x3, RZ ;  /* 0x000000039c9c7819 */ /* 0x000fe400000012ff */
[----:B------:R-:W-:Y:S01]  /*fad0*/  LOP3.LUT R158, R158, R159, RZ, 0x3c, !PT ;  /* 0x0000009f9e9e7212 */ /* 0x000fe200078e3cff */
[--C-:B------:R-:W-:Y:S01]  /*fae0*/  IMAD.X R159, RZ, RZ, R163.reuse, P1 ;  /* 0x000000ffff9f7224 */ /* 0x100fe200008e06a3 */
[----:B------:R-:W-:Y:S02]  /*faf0*/  IADD3 R153, P6, R162, 0x4020, RZ ;  /* 0x00004020a2997810 */ /* 0x000fe40007fde0ff */
[----:B------:R-:W-:Y:S01]  /*fb00*/  LOP3.LUT R154, R154, R155, RZ, 0x3c, !PT ;  /* 0x0000009b9a9a7212 */ /* 0x000fe200078e3cff */
[----:B------:R-:W-:Y:S01]  /*fb10*/  IMAD.X R155, RZ, RZ, R163, P3 ;  /* 0x000000ffff9b7224 */ /* 0x000fe200018e06a3 */
[----:B------:R-:W-:-:S02]  /*fb20*/  IADD3 R23, P5, R162, 0x4040, RZ ;  /* 0x00004040a2177810 */ /* 0x000fc40007fbe0ff */
[C---:B------:R-:W-:Y:S02]  /*fb30*/  IADD3 R21, P2, R162.reuse, 0x4060, RZ ;  /* 0x00004060a2157810 */ /* 0x040fe40007f5e0ff */
[C---:B------:R-:W-:Y:S02]  /*fb40*/  IADD3 R15, P1, R162.reuse, 0x8000, RZ ;  /* 0x00008000a20f7810 */ /* 0x040fe40007f3e0ff */
[----:B------:R-:W-:Y:S02]  /*fb50*/  SHF.R.U64 R5, R5, 0x3, RZ ;  /* 0x0000000305057819 */ /* 0x000fe400000012ff */
[----:B------:R-:W-:Y:S02]  /*fb60*/  IADD3 R3, P3, R162, 0x8060, RZ ;  /* 0x00008060a2037810 */ /* 0x000fe40007f7e0ff */
[----:B------:R-:W-:Y:S02]  /*fb70*/  SHF.R.U64 R160, R160, 0x3, RZ ;  /* 0x00000003a0a07819 */ /* 0x000fe400000012ff */
[----:B------:R-:W-:Y:S01]  /*fb80*/  LOP3.LUT R156, R156, R157, RZ, 0x3c, !PT ;  /* 0x0000009d9c9c7212 */ /* 0x000fe200078e3cff */
[----:B------:R-:W-:Y:S01]  /*fb90*/  IMAD.X R157, RZ, RZ, R163, P4 ;  /* 0x000000ffff9d7224 */ /* 0x000fe200020e06a3 */
[----:B------:R-:W-:-:S02]  /*fba0*/  LOP3.LUT R152, R153, 0x380, RZ, 0xc0, !PT ;  /* 0x0000038099987812 */ /* 0x000fc400078ec0ff */
[----:B------:R-:W-:Y:S02]  /*fbb0*/  LOP3.LUT R22, R23, 0x380, RZ, 0xc0, !PT ;  /* 0x0000038017167812 */ /* 0x000fe400078ec0ff */
[----:B------:R-:W-:Y:S02]  /*fbc0*/  LOP3.LUT R20, R21, 0x380, RZ, 0xc0, !PT ;  /* 0x0000038015147812 */ /* 0x000fe400078ec0ff */
[----:B------:R-:W-:Y:S02]  /*fbd0*/  LOP3.LUT R14, R15, 0x380, RZ, 0xc0, !PT ;  /* 0x000003800f0e7812 */ /* 0x000fe400078ec0ff */
[----:B------:R-:W-:Y:S02]  /*fbe0*/  IADD3 R11, P4, R162, 0x8040, RZ ;  /* 0x00008040a20b7810 */ /* 0x000fe40007f9e0ff */
[----:B------:R-:W-:Y:S01]  /*fbf0*/  LOP3.LUT R4, R5, R162, RZ, 0x3c, !PT ;  /* 0x000000a205047212 */ /* 0x000fe200078e3cff */
[----:B------:R-:W-:Y:S01]  /*fc00*/  IMAD.MOV.U32 R5, RZ, RZ, R163 ;  /* 0x000000ffff057224 */ /* 0x000fe200078e00a3 */
[----:B------:R-:W-:-:S02]  /*fc10*/  LOP3.LUT R8, R3, 0x380, RZ, 0xc0, !PT ;  /* 0x0000038003087812 */ /* 0x000fc400078ec0ff */
[----:B------:R-:W-:Y:S01]  /*fc20*/  LOP3.LUT R160, R160, R161, RZ, 0x3c, !PT ;  /* 0x000000a1a0a07212 */ /* 0x000fe200078e3cff */
[----:B------:R-:W-:Y:S01]  /*fc30*/  IMAD.X R161, RZ, RZ, R163, P0 ;  /* 0x000000ffffa17224 */ /* 0x000fe200000e06a3 */
[----:B------:R-:W-:Y:S02]  /*fc40*/  SHF.R.U64 R152, R152, 0x3, RZ ;  /* 0x0000000398987819 */ /* 0x000fe400000012ff */
[----:B------:R-:W-:Y:S02]  /*fc50*/  SHF.R.U64 R22, R22, 0x3, RZ ;  /* 0x0000000316167819 */ /* 0x000fe400000012ff */
[----:B------:R-:W-:Y:S02]  /*fc60*/  SHF.R.U64 R20, R20, 0x3, RZ ;  /* 0x0000000314147819 */ /* 0x000fe400000012ff */
[----:B------:R-:W-:Y:S02]  /*fc70*/  IADD3 R13, P0, R162, 0x8020, RZ ;  /* 0x00008020a20d7810 */ /* 0x000fe40007f1e0ff */
[----:B------:R-:W-:-:S02]  /*fc80*/  SHF.R.U64 R14, R14, 0x3, RZ ;  /* 0x000000030e0e7819 */ /* 0x000fc400000012ff */
[----:B------:R-:W-:Y:S02]  /*fc90*/  LOP3.LUT R10, R11, 0x380, RZ, 0xc0, !PT ;  /* 0x000003800b0a7812 */ /* 0x000fe400078ec0ff */
[----:B------:R-:W-:Y:S02]  /*fca0*/  SHF.R.U64 R8, R8, 0x3, RZ ;  /* 0x0000000308087819 */ /* 0x000fe400000012ff */
[----:B------:R-:W-:Y:S01]  /*fcb0*/  LOP3.LUT R152, R152, R153, RZ, 0x3c, !PT ;  /* 0x0000009998987212 */ /* 0x000fe200078e3cff */
[--C-:B------:R-:W-:Y:S01]  /*fcc0*/  IMAD.X R153, RZ, RZ, R163.reuse, P6 ;  /* 0x000000ffff997224 */ /* 0x100fe200030e06a3 */
[----:B------:R-:W-:Y:S02]  /*fcd0*/  MOV R9, R4 ;  /* 0x0000000400097202 */ /* 0x000fe40000000f00 */
[----:B------:R-:W-:Y:S01]  /*fce0*/  LOP3.LUT R22, R22, R23, RZ, 0x3c, !PT ;  /* 0x0000001716167212 */ /* 0x000fe200078e3cff */
[--C-:B------:R-:W-:Y:S01]  /*fcf0*/  IMAD.X R23, RZ, RZ, R163.reuse, P5 ;  /* 0x000000ffff177224 */ /* 0x100fe200028e06a3 */
[----:B------:R-:W-:Y:S01]  /*fd00*/  LOP3.LUT R20, R20, R21, RZ, 0x3c, !PT ;  /* 0x0000001514147212 */ /* 0x000fe200078e3cff */
[----:B------:R-:W-:Y:S01]  /*fd10*/  IMAD.X R21, RZ, RZ, R163, P2 ;  /* 0x000000ffff157224 */ /* 0x000fe200010e06a3 */
[----:B------:R-:W-:-:S02]  /*fd20*/  LOP3.LUT R12, R13, 0x380, RZ, 0xc0, !PT ;  /* 0x000003800d0c7812 */ /* 0x000fc400078ec0ff */
[----:B------:R-:W-:Y:S01]  /*fd30*/  LOP3.LUT R14, R14, R15, RZ, 0x3c, !PT ;  /* 0x0000000f0e0e7212 */ /* 0x000fe200078e3cff */
[----:B------:R-:W-:Y:S01]  /*fd40*/  IMAD.X R15, RZ, RZ, R163, P1 ;  /* 0x000000ffff0f7224 */ /* 0x000fe200008e06a3 */
[----:B------:R-:W-:Y:S02]  /*fd50*/  SHF.R.U64 R10, R10, 0x3, RZ ;  /* 0x000000030a0a7819 */ /* 0x000fe400000012ff */
[----:B------:R-:W-:Y:S02]  /*fd60*/  F2FP.F16.F32.PACK_AB R4, R25, R24 ;  /* 0x000000181904723e */ /* 0x000fe400000000ff */
[----:B------:R-:W-:Y:S02]  /*fd70*/  F2FP.F16.F32.PACK_AB R5, R27, R26 ;  /* 0x0000001a1b05723e */ /* 0x000fe400000000ff */
[----:B------:R-:W-:Y:S02]  /*fd80*/  IADD3 R18, P6, R162, 0xc000, RZ ;  /* 0x0000c000a2127810 */ /* 0x000fe40007fde0ff */
[----:B------:R-:W-:Y:S01]  /*fd90*/  LOP3.LUT R8, R8, R3, RZ, 0x3c, !PT ;  /* 0x0000000308087212 */ /* 0x000fe200078e3cff */
[----:B------:R0:W-:Y:S01]  /*fda0*/  STSM.16.M88.4 [R9], R4 ;  /* 0x0000000409007844 */ /* 0x0001e20000000200 */
[----:B------:R-:W-:-:S02]  /*fdb0*/  IADD3 R165, P5, R162, 0xc020, RZ ;  /* 0x0000c020a2a57810 */ /* 0x000fc40007fbe0ff */
[C---:B------:R-:W-:Y:S02]  /*fdc0*/  IADD3 R167, P2, R162.reuse, 0xc040, RZ ;  /* 0x0000c040a2a77810 */ /* 0x040fe40007f5e0ff */
[----:B------:R-:W-:Y:S02]  /*fdd0*/  IADD3 R3, P1, R162, 0xc060, RZ ;  /* 0x0000c060a2037810 */ /* 0x000fe40007f3e0ff */
[----:B------:R-:W-:Y:S02]  /*fde0*/  SHF.R.U64 R12, R12, 0x3, RZ ;  /* 0x000000030c0c7819 */ /* 0x000fe400000012ff */
[----:B------:R-:W-:Y:S02]  /*fdf0*/  LOP3.LUT R10, R10, R11, RZ, 0x3c, !PT ;  /* 0x0000000b0a0a7212 */ /* 0x000fe400078e3cff */
[----:B------:R-:W-:Y:S02]  /*fe00*/  LOP3.LUT R11, R18, 0x380, RZ, 0xc0, !PT ;  /* 0x00000380120b7812 */ /* 0x000fe400078ec0ff */
[----:B------:R-:W-:-:S02]  /*fe10*/  LOP3.LUT R164, R165, 0x380, RZ, 0xc0, !PT ;  /* 0x00000380a5a47812 */ /* 0x000fc400078ec0ff */
[----:B------:R-:W-:Y:S01]  /*fe20*/  LOP3.LUT R166, R167, 0x380, RZ, 0xc0, !PT ;  /* 0x00000380a7a67812 */ /* 0x000fe200078ec0ff */
[--C-:B0-----:R-:W-:Y:S01]  /*fe30*/  IMAD.X R7, RZ, RZ, R163.reuse, P6 ;  /* 0x000000ffff077224 */ /* 0x101fe200030e06a3 */
[----:B------:R-:W-:Y:S01]  /*fe40*/  LOP3.LUT R4, R3, 0x380, RZ, 0xc0, !PT ;  /* 0x0000038003047812 */ /* 0x000fe200078ec0ff */
[--C-:B------:R-:W-:Y:S01]  /*fe50*/  IMAD.X R5, RZ, RZ, R163.reuse, P1 ;  /* 0x000000ffff057224 */ /* 0x100fe200008e06a3 */
[----:B------:R-:W-:Y:S01]  /*fe60*/  LOP3.LUT R12, R12, R13, RZ, 0x3c, !PT ;  /* 0x0000000d0c0c7212 */ /* 0x000fe200078e3cff */
[--C-:B------:R-:W-:Y:S01]  /*fe70*/  IMAD.X R13, RZ, RZ, R163.reuse, P0 ;  /* 0x000000ffff0d7224 */ /* 0x100fe200000e06a3 */
[----:B------:R-:W-:Y:S01]  /*fe80*/  SHF.R.U64 R11, R11, 0x3, RZ ;  /* 0x000000030b0b7819 */ /* 0x000fe200000012ff */
[----:B------:R-:W-:Y:S01]  /*fe90*/  IMAD.X R9, RZ, RZ, R163, P3 ;  /* 0x000000ffff097224 */ /* 0x000fe200018e06a3 */
[----:B------:R-:W-:Y:S02]  /*fea0*/  SHF.R.U64 R164, R164, 0x3, RZ ;  /* 0x00000003a4a47819 */ /* 0x000fe400000012ff */
[----:B------:R-:W-:-:S02]  /*feb0*/  SHF.R.U64 R166, R166, 0x3, RZ ;  /* 0x00000003a6a67819 */ /* 0x000fc400000012ff */
        /* <DEDUP_REMOVED lines=8> */
[----:B------:R-:W-:-:S02]  /*ff40*/  LOP3.LUT R4, R4, R3, RZ, 0x3c, !PT ;  /* 0x0000000304047212 */ /* 0x000fc400078e3cff */
[----:B------:R-:W-:Y:S02]  /*ff50*/  MOV R168, R158 ;  /* 0x0000009e00a87202 */ /* 0x000fe40000000f00 */
[----:B------:R-:W-:Y:S02]  /*ff60*/  MOV R18, R14 ;  /* 0x0000000e00127202 */ /* 0x000fe40000000f00 */
[----:B------:R-:W-:Y:S02]  /*ff70*/  MOV R160, R12 ;  /* 0x0000000c00a07202 */ /* 0x000fe40000000f00 */
        /* <DEDUP_REMOVED lines=12> */
[----:B------:R-:W-:Y:S02]  /*10040*/  MOV R156, R154 ;  /* 0x0000009a009c7202 */ /* 0x000fe40000000f00 */
[----:B------:R-:W-:Y:S01]  /*10050*/  MOV R157, R152 ;  /* 0x00000098009d7202 */ /* 0x000fe20000000f00 */
[----:B------:R1:W-:Y:S01]  /*10060*/  STSM.16.M88.4 [R169], R20 ;  /* 0x00000014a9007844 */ /* 0x0003e20000000200 */
[----:B------:R-:W-:Y:S02]  /*10070*/  MOV R3, R6 ;  /* 0x0000000600037202 */ /* 0x000fe40000000f00 */
[----:B------:R-:W-:-:S02]  /*10080*/  F2FP.F16.F32.PACK_AB R152, R49, R48 ;  /* 0x000000303198723e */ /* 0x000fc400000000ff */
[----:B------:R-:W-:Y:S02]  /*10090*/  F2FP.F16.F32.PACK_AB R153, R51, R50 ;  /* 0x000000323399723e */ /* 0x000fe400000000ff */
[----:B------:R-:W-:Y:S02]  /*100a0*/  F2FP.F16.F32.PACK_AB R154, R53, R52 ;  /* 0x00000034359a723e */ /* 0x000fe400000000ff */
[----:B------:R-:W-:Y:S02]  /*100b0*/  F2FP.F16.F32.PACK_AB R155, R55, R54 ;  /* 0x00000036379b723e */ /* 0x000fe400000000ff */
[----:B------:R-:W-:Y:S02]  /*100c0*/  MOV R17, R4 ;  /* 0x0000000400117202 */ /* 0x000fe40000000f00 */
[----:B------:R-:W-:Y:S01]  /*100d0*/  MOV R161, R10 ;  /* 0x0000000a00a17202 */ /* 0x000fe20000000f00 */
[----:B------:R2:W-:Y:S01]  /*100e0*/  STSM.16.M88.4 [R163], R152 ;  /* 0x00000098a3007844 */ /* 0x0005e20000000200 */
[----:B------:R-:W-:-:S02]  /*100f0*/  MOV R162, R8 ;  /* 0x0000000800a27202 */ /* 0x000fc40000000f00 */
[----:B------:R-:W-:Y:S02]  /*10100*/  F2FP.F16.F32.PACK_AB R4, R57, R56 ;  /* 0x000000383904723e */ /* 0x000fe400000000ff */
[----:B------:R-:W-:Y:S02]  /*10110*/  F2FP.F16.F32.PACK_AB R5, R59, R58 ;  /* 0x0000003a3b05723e */ /* 0x000fe400000000ff */
[----:B------:R-:W-:Y:S02]  /*10120*/  F2FP.F16.F32.PACK_AB R6, R61, R60 ;  /* 0x0000003c3d06723e */ /* 0x000fe400000000ff */
[----:B------:R-:W-:Y:S02]  /*10130*/  F2FP.F16.F32.PACK_AB R7, R63, R62 ;  /* 0x0000003e3f07723e */ /* 0x000fe400000000ff */
[----:B------:R-:W-:Y:S02]  /*10140*/  F2FP.F16.F32.PACK_AB R8, R65, R64 ;  /* 0x000000404108723e */ /* 0x000fe400000000ff */
[----:B------:R-:W-:Y:S01]  /*10150*/  F2FP.F16.F32.PACK_AB R9, R67, R66 ;  /* 0x000000424309723e */ /* 0x000fe200000000ff */
[----:B------:R3:W-:Y:S01]  /*10160*/  STSM.16.M88.4 [R156], R4 ;  /* 0x000000049c007844 */ /* 0x0007e20000000200 */
[----:B------:R-:W-:-:S02]  /*10170*/  F2FP.F16.F32.PACK_AB R10, R69, R68 ;  /* 0x00000044450a723e */ /* 0x000fc400000000ff */
[----:B------:R-:W-:Y:S02]  /*10180*/  F2FP.F16.F32.PACK_AB R11, R71, R70 ;  /* 0x00000046470b723e */ /* 0x000fe400000000ff */
[----:B0-----:R-:W-:Y:S02]  /*10190*/  F2FP.F16.F32.PACK_AB R12, R73, R72 ;  /* 0x00000048490c723e */ /* 0x001fe400000000ff */
[----:B------:R-:W-:Y:S01]  /*101a0*/  F2FP.F16.F32.PACK_AB R13, R75, R74 ;  /* 0x0000004a4b0d723e */ /* 0x000fe200000000ff */
[----:B------:R0:W-:Y:S01]  /*101b0*/  STSM.16.M88.4 [R157], R8 ;  /* 0x000000089d007844 */ /* 0x0001e20000000200 */
[----:B------:R-:W-:Y:S02]  /*101c0*/  F2FP.F16.F32.PACK_AB R14, R77, R76 ;  /* 0x0000004c4d0e723e */ /* 0x000fe400000000ff */
[----:B------:R-:W-:Y:S02]  /*101d0*/  F2FP.F16.F32.PACK_AB R15, R79, R78 ;  /* 0x0000004e4f0f723e */ /* 0x000fe400000000ff */
[----:B-1----:R-:W-:-:S02]  /*101e0*/  F2FP.F16.F32.PACK_AB R20, R81, R80 ;  /* 0x000000505114723e */ /* 0x002fc400000000ff */
[----:B------:R-:W-:Y:S01]  /*101f0*/  F2FP.F16.F32.PACK_AB R21, R83, R82 ;  /* 0x000000525315723e */ /* 0x000fe200000000ff */
[----:B------:R1:W-:Y:S01]  /*10200*/  STSM.16.M88.4 [R158], R12 ;  /* 0x0000000c9e007844 */ /* 0x0003e20000000200 */
[----:B------:R-:W-:Y:S02]  /*10210*/  F2FP.F16.F32.PACK_AB R22, R85, R84 ;  /* 0x000000545516723e */ /* 0x000fe400000000ff */
[----:B------:R-:W-:Y:S02]  /*10220*/  F2FP.F16.F32.PACK_AB R23, R87, R86 ;  /* 0x000000565717723e */ /* 0x000fe400000000ff */
[----:B--2---:R-:W-:Y:S02]  /*10230*/  F2FP.F16.F32.PACK_AB R152, R89, R88 ;  /* 0x000000585998723e */ /* 0x004fe400000000ff */
[----:B------:R-:W-:Y:S01]  /*10240*/  F2FP.F16.F32.PACK_AB R153, R91, R90 ;  /* 0x0000005a5b99723e */ /* 0x000fe200000000ff */
[----:B------:R2:W-:Y:S01]  /*10250*/  STSM.16.M88.4 [R159], R20 ;  /* 0x000000149f007844 */ /* 0x0005e20000000200 */
[----:B------:R-:W-:-:S02]  /*10260*/  F2FP.F16.F32.PACK_AB R154, R93, R92 ;  /* 0x0000005c5d9a723e */ /* 0x000fc400000000ff */
[----:B------:R-:W-:Y:S02]  /*10270*/  F2FP.F16.F32.PACK_AB R155, R95, R94 ;  /* 0x0000005e5f9b723e */ /* 0x000fe400000000ff */
[----:B---3--:R-:W-:Y:S02]  /*10280*/  F2FP.F16.F32.PACK_AB R156, R97, R96 ;  /* 0x00000060619c723e */ /* 0x008fe400000000ff */
[----:B0-----:R-:W-:Y:S01]  /*10290*/  F2FP.F16.F32.PACK_AB R157, R99, R98 ;  /* 0x00000062639d723e */ /* 0x001fe200000000ff */
[----:B------:R0:W-:Y:S01]  /*102a0*/  STSM.16.M88.4 [R18], R152 ;  /* 0x0000009812007844 */ /* 0x0001e20000000200 */
[----:B-1----:R-:W-:Y:S02]  /*102b0*/  F2FP.F16.F32.PACK_AB R158, R101, R100 ;  /* 0x00000064659e723e */ /* 0x002fe400000000ff */
[----:B------:R-:W-:Y:S02]  /*102c0*/  F2FP.F16.F32.PACK_AB R4, R105, R104 ;  /* 0x000000686904723e */ /* 0x000fe400000000ff */
[----:B------:R-:W-:-:S02]  /*102d0*/  F2FP.F16.F32.PACK_AB R5, R107, R106 ;  /* 0x0000006a6b05723e */ /* 0x000fc400000000ff */
[----:B------:R-:W-:Y:S02]  /*102e0*/  F2FP.F16.F32.PACK_AB R6, R109, R108 ;  /* 0x0000006c6d06723e */ /* 0x000fe400000000ff */
[----:B--2---:R-:W-:Y:S02]  /*102f0*/  F2FP.F16.F32.PACK_AB R159, R103, R102 ;  /* 0x00000066679f723e */ /* 0x004fe400000000ff */
[----:B------:R-:W-:Y:S02]  /*10300*/  F2FP.F16.F32.PACK_AB R7, R111, R110 ;  /* 0x0000006e6f07723e */ /* 0x000fe400000000ff */
[----:B------:R-:W-:Y:S01]  /*10310*/  F2FP.F16.F32.PACK_AB R8, R113, R112 ;  /* 0x000000707108723e */ /* 0x000fe200000000ff */
[----:B------:R-:W-:Y:S01]  /*10320*/  STSM.16.M88.4 [R160], R156 ;  /* 0x0000009ca0007844 */ /* 0x000fe20000000200 */
[----:B------:R-:W-:Y:S01]  /*10330*/  F2FP.F16.F32.PACK_AB R9, R115, R114 ;  /* 0x000000727309723e */ /* 0x000fe200000000ff */
[----:B0-----:R-:W-:Y:S01]  /*10340*/  IMAD.U32 R152, RZ, RZ, UR9 ;  /* 0x00000009ff987e24 */ /* 0x001fe2000f8e00ff */
[----:B------:R-:W-:Y:S01]  /*10350*/  F2FP.F16.F32.PACK_AB R10, R117, R116 ;  /* 0x00000074750a723e */ /* 0x000fe200000000ff */
[----:B------:R0:W-:Y:S01]  /*10360*/  STSM.16.M88.4 [R161], R4 ;  /* 0x00000004a1007844 */ /* 0x0001e20000000200 */
[----:B------:R-:W-:Y:S01]  /*10370*/  F2FP.F16.F32.PACK_AB R11, R119, R118 ;  /* 0x00000076770b723e */ /* 0x000fe200000000ff */
[----:B------:R-:W-:Y:S01]  /*10380*/  IMAD.U32 R153, RZ, RZ, UR12 ;  /* 0x0000000cff997e24 */ /* 0x000fe2000f8e00ff */
[----:B------:R-:W-:Y:S01]  /*10390*/  F2FP.F16.F32.PACK_AB R12, R121, R120 ;  /* 0x00000078790c723e */ /* 0x000fe200000000ff */
[----:B------:R-:W-:Y:S01]  /*103a0*/  ULDC.64 UR12, c[0x0][0xc08] ;  /* 0x00030200000c7ab9 */ /* 0x000fe20000000a00 */
[----:B------:R-:W-:Y:S01]  /*103b0*/  F2FP.F16.F32.PACK_AB R13, R123, R122 ;  /* 0x0000007a7b0d723e */ /* 0x000fe200000000ff */
[----:B------:R1:W-:Y:S01]  /*103c0*/  STSM.16.M88.4 [R162], R8 ;  /* 0x00000008a2007844 */ /* 0x0003e20000000200 */
[----:B------:R-:W-:-:S02]  /*103d0*/  F2FP.F16.F32.PACK_AB R14, R125, R124 ;  /* 0x0000007c7d0e723e */ /* 0x000fc400000000ff */
[----:B------:R-:W-:Y:S02]  /*103e0*/  F2FP.F16.F32.PACK_AB R15, R127, R126 ;  /* 0x0000007e7f0f723e */ /* 0x000fe400000000ff */
[----:B------:R-:W-:Y:S02]  /*103f0*/  MOV R164, R164 ;  /* 0x000000a400a47202 */ /* 0x000fe40000000f00 */
[----:B------:R-:W-:Y:S01]  /*10400*/  F2FP.F16.F32.PACK_AB R20, R129, R128 ;  /* 0x000000808114723e */ /* 0x000fe200000000ff */
[----:B------:R-:W-:Y:S01]  /*10410*/  STSM.16.M88.4 [R3], R12 ;  /* 0x0000000c03007844 */ /* 0x000fe20000000200 */
[----:B------:R-:W-:Y:S02]  /*10420*/  F2FP.F16.F32.PACK_AB R21, R131, R130 ;  /* 0x000000828315723e */ /* 0x000fe400000000ff */
[----:B------:R-:W-:Y:S02]  /*10430*/  F2FP.F16.F32.PACK_AB R22, R133, R132 ;  /* 0x000000848516723e */ /* 0x000fe400000000ff */
[----:B------:R-:W-:-:S02]  /*10440*/  F2FP.F16.F32.PACK_AB R23, R135, R134 ;  /* 0x000000868717723e */ /* 0x000fc400000000ff */
[----:B------:R-:W-:Y:S02]  /*10450*/  MOV R166, R166 ;  /* 0x000000a600a67202 */ /* 0x000fe40000000f00 */
[----:B0-----:R-:W-:Y:S01]  /*10460*/  F2FP.F16.F32.PACK_AB R4, R137, R136 ;  /* 0x000000888904723e */ /* 0x001fe200000000ff */
[----:B------:R-:W-:Y:S01]  /*10470*/  STSM.16.M88.4 [R164], R20 ;  /* 0x00000014a4007844 */ /* 0x000fe20000000200 */
[----:B------:R-:W-:Y:S02]  /*10480*/  F2FP.F16.F32.PACK_AB R5, R139, R138 ;  /* 0x0000008a8b05723e */ /* 0x000fe400000000ff */
[----:B------:R-:W-:Y:S02]  /*10490*/  F2FP.F16.F32.PACK_AB R6, R141, R140 ;  /* 0x0000008c8d06723e */ /* 0x000fe400000000ff */
[----:B------:R-:W-:Y:S02]  /*104a0*/  F2FP.F16.F32.PACK_AB R7, R143, R142 ;  /* 0x0000008e8f07723e */ /* 0x000fe400000000ff */
[----:B-1----:R-:W-:-:S02]  /*104b0*/  F2FP.F16.F32.PACK_AB R8, R145, R144 ;  /* 0x000000909108723e */ /* 0x002fc400000000ff */
[----:B------:R-:W-:Y:S01]  /*104c0*/  F2FP.F16.F32.PACK_AB R9, R147, R146 ;  /* 0x000000929309723e */ /* 0x000fe200000000ff */
[----:B------:R0:W-:Y:S01]  /*104d0*/  STSM.16.M88.4 [R166], R4 ;  /* 0x00000004a6007844 */ /* 0x0001e20000000200 */
[----:B------:R-:W-:Y:S02]  /*104e0*/  F2FP.F16.F32.PACK_AB R10, R149, R148 ;  /* 0x00000094950a723e */ /* 0x000fe400000000ff */
[----:B------:R-:W-:Y:S02]  /*104f0*/  F2FP.F16.F32.PACK_AB R11, R151, R150 ;  /* 0x00000096970b723e */ /* 0x000fe400000000ff */
[----:B------:R-:W-:-:S03]  /*10500*/  ISETP.NE.U32.AND P0, PT, RZ, UR14, PT ;  /* 0x0000000eff007c0c */ /* 0x000fc6000bf05070 */
[----:B------:R1:W-:Y:S01]  /*10510*/  STSM.16.M88.4 [R17], R8 ;  /* 0x0000000811007844 */ /* 0x0003e20000000200 */
[----:B------:R-:W-:Y:S01]  /*10520*/  BAR.SYNC.DEFER_BLOCKING 0x1, 0x100 ;  /* 0x0044000000007b1d */ /* 0x000fe20000010000 */
[----:B------:R-:W-:Y:S01]  /*10530*/  ISETP.NE.AND.EX P0, PT, RZ, UR15, PT, P0 ;  /* 0x0000000fff007c0c */ /* 0x000fe2000bf05300 */
[----:B------:R-:W-:-:S04]  /*10540*/  UISETP.NE.U32.AND UP0, UPT, UR12, URZ, UPT ;  /* 0x0000003f0c00728c */ /* 0x000fc8000bf05070 */
[----:B------:R-:W-:-:S08]  /*10550*/  UISETP.NE.AND.EX UP0, UPT, UR13, URZ, UPT, UP0 ;  /* 0x0000003f0d00728c */ /* 0x000fd0000bf05300 */
[----:B------:R-:W2:Y:S03]  /*10560*/  @P0 LDG.E R18, desc[UR22][R152.64] ;  /* 0x0000001698120981 */ /* 0x000ea6000c1e1900 */
[----:B------:R-:W-:Y:S01]  /*10570*/  @UP0 UIADD3 UR12, UP1, UR4, UR12, URZ ;  /* 0x0000000c040c0290 */ /* 0x000fe2000ff3e03f */
[----:B------:R-:W-:Y:S02]  /*10580*/  PLOP3.LUT P4, PT, PT, PT, UP0, 0x80, 0x0 ;  /* 0x000000000000781c */ /* 0x000fe40003f8f008 */
[----:B------:R-:W-:Y:S01]  /*10590*/  ULDC UR4, c[0x0][0xad4] ;  /* 0x0002b50000047ab9 */ /* 0x000fe20000000800 */
[----:B------:R-:W-:Y:S02]  /*105a0*/  @UP0 UIADD3.X UR13, UR16, UR13, URZ, UP1, !UPT ;  /* 0x0000000d100d0290 */ /* 0x000fe40008ffe43f */
[----:B0-----:R-:W-:-:S04]  /*105b0*/  IMAD.U32 R4, RZ, RZ, UR12 ;  /* 0x0000000cff047e24 */ /* 0x001fc8000f8e00ff */
[----:B------:R-:W-:-:S05]  /*105c0*/  IMAD.U32 R5, RZ, RZ, UR13 ;  /* 0x0000000dff057e24 */ /* 0x000fca000f8e00ff */
[----:B------:R0:W3:Y:S01]  /*105d0*/  @P4 LDG.E R3, desc[UR22][R4.64] ;  /* 0x0000001604034981 */ /* 0x0000e2000c1e1900 */
[----:B------:R-:W-:Y:S01]  /*105e0*/  UISETP.NE.AND UP0, UPT, UR21, URZ, UPT ;  /* 0x0000003f1500728c */ /* 0x000fe2000bf05270 */
[----:B------:R-:W-:Y:S01]  /*105f0*/  VIADD R14, R213, UR26 ;  /* 0x0000001ad50e7c36 */ /* 0x000fe20008000000 */
        /* <DEDUP_REMOVED lines=10> */
[----:B------:R-:W-:Y:S01]  /*106a0*/  USEL UR9, UR18, URZ, !UP0 ;  /* 0x0000003f12097287 */ /* 0x000fe2000c000000 */
[----:B------:R-:W-:Y:S01]  /*106b0*/  @UP1 ULDC UR25, c[0x0][0xbec] ;  /* 0x0002fb0000191ab9 */ /* 0x000fe20000000800 */
[----:B------:R-:W-:Y:S02]  /*106c0*/  USEL UR22, UR17, URZ, !UP0 ;  /* 0x0000003f11167287 */ /* 0x000fe4000c000000 */
[----:B------:R-:W-:Y:S02]  /*106d0*/  USEL UR21, UR19, URZ, UP2 ;  /* 0x0000003f13157287 */ /* 0x000fe40009000000 */
[----:B------:R-:W-:Y:S01]  /*106e0*/  @P1 IMAD.HI.U32 R4, R14, UR25, RZ ;  /* 0x000000190e041c27 */ /* 0x000fe2000f8e00ff */
[----:B------:R-:W-:-:S03]  /*106f0*/  @UP1 ULDC UR28, c[0x0][0xbf0] ;  /* 0x0002fc00001c1ab9 */ /* 0x000fc60000000800 */
[----:B------:R-:W-:Y:S01]  /*10700*/  ULDC.64 UR16, c[0x0][UR23+0x220] ;  /* 0x0000880017107abb */ /* 0x000fe20008000a00 */
[----:B------:R-:W-:Y:S01]  /*10710*/  ULDC.64 UR14, c[0x0][UR23+0x218] ;  /* 0x00008600170e7abb */ /* 0x000fe20008000a00 */
[----:B------:R-:W-:Y:S01]  /*10720*/  ULDC.64 UR18, c[0x0][UR23+0x228] ;  /* 0x00008a0017127abb */ /* 0x000fe20008000a00 */
[----:B------:R-:W-:Y:S01]  /*10730*/  UIMAD UR17, UR17, UR9, URZ ;  /* 0x00000009111172a4 */ /* 0x000fe2000f8e023f */
[----:B------:R-:W-:Y:S01]  /*10740*/  @P1 SHF.R.U32.HI R5, RZ, UR28, R4 ;  /* 0x0000001cff051c19 */ /* 0x000fe20008011604 */
[----:B------:R-:W-:Y:S02]  /*10750*/  UIMAD.WIDE.U32 UR12, UR14, UR24, URZ ;  /* 0x000000180e0c72a5 */ /* 0x000fe4000f8e003f */
[----:B------:R-:W-:Y:S02]  /*10760*/  UIMAD UR24, UR15, UR24, URZ ;  /* 0x000000180f1872a4 */ /* 0x000fe4000f8e023f */
[----:B------:R-:W-:Y:S01]  /*10770*/  UIMAD.WIDE.U32 UR26, UR18, UR21, URZ ;  /* 0x00000015121a72a5 */ /* 0x000fe2000f8e003f */
[----:B------:R-:W-:Y:S01]  /*10780*/  IMAD.MOV R7, RZ, RZ, -R5 ;  /* 0x000000ffff077224 */ /* 0x000fe200078e0a05 */
[----:B------:R-:W-:-:S02]  /*10790*/  UIMAD.WIDE.U32 UR14, UR16, UR9, URZ ;  /* 0x00000009100e72a5 */ /* 0x000fc4000f8e003f */
[----:B------:R-:W-:Y:S01]  /*107a0*/  UIMAD UR18, UR19, UR21, URZ ;  /* 0x00000015131272a4 */ /* 0x000fe2000f8e023f */
[----:B------:R-:W-:Y:S01]  /*107b0*/  IMAD R7, R7, UR20, R14 ;  /* 0x0000001407077c24 */ /* 0x000fe2000f8e020e */
[----:B------:R-:W-:Y:S01]  /*107c0*/  UIMAD UR17, UR16, UR22, UR17 ;  /* 0x00000016101172a4 */ /* 0x000fe2000f8e0211 */
[----:B------:R-:W-:Y:S01]  /*107d0*/  IMAD.U32 R4, RZ, RZ, UR26 ;  /* 0x0000001aff047e24 */ /* 0x000fe2000f8e00ff */
[----:B------:R-:W-:Y:S02]  /*107e0*/  UIADD3 UR18, UR27, UR18, URZ ;  /* 0x000000121b127290 */ /* 0x000fe4000fffe03f */
[----:B------:R-:W-:Y:S01]  /*107f0*/  UIADD3 UR24, UR13, UR24, URZ ;  /* 0x000000180d187290 */ /* 0x000fe2000fffe03f */
[----:B------:R-:W-:Y:S01]  /*10800*/  SHF.R.S32.HI R6, RZ, 0x1f, R7 ;  /* 0x0000001fff067819 */ /* 0x000fe20000011407 */
[----:B------:R-:W-:Y:S02]  /*10810*/  UIADD3 UR17, UR15, UR17, URZ ;  /* 0x000000110f117290 */ /* 0x000fe4000fffe03f */
[----:B-1----:R-:W-:Y:S01]  /*10820*/  IMAD.U32 R8, RZ, RZ, UR18 ;  /* 0x00000012ff087e24 */ /* 0x002fe2000f8e00ff */
[----:B--2---:R-:W-:-:S13]  /*10830*/  @P0 R2UR UR4, R18 ;  /* 0x00000000120402ca */ /* 0x004fda00000e0000 */
[----:B------:R-:W-:Y:S02]  /*10840*/  UIADD3 UR12, UP0, UP3, UR14, UR12, UR4 ;  /* 0x0000000c0e0c7290 */ /* 0x000fe4000fb1e004 */
[----:B------:R-:W-:-:S04]  /*10850*/  USHF.R.S32.HI UR16, URZ, 0x1f, UR4 ;  /* 0x0000001f3f107899 */ /* 0x000fc80008011404 */
[----:B------:R-:W-:Y:S01]  /*10860*/  UIADD3.X UR14, UR17, UR24, UR16, UP0, UP3 ;  /* 0x00000018110e7290 */ /* 0x000fe200087e6410 */
[----:B------:R-:W-:Y:S01]  /*10870*/  IADD3 R4, P2, P3, R5, UR12, R4 ;  /* 0x0000000c05047c10 */ /* 0x000fe2000fb5e004 */
[----:B------:R-:W-:Y:S01]  /*10880*/  ULDC.64 UR12, c[0x0][UR23+0x210] ;  /* 0x00008400170c7abb */ /* 0x000fe20008000a00 */
[----:B------:R-:W-:Y:S01]  /*10890*/  SHF.R.S32.HI R5, RZ, 0x1f, R5 ;  /* 0x0000001fff057819 */ /* 0x000fe20000011405 */
[----:B------:R-:W-:-:S03]  /*108a0*/  IMAD R9, R7, UR13, RZ ;  /* 0x0000000d07097c24 */ /* 0x000fc6000f8e02ff */
[----:B------:R-:W-:Y:S01]  /*108b0*/  IADD3.X R5, R5, UR14, R8, P2, P3 ;  /* 0x0000000e05057c10 */ /* 0x000fe200097e6408 */
[----:B------:R-:W-:Y:S01]  /*108c0*/  IMAD R9, R6, UR12, R9 ;  /* 0x0000000c06097c24 */ /* 0x000fe2000f8e0209 */
[----:B------:R-:W-:Y:S01]  /*108d0*/  ULDC.64 UR14, c[0x0][0xba8] ;  /* 0x0002ea00000e7ab9 */ /* 0x000fe20000000a00 */
[----:B------:R-:W-:Y:S01]  /*108e0*/  @!UP2 ULDC UR14, c[0x0][0xb50] ;  /* 0x0002d400000eaab9 */ /* 0x000fe20000000800 */
[----:B------:R-:W-:Y:S01]  /*108f0*/  @!UP2 ULDC UR15, c[0x0][0xb54] ;  /* 0x0002d500000faab9 */ /* 0x000fe20000000800 */
[----:B------:R-:W-:Y:S01]  /*10900*/  IMAD.WIDE.U32 R4, R7, UR12, R4 ;  /* 0x0000000c07047c25 */ /* 0x000fe2000f8e0004 */
[----:B------:R-:W-:Y:S01]  /*10910*/  ULDC UR12, c[0x0][0xa88] ;  /* 0x0002a200000c7ab9 */ /* 0x000fe20000000800 */
[----:B---3--:R-:W-:Y:S02]  /*10920*/  @P4 R2UR UR12, R3 ;  /* 0x00000000030c42ca */ /* 0x008fe400000e0000 */
[----:B------:R-:W-:Y:S01]  /*10930*/  IMAD.IADD R5, R5, 0x1, R9 ;  /* 0x0000000105057824 */ /* 0x000fe200078e0209 */
[----:B------:R-:W-:-:S04]  /*10940*/  LEA R8, P2, R4, UR14, 0x2 ;  /* 0x0000000e04087c11 */ /* 0x000fc8000f8410ff */
[----:B------:R-:W-:Y:S01]  /*10950*/  LEA.HI.X R9, R4, UR15, R5, 0x2, P2 ;  /* 0x0000000f04097c11 */ /* 0x000fe200090f1405 */
[----:B------:R-:W-:Y:S08]  /*10960*/  @P4 BRA `(.L_x_2384) ;  /* 0x00000000001c4947 */ /* 0x000ff00003800000 */
[----:B------:R-:W-:Y:S05]  /*10970*/  @!P0 BRA `(.L_x_2384) ;  /* 0x0000000000188947 */ /* 0x000fea0003800000 */
[----:B------:R-:W-:Y:S02]  /*10980*/  ULDC.64 UR12, c[0x0][0x208] ;  /* 0x00008200000c7ab9 */ /* 0x000fe40000000a00 */
[----:B------:R-:W2:Y:S04]  /*10990*/  LDG.E R4, desc[UR12][R152.64] ;  /* 0x0000000c98047981 */ /* 0x000ea8000c1e1900 */
[----:B------:R-:W3:Y:S01]  /*109a0*/  LDG.E R3, desc[UR12][R152.64+0x4] ;  /* 0x0000040c98037981 */ /* 0x000ee2000c1e1900 */
[----:B--2---:R-:W-:Y:S02]  /*109b0*/  R2UR UR13, R4 ;  /* 0x00000000040d72ca */ /* 0x004fe400000e0000 */
[----:B---3--:R-:W-:-:S13]  /*109c0*/  R2UR UR12, R3 ;  /* 0x00000000030c72ca */ /* 0x008fda00000e0000 */
[----:B------:R-:W-:-:S12]  /*109d0*/  UIADD3 UR12, -UR13, UR12, URZ ;  /* 0x0000000c0d0c7290 */ /* 0x000fd8000fffe13f */
.L_x_2384:
[----:B------:R-:W2:Y:S04]  /*109e0*/  LDL R10, [R1+0x60] ;  /* 0x00006000010a7983 */ /* 0x000ea80000100800 */
[----:B------:R-:W3:Y:S01]  /*109f0*/  LDL R3, [R1+0x34] ;  /* 0x0000340001037983 */ /* 0x000ee20000100800 */
[----:B------:R-:W-:Y:S01]  /*10a00*/  R2UR UR13, R212 ;  /* 0x00000000d40d72ca */ /* 0x000fe200000e0000 */
[----:B------:R-:W-:Y:S02]  /*10a10*/  UIMAD UR12, UR12, UR20, URZ ;  /* 0x000000140c0c72a4 */ /* 0x000fe4000f8e023f */
[----:B------:R-:W-:Y:S01]  /*10a20*/  SHFL.IDX PT, R4, R8, RZ, 0x1c1f ;  /* 0x001c1fff08047589 */ /* 0x000fe200000e0000 */
[----:B------:R-:W-:-:S03]  /*10a30*/  ULDC.64 UR14, c[0x0][0x208] ;  /* 0x00008200000e7ab9 */ /* 0x000fc60000000a00 */
[----:B------:R-:W0:Y:S04]  /*10a40*/  SHFL.IDX PT, R5, R9, RZ, 0x1c1f ;  /* 0x001c1fff09057589 */ /* 0x000e2800000e0000 */
[----:B------:R-:W-:Y:S04]  /*10a50*/  SHFL.IDX PT, R6, R8, 0x1, 0x1c1f ;  /* 0x003c1f0008067f89 */ /* 0x000fe800000e0000 */
[----:B------:R-:W1:Y:S01]  /*10a60*/  SHFL.IDX PT, R7, R9, 0x1, 0x1c1f ;  /* 0x003c1f0009077f89 */ /* 0x000e6200000e0000 */
[----:B--2---:R-:W-:Y:S01]  /*10a70*/  VIADD R12, R10, UR13 ;  /* 0x0000000d0a0c7c36 */ /* 0x004fe20008000000 */
        /* <DEDUP_REMOVED lines=163> */
[----:B------:R-:W-:Y:S01]  /*114b0*/  LEA R17, P2, R2, UR10, 0x1 ;  /* 0x0000000a02117c11 */ /* 0x000fe2000f8408ff */
        /* <DEDUP_REMOVED lines=37> */
.L_x_2387:
[----:B------:R-:W-:Y:S05]  /*11710*/  BSYNC B1 ;  /* 0x0000000000017941 */ /* 0x000fea0003800000 */
.L_x_2386:
[----:B0----5:R0:W3:Y:S01]  /*11720*/  SHFL.IDX PT, R25, R18, 0x1, 0x181f ;  /* 0x00381f0012197f89 */ /* 0x0210e200000e0000 */
[----:B------:R-:W-:Y:S03]  /*11730*/  BSSY B1, `(.L_x_2388) ;  /* 0x0000015000017945 */ /* 0x000fe60003800000 */
[----:B------:R0:W4:Y:S01]  /*11740*/  SHFL.IDX PT, R7, R17, 0x1, 0x181f ;  /* 0x00381f0011077f89 */ /* 0x00012200000e0000 */
        /* <DEDUP_REMOVED lines=19> */
.L_x_2389:
[----:B------:R-:W-:Y:S05]  /*11880*/  BSYNC B1 ;  /* 0x0000000000017941 */ /* 0x000fea0003800000 */
.L_x_2388:
        /* <DEDUP_REMOVED lines=22> */
.L_x_2391:
[----:B------:R-:W-:Y:S05]  /*119f0*/  BSYNC B1 ;  /* 0x0000000000017941 */ /* 0x000fea0003800000 */
.L_x_2390:
[----:B0-----:R-:W-:Y:S01]  /*11a00*/  VIADD R2, R78, 0x60 ;  /* 0x000000604e027836 */ /* 0x001fe20000000000 */
[----:B------:R0:W0:Y:S04]  /*11a10*/  SHFL.IDX PT, R9, R18, 0x3, 0x181f ;  /* 0x00781f0012097f89 */ /* 0x00002800000e0000 */
[----:B------:R-:W-:Y:S01]  /*11a20*/  ISETP.GE.AND P0, PT, R2, UR12, PT ;  /* 0x0000000c02007c0c */ /* 0x000fe2000bf06270 */
[----:B---3--:R-:W3:-:S12]  /*11a30*/  SHFL.IDX PT, R17, R17, 0x3, 0x181f ;  /* 0x00781f0011117f89 */ /* 0x008ed800000e0000 */
        /* <DEDUP_REMOVED lines=22> */
.L_x_2385:
        /* <DEDUP_REMOVED lines=17> */
[C---:B------:R-:W-:Y:S01]  /*11cb0*/  VIADD R174, R19.reuse, 0x40 ;  /* 0x0000004013ae7836 */ /* 0x040fe20000000000 */
[----:B------:R-:W-:Y:S01]  /*11cc0*/  UIMAD UR11, UR19, UR15, UR11 ;  /* 0x0000000f130b72a4 */ /* 0x000fe2000f8e020b */
[C---:B------:R-:W-:Y:S01]  /*11cd0*/  VIADD R176, R19.reuse, 0x38 ;  /* 0x0000003813b07836 */ /* 0x040fe20000000000 */
[----:B------:R-:W-:Y:S01]  /*11ce0*/  UIMAD UR4, UR9, UR17, UR4 ;  /* 0x00000011090472a4 */ /* 0x000fe2000f8e0204 */
[C---:B------:R-:W-:Y:S01]  /*11cf0*/  VIADD R178, R19.reuse, 0x30 ;  /* 0x0000003013b27836 */ /* 0x040fe20000000000 */
[----:B------:R-:W-:Y:S01]  /*11d00*/  UIMAD.WIDE.U32 UR10, UR9, UR16, UR10 ;  /* 0x00000010090a72a5 */ /* 0x000fe2000f8e000a */
[C---:B------:R-:W-:Y:S01]  /*11d10*/  VIADD R180, R19.reuse, 0x28 ;  /* 0x0000002813b47836 */ /* 0x040fe20000000000 */
[----:B------:R-:W-:Y:S01]  /*11d20*/  ULDC.64 UR14, c[0x0][0xb48] ;  /* 0x0002d200000e7ab9 */ /* 0x000fe20000000a00 */
[----:B------:R-:W-:Y:S01]  /*11d30*/  @UP1 ULDC UR9, c[0x0][0xbec] ;  /* 0x0002fb0000091ab9 */ /* 0x000fe20000000800 */
[----:B------:R-:W-:Y:S01]  /*11d40*/  UIADD3 UR11, UR11, UR4, URZ ;  /* 0x000000040b0b7290 */ /* 0x000fe2000fffe03f */
[----:B------:R-:W-:Y:S01]  /*11d50*/  @P1 IMAD.HI.U32 R0, R14, UR9, RZ ;  /* 0x000000090e001c27 */ /* 0x000fe2000f8e00ff */
[----:B------:R-:W-:Y:S01]  /*11d60*/  UIADD3 UR8, UR8, 0x38820, URZ ;  /* 0x0003882008087890 */ /* 0x000fe2000fffe03f */
[----:B------:R-:W-:Y:S01]  /*11d70*/  BSSY B1, `(.L_x_2393) ;  /* 0x00000d0000017945 */ /* 0x000fe20003800000 */
[----:B------:R-:W-:Y:S01]  /*11d80*/  @UP1 ULDC UR4, c[0x0][0xbf0] ;  /* 0x0002fc0000041ab9 */ /* 0x000fe20000000800 */
[----:B------:R-:W-:Y:S01]  /*11d90*/  UIMAD.WIDE.U32 UR10, UR18, UR14, UR10 ;  /* 0x0000000e120a72a5 */ /* 0x000fe2000f8e000a */
[----:B------:R-:W-:Y:S01]  /*11da0*/  @P1 SHF.R.U32.HI R5, RZ, UR4, R0 ;  /* 0x00000004ff051c19 */ /* 0x000fe20008011600 */
[----:B------:R-:W-:Y:S01]  /*11db0*/  UPRMT UR8, URZ, 0x654, UR8 ;  /* 0x000006543f087896 */ /* 0x000fe20008000008 */
[----:B------:R-:W-:Y:S01]  /*11dc0*/  VIADD R182, R19, 0x20 ;  /* 0x0000002013b67836 */ /* 0x000fe20000000000 */
        /* <DEDUP_REMOVED lines=37> */
[C---:B------:R-:W-:Y:S01]  /*12020*/  VIADD R167, R19.reuse, 0x58 ;  /* 0x0000005813a77836 */ /* 0x040fe20000000000 */
[----:B------:R-:W-:Y:S01]  /*12030*/  SHF.R.S32.HI R162, RZ, 0x1f, R230 ;  /* 0x0000001fffa27819 */ /* 0x000fe200000114e6 */
[----:B------:R0:W2:Y:S01]  /*12040*/  SHFL.IDX PT, R3, R11, RZ, 0x1c1f ;  /* 0x001c1fff0b037589 */ /* 0x0000a200000e0000 */
        /* <DEDUP_REMOVED lines=23> */
[----:B------:R-:W-:Y:S02]  /*121c0*/  SHF.R.S32.HI R186, RZ, 0x1f, R186 ;  /* 0x0000001fffba7819 */ /* 0x000fe400000114ba */
[----:B------:R-:W-:Y:S01]  /*121d0*/  SHF.R.S32.HI R188, RZ, 0x1f, R188 ;  /* 0x0000001fffbc7819 */ /* 0x000fe200000114bc */
[----:B012---:R-:W-:Y:S06]  /*121e0*/  @P0 BRA `(.L_x_2394) ;  /* 0x0000000800200947 */ /* 0x007fec0003800000 */
[----:B------:R-:W-:Y:S01]  /*121f0*/  ULDC UR4, c[0x0][0xac8] ;  /* 0x0002b20000047ab9 */ /* 0x000fe20000000800 */
[----:B------:R-:W-:Y:S01]  /*12200*/  ULDC.64 UR8, c[0x0][0x208] ;  /* 0x0000820000087ab9 */ /* 0x000fe20000000a00 */
[----:B------:R-:W-:Y:S01]  /*12210*/  ISETP.GE.AND P4, PT, R187, UR4, PT ;  /* 0x00000004bb007c0c */ /* 0x000fe2000bf86270 */
[----:B------:R-:W-:Y:S01]  /*12220*/  VIADD R23, R19, 0xf0 ;  /* 0x000000f013177836 */ /* 0x000fe20000000000 */
[----:B------:R-:W-:Y:S01]  /*12230*/  ISETP.GE.AND P3, PT, R185, UR4, PT ;  /* 0x00000004b9007c0c */ /* 0x000fe2000bf66270 */
[C---:B------:R-:W-:Y:S01]  /*12240*/  VIADD R17, R19.reuse, 0xf8 ;  /* 0x000000f813117836 */ /* 0x040fe20000000000 */
[----:B------:R-:W-:Y:S02]  /*12250*/  ISETP.GE.AND P5, PT, R19, UR4, PT ;  /* 0x0000000413007c0c */ /* 0x000fe4000bfa6270 */
[----:B------:R-:W-:Y:S02]  /*12260*/  ISETP.GE.AND P1, PT, R181, UR4, PT ;  /* 0x00000004b5007c0c */ /* 0x000fe4000bf26270 */
[----:B------:R-:W-:-:S02]  /*12270*/  ISETP.GE.AND P0, PT, R183, UR4, PT ;  /* 0x00000004b7007c0c */ /* 0x000fc4000bf06270 */
[----:B------:R-:W-:-:S03]  /*12280*/  SHF.R.S32.HI R18, RZ, 0x1f, R17 ;  /* 0x0000001fff127819 */ /* 0x000fc60000011411 */
[-C--:B------:R-:W-:Y:S02]  /*12290*/  @!P4 LEA R4, P2, R187, R2.reuse, 0x2 ;  /* 0x00000002bb04c211 */ /* 0x080fe400078410ff */
[----:B------:R-:W-:Y:S02]  /*122a0*/  @!P3 LEA R6, P6, R185, R2, 0x2 ;  /* 0x00000002b906b211 */ /* 0x000fe400078c10ff */
[----:B------:R-:W-:Y:S01]  /*122b0*/  @!P5 IMAD.WIDE R8, R19, 0x4, R2 ;  /* 0x000000041308d825 */ /* 0x000fe200078e0202 */
        /* <DEDUP_REMOVED lines=9> */
[-C--:B-1----:R-:W-:Y:S02]  /*12350*/  @!P1 LEA R6, P5, R181, R2.reuse, 0x2 ;  /* 0x00000002b5069211 */ /* 0x082fe400078a10ff */
        /* <DEDUP_REMOVED lines=21> */
[-C--:B0-----:R-:W-:Y:S02]  /*124b0*/  @!P0 LEA R4, P4, R171, R2.reuse, 0x2 ;  /* 0x00000002ab048211 */ /* 0x081fe400078810ff */
[----:B-1----:R-:W-:Y:S02]  /*124c0*/  @!P1 LEA R6, P5, R169, R2, 0x2 ;  /* 0x00000002a9069211 */ /* 0x002fe400078a10ff */
        /* <DEDUP_REMOVED lines=29> */
[----:B--2---:R-:W-:-:S02]  /*126a0*/  @!P2 LEA R8, P6, R229, R2, 0x2 ;  /* 0x00000002e508a211 */ /* 0x004fc400078c10ff */
[-C--:B------:R-:W-:Y:S01]  /*126b0*/  @!P4 LEA R14, P0, R227, R2.reuse, 0x2 ;  /* 0x00000002e30ec211 */ /* 0x080fe200078010ff */
[----:B------:R1:W-:Y:S01]  /*126c0*/  @!P1 ST.E.64 desc[UR8][R6.64], R88 ;  /* 0x0000005806009985 */ /* 0x0003e2000c101b08 */
[-C--:B------:R-:W-:Y:S02]  /*126d0*/  @!P2 LEA.HI.X R9, R229, R3.reuse, R161, 0x2, P6 ;  /* 0x00000003e509a211 */ /* 0x080fe400030f14a1 */
[C---:B------:R-:W-:Y:S02]  /*126e0*/  @!P5 LEA R12, P1, R228.reuse, R2, 0x2 ;  /* 0x00000002e40cd211 */ /* 0x040fe400078210ff */
[-C--:B------:R-:W-:Y:S01]  /*126f0*/  @!P4 LEA.HI.X R15, R227, R3.reuse, R159, 0x2, P0 ;  /* 0x00000003e30fc211 */ /* 0x080fe200000f149f */
[----:B------:R2:W-:Y:S01]  /*12700*/  @!P2 ST.E.64 desc[UR8][R8.64], R92 ;  /* 0x0000005c0800a985 */ /* 0x0005e2000c101b08 */
[----:B------:R-:W-:Y:S02]  /*12710*/  ISETP.GE.AND P2, PT, R225, UR4, PT ;  /* 0x00000004e1007c0c */ /* 0x000fe4000bf46270 */
[----:B------:R-:W-:-:S02]  /*12720*/  @!P5 LEA.HI.X R13, R228, R3, R160, 0x2, P1 ;  /* 0x00000003e40dd211 */ /* 0x000fc400008f14a0 */
[-C--:B------:R-:W-:Y:S02]  /*12730*/  @!P3 LEA R20, P6, R226, R2.reuse, 0x2 ;  /* 0x00000002e214b211 */ /* 0x080fe400078c10ff */
[----:B------:R-:W-:Y:S01]  /*12740*/  ISETP.GE.AND P1, PT, R224, UR4, PT ;  /* 0x00000004e0007c0c */ /* 0x000fe2000bf26270 */
[----:B------:R-:W-:Y:S01]  /*12750*/  @!P5 ST.E.64 desc[UR8][R12.64], R96 ;  /* 0x000000600c00d985 */ /* 0x000fe2000c101b08 */
[----:B------:R-:W-:Y:S02]  /*12760*/  @!P3 LEA.HI.X R21, R226, R3, R158, 0x2, P6 ;  /* 0x00000003e215b211 */ /* 0x000fe400030f149e */
[----:B------:R-:W-:Y:S01]  /*12770*/  ISETP.GE.AND P0, PT, R223, UR4, PT ;  /* 0x00000004df007c0c */ /* 0x000fe2000bf06270 */
[----:B------:R3:W-:Y:S01]  /*12780*/  @!P4 ST.E.64 desc[UR8][R14.64], R100 ;  /* 0x000000640e00c985 */ /* 0x0007e2000c101b08 */
[----:B------:R-:W-:Y:S02]  /*12790*/  ISETP.GE.AND P4, PT, R221, UR4, PT ;  /* 0x00000004dd007c0c */ /* 0x000fe4000bf86270 */
[----:B0-----:R-:W-:Y:S01]  /*127a0*/  @!P2 LEA R4, P6, R225, R2, 0x2 ;  /* 0x00000002e104a211 */ /* 0x001fe200078c10ff */
[----:B------:R0:W-:Y:S01]  /*127b0*/  @!P3 ST.E.64 desc[UR8][R20.64], R104 ;  /* 0x000000681400b985 */ /* 0x0001e2000c101b08 */
[----:B------:R-:W-:-:S02]  /*127c0*/  ISETP.GE.AND P3, PT, R222, UR4, PT ;  /* 0x00000004de007c0c */ /* 0x000fc4000bf66270 */
[----:B------:R-:W-:Y:S02]  /*127d0*/  @!P2 LEA.HI.X R5, R225, R3, R157, 0x2, P6 ;  /* 0x00000003e105a211 */ /* 0x000fe400030f149d */
[----:B-1----:R-:W-:-:S03]  /*127e0*/  @!P1 LEA R6, P5, R224, R2, 0x2 ;  /* 0x00000002e0069211 */ /* 0x002fc600078a10ff */
[CC--:B--2---:R-:W-:Y:S01]  /*127f0*/  @!P0 LEA R8, P6, R223.reuse, R2.reuse, 0x2 ;  /* 0x00000002df088211 */ /* 0x0c4fe200078c10ff */
[----:B------:R1:W-:Y:S01]  /*12800*/  @!P2 ST.E.64 desc[UR8][R4.64], R108 ;  /* 0x0000006c0400a985 */ /* 0x0003e2000c101b08 */
[-C--:B------:R-:W-:Y:S02]  /*12810*/  @!P1 LEA.HI.X R7, R224, R3.reuse, R156, 0x2, P5 ;  /* 0x00000003e0079211 */ /* 0x080fe400028f149c */
[-C--:B------:R-:W-:Y:S02]  /*12820*/  @!P0 LEA.HI.X R9, R223, R3.reuse, R155, 0x2, P6 ;  /* 0x00000003df098211 */ /* 0x080fe400030f149b */
[-C--:B---3--:R-:W-:Y:S01]  /*12830*/  @!P4 LEA R14, P5, R221, R2.reuse, 0x2 ;  /* 0x00000002dd0ec211 */ /* 0x088fe200078a10ff */
[----:B------:R-:W-:Y:S01]  /*12840*/  @!P1 ST.E.64 desc[UR8][R6.64], R112 ;  /* 0x0000007006009985 */ /* 0x000fe2000c101b08 */
[----:B------:R-:W-:Y:S01]  /*12850*/  @!P3 LEA R12, P1, R222, R2, 0x2 ;  /* 0x00000002de0cb211 */ /* 0x000fe200078210ff */
[----:B0-----:R-:W-:Y:S01]  /*12860*/  VIADD R21, R19, 0xe8 ;  /* 0x000000e813157836 */ /* 0x001fe20000000000 */
[----:B------:R-:W-:Y:S01]  /*12870*/  ISETP.GE.AND P2, PT, R220, UR4, PT ;  /* 0x00000004dc007c0c */ /* 0x000fe2000bf46270 */
[----:B------:R0:W-:Y:S01]  /*12880*/  @!P0 ST.E.64 desc[UR8][R8.64], R116 ;  /* 0x0000007408008985 */ /* 0x0001e2000c101b08 */
[----:B------:R-:W-:-:S02]  /*12890*/  @!P3 LEA.HI.X R13, R222, R3, R154, 0x2, P1 ;  /* 0x00000003de0db211 */ /* 0x000fc400008f149a */
[----:B------:R-:W-:Y:S02]  /*128a0*/  ISETP.GE.AND P1, PT, R219, UR4, PT ;  /* 0x00000004db007c0c */ /* 0x000fe4000bf26270 */
[----:B------:R-:W-:Y:S01]  /*128b0*/  @!P4 LEA.HI.X R15, R221, R3, R153, 0x2, P5 ;  /* 0x00000003dd0fc211 */ /* 0x000fe200028f1499 */
[----:B------:R2:W-:Y:S01]  /*128c0*/  @!P3 ST.E.64 desc[UR8][R12.64], R120 ;  /* 0x000000780c00b985 */ /* 0x0005e2000c101b08 */
[----:B------:R-:W-:Y:S02]  /*128d0*/  ISETP.GE.AND P0, PT, R215, UR4, PT ;  /* 0x00000004d7007c0c */ /* 0x000fe4000bf06270 */
[----:B------:R-:W-:Y:S01]  /*128e0*/  ISETP.GE.AND P3, PT, R23, UR4, PT ;  /* 0x0000000417007c0c */ /* 0x000fe2000bf66270 */
[----:B------:R3:W-:Y:S01]  /*128f0*/  @!P4 ST.E.64 desc[UR8][R14.64], R124 ;  /* 0x0000007c0e00c985 */ /* 0x0007e2000c101b08 */
[----:B------:R-:W-:Y:S02]  /*12900*/  ISETP.GE.AND P4, PT, R21, UR4, PT ;  /* 0x0000000415007c0c */ /* 0x000fe4000bf86270 */
[----:B-1----:R-:W-:-:S02]  /*12910*/  SHF.R.S32.HI R5, RZ, 0x1f, R215 ;  /* 0x0000001fff057819 */ /* 0x002fc400000114d7 */
[CC--:B0-----:R-:W-:Y:S02]  /*12920*/  @!P2 LEA R8, P5, R220.reuse, R2.reuse, 0x2 ;  /* 0x00000002dc08a211 */ /* 0x0c1fe400078a10ff */
[-C--:B------:R-:W-:Y:S02]  /*12930*/  @!P1 LEA R6, P6, R219, R2.reuse, 0x2 ;  /* 0x00000002db069211 */ /* 0x080fe400078c10ff */
[-C--:B------:R-:W-:Y:S02]  /*12940*/  @!P2 LEA.HI.X R9, R220, R3.reuse, R152, 0x2, P5 ;  /* 0x00000003dc09a211 */ /* 0x080fe400028f1498 */
[----:B------:R-:W-:Y:S02]  /*12950*/  @!P0 LEA R4, P5, R215, R2, 0x2 ;  /* 0x00000002d7048211 */ /* 0x000fe400078a10ff */
[----:B------:R-:W-:Y:S01]  /*12960*/  @!P1 LEA.HI.X R7, R219, R3, R22, 0x2, P6 ;  /* 0x00000003db079211 */ /* 0x000fe200030f1416 */
[----:B------:R0:W-:Y:S01]  /*12970*/  @!P2 ST.E.64 desc[UR8][R8.64], R128 ;  /* 0x000000800800a985 */ /* 0x0001e2000c101b08 */
[----:B------:R-:W-:-:S02]  /*12980*/  ISETP.GE.AND P6, PT, R17, UR4, PT ;  /* 0x0000000411007c0c */ /* 0x000fc4000bfc6270 */
[-C--:B------:R-:W-:Y:S01]  /*12990*/  @!P0 LEA.HI.X R5, R215, R3.reuse, R5, 0x2, P5 ;  /* 0x00000003d7058211 */ /* 0x080fe200028f1405 */
[----:B------:R0:W-:Y:S01]  /*129a0*/  @!P1 ST.E.64 desc[UR8][R6.64], R132 ;  /* 0x0000008406009985 */ /* 0x0001e2000c101b08 */
[----:B--2---:R-:W-:Y:S02]  /*129b0*/  SHF.R.S32.HI R13, RZ, 0x1f, R21 ;  /* 0x0000001fff0d7819 */ /* 0x004fe40000011415 */
[CC--:B------:R-:W-:Y:S01]  /*129c0*/  @!P4 LEA R12, P5, R21.reuse, R2.reuse, 0x2 ;  /* 0x00000002150cc211 */ /* 0x0c0fe200078a10ff */
[----:B------:R0:W-:Y:S01]  /*129d0*/  @!P0 ST.E.64 desc[UR8][R4.64], R136 ;  /* 0x0000008804008985 */ /* 0x0001e2000c101b08 */
[----:B---3--:R-:W-:Y:S02]  /*129e0*/  SHF.R.S32.HI R15, RZ, 0x1f, R23 ;  /* 0x0000001fff0f7819 */ /* 0x008fe40000011417 */
[----:B------:R-:W-:Y:S02]  /*129f0*/  @!P4 LEA.HI.X R13, R21, R3, R13, 0x2, P5 ;  /* 0x00000003150dc211 */ /* 0x000fe400028f140d */
[----:B------:R-:W-:-:S03]  /*12a00*/  @!P3 LEA R14, P5, R23, R2, 0x2 ;  /* 0x00000002170eb211 */ /* 0x000fc600078a10ff */
[----:B------:R0:W-:Y:S01]  /*12a10*/  @!P4 ST.E.64 desc[UR8][R12.64], R140 ;  /* 0x0000008c0c00c985 */ /* 0x0001e2000c101b08 */
[----:B------:R-:W-:Y:S02]  /*12a20*/  @!P3 LEA.HI.X R15, R23, R3, R15, 0x2, P5 ;  /* 0x00000003170fb211 */ /* 0x000fe400028f140f */
[----:B------:R-:W-:-:S03]  /*12a30*/  @!P6 LEA R2, P5, R17, R2, 0x2 ;  /* 0x000000021102e211 */ /* 0x000fc600078a10ff */
[----:B------:R0:W-:Y:S01]  /*12a40*/  @!P3 ST.E.64 desc[UR8][R14.64], R144 ;  /* 0x000000900e00b985 */ /* 0x0001e2000c101b08 */
[----:B------:R-:W-:-:S05]  /*12a50*/  @!P6 LEA.HI.X R3, R17, R3, R18, 0x2, P5 ;  /* 0x000000031103e211 */ /* 0x000fca00028f1412 */
[----:B------:R0:W-:Y:S04]  /*12a60*/  @!P6 ST.E.64 desc[UR8][R2.64], R148 ;  /* 0x000000940200e985 */ /* 0x0001e8000c101b08 */
.L_x_2394:
[----:B------:R-:W-:Y:S05]  /*12a70*/  BSYNC B1 ;  /* 0x0000000000017941 */ /* 0x000fea0003800000 */
.L_x_2393:
[----:B------:R-:W-:Y:S01]  /*12a80*/  ISETP.GE.AND P0, PT, R10, UR12, PT ;  /* 0x0000000c0a007c0c */ /* 0x000fe2000bf06270 */
[----:B0-----:R0:W1:Y:S04]  /*12a90*/  SHFL.IDX PT, R3, R11, 0x1, 0x1c1f ;  /* 0x003c1f000b037f89 */ /* 0x00106800000e0000 */
        /* <DEDUP_REMOVED lines=12> */
[-C--:B--2---:R-:W-:Y:S02]  /*12b60*/  @!P5 LEA R6, P3, R187, R2.reuse, 0x2 ;  /* 0x00000002bb06d211 */ /* 0x084fe400078610ff */
        /* <DEDUP_REMOVED lines=19> */
[-C--:B-1----:R-:W-:Y:S02]  /*12ca0*/  @!P4 LEA R6, P2, R177, R2.reuse, 0x2 ;  /* 0x00000002b106c211 */ /* 0x082fe400078410ff */
[-C--:B------:R-:W-:Y:S02]  /*12cb0*/  @!P3 LEA.HI.X R5, R179, R3.reuse, R180, 0x2, P6 ;  /* 0x00000003b305b211 */ /* 0x080fe400030f14b4 */
[----:B------:R-:W-:Y:S02]  /*12cc0*/  @!P5 LEA R14, P6, R175, R2, 0x2 ;  /* 0x00000002af0ed211 */ /* 0x000fe400078c10ff */
[----:B------:R-:W-:Y:S01]  /*12cd0*/  @!P4 LEA.HI.X R7, R177, R3, R178, 0x2, P2 ;  /* 0x00000003b107c211 */ /* 0x000fe200010f14b2 */
[----:B------:R1:W-:Y:S01]  /*12ce0*/  @!P3 ST.E.64 desc[UR8][R4.64], R46 ;  /* 0x0000002e0400b985 */ /* 0x0003e2000c101b08 */
[----:B------:R-:W-:-:S02]  /*12cf0*/  ISETP.GE.AND P2, PT, R169, UR4, PT ;  /* 0x00000004a9007c0c */ /* 0x000fc4000bf46270 */
[-C--:B------:R-:W-:Y:S01]  /*12d00*/  @!P5 LEA.HI.X R15, R175, R3.reuse, R176, 0x2, P6 ;  /* 0x00000003af0fd211 */ /* 0x080fe200030f14b0 */
[----:B------:R4:W-:Y:S01]  /*12d10*/  @!P4 ST.E.64 desc[UR8][R6.64], R50 ;  /* 0x000000320600c985 */ /* 0x0009e2000c101b08 */
[-C--:B--2---:R-:W-:Y:S02]  /*12d20*/  @!P0 LEA R8, P4, R173, R2.reuse, 0x2 ;  /* 0x00000002ad088211 */ /* 0x084fe400078810ff */
[----:B------:R-:W-:Y:S01]  /*12d30*/  ISETP.GE.AND P3, PT, R167, UR4, PT ;  /* 0x00000004a7007c0c */ /* 0x000fe2000bf66270 */
[----:B------:R2:W-:Y:S01]  /*12d40*/  @!P5 ST.E.64 desc[UR8][R14.64], R54 ;  /* 0x000000360e00d985 */ /* 0x0005e2000c101b08 */
[----:B---3--:R-:W-:Y:S02]  /*12d50*/  @!P1 LEA R10, P5, R171, R2, 0x2 ;  /* 0x00000002ab0a9211 */ /* 0x008fe400078a10ff */
[----:B------:R-:W-:Y:S02]  /*12d60*/  @!P0 LEA.HI.X R9, R173, R3, R174, 0x2, P4 ;  /* 0x00000003ad098211 */ /* 0x000fe400020f14ae */
[----:B------:R-:W-:-:S02]  /*12d70*/  ISETP.GE.AND P4, PT, R234, UR4, PT ;  /* 0x00000004ea007c0c */ /* 0x000fc4000bf86270 */
[-C--:B0-----:R-:W-:Y:S01]  /*12d80*/  @!P2 LEA R12, P6, R169, R2.reuse, 0x2 ;  /* 0x00000002a90ca211 */ /* 0x081fe200078c10ff */
[----:B------:R0:W-:Y:S01]  /*12d90*/  @!P0 ST.E.64 desc[UR8][R8.64], R58 ;  /* 0x0000003a08008985 */ /* 0x0001e2000c101b08 */
[-C--:B------:R-:W-:Y:S02]  /*12da0*/  @!P1 LEA.HI.X R11, R171, R3.reuse, R172, 0x2, P5 ;  /* 0x00000003ab0b9211 */ /* 0x080fe400028f14ac */
[----:B------:R-:W-:Y:S02]  /*12db0*/  ISETP.GE.AND P5, PT, R233, UR4, PT ;  /* 0x00000004e9007c0c */ /* 0x000fe4000bfa6270 */
[----:B------:R-:W-:Y:S01]  /*12dc0*/  @!P2 LEA.HI.X R13, R169, R3, R170, 0x2, P6 ;  /* 0x00000003a90da211 */ /* 0x000fe200030f14aa */
[----:B------:R3:W-:Y:S01]  /*12dd0*/  @!P1 ST.E.64 desc[UR8][R10.64], R62 ;  /* 0x0000003e0a009985 */ /* 0x0007e2000c101b08 */
[----:B-1----:R-:W-:Y:S02]  /*12de0*/  @!P3 LEA R4, P6, R167, R2, 0x2 ;  /* 0x00000002a704b211 */ /* 0x002fe400078c10ff */
[----:B------:R-:W-:Y:S01]  /*12df0*/  ISETP.GE.AND P1, PT, R231, UR4, PT ;  /* 0x00000004e7007c0c */ /* 0x000fe2000bf26270 */
[----:B------:R1:W-:Y:S01]  /*12e00*/  @!P2 ST.E.64 desc[UR8][R12.64], R66 ;  /* 0x000000420c00a985 */ /* 0x0003e2000c101b08 */
[----:B------:R-:W-:-:S02]  /*12e10*/  ISETP.GE.AND P2, PT, R232, UR4, PT ;  /* 0x00000004e8007c0c */ /* 0x000fc4000bf46270 */
[CC--:B----4-:R-:W-:Y:S02]  /*12e20*/  @!P4 LEA R6, P0, R234.reuse, R2.reuse, 0x2 ;  /* 0x00000002ea06c211 */ /* 0x0d0fe400078010ff */
[-C--:B------:R-:W-:Y:S02]  /*12e30*/  @!P3 LEA.HI.X R5, R167, R3.reuse, R168, 0x2, P6 ;  /* 0x00000003a705b211 */ /* 0x080fe400030f14a8 */
[CC--:B--2---:R-:W-:Y:S02]  /*12e40*/  @!P5 LEA R14, P6, R233.reuse, R2.reuse, 0x2 ;  /* 0x00000002e90ed211 */ /* 0x0c4fe400078c10ff */
[-C--:B------:R-:W-:Y:S01]  /*12e50*/  @!P4 LEA.HI.X R7, R234, R3.reuse, R166, 0x2, P0 ;  /* 0x00000003ea07c211 */ /* 0x080fe200000f14a6 */
[----:B------:R2:W-:Y:S01]  /*12e60*/  @!P3 ST.E.64 desc[UR8][R4.64], R70 ;  /* 0x000000460400b985 */ /* 0x0005e2000c101b08 */
[----:B------:R-:W-:Y:S02]  /*12e70*/  ISETP.GE.AND P0, PT, R230, UR4, PT ;  /* 0x00000004e6007c0c */ /* 0x000fe4000bf06270 */
[----:B------:R-:W-:Y:S01]  /*12e80*/  @!P5 LEA.HI.X R15, R233, R3, R165, 0x2, P6 ;  /* 0x00000003e90fd211 */ /* 0x000fe200030f14a5 */
[----:B------:R4:W-:Y:S01]  /*12e90*/  @!P4 ST.E.64 desc[UR8][R6.64], R74 ;  /* 0x0000004a0600c985 */ /* 0x0009e2000c101b08 */
[----:B0-----:R-:W-:-:S02]  /*12ea0*/  @!P2 LEA R8, P6, R232, R2, 0x2 ;  /* 0x00000002e808a211 */ /* 0x001fc400078c10ff */
[----:B------:R-:W-:Y:S01]  /*12eb0*/  ISETP.GE.AND P4, PT, R228, UR4, PT ;  /* 0x00000004e4007c0c */ /* 0x000fe2000bf86270 */
[----:B------:R0:W-:Y:S01]  /*12ec0*/  @!P5 ST.E.64 desc[UR8][R14.64], R78 ;  /* 0x0000004e0e00d985 */ /* 0x0001e2000c101b08 */
[----:B------:R-:W-:Y:S02]  /*12ed0*/  ISETP.GE.AND P5, PT, R229, UR4, PT ;  /* 0x00000004e5007c0c */ /* 0x000fe4000bfa6270 */
[CC--:B---3--:R-:W-:Y:S02]  /*12ee0*/  @!P1 LEA R10, P3, R231.reuse, R2.reuse, 0x2 ;  /* 0x00000002e70a9211 */ /* 0x0c8fe400078610ff */
[-C--:B------:R-:W-:Y:S02]  /*12ef0*/  @!P2 LEA.HI.X R9, R232, R3.reuse, R164, 0x2, P6 ;  /* 0x00000003e809a211 */ /* 0x080fe400030f14a4 */
[C---:B-1----:R-:W-:Y:S02]  /*12f00*/  @!P0 LEA R12, P6, R230.reuse, R2, 0x2 ;  /* 0x00000002e60c8211 */ /* 0x042fe400078c10ff */
[-C--:B------:R-:W-:Y:S01]  /*12f10*/  @!P1 LEA.HI.X R11, R231, R3.reuse, R163, 0x2, P3 ;  /* 0x00000003e70b9211 */ /* 0x080fe200018f14a3 */
[----:B------:R1:W-:Y:S01]  /*12f20*/  @!P2 ST.E.64 desc[UR8][R8.64], R82 ;  /* 0x000000520800a985 */ /* 0x0003e2000c101b08 */
[----:B------:R-:W-:-:S02]  /*12f30*/  @!P0 LEA.HI.X R13, R230, R3, R162, 0x2, P6 ;  /* 0x00000003e60d8211 */ /* 0x000fc400030f14a2 */
[----:B------:R-:W-:Y:S01]  /*12f40*/  ISETP.GE.AND P3, PT, R227, UR4, PT ;  /* 0x00000004e3007c0c */ /* 0x000fe2000bf66270 */
[----:B------:R3:W-:Y:S01]  /*12f50*/  @!P1 ST.E.64 desc[UR8][R10.64], R86 ;  /* 0x000000560a009985 */ /* 0x0007e2000c101b08 */
[CC--:B--2---:R-:W-:Y:S02]  /*12f60*/  @!P5 LEA R4, P2, R229.reuse, R2.reuse, 0x2 ;  /* 0x00000002e504d211 */ /* 0x0c4fe400078410ff */
[----:B----4-:R-:W-:Y:S01]  /*12f70*/  @!P4 LEA R6, P1, R228, R2, 0x2 ;  /* 0x00000002e406c211 */ /* 0x010fe200078210ff */
[----:B------:R2:W-:Y:S01]  /*12f80*/  @!P0 ST.E.64 desc[UR8][R12.64], R90 ;  /* 0x0000005a0c008985 */ /* 0x0005e2000c101b08 */
[----:B------:R-:W-:Y:S02]  /*12f90*/  ISETP.GE.AND P0, PT, R226, UR4, PT ;  /* 0x00000004e2007c0c */ /* 0x000fe4000bf06270 */
[-C--:B------:R-:W-:Y:S02]  /*12fa0*/  @!P5 LEA.HI.X R5, R229, R3.reuse, R161, 0x2, P2 ;  /* 0x00000003e505d211 */ /* 0x080fe400010f14a1 */
[----:B------:R-:W-:-:S02]  /*12fb0*/  @!P4 LEA.HI.X R7, R228, R3, R160, 0x2, P1 ;  /* 0x00000003e407c211 */ /* 0x000fc400008f14a0 */
[----:B------:R-:W-:Y:S01]  /*12fc0*/  ISETP.GE.AND P2, PT, R225, UR4, PT ;  /* 0x00000004e1007c0c */ /* 0x000fe2000bf46270 */
[----:B------:R4:W-:Y:S01]  /*12fd0*/  @!P5 ST.E.64 desc[UR8][R4.64], R94 ;  /* 0x0000005e0400d985 */ /* 0x0009e2000c101b08 */
[-C--:B0-----:R-:W-:Y:S02]  /*12fe0*/  @!P3 LEA R14, P6, R227, R2.reuse, 0x2 ;  /* 0x00000002e30eb211 */ /* 0x081fe400078c10ff */
[----:B------:R-:W-:Y:S01]  /*12ff0*/  ISETP.GE.AND P1, PT, R224, UR4, PT ;  /* 0x00000004e0007c0c */ /* 0x000fe2000bf26270 */
[----:B------:R0:W-:Y:S01]  /*13000*/  @!P4 ST.E.64 desc[UR8][R6.64], R98 ;  /* 0x000000620600c985 */ /* 0x0001e2000c101b08 */
[----:B------:R-:W-:Y:S02]  /*13010*/  ISETP.GE.AND P4, PT, R223, UR4, PT ;  /* 0x00000004df007c0c */ /* 0x000fe4000bf86270 */
[----:B------:R-:W-:Y:S02]  /*13020*/  @!P3 LEA.HI.X R15, R227, R3, R159, 0x2, P6 ;  /* 0x00000003e30fb211 */ /* 0x000fe400030f149f */
[----:B-1----:R-:W-:-:S02]  /*13030*/  @!P0 LEA R8, P6, R226, R2, 0x2 ;  /* 0x00000002e2088211 */ /* 0x002fc400078c10ff */
[----:B------:R-:W-:Y:S01]  /*13040*/  ISETP.GE.AND P5, PT, R222, UR4, PT ;  /* 0x00000004de007c0c */ /* 0x000fe2000bfa6270 */
[----:B------:R1:W-:Y:S01]  /*13050*/  @!P3 ST.E.64 desc[UR8][R14.64], R102 ;  /* 0x000000660e00b985 */ /* 0x0003e2000c101b08 */
[-C--:B------:R-:W-:Y:S02]  /*13060*/  @!P0 LEA.HI.X R9, R226, R3.reuse, R158, 0x2, P6 ;  /* 0x00000003e2098211 */ /* 0x080fe400030f149e */
[CC--:B---3--:R-:W-:Y:S02]  /*13070*/  @!P2 LEA R10, P3, R225.reuse, R2.reuse, 0x2 ;  /* 0x00000002e10aa211 */ /* 0x0c8fe400078610ff */
[----:B--2---:R-:W-:Y:S01]  /*13080*/  @!P1 LEA R12, P6, R224, R2, 0x2 ;  /* 0x00000002e00c9211 */ /* 0x004fe200078c10ff */
[----:B------:R2:W-:Y:S01]  /*13090*/  @!P0 ST.E.64 desc[UR8][R8.64], R106 ;  /* 0x0000006a08008985 */ /* 0x0005e2000c101b08 */
[----:B------:R-:W-:Y:S02]  /*130a0*/  @!P2 LEA.HI.X R11, R225, R3, R157, 0x2, P3 ;  /* 0x00000003e10ba211 */ /* 0x000fe400018f149d */
[----:B------:R-:W-:-:S02]  /*130b0*/  ISETP.GE.AND P3, PT, R221, UR4, PT ;  /* 0x00000004dd007c0c */ /* 0x000fc4000bf66270 */
[CC--:B----4-:R-:W-:Y:S01]  /*130c0*/  @!P4 LEA R4, P0, R223.reuse, R2.reuse, 0x2 ;  /* 0x00000002df04c211 */ /* 0x0d0fe200078010ff */
[----:B------:R3:W-:Y:S01]  /*130d0*/  @!P2 ST.E.64 desc[UR8][R10.64], R110 ;  /* 0x0000006e0a00a985 */ /* 0x0007e2000c101b08 */
[-C--:B------:R-:W-:Y:S02]  /*130e0*/  @!P1 LEA.HI.X R13, R224, R3.reuse, R156, 0x2, P6 ;  /* 0x00000003e00d9211 */ /* 0x080fe400030f149c */
[-C--:B------:R-:W-:Y:S02]  /*130f0*/  @!P4 LEA.HI.X R5, R223, R3.reuse, R155, 0x2, P0 ;  /* 0x00000003df05c211 */ /* 0x080fe400000f149b */
[----:B------:R-:W-:Y:S01]  /*13100*/  ISETP.GE.AND P0, PT, R220, UR4, PT ;  /* 0x00000004dc007c0c */ /* 0x000fe2000bf06270 */
[----:B------:R-:W-:Y:S01]  /*13110*/  @!P1 ST.E.64 desc[UR8][R12.64], R114 ;  /* 0x000000720c009985 */ /* 0x000fe2000c101b08 */
[C---:B0-----:R-:W-:Y:S02]  /*13120*/  @!P5 LEA R6, P6, R222.reuse, R2, 0x2 ;  /* 0x00000002de06d211 */ /* 0x041fe400078c10ff */
[----:B------:R-:W-:Y:S01]  /*13130*/  ISETP.GE.AND P1, PT, R17, UR4, PT ;  /* 0x0000000411007c0c */ /* 0x000fe2000bf26270 */
[----:B------:R0:W-:Y:S01]  /*13140*/  @!P4 ST.E.64 desc[UR8][R4.64], R118 ;  /* 0x000000760400c985 */ /* 0x0001e2000c101b08 */
[----:B------:R-:W-:-:S02]  /*13150*/  @!P5 LEA.HI.X R7, R222, R3, R154, 0x2, P6 ;  /* 0x00000003de07d211 */ /* 0x000fc400030f149a */
[-C--:B-1----:R-:W-:Y:S02]  /*13160*/  @!P3 LEA R14, P2, R221, R2.reuse, 0x2 ;  /* 0x00000002dd0eb211 */ /* 0x082fe400078410ff */
[----:B------:R-:W-:Y:S01]  /*13170*/  ISETP.GE.AND P4, PT, R219, UR4, PT ;  /* 0x00000004db007c0c */ /* 0x000fe2000bf86270 */
[----:B------:R1:W-:Y:S01]  /*13180*/  @!P5 ST.E.64 desc[UR8][R6.64], R122 ;  /* 0x0000007a0600d985 */ /* 0x0003e2000c101b08 */
[----:B------:R-:W-:Y:S02]  /*13190*/  ISETP.GE.AND P5, PT, R215, UR4, PT ;  /* 0x00000004d7007c0c */ /* 0x000fe4000bfa6270 */
[----:B------:R-:W-:Y:S02]  /*131a0*/  @!P3 LEA.HI.X R15, R221, R3, R153, 0x2, P2 ;  /* 0x00000003dd0fb211 */ /* 0x000fe400010f1499 */
[----:B------:R-:W-:Y:S02]  /*131b0*/  ISETP.GE.AND P2, PT, R21, UR4, PT ;  /* 0x0000000415007c0c */ /* 0x000fe4000bf46270 */
[-C--:B--2---:R-:W-:Y:S01]  /*131c0*/  @!P0 LEA R8, P6, R220, R2.reuse, 0x2 ;  /* 0x00000002dc088211 */ /* 0x084fe200078c10ff */
[----:B------:R2:W-:Y:S01]  /*131d0*/  @!P3 ST.E.64 desc[UR8][R14.64], R126 ;  /* 0x0000007e0e00b985 */ /* 0x0005e2000c101b08 */
[----:B---3--:R-:W-:-:S02]  /*131e0*/  @!P1 LEA R10, P3, R17, R2, 0x2 ;  /* 0x00000002110a9211 */ /* 0x008fc400078610ff */
[-C--:B------:R-:W-:Y:S02]  /*131f0*/  @!P0 LEA.HI.X R9, R220, R3.reuse, R152, 0x2, P6 ;  /* 0x00000003dc098211 */ /* 0x080fe400030f1498 */
[-C--:B0-----:R-:W-:Y:S02]  /*13200*/  @!P4 LEA R4, P6, R219, R2.reuse, 0x2 ;  /* 0x00000002db04c211 */ /* 0x081fe400078c10ff */
[-C--:B------:R-:W-:Y:S01]  /*13210*/  @!P1 LEA.HI.X R11, R17, R3.reuse, R0, 0x2, P3 ;  /* 0x00000003110b9211 */ /* 0x080fe200018f1400 */
[----:B------:R0:W-:Y:S01]  /*13220*/  @!P0 ST.E.64 desc[UR8][R8.64], R130 ;  /* 0x0000008208008985 */ /* 0x0001e2000c101b08 */
[----:B------:R-:W-:Y:S02]  /*13230*/  SHF.R.S32.HI R17, RZ, 0x1f, R215 ;  /* 0x0000001fff117819 */ /* 0x000fe400000114d7 */
[----:B-1----:R-:W-:Y:S02]  /*13240*/  @!P5 LEA R6, P3, R215, R2, 0x2 ;  /* 0x00000002d706d211 */ /* 0x002fe400078610ff */
[----:B------:R-:W-:Y:S01]  /*13250*/  @!P4 LEA.HI.X R5, R219, R3, R22, 0x2, P6 ;  /* 0x00000003db05c211 */ /* 0x000fe200030f1416 */
[----:B--2---:R-:W-:Y:S01]  /*13260*/  VIADD R15, R19, 0xf8 ;  /* 0x000000f8130f7836 */ /* 0x004fe20000000000 */
[----:B------:R-:W-:-:S02]  /*13270*/  SHF.R.S32.HI R0, RZ, 0x1f, R21 ;  /* 0x0000001fff007819 */ /* 0x000fc40000011415 */
[----:B------:R-:W-:Y:S01]  /*13280*/  @!P2 LEA R12, P6, R21, R2, 0x2 ;  /* 0x00000002150ca211 */ /* 0x000fe200078c10ff */
[----:B------:R0:W-:Y:S01]  /*13290*/  @!P4 ST.E.64 desc[UR8][R4.64], R134 ;  /* 0x000000860400c985 */ /* 0x0001e2000c101b08 */
[----:B------:R-:W-:Y:S02]  /*132a0*/  ISETP.GE.AND P0, PT, R15, UR4, PT ;  /* 0x000000040f007c0c */ /* 0x000fe4000bf06270 */
[-C--:B------:R-:W-:Y:S02]  /*132b0*/  @!P5 LEA.HI.X R7, R215, R3.reuse, R17, 0x2, P3 ;  /* 0x00000003d707d211 */ /* 0x080fe400018f1411 */
[----:B------:R-:W-:-:S03]  /*132c0*/  @!P2 LEA.HI.X R13, R21, R3, R0, 0x2, P6 ;  /* 0x00000003150da211 */ /* 0x000fc600030f1400 */
        /* <DEDUP_REMOVED lines=10> */
.L_x_2383:
        /* <DEDUP_REMOVED lines=38> */
.L_x_2395:
[----:B------:R-:W2:Y:S01]  /*135d0*/  LDL.LU R2, [R1+0x2c] ;  /* 0x00002c0001027983 */ /* 0x000ea20000300800 */
[----:B------:R-:W-:Y:S01]  /*135e0*/  R2UR UR9, R217 ;  /* 0x00000000d90972ca */ /* 0x000fe200000e0000 */
[----:B------:R-:W-:-:S12]  /*135f0*/  BSSY B1, `(.L_x_2396) ;  /* 0x000003f000017945 */ /* 0x000fd80003800000 */
[----:B------:R-:W-:Y:S01]  /*13600*/  USEL UR12, UR9, URZ, !UP0 ;  /* 0x0000003f090c7287 */ /* 0x000fe2000c000000 */
[----:B--2---:R-:W-:-:S13]  /*13610*/  R2UR UR8, R2 ;  /* 0x00000000020872ca */ /* 0x004fda00000e0000 */
[----:B------:R-:W-:Y:S01]  /*13620*/  USEL UR13, UR8, URZ, !UP0 ;  /* 0x0000003f080d7287 */ /* 0x000fe2000c000000 */
[----:B------:R-:W-:Y:S11]  /*13630*/  @P0 BRA `(.L_x_2397) ;  /* 0x0000000000e80947 */ /* 0x000ff60003800000 */
[----:B------:R-:W0:Y:S01]  /*13640*/  S2R R4, SR_TID.X ;  /* 0x0000000000047919 */ /* 0x000e220000002100 */
[----:B------:R-:W1:Y:S01]  /*13650*/  LDC R9, c[0x0][0xbe8] ;  /* 0x0002fa00ff097b82 */ /* 0x000e620000000800 */
[----:B------:R-:W-:-:S13]  /*13660*/  R2UR UR8, R212 ;  /* 0x00000000d40872ca */ /* 0x000fda00000e0000 */
        /* <DEDUP_REMOVED lines=55> */
.L_x_2397:
[----:B------:R-:W-:Y:S05]  /*139e0*/  BSYNC B1 ;  /* 0x0000000000017941 */ /* 0x000fea0003800000 */
.L_x_2396:
        /* <DEDUP_REMOVED lines=11> */
[----:B------:R-:W-:Y:S01]  /*13aa0*/  R2UR UR14, R212 ;  /* 0x00000000d40e72ca */ /* 0x000fe200000e0000 */
[----:B------:R-:W-:Y:S01]  /*13ab0*/  BSSY B1, `(.L_x_2398) ;  /* 0x000004e000017945 */ /* 0x000fe20003800000 */
        /* <DEDUP_REMOVED lines=77> */
.L_x_2399:
[----:B------:R-:W-:Y:S05]  /*13f90*/  BSYNC B1 ;  /* 0x0000000000017941 */ /* 0x000fea0003800000 */
.L_x_2398:
        /* <DEDUP_REMOVED lines=22> */
.L_x_2401:
[----:B------:R-:W-:Y:S05]  /*14100*/  BSYNC B1 ;  /* 0x0000000000017941 */ /* 0x000fea0003800000 */
.L_x_2400:
        /* <DEDUP_REMOVED lines=22> */
.L_x_2403:
[----:B------:R-:W-:Y:S05]  /*14270*/  BSYNC B1 ;  /* 0x0000000000017941 */ /* 0x000fea0003800000 */
.L_x_2402:
        /* <DEDUP_REMOVED lines=23> */
.L_x_2392:
[----:B------:R-:W-:Y:S05]  /*143f0*/  BSYNC B0 ;  /* 0x0000000000007941 */ /* 0x000fea0003800000 */
.L_x_2382:
[----:B------:R-:W-:Y:S02]  /*14400*/  ULDC UR4, c[0x0][0xc3c] ;  /* 0x00030f0000047ab9 */ /* 0x000fe40000000800 */
[----:B------:R-:W-:-:S06]  /*14410*/  UISETP.GE.AND UP0, UPT, UR7, UR4, UPT ;  /* 0x000000040700728c */ /* 0x000fcc000bf06270 */
[----:B------:R-:W-:-:S13]  /*14420*/  PLOP3.LUT P0, PT, PT, PT, UP0, 0x80, 0x0 ;  /* 0x000000000000781c */ /* 0x000fda0003f0f008 */
[----:B------:R-:W-:Y:S05]  /*14430*/  @!P0 BRA `(.L_x_2404) ;  /* 0xfffffecc004c8947 */ /* 0x000fea000383ffff */
[----:B------:R-:W-:Y:S05]  /*14440*/  EXIT ;  /* 0x000000000000794d */ /* 0x000fea0003800000 */
.L_x_2345:
        /* <DEDUP_REMOVED lines=18> */
.L_x_2405:
        /* <DEDUP_REMOVED lines=44> */
.L_x_2409:
        /* <DEDUP_REMOVED lines=40> */
.L_x_2407:
        /* <DEDUP_REMOVED lines=12> */
.L_x_2410:
        /* <DEDUP_REMOVED lines=63> */
.L_x_2411:
        /* <DEDUP_REMOVED lines=62> */
.L_x_2412:
[----:B01----:R-:W-:-:S05]  /*15340*/  LOP3.LUT R3, RZ, R2, RZ, 0x33, !PT ;  /* 0x00000002ff037212 */ /* 0x003fca00078e33ff */
[----:B------:R-:W-:-:S05]  /*15350*/  IMAD.IADD R2, R4, 0x1, R3 ;  /* 0x0000000104027824 */ /* 0x000fca00078e0203 */
[----:B------:R1:W-:Y:S01]  /*15360*/  STL [R1+0x4], R2 ;  /* 0x0000040201007387 */ /* 0x0003e20000100800 */
[----:B------:R-:W-:Y:S05]  /*15370*/  BRA `(.L_x_2413) ;  /* 0x0000000000107947 */ /* 0x000fea0003800000 */
.L_x_2408:
[----:B------:R-:W-:Y:S01]  /*15380*/  IMAD.U32 R2, RZ, RZ, UR6 ;  /* 0x00000006ff027e24 */ /* 0x000fe2000f8e00ff */
[----:B------:R0:W-:Y:S04]  /*15390*/  STL [R1+0x4], RZ ;  /* 0x000004ff01007387 */ /* 0x0001e80000100800 */
[----:B------:R0:W-:Y:S04]  /*153a0*/  STL [R1+0x8], RZ ;  /* 0x000008ff01007387 */ /* 0x0001e80000100800 */
[----:B------:R0:W-:Y:S02]  /*153b0*/  STL [R1], R2 ;  /* 0x0000000201007387 */ /* 0x0001e40000100800 */
.L_x_2413:
        /* <DEDUP_REMOVED lines=10> */
.L_x_2406:
[----:B0-2---:R-:W2:Y:S01]  /*15460*/  LDL R0, [R1+0xc] ;  /* 0x00000c0001007983 */ /* 0x005ea20000100800 */
[----:B------:R-:W-:Y:S01]  /*15470*/  ULDC UR4, c[0x0][0xc3c] ;  /* 0x00030f0000047ab9 */ /* 0x000fe20000000800 */
[----:B------:R-:W-:Y:S02]  /*15480*/  IMAD.MOV.U32 R19, RZ, RZ, RZ ;  /* 0x000000ffff137224 */ /* 0x000fe400078e00ff */
[----:B------:R0:W-:Y:S01]  /*15490*/  STL [R1+0x58], RZ ;  /* 0x000058ff01007387 */ /* 0x0001e20000100800 */
[----:B--2---:R-:W-:Y:S01]  /*154a0*/  ISETP.GE.AND P0, PT, R0, UR4, PT ;  /* 0x0000000400007c0c */ /* 0x004fe2000bf06270 */
[----:B------:R-:W-:-:S05]  /*154b0*/  IMAD.MOV.U32 R0, RZ, RZ, 0x1 ;  /* 0x00000001ff007424 */ /* 0x000fca00078e00ff */
[----:B------:R0:W-:Y:S07]  /*154c0*/  STL [R1+0x14], R0 ;  /* 0x0000140001007387 */ /* 0x0001ee0000100800 */
[----:B------:R-:W-:Y:S05]  /*154d0*/  @P0 BRA `(.L_x_2414) ;  /* 0x0000006800600947 */ /* 0x000fea0003800000 */
[----:B------:R-:W2:Y:S01]  /*154e0*/  S2UR UR5, SR_CgaCtaId ;  /* 0x00000000000579c3 */ /* 0x000ea20000008800 */
[C---:B0-----:R-:W-:Y:S01]  /*154f0*/  IMAD.SHL.U32 R0, R6.reuse, 0x8, RZ ;  /* 0x0000000806007824 */ /* 0x041fe200078e00ff */
[----:B------:R-:W-:Y:S01]  /*15500*/  LOP3.LUT R4, R6, 0x7f, RZ, 0xc0, !PT ;  /* 0x0000007f06047812 */ /* 0x000fe200078ec0ff */
[----:B------:R-:W-:Y:S01]  /*15510*/  UMOV UR4, 0x400 ;  /* 0x0000040000047882 */ /* 0x000fe20000000000 */
[----:B------:R-:W-:Y:S01]  /*15520*/  BSSY B8, `(.L_x_2414) ;  /* 0x0000693000087945 */ /* 0x000fe20003800000 */
[----:B------:R-:W-:Y:S01]  /*15530*/  IMAD.MOV.U32 R19, RZ, RZ, RZ ;  /* 0x000000ffff137224 */ /* 0x000fe200078e00ff */
[----:B------:R-:W-:Y:S01]  /*15540*/  LOP3.LUT R3, R0, 0x1f8, RZ, 0xc0, !PT ;  /* 0x000001f800037812 */ /* 0x000fe200078ec0ff */
[----:B-1----:R-:W-:Y:S01]  /*15550*/  IMAD.SHL.U32 R2, R4, 0x8, RZ ;  /* 0x0000000804027824 */ /* 0x002fe200078e00ff */
        /* <DEDUP_REMOVED lines=9> */
[----:B--2---:R-:W-:-:S06]  /*155f0*/  ULEA UR4, UR5, UR4, 0x18 ;  /* 0x0000000405047291 */ /* 0x004fcc000f8ec03f */
[----:B------:R-:W-:-:S04]  /*15600*/  IMAD.U32 R18, RZ, RZ, UR4 ;  /* 0x00000004ff127e24 */ /* 0x000fc8000f8e00ff */
[----:B------:R-:W-:-:S05]  /*15610*/  IMAD R3, R3, 0x2, R18 ;  /* 0x0000000203037824 */ /* 0x000fca00078e0212 */
[----:B------:R0:W-:Y:S04]  /*15620*/  STL [R1+0x24], R3 ;  /* 0x0000240301007387 */ /* 0x0001e80000100800 */
[----:B------:R1:W-:Y:S04]  /*15630*/  STL [R1+0x14], R2 ;  /* 0x0000140201007387 */ /* 0x0003e80000100800 */
[----:B------:R2:W-:Y:S01]  /*15640*/  STL [R1+0x58], RZ ;  /* 0x000058ff01007387 */ /* 0x0005e20000100800 */
[C---:B0-----:R-:W-:Y:S02]  /*15650*/  LOP3.LUT R3, R0.reuse, 0x40, RZ, 0xfc, !PT ;  /* 0x0000004000037812 */ /* 0x041fe400078efcff */
[----:B-1----:R-:W-:-:S02]  /*15660*/  LOP3.LUT R2, R0, 0x80, RZ, 0xfc, !PT ;  /* 0x0000008000027812 */ /* 0x002fc400078efcff */
[----:B--2---:R-:W-:-:S07]  /*15670*/  LOP3.LUT R0, R0, 0xc0, RZ, 0xfc, !PT ;  /* 0x000000c000007812 */ /* 0x004fce00078efcff */
.L_x_2529:
[----:B------:R-:W2:Y:S01]  /*15680*/  LDL R0, [R1+0xc] ;  /* 0x00000c0001007983 */ /* 0x000ea20000100800 */
[----:B------:R-:W2:Y:S01]  /*15690*/  LDC.64 R2, c[0x0][0xc88] ;  /* 0x00032200ff027b82 */ /* 0x000ea20000000a00 */
[----:B------:R-:W-:Y:S01]  /*156a0*/  ULDC.64 UR4, c[0x0][0x208] ;  /* 0x0000820000047ab9 */ /* 0x000fe20000000a00 */
[----:B--2---:R-:W-:-:S05]  /*156b0*/  IMAD.WIDE R2, R0, 0x4, R2 ;  /* 0x0000000400027825 */ /* 0x004fca00078e0202 */
[----:B------:R-:W2:Y:S01]  /*156c0*/  LDG.E R11, desc[UR4][R2.64] ;  /* 0x00000004020b7981 */ /* 0x000ea2000c1e1900 */
[----:B------:R-:W-:Y:S05]  /*156d0*/  YIELD ;  /* 0x0000000000007946 */ /* 0x000fea0003800000 */
[----:B------:R-:W-:Y:S01]  /*156e0*/  ULDC.64 UR4, c[0x0][0xa28] ;  /* 0x00028a0000047ab9 */ /* 0x000fe20000000a00 */
[----:B------:R-:W-:Y:S01]  /*156f0*/  IMAD.MOV.U32 R0, RZ, RZ, RZ ;  /* 0x000000ffff007224 */ /* 0x000fe200078e00ff */
[----:B------:R-:W-:Y:S01]  /*15700*/  ISETP.NE.U32.AND P0, PT, RZ, UR4, PT ;  /* 0x00000004ff007c0c */ /* 0x000fe2000bf05070 */
[----:B------:R-:W-:Y:S01]  /*15710*/  ULDC.64 UR10, c[0x0][0x208] ;  /* 0x00008200000a7ab9 */ /* 0x000fe20000000a00 */
[----:B01----:R-:W-:Y:S01]  /*15720*/  IMAD.MOV.U32 R6, RZ, RZ, RZ ;  /* 0x000000ffff067224 */ /* 0x003fe200078e00ff */
        /* <DEDUP_REMOVED lines=48> */
.L_x_2415:
[----:B------:R-:W2:Y:S01]  /*15a30*/  LDL.LU R7, [R1+0x8] ;  /* 0x0000080001077983 */ /* 0x000ea20000300800 */
[----:B------:R-:W-:Y:S02]  /*15a40*/  ULDC.64 UR4, c[0x0][0xa20] ;  /* 0x0002880000047ab9 */ /* 0x000fe40000000a00 */
[----:B------:R-:W-:-:S04]  /*15a50*/  ISETP.NE.U32.AND P1, PT, RZ, UR4, PT ;  /* 0x00000004ff007c0c */ /* 0x000fc8000bf25070 */
[----:B------:R-:W-:Y:S02]  /*15a60*/  ISETP.NE.AND.EX P1, PT, RZ, UR5, PT, P1 ;  /* 0x00000005ff007c0c */ /* 0x000fe4000bf25310 */
[C---:B--2---:R-:W-:Y:S02]  /*15a70*/  LOP3.LUT R2, R7.reuse, 0xff000000, RZ, 0xc0, !PT ;  /* 0xff00000007027812 */ /* 0x044fe400078ec0ff */
        /* <DEDUP_REMOVED lines=11> */
[----:B--2---:R-:W-:-:S05]  /*15b30*/  IADD3.X R7, R10, UR5, RZ, P0, !PT ;  /* 0x000000050a077c10 */ /* 0x004fca00087fe4ff */
[----:B------:R2:W5:Y:S01]  /*15b40*/  LDG.E R6, desc[UR6][R6.64] ;  /* 0x0000000606067981 */ /* 0x000562000c1e1900 */
[----:B------:R-:W-:Y:S05]  /*15b50*/  BRA `(.L_x_2417) ;  /* 0x0000000000147947 */ /* 0x000fea0003800000 */
.L_x_2416:
[----:B------:R-:W-:Y:S05]  /*15b60*/  @!P0 BRA `(.L_x_2417) ;  /* 0x0000000000108947 */ /* 0x000fea0003800000 */
[----:B------:R-:W-:Y:S02]  /*15b70*/  ULDC.64 UR4, c[0x0][0x208] ;  /* 0x0000820000047ab9 */ /* 0x000fe40000000a00 */
[----:B------:R-:W3:Y:S04]  /*15b80*/  LDG.E R6, desc[UR4][R4.64] ;  /* 0x0000000404067981 */ /* 0x000ee8000c1e1900 */
[----:B------:R-:W3:Y:S02]  /*15b90*/  LDG.E R4, desc[UR4][R4.64+0x4] ;  /* 0x0000040404047981 */ /* 0x000ee4000c1e1900 */
[----:B---3--:R-:W-:-:S07]  /*15ba0*/  IMAD.IADD R6, R4, 0x1, -R6 ;  /* 0x0000000104067824 */ /* 0x008fce00078e0a06 */
.L_x_2417:
[----:B------:R-:W3:Y:S01]  /*15bb0*/  LDL R5, [R1+0x4] ;  /* 0x0000040001057983 */ /* 0x000ee20000100800 */
[----:B-----5:R-:W-:Y:S01]  /*15bc0*/  IMAD.IADD R6, R6, 0x1, -R0 ;  /* 0x0000000106067824 */ /* 0x020fe200078e0a00 */
[----:B------:R-:W-:Y:S01]  /*15bd0*/  BSSY B0, `(.L_x_2418) ;  /* 0x000003a000007945 */ /* 0x000fe20003800000 */
[----:B------:R-:W4:Y:S02]  /*15be0*/  LDC R0, c[0x0][0x448] ;  /* 0x00011200ff007b82 */ /* 0x000f240000000800 */
[----:B----4-:R-:W-:-:S13]  /*15bf0*/  ISETP.NE.AND P0, PT, R0, 0x1, PT ;  /* 0x000000010000780c */ /* 0x010fda0003f05270 */
[----:B--2---:R-:W2:Y:S08]  /*15c00*/  @P0 LDC R3, c[0x0][0x44c] ;  /* 0x00011300ff030b82 */ /* 0x004eb00000000800 */
[----:B------:R-:W4:Y:S01]  /*15c10*/  @P0 LDC R4, c[0x0][0x450] ;  /* 0x00011400ff040b82 */ /* 0x000f220000000800 */
[----:B---3--:R-:W-:Y:S02]  /*15c20*/  IMAD.SHL.U32 R0, R5, 0x80, RZ ;  /* 0x0000008005007824 */ /* 0x008fe400078e00ff */
[----:B------:R-:W-:-:S02]  /*15c30*/  IMAD.MOV.U32 R5, RZ, RZ, RZ ;  /* 0x000000ffff057224 */ /* 0x000fc400078e00ff */
[----:B------:R-:W-:Y:S02]  /*15c40*/  VIADD R0, R0, 0x7f ;  /* 0x0000007f00007836 */ /* 0x000fe40000000000 */
[----:B------:R-:W-:Y:S02]  /*15c50*/  IMAD.MOV.U32 R10, RZ, RZ, R5 ;  /* 0x000000ffff0a7224 */ /* 0x000fe400078e0005 */
[----:B--2---:R-:W-:-:S05]  /*15c60*/  @P0 IMAD.HI.U32 R3, R0, R3, RZ ;  /* 0x0000000300030227 */ /* 0x004fca00078e00ff */
[----:B----4-:R-:W-:Y:S01]  /*15c70*/  @P0 SHF.R.U32.HI R0, RZ, R4, R3 ;  /* 0x00000004ff000219 */ /* 0x010fe20000011603 */
[C---:B------:R-:W-:Y:S01]  /*15c80*/  VIADD R3, R6.reuse, 0x4f ;  /* 0x0000004f06037836 */ /* 0x040fe20000000000 */
[----:B------:R-:W-:Y:S02]  /*15c90*/  IADD3 R6, R6, 0x50, -R9 ;  /* 0x0000005006067810 */ /* 0x000fe40007ffe809 */
[----:B01----:R-:W-:Y:S01]  /*15ca0*/  LOP3.LUT R9, R2, 0xff, RZ, 0xc0, !PT ;  /* 0x000000ff02097812 */ /* 0x003fe200078ec0ff */
[----:B------:R-:W-:-:S04]  /*15cb0*/  IMAD.HI R3, R3, 0x66666667, RZ ;  /* 0x6666666703037827 */ /* 0x000fc800078e02ff */
[----:B------:R-:W-:Y:S01]  /*15cc0*/  IMAD.IADD R0, R6, 0x1, R0 ;  /* 0x0000000106007824 */ /* 0x000fe200078e0200 */
[----:B------:R-:W-:-:S03]  /*15cd0*/  SHF.R.U32.HI R4, RZ, 0x1f, R3 ;  /* 0x0000001fff047819 */ /* 0x000fc60000011603 */
[----:B------:R-:W-:Y:S01]  /*15ce0*/  IMAD.HI R0, R0, 0x66666667, RZ ;  /* 0x6666666700007827 */ /* 0x000fe200078e02ff */
[----:B------:R-:W-:-:S04]  /*15cf0*/  LEA.HI.SX32 R4, R3, R4, 0x1b ;  /* 0x0000000403047211 */ /* 0x000fc800078fdaff */
[----:B------:R-:W-:-:S04]  /*15d00*/  SHF.R.U32.HI R3, RZ, 0x1f, R0 ;  /* 0x0000001fff037819 */ /* 0x000fc80000011600 */
[----:B------:R-:W-:Y:S02]  /*15d10*/  LEA.HI.SX32 R3, R0, R3, 0x1b ;  /* 0x0000000300037211 */ /* 0x000fe400078fdaff */
[----:B------:R-:W-:Y:S02]  /*15d20*/  SHF.R.U32.HI R0, RZ, 0x10, R2 ;  /* 0x00000010ff007819 */ /* 0x000fe40000011602 */
[----:B------:R-:W-:Y:S02]  /*15d30*/  VIMNMX R8, R4, R3, PT ;  /* 0x0000000304087248 */ /* 0x000fe40003fe0100 */
[----:B------:R-:W-:Y:S02]  /*15d40*/  ISETP.NE.AND P0, PT, R0, RZ, PT ;  /* 0x000000ff0000720c */ /* 0x000fe40003f05270 */
[----:B------:R-:W-:Y:S01]  /*15d50*/  ISETP.GE.AND P1, PT, R8, 0x1, PT ;  /* 0x000000010800780c */ /* 0x000fe20003f26270 */
[----:B------:R0:W-:Y:S04]  /*15d60*/  STL [R1+0x38], R8 ;  /* 0x0000380801007387 */ /* 0x0001e80000100800 */
[----:B------:R0:W-:Y:S04]  /*15d70*/  STL [R1+0x3c], R5 ;  /* 0x00003c0501007387 */ /* 0x0001e80000100800 */
[----:B------:R0:W-:Y:S02]  /*15d80*/  STL [R1+0x48], R9 ;  /* 0x0000480901007387 */ /* 0x0001e40000100800 */
[----:B------:R-:W1:Y:S02]  /*15d90*/  @!P0 LDC R0, c[0x0][0x9f0] ;  /* 0x00027c00ff008b82 */ /* 0x000e640000000800 */
[----:B------:R-:W-:Y:S05]  /*15da0*/  @!P1 BRA `(.L_x_2419) ;  /* 0x0000000000709947 */ /* 0x000fea0003800000 */
[----:B-1----:R-:W-:-:S04]  /*15db0*/  IABS R4, R0 ;  /* 0x0000000000047213 */ /* 0x002fc80000000000 */
[----:B------:R-:W1:Y:S08]  /*15dc0*/  I2F.RP R2, R4 ;  /* 0x0000000400027306 */ /* 0x000e700000209400 */
[----:B-1----:R-:W1:Y:S02]  /*15dd0*/  MUFU.RCP R2, R2 ;  /* 0x0000000200027308 */ /* 0x002e640000001000 */
[----:B-1----:R-:W-:-:S06]  /*15de0*/  VIADD R2, R2, 0xffffffe ;  /* 0x0ffffffe02027836 */ /* 0x002fcc0000000000 */
[----:B------:R-:W1:Y:S02]  /*15df0*/  F2I.FTZ.U32.TRUNC.NTZ R3, R2 ;  /* 0x0000000200037305 */ /* 0x000e64000021f000 */
[----:B-1----:R-:W-:-:S04]  /*15e00*/  IMAD.MOV R2, RZ, RZ, -R3 ;  /* 0x000000ffff027224 */ /* 0x002fc800078e0a03 */
[----:B0-----:R-:W-:Y:S02]  /*15e10*/  IMAD R5, R2, R4, RZ ;  /* 0x0000000402057224 */ /* 0x001fe400078e02ff */
[----:B------:R-:W-:-:S04]  /*15e20*/  IMAD.MOV.U32 R2, RZ, RZ, RZ ;  /* 0x000000ffff027224 */ /* 0x000fc800078e00ff */
[----:B------:R-:W-:Y:S01]  /*15e30*/  IMAD.HI.U32 R7, R3, R5, R2 ;  /* 0x0000000503077227 */ /* 0x000fe200078e0002 */
        /* <DEDUP_REMOVED lines=19> */
.L_x_2419:
[----:B------:R-:W-:Y:S05]  /*15f70*/  BSYNC B0 ;  /* 0x0000000000007941 */ /* 0x000fea0003800000 */
.L_x_2418:
[----:B-1----:R-:W-:Y:S01]  /*15f80*/  IMAD.MOV.U32 R0, RZ, RZ, R10 ;  /* 0x000000ffff007224 */ /* 0x002fe200078e000a */
[----:B------:R-:W-:Y:S03]  /*15f90*/  BSSY B7, `(.L_x_2420) ;  /* 0x00004ca000077945 */ /* 0x000fe60003800000 */
[----:B------:R-:W-:-:S05]  /*15fa0*/  IMAD R2, R9, R0, RZ ;  /* 0x0000000009027224 */ /* 0x000fca00078e02ff */
[----:B------:R-:W-:Y:S01]  /*15fb0*/  VIADDMNMX R0, R2, R0, R8, PT ;  /* 0x0000000002007246 */ /* 0x000fe20003800108 */
[----:B------:R1:W-:Y:S03]  /*15fc0*/  STL [R1+0x28], R2 ;  /* 0x0000280201007387 */ /* 0x0003e60000100800 */
[----:B------:R-:W-:Y:S01]  /*15fd0*/  ISETP.GT.AND P0, PT, R0, R2, PT ;  /* 0x000000020000720c */ /* 0x000fe20003f04270 */
[----:B------:R1:W-:-:S12]  /*15fe0*/  STL [R1+0x40], R0 ;  /* 0x0000400001007387 */ /* 0x0003d80000100800 */
[----:B------:R-:W-:Y:S05]  /*15ff0*/  @P0 BRA `(.L_x_2421) ;  /* 0x00000000004c0947 */ /* 0x000fea0003800000 */
[----:B-1----:R-:W1:Y:S02]  /*16000*/  S2R R0, SR_TID.X ;  /* 0x0000000000007919 */ /* 0x002e640000002100 */
[----:B-1----:R-:W-:-:S04]  /*16010*/  LOP3.LUT R0, R0, 0x7f, RZ, 0xc0, !PT ;  /* 0x0000007f00007812 */ /* 0x002fc800078ec0ff */
[----:B------:R-:W-:-:S13]  /*16020*/  ISETP.NE.AND P0, PT, R0, RZ, PT ;  /* 0x000000ff0000720c */ /* 0x000fda0003f05270 */
[----:B------:R-:W-:Y:S05]  /*16030*/  @P0 BRA `(.L_x_2422) ;  /* 0x0000004800fc0947 */ /* 0x000fea0003800000 */
[----:B------:R-:W1:Y:S01]  /*16040*/  S2R R3, SR_LANEID ;  /* 0x0000000000037919 */ /* 0x000e620000000000 */
[----:B------:R-:W-:Y:S01]  /*16050*/  VOTEU.ANY UR4, UPT, PT ;  /* 0x0000000000047886 */ /* 0x000fe200038e0100 */
[----:B------:R-:W-:Y:S01]  /*16060*/  ULDC.64 UR6, c[0x0][0x208] ;  /* 0x0000820000067ab9 */ /* 0x000fe20000000a00 */
[----:B------:R-:W1:Y:S08]  /*16070*/  FLO.U32 R0, UR4 ;  /* 0x0000000400007d00 */ /* 0x000e7000080e0000 */
[----:B0-----:R-:W0:Y:S01]  /*16080*/  POPC R5, UR4 ;  /* 0x0000000400057d09 */ /* 0x001e220008000000 */
[----:B-1----:R-:W-:-:S02]  /*16090*/  ISETP.EQ.U32.AND P0, PT, R0, R3, PT ;  /* 0x000000030000720c */ /* 0x002fc40003f02070 */
[----:B------:R-:W0:Y:S11]  /*160a0*/  LDC.64 R2, c[0x0][0xc60] ;  /* 0x00031800ff027b82 */ /* 0x000e360000000a00 */
[----:B0-----:R-:W3:Y:S01]  /*160b0*/  @P0 ATOMG.E.ADD.STRONG.GPU PT, R3, desc[UR6][R2.64], R5 ;  /* 0x00000005020309a8 */ /* 0x001ee200081ee1c6 */
[----:B------:R-:W0:Y:S02]  /*160c0*/  S2R R4, SR_LTMASK ;  /* 0x0000000000047919 */ /* 0x000e240000003900 */
[----:B0-----:R-:W-:-:S04]  /*160d0*/  LOP3.LUT R4, R4, UR4, RZ, 0xc0, !PT ;  /* 0x0000000404047c12 */ /* 0x001fc8000f8ec0ff */
[----:B------:R-:W0:Y:S01]  /*160e0*/  POPC R7, R4 ;  /* 0x0000000400077309 */ /* 0x000e220000000000 */
[----:B---3--:R-:W0:Y:S02]  /*160f0*/  SHFL.IDX PT, R0, R3, R0, 0x1f ;  /* 0x00001f0003007589 */ /* 0x008e2400000e0000 */
[----:B0-----:R-:W-:-:S05]  /*16100*/  IADD3 R0, R0, UR38, R7 ;  /* 0x0000002600007c10 */ /* 0x001fca000fffe007 */
[----:B------:R3:W-:Y:S01]  /*16110*/  STL [R1], R0 ;  /* 0x0000000001007387 */ /* 0x0007e20000100800 */
[----:B------:R-:W-:Y:S05]  /*16120*/  BRA `(.L_x_2422) ;  /* 0x0000004800c07947 */ /* 0x000fea0003800000 */
.L_x_2421:
[----:B-1----:R-:W-:Y:S01]  /*16130*/  VIADD R0, R18, 0x24400 ;  /* 0x0002440012007836 */ /* 0x002fe20000000000 */
[----:B------:R-:W-:Y:S04]  /*16140*/  BSSY B6, `(.L_x_2423) ;  /* 0x0000013000067945 */ /* 0x000fe80003800000 */
[----:B------:R-:W-:-:S13]  /*16150*/  LOP3.LUT P0, RZ, R0, 0x3ff, RZ, 0xc0, !PT ;  /* 0x000003ff00ff7812 */ /* 0x000fda000780c0ff */
[----:B------:R-:W-:Y:S05]  /*16160*/  @!P0 BRA `(.L_x_2424) ;  /* 0x0000000000408947 */ /* 0x000fea0003800000 */
[----:B------:R-:W-:Y:S01]  /*16170*/  MOV R2, 0x0 ;  /* 0x0000000000027802 */ /* 0x000fe20000000f00 */
[----:B------:R-:W-:Y:S01]  /*16180*/  ULDC.64 UR6, c[0x4][0xa8] ;  /* 0x01002a0000067ab9 */ /* 0x000fe20000000a00 */
[----:B------:R-:W-:Y:S01]  /*16190*/  ULDC.64 UR8, c[0x4][0xb0] ;  /* 0x01002c0000087ab9 */ /* 0x000fe20000000a00 */
[----:B------:R-:W-:Y:S01]  /*161a0*/  ULDC.64 UR4, c[0x4][0x8] ;  /* 0x0100020000047ab9 */ /* 0x000fe20000000a00 */
[----:B------:R-:W-:Y:S02]  /*161b0*/  IMAD.U32 R4, RZ, RZ, UR6 ;  /* 0x00000006ff047e24 */ /* 0x000fe4000f8e00ff */
        /* <DEDUP_REMOVED lines=11> */
.L_x_2424:
[----:B------:R-:W-:Y:S05]  /*16270*/  BSYNC B6 ;  /* 0x0000000000067941 */ /* 0x000fea0003800000 */
.L_x_2423:
        /* <DEDUP_REMOVED lines=8> */
[----:B------:R1:W3:Y:S01]  /*16300*/  LDC.64 R2, c[0x4][R0] ;  /* 0x0100000000027b82 */ /* 0x0002e20000000a00 */
[----:B------:R-:W-:Y:S02]  /*16310*/  IMAD.U32 R4, RZ, RZ, UR6 ;  /* 0x00000006ff047e24 */ /* 0x000fe4000f8e00ff */
[----:B0-----:R-:W-:Y:S02]  /*16320*/  IMAD.U32 R5, RZ, RZ, UR7 ;  /* 0x00000007ff057e24 */ /* 0x001fe4000f8e00ff */
[----:B------:R-:W-:Y:S02]  /*16330*/  IMAD.U32 R6, RZ, RZ, UR8 ;  /* 0x00000008ff067e24 */ /* 0x000fe4000f8e00ff */
[----:B------:R-:W-:-:S02]  /*16340*/  IMAD.U32 R7, RZ, RZ, UR9 ;  /* 0x00000009ff077e24 */ /* 0x000fc4000f8e00ff */
[----:B--2---:R-:W-:Y:S02]  /*16350*/  IMAD.U32 R10, RZ, RZ, UR4 ;  /* 0x00000004ff0a7e24 */ /* 0x004fe4000f8e00ff */
[----:B------:R-:W-:Y:S02]  /*16360*/  IMAD.U32 R11, RZ, RZ, UR5 ;  /* 0x00000005ff0b7e24 */ /* 0x000fe4000f8e00ff */
[----:B------:R-:W-:Y:S02]  /*16370*/  IMAD.MOV.U32 R8, RZ, RZ, 0x70 ;  /* 0x00000070ff087424 */ /* 0x000fe400078e00ff */
[----:B------:R-:W-:Y:S02]  /*16380*/  IMAD.MOV.U32 R12, RZ, RZ, 0x1 ;  /* 0x00000001ff0c7424 */ /* 0x000fe400078e00ff */
[----:B-1----:R-:W-:-:S07]  /*16390*/  IMAD.MOV.U32 R13, RZ, RZ, RZ ;  /* 0x000000ffff0d7224 */ /* 0x002fce00078e00ff */
[----:B------:R-:W-:-:S07]  /*163a0*/  LEPC R20, `(.L_x_2427) ;  /* 0x000000001014794e */ /* 0x000fce0000000000 */
[----:B---3--:R-:W-:Y:S05]  /*163b0*/  CALL.ABS.NOINC R2 ;  /* 0x0000000002007343 */ /* 0x008fea0003c00000 */
.L_x_2427:
        /* <DEDUP_REMOVED lines=16> */
.L_x_2426:
[----:B------:R-:W-:Y:S05]  /*164c0*/  BSYNC B6 ;  /* 0x0000000000067941 */ /* 0x000fea0003800000 */
.L_x_2425:
[----:B------:R-:W3:Y:S01]  /*164d0*/  LDL.LU R4, [R1+0x1c] ;  /* 0x00001c0001047983 */ /* 0x000ee20000300800 */
[----:B------:R-:W-:-:S03]  /*164e0*/  ULDC.64 UR4, c[0x0][0x9f8] ;  /* 0x00027e0000047ab9 */ /* 0x000fc60000000a00 */
[----:B------:R-:W4:Y:S01]  /*164f0*/  LDL R7, [R1+0x10] ;  /* 0x0000100001077983 */ /* 0x000f220000100800 */
[----:B------:R-:W-:Y:S01]  /*16500*/  ISETP.NE.U32.AND P0, PT, RZ, UR4, PT ;  /* 0x00000004ff007c0c */ /* 0x000fe2000bf05070 */
[----:B------:R-:W-:Y:S02]  /*16510*/  ULDC.64 UR6, c[0x0][0x208] ;  /* 0x0000820000067ab9 */ /* 0x000fe40000000a00 */
[----:B------:R-:W5:Y:S01]  /*16520*/  LDL R0, [R1+0x40] ;  /* 0x0000400001007983 */ /* 0x000f620000100800 */
[----:B------:R-:W-:-:S13]  /*16530*/  ISETP.NE.AND.EX P0, PT, RZ, UR5, PT, P0 ;  /* 0x00000005ff007c0c */ /* 0x000fda000bf05300 */
[----:B------:R-:W-:-:S04]  /*16540*/  @P0 IADD3 R2, P1, R17, UR4, RZ ;  /* 0x0000000411020c10 */ /* 0x000fc8000ff3e0ff */
[----:B---3--:R-:W-:Y:S01]  /*16550*/  @P0 IADD3.X R3, R4, UR5, RZ, P1, !PT ;  /* 0x0000000504030c10 */ /* 0x008fe20008ffe4ff */
[----:B------:R-:W-:-:S04]  /*16560*/  ULDC.64 UR4, c[0x0][0xa08] ;  /* 0x0002820000047ab9 */ /* 0x000fc80000000a00 */
[----:B----4-:R1:W0:Y:S02]  /*16570*/  @P0 LDG.E R7, desc[UR6][R2.64] ;  /* 0x0000000602070981 */ /* 0x010224000c1e1900 */
[----:B-1----:R-:W1:Y:S01]  /*16580*/  LDC.64 R2, c[0x0][0x418] ;  /* 0x00010600ff027b82 */ /* 0x002e620000000a00 */
[----:B-----5:R-:W-:Y:S01]  /*16590*/  VIADD R0, R0, 0xffffffff ;  /* 0xffffffff00007836 */ /* 0x020fe20000000000 */
[----:B0-----:R-:W-:Y:S01]  /*165a0*/  SHF.R.S32.HI R8, RZ, 0x1f, R7 ;  /* 0x0000001fff087819 */ /* 0x001fe20000011407 */
[----:B------:R0:W-:Y:S04]  /*165b0*/  @P0 STL [R1+0x10], R7 ;  /* 0x0000100701000387 */ /* 0x0001e80000100800 */
[----:B------:R0:W-:Y:S01]  /*165c0*/  STL [R1+0x1c], R8 ;  /* 0x00001c0801007387 */ /* 0x0001e20000100800 */
[----:B-1----:R-:W-:Y:S01]  /*165d0*/  LOP3.LUT P0, RZ, R2, UR4, RZ, 0xfc, !PT ;  /* 0x0000000402ff7c12 */ /* 0x002fe2000f80fcff */
[----:B------:R-:W-:-:S03]  /*165e0*/  UMOV UR4, 0xffffffff ;  /* 0xffffffff00047882 */ /* 0x000fc60000000000 */
[----:B------:R-:W-:-:S04]  /*165f0*/  LOP3.LUT P0, RZ, R3, UR5, RZ, 0xfc, P0 ;  /* 0x0000000503ff7c12 */ /* 0x000fc8000800fcff */
[----:B------:R-:W-:Y:S01]  /*16600*/  SEL R17, R7, RZ, !P0 ;  /* 0x000000ff07117207 */ /* 0x000fe20004000000 */
[----:B0-----:R-:W-:Y:S08]  /*16610*/  BRA.DIV UR4, `(.L_x_2428) ;  /* 0x0000005e04b07947 */ /* 0x001ff0000b800000 */
[----:B------:R-:W0:Y:S02]  /*16620*/  S2R R4, SR_TID.X ;  /* 0x0000000000047919 */ /* 0x000e240000002100 */
[----:B0-----:R-:W-:-:S04]  /*16630*/  SHF.R.U32.HI R4, RZ, 0x5, R4 ;  /* 0x00000005ff047819 */ /* 0x001fc80000011604 */
[----:B------:R-:W-:-:S05]  /*16640*/  LOP3.LUT R4, R4, 0x3, RZ, 0xc0, !PT ;  /* 0x0000000304047812 */ /* 0x000fca00078ec0ff */
[----:B------:R0:W1:Y:S02]  /*16650*/  SHFL.IDX PT, R14, R4, RZ, 0x1f ;  /* 0x00001fff040e7589 */ /* 0x00006400000e0000 */
.L_x_2545:
[----:B------:R-:W-:Y:S01]  /*16660*/  PLOP3.LUT P1, PT, PT, PT, PT, 0x8, 0x0 ;  /* 0x000000000000781c */ /* 0x000fe20003f2e170 */
[----:B------:R3:W-:Y:S01]  /*16670*/  STL [R1+0x8], R0 ;  /* 0x0000080001007387 */ /* 0x0007e20000100800 */
[----:B-1----:R-:W-:Y:S02]  /*16680*/  ISETP.NE.AND P0, PT, R14, RZ, PT ;  /* 0x000000ff0e00720c */ /* 0x002fe40003f05270 */
[----:B0-----:R-:W-:-:S05]  /*16690*/  P2R R4, PR, RZ, 0x2 ;  /* 0x00000002ff047803 */ /* 0x001fca0000000000 */
[----:B------:R3:W-:Y:S06]  /*166a0*/  STL [R1+0x20], R4 ;  /* 0x0000200401007387 */ /* 0x0007ec0000100800 */
[----:B------:R-:W-:Y:S05]  /*166b0*/  @P0 BRA `(.L_x_2429) ;  /* 0x0000000400440947 */ /* 0x000fea0003800000 */
[----:B------:R-:W-:-:S03]  /*166c0*/  UMOV UR4, 0xffffffff ;  /* 0xffffffff00047882 */ /* 0x000fc60000000000 */
[----:B------:R-:W-:Y:S05]  /*166d0*/  BRA.DIV UR4, `(.L_x_2430) ;  /* 0x0000005e04b47947 */ /* 0x000fea000b800000 */
[----:B------:R-:W-:-:S13]  /*166e0*/  ELECT P6, URZ, PT ;  /* 0x00000000003f782f */ /* 0x000fda00038c0000 */
.L_x_2548:
[----:B------:R-:W-:Y:S05]  /*166f0*/  @!P6 BRA `(.L_x_2429) ;  /* 0x000000040034e947 */ /* 0x000fea0003800000 */
[----:B------:R-:W-:-:S04]  /*16700*/  ISETP.NE.U32.AND P0, PT, R2, RZ, PT ;  /* 0x000000ff0200720c */ /* 0x000fc80003f05070 */
[----:B------:R-:W-:-:S13]  /*16710*/  ISETP.NE.AND.EX P0, PT, R3, RZ, PT, P0 ;  /* 0x000000ff0300720c */ /* 0x000fda0003f05300 */
[----:B------:R-:W-:Y:S05]  /*16720*/  @!P0 BRA `(.L_x_2431) ;  /* 0x0000000000548947 */ /* 0x000fea0003800000 */
[----:B------:R-:W0:Y:S01]  /*16730*/  LDC R6, c[0x0][0x43c] ;  /* 0x00010f00ff067b82 */ /* 0x000e220000000800 */
[----:B------:R-:W-:Y:S01]  /*16740*/  IMAD.MOV.U32 R9, RZ, RZ, R0 ;  /* 0x000000ffff097224 */ /* 0x000fe200078e0000 */
[----:B------:R-:W-:Y:S01]  /*16750*/  ULDC.64 UR4, c[0x0][0x428] ;  /* 0x00010a0000047ab9 */ /* 0x000fe20000000a00 */
[----:B------:R-:W-:Y:S02]  /*16760*/  ULDC.64 UR6, c[0x0][0x208] ;  /* 0x0000820000067ab9 */ /* 0x000fe40000000a00 */
[----:B---3--:R-:W-:Y:S01]  /*16770*/  IMAD.MOV.U32 R0, RZ, RZ, R9 ;  /* 0x000000ffff007224 */ /* 0x008fe200078e0009 */
[----:B0-----:R-:W-:-:S13]  /*16780*/  ISETP.NE.AND P0, PT, R6, 0x1, PT ;  /* 0x000000010600780c */ /* 0x001fda0003f05270 */
[----:B------:R-:W0:Y:S02]  /*16790*/  @P0 LDC.64 R4, c[0x0][0x440] ;  /* 0x00011000ff040b82 */ /* 0x000e240000000a00 */
[----:B0-----:R-:W-:-:S05]  /*167a0*/  @P0 IMAD.HI.U32 R4, R9, R4, RZ ;  /* 0x0000000409040227 */ /* 0x001fca00078e00ff */
        /* <DEDUP_REMOVED lines=13> */
.L_x_2431:
[----:B0-----:R-:W4:Y:S01]  /*16880*/  LDL R2, [R1+0x14] ;  /* 0x0000140001027983 */ /* 0x001f220000100800 */
[----:B---3--:R-:W-:Y:S01]  /*16890*/  IMAD R0, R19, 0x8, R18 ;  /* 0x0000000813007824 */ /* 0x008fe200078e0212 */
[----:B----4-:R-:W-:-:S04]  /*168a0*/  SHF.L.U32 R2, R2, 0x1f, RZ ;  /* 0x0000001f02027819 */ /* 0x010fc800000006ff */
[----:B------:R-:W0:Y:S02]  /*168b0*/  SYNCS.PHASECHK.TRANS64.TRYWAIT P0, [R0+URZ+0x38840], R2 ;  /* 0x03884002000075a7 */ /* 0x000e24000800017f */
[----:B0-----:R-:W-:Y:S05]  /*168c0*/  @!P0 BRA `(.L_x_2432) ;  /* 0x0000005c00588947 */ /* 0x001fea0003800000 */
.L_x_2549:
[----:B------:R-:W1:Y:S02]  /*168d0*/  S2R R3, SR_TID.X ;  /* 0x0000000000037919 */ /* 0x000e640000002100 */
[----:B-1----:R-:W-:-:S04]  /*168e0*/  LOP3.LUT R3, R3, 0x7f, RZ, 0xc0, !PT ;  /* 0x0000007f03037812 */ /* 0x002fc800078ec0ff */
[----:B------:R-:W-:-:S13]  /*168f0*/  ISETP.NE.AND P0, PT, R3, RZ, PT ;  /* 0x000000ff0300720c */ /* 0x000fda0003f05270 */
[----:B------:R-:W-:Y:S05]  /*16900*/  @P0 BRA `(.L_x_2433) ;  /* 0x00000000001c0947 */ /* 0x000fea0003800000 */
[----:B------:R-:W1:Y:S01]  /*16910*/  S2R R3, SR_TID.X ;  /* 0x0000000000037919 */ /* 0x000e620000002100 */
[----:B0-----:R-:W-:-:S04]  /*16920*/  IMAD.MOV.U32 R2, RZ, RZ, 0xa000 ;  /* 0x0000a000ff027424 */ /* 0x001fc800078e00ff */
[----:B------:R3:W-:Y:S01]  /*16930*/  SYNCS.ARRIVE.TRANS64 RZ, [R0+URZ+0x38830], R2 ;  /* 0x0388300200ff79a7 */ /* 0x0007e2000800003f */
[----:B-1----:R-:W-:-:S04]  /*16940*/  LOP3.LUT R3, R3, 0x1f, RZ, 0xc0, !PT ;  /* 0x0000001f03037812 */ /* 0x002fc800078ec0ff */
[----:B------:R-:W-:-:S13]  /*16950*/  ISETP.NE.AND P0, PT, R3, RZ, PT ;  /* 0x000000ff0300720c */ /* 0x000fda0003f05270 */
[----:B---3--:R-:W-:Y:S05]  /*16960*/  @!P0 BRA `(.L_x_2433) ;  /* 0x0000000000048947 */ /* 0x008fea0003800000 */
[----:B------:R-:W-:Y:S01]  /*16970*/  BPT.TRAP 0x1 ;  /* 0x000000040000795c */ /* 0x000fe20000300000 */
.L_x_2433:
[----:B------:R-:W3:Y:S04]  /*16980*/  LDL R3, [R1+0x8] ;  /* 0x0000080001037983 */ /* 0x000ee80000100800 */
[----:B0-----:R-:W4:Y:S01]  /*16990*/  LDL R2, [R1+0x18] ;  /* 0x0000180001027983 */ /* 0x001f220000100800 */
        /* <DEDUP_REMOVED lines=20> */
[----:B----4-:R-:W-:-:S13]  /*16ae0*/  R2UR UR5, R2 ;  /* 0x00000000020572ca */ /* 0x010fda00000e0000 */
[----:B------:R-:W-:Y:S02]  /*16af0*/  UIMAD UR11, UR11, 0x50, UR5 ;  /* 0x000000500b0b78a4 */ /* 0x000fe4000f8e0205 */
[----:B------:R-:W-:-:S09]  /*16b00*/  UIADD3.X UR5, URZ, UR37, URZ, UP0, !UPT ;  /* 0x000000253f057290 */ /* 0x000fd200087fe43f */
[----:B------:R1:W-:Y:S02]  /*16b10*/  UTMALDG.4D [UR8], [UR4], desc[UR6] ;  /* 0x00000608040075b4 */ /* 0x0003e40008019000 */
[----:B-1----:R-:W-:Y:S01]  /*16b20*/  UMOV UR8, UR15 ;  /* 0x0000000f00087c82 */ /* 0x002fe20008000000 */
[----:B------:R-:W-:Y:S02]  /*16b30*/  UMOV UR10, UR16 ;  /* 0x00000010000a7c82 */ /* 0x000fe40008000000 */
[----:B------:R1:W-:Y:S02]  /*16b40*/  UTMALDG.4D [UR8], [UR4], desc[UR6] ;  /* 0x00000608040075b4 */ /* 0x0003e40008019000 */
[----:B-1----:R-:W-:Y:S01]  /*16b50*/  UMOV UR8, UR17 ;  /* 0x0000001100087c82 */ /* 0x002fe20008000000 */
[----:B------:R-:W-:Y:S01]  /*16b60*/  UMOV UR10, UR14 ;  /* 0x0000000e000a7c82 */ /* 0x000fe20008000000 */
[----:B------:R-:W-:Y:S01]  /*16b70*/  UMOV UR14, 0xc0 ;  /* 0x000000c0000e7882 */ /* 0x000fe20000000000 */
[----:B------:R1:W-:Y:S02]  /*16b80*/  UTMALDG.4D [UR8], [UR4], desc[UR6] ;  /* 0x00000608040075b4 */ /* 0x0003e40008019000 */
[----:B-1----:R-:W-:Y:S01]  /*16b90*/  UMOV UR8, UR18 ;  /* 0x0000001200087c82 */ /* 0x002fe20008000000 */
[----:B------:R-:W-:-:S02]  /*16ba0*/  UMOV UR10, UR14 ;  /* 0x0000000e000a7c82 */ /* 0x000fc40008000000 */
[----:B------:R0:W-:Y:S02]  /*16bb0*/  UTMALDG.4D [UR8], [UR4], desc[UR6] ;  /* 0x00000608040075b4 */ /* 0x0001e40008019000 */
[----:B0-----:R-:W-:Y:S01]  /*16bc0*/  NOP ;  /* 0x0000000000007918 */ /* 0x001fe20000000000 */
.L_x_2429:
[----:B------:R-:W4:Y:S04]  /*16bd0*/  LDL.LU R3, [R1+0x30] ;  /* 0x0000300001037983 */ /* 0x000f280000300800 */
[----:B------:R-:W5:Y:S04]  /*16be0*/  LDL.LU R5, [R1+0x2c] ;  /* 0x00002c0001057983 */ /* 0x000f680000300800 */
[----:B---3--:R-:W3:Y:S01]  /*16bf0*/  LDL.LU R4, [R1+0x44] ;  /* 0x0000440001047983 */ /* 0x008ee20000300800 */
        /* <DEDUP_REMOVED lines=9> */
[----:B----4-:R-:W-:Y:S02]  /*16c90*/  SHF.R.S32.HI R0, RZ, 0x1f, R3 ;  /* 0x0000001fff007819 */ /* 0x010fe40000011403 */
[----:B-----5:R-:W-:-:S03]  /*16ca0*/  SEL R5, R5, RZ, !P0 ;  /* 0x000000ff05057207 */ /* 0x020fc60004000000 */
[----:B------:R-:W-:Y:S01]  /*16cb0*/  IMAD R0, R0, UR4, RZ ;  /* 0x0000000400007c24 */ /* 0x000fe2000f8e02ff */
[----:B---3--:R-:W-:-:S03]  /*16cc0*/  SEL R4, R4, RZ, !P0 ;  /* 0x000000ff04047207 */ /* 0x008fc60004000000 */
        /* <DEDUP_REMOVED lines=8> */
[----:B0-----:R-:W-:Y:S01]  /*16d50*/  MOV R2, 0x0 ;  /* 0x0000000000027802 */ /* 0x001fe20000000f00 */
        /* <DEDUP_REMOVED lines=14> */
[----:B0-----:R-:W-:Y:S05]  /*16e40*/  CALL.ABS.NOINC R2 ;  /* 0x0000000002007343 */ /* 0x001fea0003c00000 */
.L_x_2435:
[----:B------:R-:W-:Y:S05]  /*16e50*/  BSYNC B6 ;  /* 0x0000000000067941 */ /* 0x000fea0003800000 */
.L_x_2434:
[----:B0-----:R-:W3:Y:S01]  /*16e60*/  LDL.LU R0, [R1+0x44] ;  /* 0x0000440001007983 */ /* 0x001ee20000300800 */
[----:B------:R-:W-:Y:S01]  /*16e70*/  ULDC.64 UR4, c[0x0][0x2d8] ;  /* 0x0000b60000047ab9 */ /* 0x000fe20000000a00 */
[----:B------:R-:W0:Y:S01]  /*16e80*/  LDC R7, c[0x0][0x448] ;  /* 0x00011200ff077b82 */ /* 0x000e220000000800 */
[----:B------:R-:W-:Y:S01]  /*16e90*/  ULDC.64 UR6, c[0x0][0x280] ;  /* 0x0000a00000067ab9 */ /* 0x000fe20000000a00 */
[----:B------:R-:W4:Y:S04]  /*16ea0*/  LDL.LU R4, [R1+0x30] ;  /* 0x0000300001047983 */ /* 0x000f280000300800 */
[----:B------:R-:W4:Y:S04]  /*16eb0*/  LDL.LU.64 R2, [R1+0x50] ;  /* 0x0000500001027983 */ /* 0x000f280000300a00 */
[----:B------:R-:W3:Y:S04]  /*16ec0*/  LDL.LU R5, [R1+0x2c] ;  /* 0x00002c0001057983 */ /* 0x000ee80000300800 */
[----:B------:R-:W3:Y:S01]  /*16ed0*/  LDL R8, [R1+0x4] ;  /* 0x0000040001087983 */ /* 0x000ee20000100800 */
[----:B------:R-:W1:Y:S01]  /*16ee0*/  S2R R9, SR_TID.X ;  /* 0x0000000000097919 */ /* 0x000e620000002100 */
[----:B--2---:R-:W2:Y:S01]  /*16ef0*/  S2R R10, SR_TID.X ;  /* 0x00000000000a7919 */ /* 0x004ea20000002100 */
[----:B0-----:R-:W-:-:S13]  /*16f00*/  ISETP.NE.AND P0, PT, R7, 0x1, PT ;  /* 0x000000010700780c */ /* 0x001fda0003f05270 */
[----:B------:R-:W0:Y:S01]  /*16f10*/  @P0 LDC R6, c[0x0][0x450] ;  /* 0x00011400ff060b82 */ /* 0x000e220000000800 */
[----:B-1----:R-:W-:Y:S02]  /*16f20*/  IMAD.SHL.U32 R9, R9, 0x8, RZ ;  /* 0x0000000809097824 */ /* 0x002fe400078e00ff */
[----:B--2---:R-:W-:-:S03]  /*16f30*/  IMAD.SHL.U32 R10, R10, 0x8, RZ ;  /* 0x000000080a0a7824 */ /* 0x004fc600078e00ff */
[----:B------:R-:W-:-:S04]  /*16f40*/  LOP3.LUT R9, R9, 0x38, RZ, 0xc0, !PT ;  /* 0x0000003809097812 */ /* 0x000fc800078ec0ff */
[C---:B------:R-:W-:Y:S02]  /*16f50*/  LOP3.LUT R12, R9.reuse, 0x40, RZ, 0xfc, !PT ;  /* 0x00000040090c7812 */ /* 0x040fe400078efcff */
[C---:B------:R-:W-:Y:S02]  /*16f60*/  LOP3.LUT R11, R9.reuse, 0x80, RZ, 0xfc, !PT ;  /* 0x00000080090b7812 */ /* 0x040fe400078efcff */
[----:B------:R-:W-:Y:S02]  /*16f70*/  LOP3.LUT R9, R9, 0xc0, RZ, 0xfc, !PT ;  /* 0x000000c009097812 */ /* 0x000fe400078efcff */
[----:B------:R-:W-:Y:S01]  /*16f80*/  LOP3.LUT R10, R10, 0x38, RZ, 0xc0, !PT ;  /* 0x000000380a0a7812 */ /* 0x000fe200078ec0ff */
[----:B----4-:R-:W-:Y:S02]  /*16f90*/  IMAD.MOV.U32 R3, RZ, RZ, R4 ;  /* 0x000000ffff037224 */ /* 0x010fe400078e0004 */
[----:B------:R-:W1:Y:S01]  /*16fa0*/  S2R R4, SR_TID.X ;  /* 0x0000000000047919 */ /* 0x000e620000002100 */
[----:B------:R-:W-:-:S04]  /*16fb0*/  IMAD.WIDE.U32 R2, R16, UR4, R2 ;  /* 0x0000000410027c25 */ /* 0x000fc8000f8e0002 */
[----:B------:R-:W-:Y:S01]  /*16fc0*/  IMAD R3, R16, UR5, R3 ;  /* 0x0000000510037c24 */ /* 0x000fe2000f8e0203 */
[----:B------:R-:W-:Y:S02]  /*16fd0*/  ULDC.64 UR4, c[0x0][0x2e0] ;  /* 0x0000b80000047ab9 */ /* 0x000fe40000000a00 */
[----:B---3--:R-:W-:Y:S02]  /*16fe0*/  IMAD R0, R0, UR4, RZ ;  /* 0x0000000400007c24 */ /* 0x008fe4000f8e02ff */
[----:B------:R-:W-:-:S04]  /*16ff0*/  IMAD.WIDE.U32 R2, R5, UR4, R2 ;  /* 0x0000000405027c25 */ /* 0x000fc8000f8e0002 */
[----:B------:R-:W-:Y:S01]  /*17000*/  IMAD R0, R5, UR5, R0 ;  /* 0x0000000505007c24 */ /* 0x000fe2000f8e0200 */
[----:B------:R-:W-:-:S03]  /*17010*/  ULDC.64 UR4, c[0x0][0x2d0] ;  /* 0x0000b40000047ab9 */ /* 0x000fc60000000a00 */
[----:B------:R-:W-:Y:S01]  /*17020*/  IMAD.IADD R3, R3, 0x1, R0 ;  /* 0x0000000103037824 */ /* 0x000fe200078e0200 */
[----:B-1----:R-:W-:-:S04]  /*17030*/  LOP3.LUT R4, R4, 0x7f, RZ, 0xc0, !PT ;  /* 0x0000007f04047812 */ /* 0x002fc800078ec0ff */
[----:B------:R-:W-:Y:S02]  /*17040*/  SHF.R.U32.HI R5, RZ, 0x3, R4 ;  /* 0x00000003ff057819 */ /* 0x000fe40000011604 */
[----:B------:R-:W1:Y:S02]  /*17050*/  S2R R4, SR_TID.X ;  /* 0x0000000000047919 */ /* 0x000e640000002100 */
[----:B-1----:R-:W-:-:S05]  /*17060*/  IMAD.SHL.U32 R4, R4, 0x10, RZ ;  /* 0x0000001004047824 */ /* 0x002fca00078e00ff */
[----:B------:R-:W-:Y:S02]  /*17070*/  LOP3.LUT R4, R5, 0x70, R4, 0xf8, !PT ;  /* 0x0000007005047812 */ /* 0x000fe400078ef804 */
[----:B------:R-:W1:Y:S03]  /*17080*/  @P0 LDC R5, c[0x0][0x44c] ;  /* 0x00011300ff050b82 */ /* 0x000e660000000800 */
[----:B------:R-:W-:-:S04]  /*17090*/  IMAD R0, R8, 0x80, R4 ;  /* 0x0000008008007824 */ /* 0x000fc800078e0204 */
[----:B------:R-:W-:Y:S02]  /*170a0*/  IMAD.MOV.U32 R4, RZ, RZ, R0 ;  /* 0x000000ffff047224 */ /* 0x000fe400078e0000 */
[----:B-1----:R-:W-:-:S05]  /*170b0*/  @P0 IMAD.HI.U32 R5, R0, R5, RZ ;  /* 0x0000000500050227 */ /* 0x002fca00078e00ff */
[----:B0-----:R-:W-:-:S05]  /*170c0*/  @P0 SHF.R.U32.HI R4, RZ, R6, R5 ;  /* 0x00000006ff040219 */ /* 0x001fca0000011605 */
        /* <DEDUP_REMOVED lines=31> */
[----:B---3--:R-:W-:-:S03]  /*172c0*/  IMAD R2, R8, 0x80, R11 ;  /* 0x0000008008027824 */ /* 0x008fc600078e020b */
        /* <DEDUP_REMOVED lines=86> */
.L_x_2566:
        /* <DEDUP_REMOVED lines=14> */
.L_x_2438:
[----:B------:R-:W-:Y:S05]  /*17910*/  BSYNC B0 ;  /* 0x0000000000007941 */ /* 0x000fea0003800000 */
.L_x_2437:
[----:B------:R-:W-:Y:S01]  /*17920*/  NOP ;  /* 0x0000000000007918 */ /* 0x000fe20000000000 */
[----:B------:R-:W-:Y:S01]  /*17930*/  PLOP3.LUT P0, PT, PT, PT, PT, 0x80, 0x0 ;  /* 0x000000000000781c */ /* 0x000fe20003f0f070 */
[----:B0-----:R-:W-:-:S12]  /*17940*/  VIADD R6, R18, 0x38800 ;  /* 0x0003880012067836 */ /* 0x001fd80000000000 */
.L_x_2439:
        /* <DEDUP_REMOVED lines=18> */
.L_x_2567:
[----:B------:R-:W-:Y:S05]  /*17a70*/  BSYNC B0 ;  /* 0x0000000000007941 */ /* 0x000fea0003800000 */
.L_x_2440:
        /* <DEDUP_REMOVED lines=55> */
.L_x_2448:
[----:B------:R-:W-:Y:S01]  /*17df0*/  IMAD R3, R9, 0x8, R18 ;  /* 0x0000000809037824 */ /* 0x000fe200078e0212 */
[----:B------:R-:W-:Y:S01]  /*17e00*/  SHF.L.U32 R2, R11, 0x1f, RZ ;  /* 0x0000001f0b027819 */ /* 0x000fe200000006ff */
[----:B------:R-:W-:Y:S03]  /*17e10*/  BSSY B3, `(.L_x_2449) ;  /* 0x0000003000037945 */ /* 0x000fe60003800000 */
[----:B------:R-:W1:Y:S02]  /*17e20*/  SYNCS.PHASECHK.TRANS64.TRYWAIT P0, [R3+URZ+0x38840], R2 ;  /* 0x03884002030075a7 */ /* 0x000e64000800017f */
[----:B-1----:R-:W-:Y:S05]  /*17e30*/  @!P0 BRA `(.L_x_2450) ;  /* 0x0000005400308947 */ /* 0x002fea0003800000 */
.L_x_2568:
[----:B------:R-:W-:Y:S05]  /*17e40*/  BSYNC B3 ;  /* 0x0000000000037941 */ /* 0x000fea0003800000 */
.L_x_2449:
        /* <DEDUP_REMOVED lines=12> */
.L_x_2452:
[----:B------:R-:W-:Y:S05]  /*17f10*/  BSYNC B3 ;  /* 0x0000000000037941 */ /* 0x000fea0003800000 */
.L_x_2451:
        /* <DEDUP_REMOVED lines=12> */
.L_x_2453:
        /* <DEDUP_REMOVED lines=16> */
.L_x_2454:
        /* <DEDUP_REMOVED lines=16> */
.L_x_2455:
        /* <DEDUP_REMOVED lines=16> */
.L_x_2456:
        /* <DEDUP_REMOVED lines=16> */
.L_x_2569:
[----:B------:R-:W-:Y:S05]  /*183e0*/  BSYNC B3 ;  /* 0x0000000000037941 */ /* 0x000fea0003800000 */
.L_x_2457:
        /* <DEDUP_REMOVED lines=12> */
.L_x_2460:
[----:B------:R-:W-:Y:S05]  /*184b0*/  BSYNC B3 ;  /* 0x0000000000037941 */ /* 0x000fea0003800000 */
.L_x_2459:
        /* <DEDUP_REMOVED lines=13> */
.L_x_2461:
        /* <DEDUP_REMOVED lines=15> */
.L_x_2462:
        /* <DEDUP_REMOVED lines=15> */
.L_x_2463:
        /* <DEDUP_REMOVED lines=15> */
.L_x_2464:
        /* <DEDUP_REMOVED lines=12> */
.L_x_2447:
[----:B------:R-:W-:Y:S05]  /*18920*/  BSYNC B1 ;  /* 0x0000000000017941 */ /* 0x000fea0003800000 */
.L_x_2446:
[----:B0-----:R-:W2:Y:S01]  /*18930*/  LDL.LU R0, [R1+0x40] ;  /* 0x0000400001007983 */ /* 0x001ea20000300800 */
[----:B------:R-:W-:-:S03]  /*18940*/  IMAD.MOV.U32 R19, RZ, RZ, R9 ;  /* 0x000000ffff137224 */ /* 0x000fc600078e0009 */
[----:B------:R0:W-:Y:S02]  /*18950*/  STL [R1+0x14], R11 ;  /* 0x0000140b01007387 */ /* 0x0001e40000100800 */
[----:B0-2---:R-:W-:-:S07]  /*18960*/  VIADD R0, R0, 0xfffffffd ;  /* 0xfffffffd00007836 */ /* 0x005fce0000000000 */
.L_x_2445:
[----:B------:R-:W-:Y:S05]  /*18970*/  BSYNC B2 ;  /* 0x0000000000027941 */ /* 0x000fea0003800000 */
.L_x_2444:
[----:B------:R-:W-:Y:S01]  /*18980*/  VIADD R10, R10, 0xfffffffe ;  /* 0xfffffffe0a0a7836 */ /* 0x000fe20000000000 */
[----:B------:R-:W-:-:S04]  /*18990*/  LOP3.LUT R8, RZ, R8, RZ, 0x33, !PT ;  /* 0x00000008ff087212 */ /* 0x000fc800078e33ff */
[----:B------:R-:W-:-:S13]  /*189a0*/  ISETP.NE.AND P0, PT, R10, R8, PT ;  /* 0x000000080a00720c */ /* 0x000fda0003f05270 */
[----:B------:R-:W-:Y:S05]  /*189b0*/  @!P0 BRA `(.L_x_2443) ;  /* 0x0000001800c48947 */ /* 0x000fea0003800000 */
[----:B------:R-:W-:-:S07]  /*189c0*/  IMAD.MOV.U32 R9, RZ, RZ, R17 ;  /* 0x000000ffff097224 */ /* 0x000fce00078e0011 */
.L_x_2503:
        /* <DEDUP_REMOVED lines=36> */
.L_x_2467:
[----:B------:R-:W-:Y:S01]  /*18c10*/  IMAD R3, R4, 0x8, R18 ;  /* 0x0000000804037824 */ /* 0x000fe200078e0212 */
[----:B------:R-:W-:Y:S01]  /*18c20*/  SHF.L.U32 R2, R5, 0x1f, RZ ;  /* 0x0000001f05027819 */ /* 0x000fe200000006ff */
[----:B------:R-:W-:Y:S03]  /*18c30*/  BSSY B2, `(.L_x_2468) ;  /* 0x0000003000027945 */ /* 0x000fe60003800000 */
[----:B------:R-:W1:Y:S02]  /*18c40*/  SYNCS.PHASECHK.TRANS64.TRYWAIT P0, [R3+URZ+0x38840], R2 ;  /* 0x03884002030075a7 */ /* 0x000e64000800017f */
[----:B-1----:R-:W-:Y:S05]  /*18c50*/  @!P0 BRA `(.L_x_2469) ;  /* 0x0000004400d08947 */ /* 0x002fea0003800000 */
.L_x_2570:
[----:B------:R-:W-:Y:S05]  /*18c60*/  BSYNC B2 ;  /* 0x0000000000027941 */ /* 0x000fea0003800000 */
.L_x_2468:
        /* <DEDUP_REMOVED lines=12> */
.L_x_2471:
[----:B------:R-:W-:Y:S05]  /*18d30*/  BSYNC B2 ;  /* 0x0000000000027941 */ /* 0x000fea0003800000 */
.L_x_2470:
        /* <DEDUP_REMOVED lines=12> */
.L_x_2472:
        /* <DEDUP_REMOVED lines=16> */
.L_x_2473:
        /* <DEDUP_REMOVED lines=16> */
.L_x_2474:
        /* <DEDUP_REMOVED lines=16> */
.L_x_2475:
        /* <DEDUP_REMOVED lines=16> */
.L_x_2571:
[----:B------:R-:W-:Y:S05]  /*19200*/  BSYNC B2 ;  /* 0x0000000000027941 */ /* 0x000fea0003800000 */
.L_x_2476:
        /* <DEDUP_REMOVED lines=11> */
.L_x_2479:
[----:B------:R-:W-:Y:S05]  /*192c0*/  BSYNC B2 ;  /* 0x0000000000027941 */ /* 0x000fea0003800000 */
.L_x_2478:
        /* <DEDUP_REMOVED lines=12> */
.L_x_2480:
        /* <DEDUP_REMOVED lines=15> */
.L_x_2481:
        /* <DEDUP_REMOVED lines=15> */
.L_x_2482:
        /* <DEDUP_REMOVED lines=15> */
.L_x_2483:
        /* <DEDUP_REMOVED lines=12> */
.L_x_2466:
[----:B------:R-:W-:Y:S05]  /*19720*/  BSYNC B1 ;  /* 0x0000000000017941 */ /* 0x000fea0003800000 */
.L_x_2465:
        /* <DEDUP_REMOVED lines=36> */
.L_x_2486:
[----:B------:R-:W-:Y:S01]  /*19970*/  IMAD R2, R19, 0x8, R18 ;  /* 0x0000000813027824 */ /* 0x000fe200078e0212 */
[----:B------:R-:W-:Y:S01]  /*19980*/  SHF.L.U32 R3, R12, 0x1f, RZ ;  /* 0x0000001f0c037819 */ /* 0x000fe200000006ff */
[----:B------:R-:W-:Y:S03]  /*19990*/  BSSY B2, `(.L_x_2487) ;  /* 0x0000003000027945 */ /* 0x000fe60003800000 */
[----:B------:R-:W2:Y:S02]  /*199a0*/  SYNCS.PHASECHK.TRANS64.TRYWAIT P0, [R2+URZ+0x38840], R3 ;  /* 0x03884003020075a7 */ /* 0x000ea4000800017f */
[----:B--2---:R-:W-:Y:S05]  /*199b0*/  @!P0 BRA `(.L_x_2488) ;  /* 0x0000003800a08947 */ /* 0x004fea0003800000 */
.L_x_2572:
[----:B------:R-:W-:Y:S05]  /*199c0*/  BSYNC B2 ;  /* 0x0000000000027941 */ /* 0x000fea0003800000 */
.L_x_2487:
        /* <DEDUP_REMOVED lines=12> */
.L_x_2490:
[----:B------:R-:W-:Y:S05]  /*19a90*/  BSYNC B2 ;  /* 0x0000000000027941 */ /* 0x000fea0003800000 */
.L_x_2489:
        /* <DEDUP_REMOVED lines=13> */
.L_x_2491:
        /* <DEDUP_REMOVED lines=16> */
.L_x_2492:
        /* <DEDUP_REMOVED lines=16> */
.L_x_2493:
        /* <DEDUP_REMOVED lines=16> */
.L_x_2494:
        /* <DEDUP_REMOVED lines=15> */
.L_x_2573:
[----:B------:R-:W-:Y:S05]  /*19f60*/  BSYNC B2 ;  /* 0x0000000000027941 */ /* 0x000fea0003800000 */
.L_x_2495:
        /* <DEDUP_REMOVED lines=11> */
.L_x_2498:
[----:B------:R-:W-:Y:S05]  /*1a020*/  BSYNC B2 ;  /* 0x0000000000027941 */ /* 0x000fea0003800000 */
.L_x_2497:
        /* <DEDUP_REMOVED lines=12> */
.L_x_2499:
        /* <DEDUP_REMOVED lines=15> */
.L_x_2500:
        /* <DEDUP_REMOVED lines=15> */
.L_x_2501:
        /* <DEDUP_REMOVED lines=15> */
.L_x_2502:
        /* <DEDUP_REMOVED lines=12> */
.L_x_2485:
[----:B------:R-:W-:Y:S05]  /*1a480*/  BSYNC B1 ;  /* 0x0000000000017941 */ /* 0x000fea0003800000 */
.L_x_2484:
[----:B------:R-:W2:Y:S01]  /*1a490*/  LDL R2, [R1+0x28] ;  /* 0x0000280001027983 */ /* 0x000ea20000100800 */
[----:B------:R-:W-:Y:S01]  /*1a4a0*/  VIADD R0, R0, 0xfffffffe ;  /* 0xfffffffe00007836 */ /* 0x000fe20000000000 */
[----:B--2---:R-:W-:-:S13]  /*1a4b0*/  ISETP.GT.AND P0, PT, R7, R2, PT ;  /* 0x000000020700720c */ /* 0x004fda0003f04270 */
[----:B------:R-:W-:Y:S05]  /*1a4c0*/  @P0 BRA `(.L_x_2503) ;  /* 0xffffffe400400947 */ /* 0x000fea000383ffff */
.L_x_2443:
[----:B------:R-:W-:Y:S05]  /*1a4d0*/  BSYNC B0 ;  /* 0x0000000000007941 */ /* 0x000fea0003800000 */
.L_x_2442:
        /* <DEDUP_REMOVED lines=19> */
.L_x_2505:
[----:B------:R-:W-:Y:S05]  /*1a610*/  BSYNC B0 ;  /* 0x0000000000007941 */ /* 0x000fea0003800000 */
.L_x_2504:
        /* <DEDUP_REMOVED lines=11> */
.L_x_2574:
[----:B------:R-:W-:Y:S05]  /*1a6d0*/  BSYNC B1 ;  /* 0x0000000000017941 */ /* 0x000fea0003800000 */
.L_x_2508:
        /* <DEDUP_REMOVED lines=9> */
.L_x_2511:
[----:B------:R-:W-:Y:S05]  /*1a770*/  BSYNC B1 ;  /* 0x0000000000017941 */ /* 0x000fea0003800000 */
.L_x_2510:
        /* <DEDUP_REMOVED lines=12> */
.L_x_2512:
        /* <DEDUP_REMOVED lines=15> */
.L_x_2513:
        /* <DEDUP_REMOVED lines=15> */
.L_x_2514:
        /* <DEDUP_REMOVED lines=15> */
.L_x_2515:
        /* <DEDUP_REMOVED lines=10> */
.L_x_2507:
[----:B------:R-:W-:Y:S05]  /*1abb0*/  BSYNC B0 ;  /* 0x0000000000007941 */ /* 0x000fea0003800000 */
.L_x_2506:
[----:B------:R-:W2:Y:S01]  /*1abc0*/  LDL.LU R4, [R1+0x14] ;  /* 0x0000140001047983 */ /* 0x000ea20000300800 */
[----:B------:R-:W-:-:S05]  /*1abd0*/  VIADD R19, R19, 0x1 ;  /* 0x0000000113137836 */ /* 0x000fca0000000000 */
[----:B------:R-:W-:-:S04]  /*1abe0*/  ISETP.NE.AND P0, PT, R19, 0x2, PT ;  /* 0x000000021300780c */ /* 0x000fc80003f05270 */
[----:B------:R-:W-:Y:S02]  /*1abf0*/  SEL R0, RZ, 0x1, P0 ;  /* 0x00000001ff007807 */ /* 0x000fe40000000000 */
[----:B------:R-:W-:Y:S02]  /*1ac00*/  SEL R19, R19, RZ, P0 ;  /* 0x000000ff13137207 */ /* 0x000fe40000000000 */
[----:B--2---:R-:W-:-:S05]  /*1ac10*/  LOP3.LUT R4, R4, R0, RZ, 0x3c, !PT ;  /* 0x0000000004047212 */ /* 0x004fca00078e3cff */
[----:B------:R2:W-:Y:S02]  /*1ac20*/  STL [R1+0x14], R4 ;  /* 0x0000140401007387 */ /* 0x0005e40000100800 */
.L_x_2422:
[----:B------:R-:W-:Y:S05]  /*1ac30*/  BSYNC B7 ;  /* 0x0000000000077941 */ /* 0x000fea0003800000 */
.L_x_2420:
[----:B---3--:R-:W3:Y:S02]  /*1ac40*/  LDL R0, [R1+0x5c] ;  /* 0x00005c0001007983 */ /* 0x008ee40000100800 */
[----:B---3--:R-:W-:-:S13]  /*1ac50*/  ISETP.NE.AND P0, PT, R0, RZ, PT ;  /* 0x000000ff0000720c */ /* 0x008fda0003f05270 */
        /* <DEDUP_REMOVED lines=12> */
.L_x_2516:
[----:B--2---:R-:W2:Y:S01]  /*1ad20*/  S2R R10, SR_TID.X ;  /* 0x00000000000a7919 */ /* 0x004ea20000002100 */
[----:B------:R-:W-:Y:S01]  /*1ad30*/  UMOV UR4, 0xffffffff ;  /* 0xffffffff00047882 */ /* 0x000fe20000000000 */
[----:B--2---:R-:W-:-:S04]  /*1ad40*/  LOP3.LUT R10, R10, 0x1f, RZ, 0xc0, !PT ;  /* 0x0000001f0a0a7812 */ /* 0x004fc800078ec0ff */
[----:B------:R-:W-:Y:S01]  /*1ad50*/  ISETP.NE.AND P0, PT, R10, 0x1f, PT ;  /* 0x0000001f0a00780c */ /* 0x000fe20003f05270 */
[----:B------:R-:W-:-:S12]  /*1ad60*/  BRA.DIV UR4, `(.L_x_2518) ;  /* 0x0000002604f07947 */ /* 0x000fd8000b800000 */
[----:B------:R-:W2:Y:S01]  /*1ad70*/  LDL.LU R3, [R1] ;  /* 0x0000000001037983 */ /* 0x000ea20000300800 */
[----:B------:R-:W-:-:S03]  /*1ad80*/  ULDC UR4, c[0x0][0xc3c] ;  /* 0x00030f0000047ab9 */ /* 0x000fc60000000800 */
[----:B01----:R-:W3:Y:S01]  /*1ad90*/  LDL R8, [R1+0xc] ;  /* 0x00000c0001087983 */ /* 0x003ee20000100800 */
[----:B------:R-:W-:Y:S01]  /*1ada0*/  ULDC.64 UR6, c[0x0][0x208] ;  /* 0x0000820000067ab9 */ /* 0x000fe20000000a00 */
[----:B---3--:R-:W-:Y:S02]  /*1adb0*/  IMAD.IADD R0, R8, 0x1, R10 ;  /* 0x0000000108007824 */ /* 0x008fe400078e020a */
[----:B--2---:R-:W-:-:S03]  /*1adc0*/  IMAD.MOV.U32 R8, RZ, RZ, R3 ;  /* 0x000000ffff087224 */ /* 0x004fc600078e0003 */
[----:B------:R-:W-:-:S13]  /*1add0*/  ISETP.GE.OR P1, PT, R0, UR4, !P0 ;  /* 0x0000000400007c0c */ /* 0x000fda000c726670 */
[----:B------:R-:W0:Y:S08]  /*1ade0*/  @!P1 LDC.64 R2, c[0x0][0xc80] ;  /* 0x00032000ff029b82 */ /* 0x000e300000000a00 */
[----:B------:R-:W1:Y:S01]  /*1adf0*/  @!P1 LDC.64 R6, c[0x0][0xc78] ;  /* 0x00031e00ff069b82 */ /* 0x000e620000000a00 */
[----:B0-----:R-:W-:-:S05]  /*1ae00*/  @!P1 IMAD.WIDE R2, R0, 0x4, R2 ;  /* 0x0000000400029825 */ /* 0x001fca00078e0202 */
[----:B------:R1:W2:Y:S02]  /*1ae10*/  @!P1 LDG.E R5, desc[UR6][R2.64] ;  /* 0x0000000602059981 */ /* 0x0002a4000c1e1900 */
[----:B-1----:R-:W-:-:S06]  /*1ae20*/  @!P1 IMAD.WIDE R2, R0, 0x4, R6 ;  /* 0x0000000400029825 */ /* 0x002fcc00078e0206 */
[----:B------:R-:W3:Y:S01]  /*1ae30*/  @!P1 LDG.E R2, desc[UR6][R2.64] ;  /* 0x0000000602029981 */ /* 0x000ee2000c1e1900 */
[----:B------:R-:W-:Y:S02]  /*1ae40*/  CS2R R6, SRZ ;  /* 0x0000000000067805 */ /* 0x000fe4000001ff00 */
[C---:B------:R-:W-:Y:S02]  /*1ae50*/  ISETP.GE.U32.AND P2, PT, R10.reuse, 0x2, PT ;  /* 0x000000020a00780c */ /* 0x040fe40003f46070 */
[C---:B------:R-:W-:Y:S01]  /*1ae60*/  ISETP.GE.U32.AND P3, PT, R10.reuse, 0x4, PT ;  /* 0x000000040a00780c */ /* 0x040fe20003f66070 */
[----:B------:R-:W-:Y:S01]  /*1ae70*/  SHFL.IDX PT, R4, R8, RZ, 0x1f ;  /* 0x00001fff08047589 */ /* 0x000fe200000e0000 */
[C---:B------:R-:W-:Y:S02]  /*1ae80*/  ISETP.GE.U32.AND P4, PT, R10.reuse, 0x8, PT ;  /* 0x000000080a00780c */ /* 0x040fe40003f86070 */
[----:B------:R-:W-:Y:S01]  /*1ae90*/  ISETP.GE.U32.AND P5, PT, R10, 0x10, PT ;  /* 0x000000100a00780c */ /* 0x000fe20003fa6070 */
[----:B------:R-:W-:Y:S01]  /*1aea0*/  SHFL.IDX PT, R0, R8, 0x1, 0x1f ;  /* 0x00201f0008007f89 */ /* 0x000fe200000e0000 */
[----:B--2---:R-:W-:-:S02]  /*1aeb0*/  @!P1 IMAD.MOV.U32 R6, RZ, RZ, R5 ;  /* 0x000000ffff069224 */ /* 0x004fc400078e0005 */
[----:B------:R-:W-:Y:S02]  /*1aec0*/  IMAD.MOV.U32 R5, RZ, RZ, RZ ;  /* 0x000000ffff057224 */ /* 0x000fe400078e00ff */
        /* <DEDUP_REMOVED lines=19> */
.L_x_2584:
[----:B------:R-:W-:Y:S02]  /*1b000*/  ULDC UR4, c[0x0][0xc38] ;  /* 0x00030e0000047ab9 */ /* 0x000fe40000000800 */
[----:B------:R-:W-:-:S04]  /*1b010*/  IMAD.U32 R8, RZ, RZ, UR4 ;  /* 0x00000004ff087e24 */ /* 0x000fc8000f8e00ff */
[----:B-1----:R-:W-:-:S04]  /*1b020*/  IMAD R9, R9, R8, RZ ;  /* 0x0000000809097224 */ /* 0x002fc800078e02ff */
[----:B------:R-:W-:-:S05]  /*1b030*/  IMAD.IADD R0, R0, 0x1, R9 ;  /* 0x0000000100007824 */ /* 0x000fca00078e0209 */
[----:B------:R-:W-:-:S13]  /*1b040*/  ISETP.GT.AND P6, PT, R0, R4, PT ;  /* 0x000000040000720c */ /* 0x000fda0003fc4270 */
[----:B------:R-:W-:Y:S05]  /*1b050*/  @P6 BRA `(.L_x_2519) ;  /* 0x0000000000b06947 */ /* 0x000fea0003800000 */
.L_x_2522:
        /* <DEDUP_REMOVED lines=38> */
.L_x_2592:
[----:B------:R-:W-:Y:S02]  /*1b2c0*/  ULDC UR4, c[0x0][0xc38] ;  /* 0x00030e0000047ab9 */ /* 0x000fe40000000800 */
[----:B------:R-:W-:-:S04]  /*1b2d0*/  IMAD.U32 R8, RZ, RZ, UR4 ;  /* 0x00000004ff087e24 */ /* 0x000fc8000f8e00ff */
[----:B-1----:R-:W-:-:S04]  /*1b2e0*/  IMAD R9, R9, R8, RZ ;  /* 0x0000000809097224 */ /* 0x002fc800078e02ff */
[----:B------:R-:W-:-:S05]  /*1b2f0*/  IMAD.IADD R0, R9, 0x1, R0 ;  /* 0x0000000109007824 */ /* 0x000fca00078e0200 */
[----:B------:R-:W-:-:S13]  /*1b300*/  ISETP.GT.AND P6, PT, R0, R4, PT ;  /* 0x000000040000720c */ /* 0x000fda0003fc4270 */
[----:B------:R-:W-:Y:S05]  /*1b310*/  @!P6 BRA `(.L_x_2522) ;  /* 0xfffffffc0050e947 */ /* 0x000fea000383ffff */
.L_x_2519:
        /* <DEDUP_REMOVED lines=12> */
.L_x_2597:
[----:B------:R-:W-:-:S13]  /*1b3e0*/  ISETP.NE.AND P0, PT, R3, RZ, PT ;  /* 0x000000ff0300720c */ /* 0x000fda0003f05270 */
[----:B------:R-:W-:Y:S05]  /*1b3f0*/  @!P0 BRA `(.L_x_2524) ;  /* 0x0000000000148947 */ /* 0x000fea0003800000 */
[----:B------:R-:W-:Y:S01]  /*1b400*/  UMOV UR4, 0xffffffff ;  /* 0xffffffff00047882 */ /* 0x000fe20000000000 */
[----:B---3--:R-:W-:Y:S02]  /*1b410*/  VIADD R10, R10, 0xffffffff ;  /* 0xffffffff0a0a7836 */ /* 0x008fe40000000000 */
[----:B------:R-:W-:Y:S05]  /*1b420*/  BRA.DIV UR4, `(.L_x_2525) ;  /* 0x0000002a04e07947 */ /* 0x000fea000b800000 */
[----:B0-----:R0:W2:Y:S02]  /*1b430*/  SHFL.IDX PT, R2, R2, R10, 0x1f ;  /* 0x00001f0a02027589 */ /* 0x0010a400000e0000 */
.L_x_2600:
[----:B--2---:R-:W-:-:S07]  /*1b440*/  IMAD.MOV.U32 R5, RZ, RZ, R2 ;  /* 0x000000ffff057224 */ /* 0x004fce00078e0002 */
.L_x_2524:
[----:B0-----:R-:W-:Y:S01]  /*1b450*/  IMAD R2, R5, R8, R9 ;  /* 0x0000000805027224 */ /* 0x001fe200078e0209 */
[----:B------:R-:W-:-:S03]  /*1b460*/  ISETP.NE.AND P0, PT, R7, 0x1, PT ;  /* 0x000000010700780c */ /* 0x000fc60003f05270 */
[----:B------:R-:W-:Y:S01]  /*1b470*/  IMAD.IADD R4, R4, 0x1, -R2 ;  /* 0x0000000104047824 */ /* 0x000fe200078e0a02 */
[----:B------:R0:W-:Y:S09]  /*1b480*/  STL [R1], R2 ;  /* 0x0000000201007387 */ /* 0x0001f20000100800 */
[----:B------:R-:W-:Y:S05]  /*1b490*/  @!P0 BRA `(.L_x_2526) ;  /* 0x0000000000e48947 */ /* 0x000fea0003800000 */
[----:B------:R-:W-:-:S04]  /*1b4a0*/  IABS R5, R0 ;  /* 0x0000000000057213 */ /* 0x000fc80000000000 */
        /* <DEDUP_REMOVED lines=25> */
[----:B-1-3--:R-:W-:Y:S02]  /*1b640*/  IMAD R6, R2, R5, RZ ;  /* 0x0000000502067224 */ /* 0x00afe400078e02ff */
        /* <DEDUP_REMOVED lines=30> */
.L_x_2526:
[----:B------:R-:W2:Y:S01]  /*1b830*/  LDL R5, [R1+0xc] ;  /* 0x00000c0001057983 */ /* 0x000ea20000100800 */
[----:B0-----:R-:W2:Y:S01]  /*1b840*/  LDC.64 R2, c[0x0][0xc90] ;  /* 0x00032400ff027b82 */ /* 0x001ea20000000a00 */
[----:B------:R-:W-:Y:S01]  /*1b850*/  ULDC.64 UR4, c[0x0][0x208] ;  /* 0x0000820000047ab9 */ /* 0x000fe20000000a00 */
[----:B--2---:R-:W-:-:S05]  /*1b860*/  IMAD.WIDE R2, R5, 0x4, R2 ;  /* 0x0000000405027825 */ /* 0x004fca00078e0202 */
[----:B-1-3--:R-:W2:Y:S02]  /*1b870*/  LDG.E R6, desc[UR4][R2.64] ;  /* 0x0000000402067981 */ /* 0x00aea4000c1e1900 */
        /* <DEDUP_REMOVED lines=59> */
.L_x_2527:
[----:B-1----:R-:W-:-:S05]  /*1bc30*/  LOP3.LUT R3, RZ, R4, RZ, 0x33, !PT ;  /* 0x00000004ff037212 */ /* 0x002fca00078e33ff */
[----:B------:R-:W-:-:S05]  /*1bc40*/  IMAD.IADD R0, R0, 0x1, R3 ;  /* 0x0000000100007824 */ /* 0x000fca00078e0203 */
[----:B------:R1:W-:Y:S01]  /*1bc50*/  STL [R1+0x4], R0 ;  /* 0x0000040001007387 */ /* 0x0003e20000100800 */
[----:B------:R-:W-:Y:S05]  /*1bc60*/  BRA `(.L_x_2528) ;  /* 0x0000000000287947 */ /* 0x000fea0003800000 */
.L_x_2520:
        /* <DEDUP_REMOVED lines=10> */
.L_x_2528:
[----:B0-----:R-:W2:Y:S04]  /*1bd10*/  LDL R2, [R1+0xc] ;  /* 0x00000c0001027983 */ /* 0x001ea80000100800 */
[----:B------:R-:W3:Y:S04]  /*1bd20*/  LDL R3, [R1+0x8] ;  /* 0x0000080001037983 */ /* 0x000ee80000100800 */
[----:B------:R-:W4:Y:S04]  /*1bd30*/  LDL R5, [R1+0x4] ;  /* 0x0000040001057983 */ /* 0x000f280000100800 */
[----:B------:R-:W4:Y:S01]  /*1bd40*/  LDL R4, [R1] ;  /* 0x0000000001047983 */ /* 0x000f220000100800 */
[----:B-1----:R-:W0:Y:S01]  /*1bd50*/  S2R R0, SR_TID.X ;  /* 0x0000000000007919 */ /* 0x002e220000002100 */
[----:B------:R-:W-:Y:S05]  /*1bd60*/  WARPSYNC.ALL ;  /* 0x0000000000007948 */ /* 0x000fea0003800000 */
[----:B0-----:R-:W-:Y:S01]  /*1bd70*/  LOP3.LUT R0, R0, 0x1f, RZ, 0xc0, !PT ;  /* 0x0000001f00007812 */ /* 0x001fe200078ec0ff */
[----:B------:R-:W-:Y:S03]  /*1bd80*/  BAR.SYNC.DEFER_BLOCKING 0x4, 0x180 ;  /* 0x0106000000007b1d */ /* 0x000fe60000010000 */
[----:B------:R-:W-:-:S13]  /*1bd90*/  ISETP.NE.AND P0, PT, R0, RZ, PT ;  /* 0x000000ff0000720c */ /* 0x000fda0003f05270 */
[----:B------:R-:W0:Y:S01]  /*1bda0*/  @!P0 S2R R0, SR_CgaCtaId ;  /* 0x0000000000008919 */ /* 0x000e220000008800 */
[----:B--2---:R-:W-:Y:S01]  /*1bdb0*/  IMAD.MOV.U32 R7, RZ, RZ, R2 ;  /* 0x000000ffff077224 */ /* 0x004fe200078e0002 */
[----:B------:R-:W-:Y:S01]  /*1bdc0*/  @!P0 MOV R2, 0x400 ;  /* 0x0000040000028802 */ /* 0x000fe20000000f00 */
[----:B---3--:R-:W-:-:S03]  /*1bdd0*/  IMAD.MOV.U32 R6, RZ, RZ, R3 ;  /* 0x000000ffff067224 */ /* 0x008fc600078e0003 */
[----:B0-----:R-:W-:-:S05]  /*1bde0*/  @!P0 LEA R18, R0, R2, 0x18 ;  /* 0x0000000200128211 */ /* 0x001fca00078ec0ff */
[----:B----4-:R0:W-:Y:S01]  /*1bdf0*/  @!P0 STS.128 [R18+0x388d0], R4 ;  /* 0x0388d00412008388 */ /* 0x0101e20000000c00 */
[----:B------:R-:W-:Y:S06]  /*1be00*/  BAR.ARV 0x5, 0x180 ;  /* 0x0146000000007b1d */ /* 0x000fec0000002000 */
.L_x_2517:
[----:B------:R-:W2:Y:S01]  /*1be10*/  LDL R0, [R1+0xc] ;  /* 0x00000c0001007983 */ /* 0x000ea20000100800 */
[----:B------:R-:W-:Y:S02]  /*1be20*/  ULDC UR4, c[0x0][0xc3c] ;  /* 0x00030f0000047ab9 */ /* 0x000fe40000000800 */
[----:B--2---:R-:W-:-:S13]  /*1be30*/  ISETP.GE.AND P0, PT, R0, UR4, PT ;  /* 0x0000000400007c0c */ /* 0x004fda000bf06270 */
[----:B------:R-:W-:Y:S05]  /*1be40*/  @!P0 BRA `(.L_x_2529) ;  /* 0xffffff98000c8947 */ /* 0x000fea000383ffff */
[----:B------:R-:W-:Y:S05]  /*1be50*/  BSYNC B8 ;  /* 0x0000000000087941 */ /* 0x000fea0003800000 */
.L_x_2414:
[----:B0-----:R-:W2:Y:S01]  /*1be60*/  LDL.LU R0, [R1+0x58] ;  /* 0x0000580001007983 */ /* 0x001ea20000300800 */
[----:B------:R-:W-:Y:S01]  /*1be70*/  BSSY B0, `(.L_x_2530) ;  /* 0x000000b000007945 */ /* 0x000fe20003800000 */
[----:B-1----:R-:W0:Y:S01]  /*1be80*/  S2R R5, SR_CgaCtaId ;  /* 0x0000000000057919 */ /* 0x002e220000008800 */
        /* <DEDUP_REMOVED lines=9> */
.L_x_2601:
[----:B------:R-:W-:Y:S05]  /*1bf20*/  BSYNC B0 ;  /* 0x0000000000007941 */ /* 0x000fea0003800000 */
.L_x_2530:
[----:B------:R-:W-:-:S03]  /*1bf30*/  UMOV UR4, 0xffffffff ;  /* 0xffffffff00047882 */ /* 0x000fc60000000000 */
[----:B------:R-:W-:Y:S05]  /*1bf40*/  BRA.DIV UR4, `(.L_x_2532) ;  /* 0x0000002204587947 */ /* 0x000fea000b800000 */
[----:B------:R-:W1:Y:S02]  /*1bf50*/  S2R R2, SR_TID.X ;  /* 0x0000000000027919 */ /* 0x000e640000002100 */
[----:B-1----:R-:W-:-:S04]  /*1bf60*/  SHF.R.U32.HI R2, RZ, 0x5, R2 ;  /* 0x00000005ff027819 */ /* 0x002fc80000011602 */
[----:B------:R-:W-:-:S05]  /*1bf70*/  LOP3.LUT R2, R2, 0x3, RZ, 0xc0, !PT ;  /* 0x0000000302027812 */ /* 0x000fca00078ec0ff */
[----:B------:R1:W2:Y:S02]  /*1bf80*/  SHFL.IDX PT, R14, R2, RZ, 0x1f ;  /* 0x00001fff020e7589 */ /* 0x0002a400000e0000 */
.L_x_2604:
[----:B--2---:R-:W-:Y:S01]  /*1bf90*/  ISETP.NE.AND P0, PT, R14, RZ, PT ;  /* 0x000000ff0e00720c */ /* 0x004fe20003f05270 */
[----:B------:R-:W-:-:S12]  /*1bfa0*/  BSSY B0, `(.L_x_2533) ;  /* 0x0000027000007945 */ /* 0x000fd80003800000 */
[----:B------:R-:W-:Y:S05]  /*1bfb0*/  @P0 BRA `(.L_x_2534) ;  /* 0x0000000000940947 */ /* 0x000fea0003800000 */
[----:B------:R-:W-:-:S03]  /*1bfc0*/  UMOV UR4, 0xffffffff ;  /* 0xffffffff00047882 */ /* 0x000fc60000000000 */
[----:B------:R-:W-:Y:S05]  /*1bfd0*/  BRA.DIV UR4, `(.L_x_2535) ;  /* 0x0000002204687947 */ /* 0x000fea000b800000 */
[----:B------:R-:W-:-:S13]  /*1bfe0*/  ELECT P6, URZ, PT ;  /* 0x00000000003f782f */ /* 0x000fda00038c0000 */
.L_x_2607:
        /* <DEDUP_REMOVED lines=8> */
.L_x_2536:
        /* <DEDUP_REMOVED lines=13> */
.L_x_2608:
[----:B------:R-:W1:Y:S02]  /*1c140*/  SYNCS.PHASECHK.TRANS64.TRYWAIT P0, [R7+URZ], R2 ;  /* 0x00000002070075a7 */ /* 0x000e64000800017f */
[----:B-1----:R-:W-:Y:S05]  /*1c150*/  @!P0 BRA `(.L_x_2538) ;  /* 0x00000020003c8947 */ /* 0x002fea0003800000 */
.L_x_2609:
[----:B------:R-:W-:Y:S05]  /*1c160*/  @!P2 BRA `(.L_x_2539) ;  /* 0x000000000004a947 */ /* 0x000fea0003800000 */
[----:B------:R-:W-:Y:S01]  /*1c170*/  BPT.TRAP 0x1 ;  /* 0x000000040000795c */ /* 0x000fe20000300000 */
.L_x_2539:
[----:B------:R-:W-:-:S04]  /*1c180*/  VIADD R0, R0, 0x38860 ;  /* 0x0003886000007836 */ /* 0x000fc80000000000 */
[----:B------:R-:W-:-:S04]  /*1c190*/  IMAD R4, R19, 0x8, R0 ;  /* 0x0000000813047824 */ /* 0x000fc800078e0200 */
[----:B------:R-:W2:Y:S02]  /*1c1a0*/  SYNCS.PHASECHK.TRANS64.TRYWAIT P0, [R4+URZ], R5 ;  /* 0x00000005040075a7 */ /* 0x000ea4000800017f */
[----:B--2---:R-:W-:Y:S05]  /*1c1b0*/  @!P0 BRA `(.L_x_2540) ;  /* 0x0000002000388947 */ /* 0x004fea0003800000 */
.L_x_2610:
[----:B------:R-:W-:-:S07]  /*1c1c0*/  IMAD R3, R3, 0x8, R0 ;  /* 0x0000000803037824 */ /* 0x000fce00078e0200 */
.L_x_2541:
[----:B---3--:R3:W4:Y:S02]  /*1c1d0*/  SYNCS.PHASECHK.TRANS64.TRYWAIT P0, [R3+URZ], R2 ;  /* 0x00000002030075a7 */ /* 0x008724000800017f */
[----:B----4-:R-:W-:Y:S05]  /*1c1e0*/  @!P0 NANOSLEEP.SYNCS 0x989680 ;  /* 0x009896800000895d */ /* 0x010fea0003900000 */
[----:B------:R-:W4:Y:S02]  /*1c1f0*/  @!P0 SYNCS.PHASECHK.TRANS64 P0, [R3+URZ], R2 ;  /* 0x00000002030085a7 */ /* 0x000f24000800007f */
[----:B----4-:R-:W-:Y:S05]  /*1c200*/  @!P0 BRA `(.L_x_2541) ;  /* 0xfffffffc00f08947 */ /* 0x010fea000383ffff */
.L_x_2534:
[----:B------:R-:W-:Y:S05]  /*1c210*/  BSYNC B0 ;  /* 0x0000000000007941 */ /* 0x000fea0003800000 */
.L_x_2533:
[----:B------:R-:W-:Y:S05]  /*1c220*/  EXIT ;  /* 0x000000000000794d */ /* 0x000fea0003800000 */
.L_x_2353:
[----:B------:R-:W-:-:S13]  /*1c230*/  R2UR UR4, R17 ;  /* 0x00000000110472ca */ /* 0x000fda00000e0000 */
[----:B0-----:R-:W-:-:S04]  /*1c240*/  IMAD.U32 R3, RZ, RZ, UR4 ;  /* 0x00000004ff037e24 */ /* 0x001fc8000f8e00ff */
[----:B------:R0:W1:Y:S03]  /*1c250*/  SYNCS.PHASECHK.TRANS64.TRYWAIT P1, [R3+URZ+0x38800], R0 ;  /* 0x03880000030075a7 */ /* 0x000066000802017f */
[----:B-1----:R-:W-:Y:S05]  /*1c260*/  @!P1 NANOSLEEP.SYNCS 0x989680 ;  /* 0x009896800000995d */ /* 0x002fea0003900000 */
[----:B------:R-:W1:Y:S02]  /*1c270*/  @!P1 SYNCS.PHASECHK.TRANS64 P1, [R3+URZ+0x38800], R0 ;  /* 0x03880000030095a7 */ /* 0x000e64000802007f */
[----:B-1----:R-:W-:Y:S05]  /*1c280*/  @!P1 BRA `(.L_x_2353) ;  /* 0xfffffffc00e89947 */ /* 0x002fea000383ffff */
[----:B------:R-:W-:Y:S05]  /*1c290*/  BRA `(.L_x_2542) ;  /* 0xfffffe6000387947 */ /* 0x000fea000383ffff */
.L_x_2357:
[----:B-1----:R1:W2:Y:S02]  /*1c2a0*/  SYNCS.PHASECHK.TRANS64.TRYWAIT P2, [R0+URZ+0x38830], R3 ;  /* 0x03883003000075a7 */ /* 0x0022a4000804017f */
[----:B--2---:R-:W-:Y:S05]  /*1c2b0*/  @!P2 NANOSLEEP.SYNCS 0x989680 ;  /* 0x009896800000a95d */ /* 0x004fea0003900000 */
[----:B------:R-:W2:Y:S02]  /*1c2c0*/  @!P2 SYNCS.PHASECHK.TRANS64 P2, [R0+URZ+0x38830], R3 ;  /* 0x038830030000a5a7 */ /* 0x000ea4000804007f */
[----:B--2---:R-:W-:Y:S05]  /*1c2d0*/  @!P2 BRA `(.L_x_2357) ;  /* 0xfffffffc00f0a947 */ /* 0x004fea000383ffff */
[----:B------:R-:W-:Y:S05]  /*1c2e0*/  BRA `(.L_x_2356) ;  /* 0xfffffe6000687947 */ /* 0x000fea000383ffff */
.L_x_2362:
[----:B------:R-:W-:-:S13]  /*1c2f0*/  R2UR UR4, R3 ;  /* 0x00000000030472ca */ /* 0x000fda00000e0000 */
[----:B-1----:R-:W-:-:S04]  /*1c300*/  IMAD.U32 R152, RZ, RZ, UR4 ;  /* 0x00000004ff987e24 */ /* 0x002fc8000f8e00ff */
[----:B------:R1:W2:Y:S03]  /*1c310*/  SYNCS.PHASECHK.TRANS64.TRYWAIT P3, [R152+URZ+0x38830], R4 ;  /* 0x03883004980075a7 */ /* 0x0002a6000806017f */
[----:B--2---:R-:W-:Y:S05]  /*1c320*/  @!P3 NANOSLEEP.SYNCS 0x989680 ;  /* 0x009896800000b95d */ /* 0x004fea0003900000 */
[----:B------:R-:W2:Y:S02]  /*1c330*/  @!P3 SYNCS.PHASECHK.TRANS64 P3, [R152+URZ+0x38830], R4 ;  /* 0x038830049800b5a7 */ /* 0x000ea4000806007f */
[----:B--2---:R-:W-:Y:S05]  /*1c340*/  @!P3 BRA `(.L_x_2362) ;  /* 0xfffffffc00e8b947 */ /* 0x004fea000383ffff */
[----:B------:R-:W-:Y:S05]  /*1c350*/  BRA `(.L_x_2361) ;  /* 0xfffffea000b87947 */ /* 0x000fea000383ffff */
.L_x_2366:
[----:B--2---:R-:W-:-:S04]  /*1c360*/  IMAD.U32 R2, RZ, RZ, UR4 ;  /* 0x00000004ff027e24 */ /* 0x004fc8000f8e00ff */
[----:B------:R2:W3:Y:S03]  /*1c370*/  SYNCS.PHASECHK.TRANS64.TRYWAIT P3, [R2+URZ+0x38850], R0 ;  /* 0x03885000020075a7 */ /* 0x0004e6000806017f */
[----:B---3--:R-:W-:Y:S05]  /*1c380*/  @!P3 NANOSLEEP.SYNCS 0x989680 ;  /* 0x009896800000b95d */ /* 0x008fea0003900000 */
[----:B------:R-:W3:Y:S02]  /*1c390*/  @!P3 SYNCS.PHASECHK.TRANS64 P3, [R2+URZ+0x38850], R0 ;  /* 0x038850000200b5a7 */ /* 0x000ee4000806007f */
[----:B---3--:R-:W-:Y:S05]  /*1c3a0*/  @!P3 BRA `(.L_x_2366) ;  /* 0xfffffffc00ecb947 */ /* 0x008fea000383ffff */
[----:B------:R-:W-:Y:S05]  /*1c3b0*/  BRA `(.L_x_2365) ;  /* 0xfffffec400dc7947 */ /* 0x000fea000383ffff */
.L_x_2372:
[----:B-1----:R-:W-:-:S04]  /*1c3c0*/  IMAD.U32 R4, RZ, RZ, UR4 ;  /* 0x00000004ff047e24 */ /* 0x002fc8000f8e00ff */
[----:B------:R1:W2:Y:S03]  /*1c3d0*/  SYNCS.PHASECHK.TRANS64.TRYWAIT P2, [R4+URZ+0x38830], R3 ;  /* 0x03883003040075a7 */ /* 0x0002a6000804017f */
[----:B--2---:R-:W-:Y:S05]  /*1c3e0*/  @!P2 NANOSLEEP.SYNCS 0x989680 ;  /* 0x009896800000a95d */ /* 0x004fea0003900000 */
[----:B------:R-:W2:Y:S02]  /*1c3f0*/  @!P2 SYNCS.PHASECHK.TRANS64 P2, [R4+URZ+0x38830], R3 ;  /* 0x038830030400a5a7 */ /* 0x000ea4000804007f */
[----:B--2---:R-:W-:Y:S05]  /*1c400*/  @!P2 BRA `(.L_x_2372) ;  /* 0xfffffffc00eca947 */ /* 0x004fea000383ffff */
[----:B------:R-:W-:Y:S05]  /*1c410*/  BRA `(.L_x_2371) ;  /* 0xfffffee4001c7947 */ /* 0x000fea000383ffff */
.L_x_2376:
[----:B---3--:R-:W-:-:S04]  /*1c420*/  IMAD.U32 R2, RZ, RZ, UR4 ;  /* 0x00000004ff027e24 */ /* 0x008fc8000f8e00ff */
[----:B------:R3:W4:Y:S03]  /*1c430*/  SYNCS.PHASECHK.TRANS64.TRYWAIT P2, [R2+URZ+0x38850], R0 ;  /* 0x03885000020075a7 */ /* 0x000726000804017f */
[----:B----4-:R-:W-:Y:S05]  /*1c440*/  @!P2 NANOSLEEP.SYNCS 0x989680 ;  /* 0x009896800000a95d */ /* 0x010fea0003900000 */
[----:B------:R-:W4:Y:S02]  /*1c450*/  @!P2 SYNCS.PHASECHK.TRANS64 P2, [R2+URZ+0x38850], R0 ;  /* 0x038850000200a5a7 */ /* 0x000f24000804007f */
[----:B----4-:R-:W-:Y:S05]  /*1c460*/  @!P2 BRA `(.L_x_2376) ;  /* 0xfffffffc00eca947 */ /* 0x010fea000383ffff */
[----:B------:R-:W-:Y:S05]  /*1c470*/  BRA `(.L_x_2375) ;  /* 0xffffff0800447947 */ /* 0x000fea000383ffff */
.L_x_2381:
[----:B-1----:R-:W-:-:S04]  /*1c480*/  IMAD.U32 R7, RZ, RZ, UR8 ;  /* 0x00000008ff077e24 */ /* 0x002fc8000f8e00ff */
[----:B------:R1:W2:Y:S03]  /*1c490*/  SYNCS.PHASECHK.TRANS64.TRYWAIT P0, [R7+URZ+0x38850], R0 ;  /* 0x03885000070075a7 */ /* 0x0002a6000800017f */
[----:B--2---:R-:W-:Y:S05]  /*1c4a0*/  @!P0 NANOSLEEP.SYNCS 0x989680 ;  /* 0x009896800000895d */ /* 0x004fea0003900000 */
[----:B------:R-:W2:Y:S02]  /*1c4b0*/  @!P0 SYNCS.PHASECHK.TRANS64 P0, [R7+URZ+0x38850], R0 ;  /* 0x03885000070085a7 */ /* 0x000ea4000800007f */
[----:B--2---:R-:W-:Y:S05]  /*1c4c0*/  @!P0 BRA `(.L_x_2381) ;  /* 0xfffffffc00ec8947 */ /* 0x004fea000383ffff */
[----:B------:R-:W-:Y:S05]  /*1c4d0*/  BRA `(.L_x_2380) ;  /* 0xffffff2400947947 */ /* 0x000fea000383ffff */
.L_x_2428:
[----:B------:R-:W0:Y:S01]  /*1c4e0*/  S2R R4, SR_TID.X ;  /* 0x0000000000047919 */ /* 0x000e220000002100 */
[----:B------:R-:W-:Y:S01]  /*1c4f0*/  BSSY B0, `(.L_x_2543) ;  /* 0x000000a000007945 */ /* 0x000fe20003800000 */
[----:B------:R-:W-:Y:S02]  /*1c500*/  IMAD.MOV.U32 R12, RZ, RZ, RZ ;  /* 0x000000ffff0c7224 */ /* 0x000fe400078e00ff */
[----:B------:R-:W-:Y:S02]  /*1c510*/  IMAD.MOV.U32 R11, RZ, RZ, 0x1f ;  /* 0x0000001fff0b7424 */ /* 0x000fe400078e00ff */
[----:B------:R-:W-:Y:S01]  /*1c520*/  IMAD.MOV.U32 R15, RZ, RZ, -0x1 ;  /* 0xffffffffff0f7424 */ /* 0x000fe200078e00ff */
[----:B0-----:R-:W-:-:S04]  /*1c530*/  SHF.R.U32.HI R4, RZ, 0x5, R4 ;  /* 0x00000005ff047819 */ /* 0x001fc80000011604 */
[----:B------:R-:W-:-:S05]  /*1c540*/  LOP3.LUT R4, R4, 0x3, RZ, 0xc0, !PT ;  /* 0x0000000304047812 */ /* 0x000fca00078ec0ff */
[----:B------:R-:W-:-:S07]  /*1c550*/  IMAD.MOV.U32 R13, RZ, RZ, R4 ;  /* 0x000000ffff0d7224 */ /* 0x000fce00078e0004 */
[----:B--2---:R-:W-:Y:S05]  /*1c560*/  WARPSYNC.COLLECTIVE R15, `(.L_x_2544) ;  /* 0x000000000f087348 */ /* 0x004fea0003c00000 */
[----:B------:R0:W1:Y:S02]  /*1c570*/  SHFL.IDX P6, R14, R13, R12, R11 ;  /* 0x0000000c0d0e7389 */ /* 0x00006400000c000b */
[----:B012---:R-:W-:Y:S01]  /*1c580*/  ENDCOLLECTIVE ;  /* 0x000000000000791b */ /* 0x007fe20003800000 */
.L_x_2544:
[----:B------:R-:W-:Y:S05]  /*1c590*/  BSYNC B0 ;  /* 0x0000000000007941 */ /* 0x000fea0003800000 */
.L_x_2543:
[----:B------:R-:W-:Y:S05]  /*1c5a0*/  BRA `(.L_x_2545) ;  /* 0xffffffa0002c7947 */ /* 0x000fea000383ffff */
.L_x_2430:
[----:B------:R-:W-:Y:S01]  /*1c5b0*/  BSSY B0, `(.L_x_2546) ;  /* 0x0000006000007945 */ /* 0x000fe20003800000 */
[----:B------:R-:W-:-:S07]  /*1c5c0*/  IMAD.MOV.U32 R15, RZ, RZ, -0x1 ;  /* 0xffffffffff0f7424 */ /* 0x000fce00078e00ff */
[----:B--23--:R-:W-:Y:S05]  /*1c5d0*/  WARPSYNC.COLLECTIVE R15, `(.L_x_2547) ;  /* 0x000000000f0c7348 */ /* 0x00cfea0003c00000 */
[----:B------:R-:W-:Y:S02]  /*1c5e0*/  ELECT P6, UR62, PT ;  /* 0x00000000003e782f */ /* 0x000fe400038c0000 */
[----:B------:R-:W-:Y:S01]  /*1c5f0*/  MOV R14, UR62 ;  /* 0x0000003e000e7c02 */ /* 0x000fe20008000f00 */
[----:B--23--:R-:W-:Y:S10]  /*1c600*/  ENDCOLLECTIVE ;  /* 0x000000000000791b */ /* 0x00cff40003800000 */
.L_x_2547:
[----:B------:R-:W-:Y:S05]  /*1c610*/  BSYNC B0 ;  /* 0x0000000000007941 */ /* 0x000fea0003800000 */
.L_x_2546:
[----:B------:R-:W-:Y:S05]  /*1c620*/  BRA `(.L_x_2548) ;  /* 0xffffffa000307947 */ /* 0x000fea000383ffff */
.L_x_2432:
[----:B0-----:R0:W1:Y:S02]  /*1c630*/  SYNCS.PHASECHK.TRANS64.TRYWAIT P0, [R0+URZ+0x38840], R2 ;  /* 0x03884002000075a7 */ /* 0x001064000800017f */
[----:B-1----:R-:W-:Y:S05]  /*1c640*/  @!P0 NANOSLEEP.SYNCS 0x989680 ;  /* 0x009896800000895d */ /* 0x002fea0003900000 */
[----:B------:R-:W1:Y:S02]  /*1c650*/  @!P0 SYNCS.PHASECHK.TRANS64 P0, [R0+URZ+0x38840], R2 ;  /* 0x03884002000085a7 */ /* 0x000e64000800007f */
[----:B-1----:R-:W-:Y:S05]  /*1c660*/  @!P0 BRA `(.L_x_2432) ;  /* 0xfffffffc00f08947 */ /* 0x002fea000383ffff */
[----:B------:R-:W-:Y:S05]  /*1c670*/  BRA `(.L_x_2549) ;  /* 0xffffffa000947947 */ /* 0x000fea000383ffff */
.L_x_2436:
[----:B------:R-:W2:Y:S01]  /*1c680*/  LDL.LU R11, [R1+0x34] ;  /* 0x00003400010b7983 */ /* 0x000ea20000300800 */
[----:B------:R-:W-:Y:S02]  /*1c690*/  IMAD.MOV.U32 R13, RZ, RZ, R3 ;  /* 0x000000ffff0d7224 */ /* 0x000fe400078e0003 */
[----:B------:R-:W-:Y:S01]  /*1c6a0*/  IMAD.MOV.U32 R12, RZ, RZ, RZ ;  /* 0x000000ffff0c7224 */ /* 0x000fe200078e00ff */
[----:B------:R-:W0:Y:S01]  /*1c6b0*/  S2R R5, SR_TID.X ;  /* 0x0000000000057919 */ /* 0x000e220000002100 */
[----:B------:R-:W-:Y:S01]  /*1c6c0*/  IMAD.MOV.U32 R15, RZ, RZ, -0x1 ;  /* 0xffffffffff0f7424 */ /* 0x000fe200078e00ff */
[----:B0-----:R-:W-:-:S04]  /*1c6d0*/  LOP3.LUT R5, R5, 0x7f, RZ, 0xc0, !PT ;  /* 0x0000007f05057812 */ /* 0x001fc800078ec0ff */
[----:B------:R-:W-:-:S05]  /*1c6e0*/  SHF.R.U32.HI R5, RZ, 0x3, R5 ;  /* 0x00000003ff057819 */ /* 0x000fca0000011605 */
[----:B------:R-:W-:-:S04]  /*1c6f0*/  IMAD R2, R8, 0x80, R5 ;  /* 0x0000008008027824 */ /* 0x000fc800078e0205 */
[----:B------:R-:W-:Y:S02]  /*1c700*/  VIADD R5, R2, 0x10 ;  /* 0x0000001002057836 */ /* 0x000fe40000000000 */
[----:B--2---:R-:W-:Y:S02]  /*1c710*/  IMAD R0, R11, R7, RZ ;  /* 0x000000070b007224 */ /* 0x004fe400078e02ff */
[----:B------:R-:W-:-:S03]  /*1c720*/  IMAD.MOV.U32 R11, RZ, RZ, 0x181f ;  /* 0x0000181fff0b7424 */ /* 0x000fc600078e00ff */
[----:B------:R-:W-:-:S13]  /*1c730*/  ISETP.GE.AND P5, PT, R2, R0, PT ;  /* 0x000000000200720c */ /* 0x000fda0003fa6270 */
[----:B-----5:R-:W-:Y:S05]  /*1c740*/  WARPSYNC.COLLECTIVE R15, `(.L_x_2550) ;  /* 0x000000000f087348 */ /* 0x020fea0003c00000 */
[----:B------:R0:W1:Y:S02]  /*1c750*/  SHFL.IDX P6, R14, R13, R12, R11 ;  /* 0x0000000c0d0e7389 */ /* 0x00006400000c000b */
[----:B01---5:R-:W-:Y:S01]  /*1c760*/  ENDCOLLECTIVE ;  /* 0x000000000000791b */ /* 0x023fe20003800000 */
.L_x_2550:
[----:B------:R-:W-:Y:S02]  /*1c770*/  IMAD.MOV.U32 R13, RZ, RZ, R4 ;  /* 0x000000ffff0d7224 */ /* 0x000fe400078e0004 */
[----:B------:R-:W-:-:S07]  /*1c780*/  IMAD.MOV.U32 R6, RZ, RZ, R14 ;  /* 0x000000ffff067224 */ /* 0x000fce00078e000e */
[----:B------:R-:W-:Y:S05]  /*1c790*/  WARPSYNC.COLLECTIVE R15, `(.L_x_2551) ;  /* 0x000000000f087348 */ /* 0x000fea0003c00000 */
[----:B------:R0:W1:Y:S02]  /*1c7a0*/  SHFL.IDX P6, R14, R13, R12, R11 ;  /* 0x0000000c0d0e7389 */ /* 0x00006400000c000b */
[----:B01----:R-:W-:Y:S01]  /*1c7b0*/  ENDCOLLECTIVE ;  /* 0x000000000000791b */ /* 0x003fe20003800000 */
.L_x_2551:
        /* <DEDUP_REMOVED lines=20> */
.L_x_2552:
[----:B------:R-:W-:Y:S02]  /*1c900*/  IMAD.MOV.U32 R13, RZ, RZ, R4 ;  /* 0x000000ffff0d7224 */ /* 0x000fe400078e0004 */
[----:B------:R-:W-:-:S07]  /*1c910*/  IMAD.MOV.U32 R6, RZ, RZ, R14 ;  /* 0x000000ffff067224 */ /* 0x000fce00078e000e */
[----:B------:R-:W-:Y:S05]  /*1c920*/  WARPSYNC.COLLECTIVE R15, `(.L_x_2553) ;  /* 0x000000000f087348 */ /* 0x000fea0003c00000 */
[----:B------:R0:W1:Y:S02]  /*1c930*/  SHFL.IDX P6, R14, R13, R12, R11 ;  /* 0x0000000c0d0e7389 */ /* 0x00006400000c000b */
[----:B01----:R-:W-:Y:S01]  /*1c940*/  ENDCOLLECTIVE ;  /* 0x000000000000791b */ /* 0x003fe20003800000 */
.L_x_2553:
        /* <DEDUP_REMOVED lines=20> */
.L_x_2554:
[----:B------:R-:W-:Y:S02]  /*1ca90*/  IMAD.MOV.U32 R13, RZ, RZ, R4 ;  /* 0x000000ffff0d7224 */ /* 0x000fe400078e0004 */
[----:B------:R-:W-:-:S07]  /*1caa0*/  IMAD.MOV.U32 R6, RZ, RZ, R14 ;  /* 0x000000ffff067224 */ /* 0x000fce00078e000e */
[----:B------:R-:W-:Y:S05]  /*1cab0*/  WARPSYNC.COLLECTIVE R15, `(.L_x_2555) ;  /* 0x000000000f087348 */ /* 0x000fea0003c00000 */
[----:B------:R0:W1:Y:S02]  /*1cac0*/  SHFL.IDX P6, R14, R13, R12, R11 ;  /* 0x0000000c0d0e7389 */ /* 0x00006400000c000b */
[----:B01----:R-:W-:Y:S01]  /*1cad0*/  ENDCOLLECTIVE ;  /* 0x000000000000791b */ /* 0x003fe20003800000 */
.L_x_2555:
        /* <DEDUP_REMOVED lines=20> */
.L_x_2556:
[----:B------:R-:W-:Y:S02]  /*1cc20*/  IMAD.MOV.U32 R13, RZ, RZ, R4 ;  /* 0x000000ffff0d7224 */ /* 0x000fe400078e0004 */
[----:B------:R-:W-:-:S07]  /*1cc30*/  IMAD.MOV.U32 R6, RZ, RZ, R14 ;  /* 0x000000ffff067224 */ /* 0x000fce00078e000e */
[----:B------:R-:W-:Y:S05]  /*1cc40*/  WARPSYNC.COLLECTIVE R15, `(.L_x_2557) ;  /* 0x000000000f087348 */ /* 0x000fea0003c00000 */
[----:B------:R0:W1:Y:S02]  /*1cc50*/  SHFL.IDX P6, R14, R13, R12, R11 ;  /* 0x0000000c0d0e7389 */ /* 0x00006400000c000b */
[----:B01----:R-:W-:Y:S01]  /*1cc60*/  ENDCOLLECTIVE ;  /* 0x000000000000791b */ /* 0x003fe20003800000 */
.L_x_2557:
        /* <DEDUP_REMOVED lines=20> */
.L_x_2558:
[----:B------:R-:W-:Y:S02]  /*1cdb0*/  IMAD.MOV.U32 R13, RZ, RZ, R4 ;  /* 0x000000ffff0d7224 */ /* 0x000fe400078e0004 */
[----:B------:R-:W-:-:S07]  /*1cdc0*/  IMAD.MOV.U32 R6, RZ, RZ, R14 ;  /* 0x000000ffff067224 */ /* 0x000fce00078e000e */
[----:B------:R-:W-:Y:S05]  /*1cdd0*/  WARPSYNC.COLLECTIVE R15, `(.L_x_2559) ;  /* 0x000000000f087348 */ /* 0x000fea0003c00000 */
[----:B------:R0:W1:Y:S02]  /*1cde0*/  SHFL.IDX P6, R14, R13, R12, R11 ;  /* 0x0000000c0d0e7389 */ /* 0x00006400000c000b */
[----:B01----:R-:W-:Y:S01]  /*1cdf0*/  ENDCOLLECTIVE ;  /* 0x000000000000791b */ /* 0x003fe20003800000 */
.L_x_2559:
        /* <DEDUP_REMOVED lines=20> */
.L_x_2560:
[----:B------:R-:W-:Y:S02]  /*1cf40*/  IMAD.MOV.U32 R13, RZ, RZ, R4 ;  /* 0x000000ffff0d7224 */ /* 0x000fe400078e0004 */
[----:B------:R-:W-:-:S07]  /*1cf50*/  IMAD.MOV.U32 R6, RZ, RZ, R14 ;  /* 0x000000ffff067224 */ /* 0x000fce00078e000e */
[----:B------:R-:W-:Y:S05]  /*1cf60*/  WARPSYNC.COLLECTIVE R15, `(.L_x_2561) ;  /* 0x000000000f087348 */ /* 0x000fea0003c00000 */
[----:B------:R0:W1:Y:S02]  /*1cf70*/  SHFL.IDX P6, R14, R13, R12, R11 ;  /* 0x0000000c0d0e7389 */ /* 0x00006400000c000b */
[----:B01----:R-:W-:Y:S01]  /*1cf80*/  ENDCOLLECTIVE ;  /* 0x000000000000791b */ /* 0x003fe20003800000 */
.L_x_2561:
        /* <DEDUP_REMOVED lines=18> */
.L_x_2562:
[----:B------:R-:W-:-:S05]  /*1d0b0*/  VIADD R7, R2, 0x60 ;  /* 0x0000006002077836 */ /* 0x000fca0000000000 */
[----:B------:R-:W-:Y:S01]  /*1d0c0*/  ISETP.GE.AND P5, PT, R7, R0, PT ;  /* 0x000000000700720c */ /* 0x000fe20003fa6270 */
[----:B------:R-:W-:Y:S02]  /*1d0d0*/  IMAD.MOV.U32 R13, RZ, RZ, R4 ;  /* 0x000000ffff0d7224 */ /* 0x000fe400078e0004 */
[----:B------:R-:W-:-:S10]  /*1d0e0*/  IMAD.MOV.U32 R8, RZ, RZ, R14 ;  /* 0x000000ffff087224 */ /* 0x000fd400078e000e */
[----:B------:R-:W-:Y:S05]  /*1d0f0*/  WARPSYNC.COLLECTIVE R15, `(.L_x_2563) ;  /* 0x000000000f087348 */ /* 0x000fea0003c00000 */
[----:B------:R0:W1:Y:S02]  /*1d100*/  SHFL.IDX P6, R14, R13, R12, R11 ;  /* 0x0000000c0d0e7389 */ /* 0x00006400000c000b */
[----:B01----:R-:W-:Y:S01]  /*1d110*/  ENDCOLLECTIVE ;  /* 0x000000000000791b */ /* 0x003fe20003800000 */
.L_x_2563:
        /* <DEDUP_REMOVED lines=18> */
.L_x_2564:
[----:B------:R-:W-:Y:S02]  /*1d240*/  IMAD.MOV.U32 R13, RZ, RZ, R4 ;  /* 0x000000ffff0d7224 */ /* 0x000fe400078e0004 */
[----:B------:R-:W-:-:S07]  /*1d250*/  IMAD.MOV.U32 R5, RZ, RZ, R14 ;  /* 0x000000ffff057224 */ /* 0x000fce00078e000e */
[----:B------:R-:W-:Y:S05]  /*1d260*/  WARPSYNC.COLLECTIVE R15, `(.L_x_2565) ;  /* 0x000000000f087348 */ /* 0x000fea0003c00000 */
[----:B------:R0:W1:Y:S02]  /*1d270*/  SHFL.IDX P6, R14, R13, R12, R11 ;  /* 0x0000000c0d0e7389 */ /* 0x00006400000c000b */
[----:B01----:R-:W-:Y:S01]  /*1d280*/  ENDCOLLECTIVE ;  /* 0x000000000000791b */ /* 0x003fe20003800000 */
.L_x_2565:
[----:B------:R-:W-:Y:S01]  /*1d290*/  IMAD.MOV.U32 R3, RZ, RZ, R14 ;  /* 0x000000ffff037224 */ /* 0x000fe200078e000e */
[----:B------:R-:W-:Y:S06]  /*1d2a0*/  BRA `(.L_x_2566) ;  /* 0xffffffa400607947 */ /* 0x000fec000383ffff */
.L_x_2441:
[----:B0-----:R0:W3:Y:S02]  /*1d2b0*/  SYNCS.PHASECHK.TRANS64.TRYWAIT P0, [R18+URZ+0x38820], R0 ;  /* 0x03882000120075a7 */ /* 0x0010e4000800017f */
[----:B---3--:R-:W-:Y:S05]  /*1d2c0*/  @!P0 NANOSLEEP.SYNCS 0x989680 ;  /* 0x009896800000895d */ /* 0x008fea0003900000 */
[----:B------:R-:W3:Y:S02]  /*1d2d0*/  @!P0 SYNCS.PHASECHK.TRANS64 P0, [R18+URZ+0x38820], R0 ;  /* 0x03882000120085a7 */ /* 0x000ee4000800007f */
[----:B---3--:R-:W-:Y:S05]  /*1d2e0*/  @!P0 BRA `(.L_x_2441) ;  /* 0xfffffffc00f08947 */ /* 0x008fea000383ffff */
[----:B------:R-:W-:Y:S05]  /*1d2f0*/  BRA `(.L_x_2567) ;  /* 0xffffffa400dc7947 */ /* 0x000fea000383ffff */
.L_x_2450:
[----:B-1----:R1:W2:Y:S02]  /*1d300*/  SYNCS.PHASECHK.TRANS64.TRYWAIT P0, [R3+URZ+0x38840], R2 ;  /* 0x03884002030075a7 */ /* 0x0022a4000800017f */
[----:B--2---:R-:W-:Y:S05]  /*1d310*/  @!P0 NANOSLEEP.SYNCS 0x989680 ;  /* 0x009896800000895d */ /* 0x004fea0003900000 */
[----:B------:R-:W2:Y:S02]  /*1d320*/  @!P0 SYNCS.PHASECHK.TRANS64 P0, [R3+URZ+0x38840], R2 ;  /* 0x03884002030085a7 */ /* 0x000ea4000800007f */
[----:B--2---:R-:W-:Y:S05]  /*1d330*/  @!P0 BRA `(.L_x_2450) ;  /* 0xfffffffc00f08947 */ /* 0x004fea000383ffff */
[----:B------:R-:W-:Y:S05]  /*1d340*/  BRA `(.L_x_2568) ;  /* 0xffffffa800bc7947 */ /* 0x000fea000383ffff */
.L_x_2458:
[----:B0-----:R0:W1:Y:S02]  /*1d350*/  SYNCS.PHASECHK.TRANS64.TRYWAIT P0, [R3+URZ+0x60], R2 ;  /* 0x00006002030075a7 */ /* 0x001064000800017f */
[----:B-1----:R-:W-:Y:S05]  /*1d360*/  @!P0 NANOSLEEP.SYNCS 0x989680 ;  /* 0x009896800000895d */ /* 0x002fea0003900000 */
[----:B------:R-:W1:Y:S02]  /*1d370*/  @!P0 SYNCS.PHASECHK.TRANS64 P0, [R3+URZ+0x60], R2 ;  /* 0x00006002030085a7 */ /* 0x000e64000800007f */
[----:B-1----:R-:W-:Y:S05]  /*1d380*/  @!P0 BRA `(.L_x_2458) ;  /* 0xfffffffc00f08947 */ /* 0x002fea000383ffff */
[----:B------:R-:W-:Y:S05]  /*1d390*/  BRA `(.L_x_2569) ;  /* 0xffffffb000107947 */ /* 0x000fea000383ffff */
.L_x_2469:
[----:B-1----:R1:W2:Y:S02]  /*1d3a0*/  SYNCS.PHASECHK.TRANS64.TRYWAIT P0, [R3+URZ+0x38840], R2 ;  /* 0x03884002030075a7 */ /* 0x0022a4000800017f */
[----:B--2---:R-:W-:Y:S05]  /*1d3b0*/  @!P0 NANOSLEEP.SYNCS 0x989680 ;  /* 0x009896800000895d */ /* 0x004fea0003900000 */
[----:B------:R-:W2:Y:S02]  /*1d3c0*/  @!P0 SYNCS.PHASECHK.TRANS64 P0, [R3+URZ+0x38840], R2 ;  /* 0x03884002030085a7 */ /* 0x000ea4000800007f */
[----:B--2---:R-:W-:Y:S05]  /*1d3d0*/  @!P0 BRA `(.L_x_2469) ;  /* 0xfffffffc00f08947 */ /* 0x004fea000383ffff */
[----:B------:R-:W-:Y:S05]  /*1d3e0*/  BRA `(.L_x_2570) ;  /* 0xffffffb8001c7947 */ /* 0x000fea000383ffff */
.L_x_2477:
[----:B0-----:R0:W1:Y:S02]  /*1d3f0*/  SYNCS.PHASECHK.TRANS64.TRYWAIT P0, [R2+URZ+0x60], R3 ;  /* 0x00006003020075a7 */ /* 0x001064000800017f */
[----:B-1----:R-:W-:Y:S05]  /*1d400*/  @!P0 NANOSLEEP.SYNCS 0x989680 ;  /* 0x009896800000895d */ /* 0x002fea0003900000 */
[----:B------:R-:W1:Y:S02]  /*1d410*/  @!P0 SYNCS.PHASECHK.TRANS64 P0, [R2+URZ+0x60], R3 ;  /* 0x00006003020085a7 */ /* 0x000e64000800007f */
[----:B-1----:R-:W-:Y:S05]  /*1d420*/  @!P0 BRA `(.L_x_2477) ;  /* 0xfffffffc00f08947 */ /* 0x002fea000383ffff */
[----:B------:R-:W-:Y:S05]  /*1d430*/  BRA `(.L_x_2571) ;  /* 0xffffffbc00707947 */ /* 0x000fea000383ffff */
.L_x_2488:
[----:B--2---:R2:W3:Y:S02]  /*1d440*/  SYNCS.PHASECHK.TRANS64.TRYWAIT P0, [R2+URZ+0x38840], R3 ;  /* 0x03884003020075a7 */ /* 0x0044e4000800017f */
[----:B---3--:R-:W-:Y:S05]  /*1d450*/  @!P0 NANOSLEEP.SYNCS 0x989680 ;  /* 0x009896800000895d */ /* 0x008fea0003900000 */
[----:B------:R-:W3:Y:S02]  /*1d460*/  @!P0 SYNCS.PHASECHK.TRANS64 P0, [R2+URZ+0x38840], R3 ;  /* 0x03884003020085a7 */ /* 0x000ee4000800007f */
[----:B---3--:R-:W-:Y:S05]  /*1d470*/  @!P0 BRA `(.L_x_2488) ;  /* 0xfffffffc00f08947 */ /* 0x008fea000383ffff */
[----:B------:R-:W-:Y:S05]  /*1d480*/  BRA `(.L_x_2572) ;  /* 0xffffffc4004c7947 */ /* 0x000fea000383ffff */
.L_x_2496:
[----:B0-----:R0:W1:Y:S02]  /*1d490*/  SYNCS.PHASECHK.TRANS64.TRYWAIT P0, [R2+URZ+0x60], R5 ;  /* 0x00006005020075a7 */ /* 0x001064000800017f */
[----:B-1----:R-:W-:Y:S05]  /*1d4a0*/  @!P0 NANOSLEEP.SYNCS 0x989680 ;  /* 0x009896800000895d */ /* 0x002fea0003900000 */
[----:B------:R-:W1:Y:S02]  /*1d4b0*/  @!P0 SYNCS.PHASECHK.TRANS64 P0, [R2+URZ+0x60], R5 ;  /* 0x00006005020085a7 */ /* 0x000e64000800007f */
[----:B-1----:R-:W-:Y:S05]  /*1d4c0*/  @!P0 BRA `(.L_x_2496) ;  /* 0xfffffffc00f08947 */ /* 0x002fea000383ffff */
[----:B------:R-:W-:Y:S05]  /*1d4d0*/  BRA `(.L_x_2573) ;  /* 0xffffffc800a07947 */ /* 0x000fea000383ffff */
.L_x_2509:
[----:B--2---:R2:W3:Y:S02]  /*1d4e0*/  SYNCS.PHASECHK.TRANS64.TRYWAIT P0, [R0+URZ+0x38860], R2 ;  /* 0x03886002000075a7 */ /* 0x0044e4000800017f */
[----:B---3--:R-:W-:Y:S05]  /*1d4f0*/  @!P0 NANOSLEEP.SYNCS 0x989680 ;  /* 0x009896800000895d */ /* 0x008fea0003900000 */
[----:B------:R-:W3:Y:S02]  /*1d500*/  @!P0 SYNCS.PHASECHK.TRANS64 P0, [R0+URZ+0x38860], R2 ;  /* 0x03886002000085a7 */ /* 0x000ee4000800007f */
[----:B---3--:R-:W-:Y:S05]  /*1d510*/  @!P0 BRA `(.L_x_2509) ;  /* 0xfffffffc00f08947 */ /* 0x008fea000383ffff */
[----:B------:R-:W-:Y:S05]  /*1d520*/  BRA `(.L_x_2574) ;  /* 0xffffffd000687947 */ /* 0x000fea000383ffff */
.L_x_2518:
[----:B------:R-:W2:Y:S01]  /*1d530*/  LDL R0, [R1] ;  /* 0x0000000001007983 */ /* 0x000ea20000100800 */
[----:B------:R-:W-:Y:S01]  /*1d540*/  BSSY B0, `(.L_x_2575) ;  /* 0x0000008000007945 */ /* 0x000fe20003800000 */
[----:B0-----:R-:W-:Y:S02]  /*1d550*/  IMAD.MOV.U32 R12, RZ, RZ, RZ ;  /* 0x000000ffff0c7224 */ /* 0x001fe400078e00ff */
[----:B------:R-:W-:Y:S02]  /*1d560*/  IMAD.MOV.U32 R11, RZ, RZ, 0x1f ;  /* 0x0000001fff0b7424 */ /* 0x000fe400078e00ff */
[----:B------:R-:W-:Y:S02]  /*1d570*/  IMAD.MOV.U32 R15, RZ, RZ, -0x1 ;  /* 0xffffffffff0f7424 */ /* 0x000fe400078e00ff */
[----:B--2---:R-:W-:-:S07]  /*1d580*/  IMAD.MOV.U32 R13, RZ, RZ, R0 ;  /* 0x000000ffff0d7224 */ /* 0x004fce00078e0000 */
[----:B-1----:R-:W-:Y:S05]  /*1d590*/  WARPSYNC.COLLECTIVE R15, `(.L_x_2576) ;  /* 0x000000000f087348 */ /* 0x002fea0003c00000 */
[----:B------:R0:W2:Y:S02]  /*1d5a0*/  SHFL.IDX P6, R14, R13, R12, R11 ;  /* 0x0000000c0d0e7389 */ /* 0x0000a400000c000b */
[----:B012---:R-:W-:Y:S01]  /*1d5b0*/  ENDCOLLECTIVE ;  /* 0x000000000000791b */ /* 0x007fe20003800000 */
.L_x_2576:
[----:B------:R-:W-:Y:S05]  /*1d5c0*/  BSYNC B0 ;  /* 0x0000000000007941 */ /* 0x000fea0003800000 */
.L_x_2575:
        /* <DEDUP_REMOVED lines=9> */
.L_x_2577:
        /* <DEDUP_REMOVED lines=26> */
.L_x_2578:
        /* <DEDUP_REMOVED lines=8> */
.L_x_2579:
        /* <DEDUP_REMOVED lines=8> */
.L_x_2580:
        /* <DEDUP_REMOVED lines=8> */
.L_x_2581:
        /* <DEDUP_REMOVED lines=8> */
.L_x_2582:
        /* <DEDUP_REMOVED lines=9> */
.L_x_2583:
[----:B------:R-:W-:Y:S01]  /*1da90*/  IMAD.MOV.U32 R9, RZ, RZ, R14 ;  /* 0x000000ffff097224 */ /* 0x000fe200078e000e */
[----:B------:R-:W-:Y:S06]  /*1daa0*/  BRA `(.L_x_2584) ;  /* 0xffffffd400547947 */ /* 0x000fec000383ffff */
.L_x_2521:
        /* <DEDUP_REMOVED lines=8> */
.L_x_2586:
[----:B------:R-:W-:Y:S05]  /*1db30*/  BSYNC B0 ;  /* 0x0000000000007941 */ /* 0x000fea0003800000 */
.L_x_2585:
        /* <DEDUP_REMOVED lines=10> */
.L_x_2587:
        /* <DEDUP_REMOVED lines=8> */
.L_x_2588:
        /* <DEDUP_REMOVED lines=8> */
.L_x_2589:
        /* <DEDUP_REMOVED lines=8> */
.L_x_2590:
        /* <DEDUP_REMOVED lines=9> */
.L_x_2591:
[----:B------:R-:W-:Y:S01]  /*1ddf0*/  IMAD.MOV.U32 R9, RZ, RZ, R14 ;  /* 0x000000ffff097224 */ /* 0x000fe200078e000e */
[----:B------:R-:W-:Y:S06]  /*1de00*/  BRA `(.L_x_2592) ;  /* 0xffffffd4002c7947 */ /* 0x000fec000383ffff */
.L_x_2523:
[----:B------:R-:W-:Y:S01]  /*1de10*/  BSSY B0, `(.L_x_2593) ;  /* 0x0000006000007945 */ /* 0x000fe20003800000 */
[----:B------:R-:W-:Y:S01]  /*1de20*/  PLOP3.LUT P6, PT, P6, PT, PT, 0x8, 0x0 ;  /* 0x000000000000781c */ /* 0x000fe200037ce170 */
[----:B------:R-:W-:-:S12]  /*1de30*/  IMAD.MOV.U32 R15, RZ, RZ, -0x1 ;  /* 0xffffffffff0f7424 */ /* 0x000fd800078e00ff */
[----:B0-----:R-:W-:Y:S05]  /*1de40*/  WARPSYNC.COLLECTIVE R15, `(.L_x_2594) ;  /* 0x000000000f087348 */ /* 0x001fea0003c00000 */
[----:B------:R-:W-:Y:S01]  /*1de50*/  VOTE.ANY R14, PT, P6 ;  /* 0x00000000000e7806 */ /* 0x000fe200030e0100 */
[----:B0-----:R-:W-:Y:S06]  /*1de60*/  ENDCOLLECTIVE ;  /* 0x000000000000791b */ /* 0x001fec0003800000 */
.L_x_2594:
[----:B------:R-:W-:Y:S05]  /*1de70*/  BSYNC B0 ;  /* 0x0000000000007941 */ /* 0x000fea0003800000 */
.L_x_2593:
        /* <DEDUP_REMOVED lines=10> */
.L_x_2595:
[----:B------:R-:W-:Y:S02]  /*1df20*/  IMAD.MOV.U32 R13, RZ, RZ, R7 ;  /* 0x000000ffff0d7224 */ /* 0x000fe400078e0007 */
[----:B------:R-:W-:-:S07]  /*1df30*/  IMAD.MOV.U32 R0, RZ, RZ, R14 ;  /* 0x000000ffff007224 */ /* 0x000fce00078e000e */
[----:B------:R-:W-:Y:S05]  /*1df40*/  WARPSYNC.COLLECTIVE R15, `(.L_x_2596) ;  /* 0x000000000f087348 */ /* 0x000fea0003c00000 */
[----:B------:R0:W1:Y:S02]  /*1df50*/  SHFL.IDX P6, R14, R13, R12, R11 ;  /* 0x0000000c0d0e7389 */ /* 0x00006400000c000b */
[----:B01----:R-:W-:Y:S01]  /*1df60*/  ENDCOLLECTIVE ;  /* 0x000000000000791b */ /* 0x003fe20003800000 */
.L_x_2596:
[----:B------:R-:W-:Y:S02]  /*1df70*/  IMAD.MOV.U32 R7, RZ, RZ, R14 ;  /* 0x000000ffff077224 */ /* 0x000fe400078e000e */
[----:B------:R-:W-:-:S05]  /*1df80*/  IMAD.IADD R6, R10, 0x1, R16 ;  /* 0x000000010a067824 */ /* 0x000fca00078e0210 */
[----:B------:R1:W-:Y:S01]  /*1df90*/  STL [R1+0xc], R6 ;  /* 0x00000c0601007387 */ /* 0x0003e20000100800 */
[----:B------:R-:W-:Y:S05]  /*1dfa0*/  BRA `(.L_x_2597) ;  /* 0xffffffd4000c7947 */ /* 0x000fea000383ffff */
.L_x_2525:
        /* <DEDUP_REMOVED lines=8> */
.L_x_2599:
[----:B------:R-:W-:Y:S05]  /*1e030*/  BSYNC B0 ;  /* 0x0000000000007941 */ /* 0x000fea0003800000 */
.L_x_2598:
[----:B------:R-:W-:Y:S01]  /*1e040*/  IMAD.MOV.U32 R2, RZ, RZ, R14 ;  /* 0x000000ffff027224 */ /* 0x000fe200078e000e */
[----:B------:R-:W-:Y:S06]  /*1e050*/  BRA `(.L_x_2600) ;  /* 0xffffffd000f87947 */ /* 0x000fec000383ffff */
.L_x_2531:
[----:B0-----:R0:W1:Y:S02]  /*1e060*/  SYNCS.PHASECHK.TRANS64.TRYWAIT P0, [R0+URZ+0x38820], R3 ;  /* 0x03882003000075a7 */ /* 0x001064000800017f */
[----:B-1----:R-:W-:Y:S05]  /*1e070*/  @!P0 NANOSLEEP.SYNCS 0x989680 ;  /* 0x009896800000895d */ /* 0x002fea0003900000 */
[----:B------:R-:W1:Y:S02]  /*1e080*/  @!P0 SYNCS.PHASECHK.TRANS64 P0, [R0+URZ+0x38820], R3 ;  /* 0x03882003000085a7 */ /* 0x000e64000800007f */
[----:B-1----:R-:W-:Y:S05]  /*1e090*/  @!P0 BRA `(.L_x_2531) ;  /* 0xfffffffc00f08947 */ /* 0x002fea000383ffff */
[----:B------:R-:W-:Y:S05]  /*1e0a0*/  BRA `(.L_x_2601) ;  /* 0xffffffdc009c7947 */ /* 0x000fea000383ffff */
.L_x_2532:
        /* <DEDUP_REMOVED lines=11> */
.L_x_2603:
[----:B------:R-:W-:Y:S05]  /*1e160*/  BSYNC B0 ;  /* 0x0000000000007941 */ /* 0x000fea0003800000 */
.L_x_2602:
[----:B------:R-:W-:Y:S05]  /*1e170*/  BRA `(.L_x_2604) ;  /* 0xffffffdc00847947 */ /* 0x000fea000383ffff */
.L_x_2535:
[----:B------:R-:W-:Y:S01]  /*1e180*/  BSSY B1, `(.L_x_2605) ;  /* 0x0000006000017945 */ /* 0x000fe20003800000 */
[----:B------:R-:W-:-:S07]  /*1e190*/  IMAD.MOV.U32 R15, RZ, RZ, -0x1 ;  /* 0xffffffffff0f7424 */ /* 0x000fce00078e00ff */
[----:B01----:R-:W-:Y:S05]  /*1e1a0*/  WARPSYNC.COLLECTIVE R15, `(.L_x_2606) ;  /* 0x000000000f0c7348 */ /* 0x003fea0003c00000 */
[----:B------:R-:W-:Y:S02]  /*1e1b0*/  ELECT P6, UR62, PT ;  /* 0x00000000003e782f */ /* 0x000fe400038c0000 */
[----:B------:R-:W-:Y:S01]  /*1e1c0*/  MOV R14, UR62 ;  /* 0x0000003e000e7c02 */ /* 0x000fe20008000f00 */
[----:B01----:R-:W-:Y:S10]  /*1e1d0*/  ENDCOLLECTIVE ;  /* 0x000000000000791b */ /* 0x003ff40003800000 */
.L_x_2606:
[----:B------:R-:W-:Y:S05]  /*1e1e0*/  BSYNC B1 ;  /* 0x0000000000017941 */ /* 0x000fea0003800000 */
.L_x_2605:
[----:B------:R-:W-:Y:S05]  /*1e1f0*/  BRA `(.L_x_2607) ;  /* 0xffffffdc007c7947 */ /* 0x000fea000383ffff */
.L_x_2537:
[----:B0-----:R0:W1:Y:S02]  /*1e200*/  SYNCS.PHASECHK.TRANS64.TRYWAIT P0, [R6+URZ], R5 ;  /* 0x00000005060075a7 */ /* 0x001064000800017f */
[----:B-1----:R-:W-:Y:S05]  /*1e210*/  @!P0 NANOSLEEP.SYNCS 0x989680 ;  /* 0x009896800000895d */ /* 0x002fea0003900000 */
[----:B------:R-:W1:Y:S02]  /*1e220*/  @!P0 SYNCS.PHASECHK.TRANS64 P0, [R6+URZ], R5 ;  /* 0x00000005060085a7 */ /* 0x000e64000800007f */
[----:B-1----:R-:W-:Y:S05]  /*1e230*/  @!P0 BRA `(.L_x_2537) ;  /* 0xfffffffc00f08947 */ /* 0x002fea000383ffff */
[----:B------:R-:W-:Y:S05]  /*1e240*/  BRA `(.L_x_2608) ;  /* 0xffffffdc00bc7947 */ /* 0x000fea000383ffff */
.L_x_2538:
[----:B-1----:R1:W2:Y:S02]  /*1e250*/  SYNCS.PHASECHK.TRANS64.TRYWAIT P0, [R7+URZ], R2 ;  /* 0x00000002070075a7 */ /* 0x0022a4000800017f */
[----:B--2---:R-:W-:Y:S05]  /*1e260*/  @!P0 NANOSLEEP.SYNCS 0x989680 ;  /* 0x009896800000895d */ /* 0x004fea0003900000 */
[----:B------:R-:W2:Y:S02]  /*1e270*/  @!P0 SYNCS.PHASECHK.TRANS64 P0, [R7+URZ], R2 ;  /* 0x00000002070085a7 */ /* 0x000ea4000800007f */
[----:B--2---:R-:W-:Y:S05]  /*1e280*/  @!P0 BRA `(.L_x_2538) ;  /* 0xfffffffc00f08947 */ /* 0x004fea000383ffff */
[----:B------:R-:W-:Y:S05]  /*1e290*/  BRA `(.L_x_2609) ;  /* 0xffffffdc00b07947 */ /* 0x000fea000383ffff */
.L_x_2540:
[----:B--2---:R2:W3:Y:S02]  /*1e2a0*/  SYNCS.PHASECHK.TRANS64.TRYWAIT P0, [R4+URZ], R5 ;  /* 0x00000005040075a7 */ /* 0x0044e4000800017f */
[----:B---3--:R-:W-:Y:S05]  /*1e2b0*/  @!P0 NANOSLEEP.SYNCS 0x989680 ;  /* 0x009896800000895d */ /* 0x008fea0003900000 */
[----:B------:R-:W3:Y:S02]  /*1e2c0*/  @!P0 SYNCS.PHASECHK.TRANS64 P0, [R4+URZ], R5 ;  /* 0x00000005040085a7 */ /* 0x000ee4000800007f */
[----:B---3--:R-:W-:Y:S05]  /*1e2d0*/  @!P0 BRA `(.L_x_2540) ;  /* 0xfffffffc00f08947 */ /* 0x008fea000383ffff */
[----:B------:R-:W-:Y:S05]  /*1e2e0*/  BRA `(.L_x_2610) ;  /* 0xffffffdc00b47947 */ /* 0x000fea000383ffff */
.L_x_2611:
        /* <DEDUP_REMOVED lines=9> */
.L_x_3207:


//--------------------- .text._ZN7cutlass13device_kernelIN5flash11enable_sm90INS1_16FlashAttnFwdSm90INS1_25CollectiveMainloopFwdSm90ILi2EN4cute5tupleIJNS5_1CILi1EEES8_S8_EEENS6_IJNS7_ILi128EEENS7_ILi80EEENS7_ILi256EEEEEELi256ENS_6half_tEfNS_4arch4Sm90ELb1ELb0ELb1ELb1ELb0ELb1ELb0ELb1ELb1ELb1ELb1ELb0EEENS1_21CollectiveEpilogueFwdINS6_IJSA_SC_SB_EEES9_SE_SG_Li256ELb1ELb1ELb1ELb0EEENS1_36VarlenDynamicPersistentTileSchedulerILi128ELi80ELi256ELi128ELb1ELb1ELb1ELb1ELb1ELb1EEEEEEEEEvNT_6ParamsE --------------------------
	.section	.text._ZN7cutlass13device_kernelIN5flash11enable_sm90INS1_16FlashAttnFwdSm90INS1_25CollectiveMainloopFwdSm90ILi2EN4cute5tupleIJNS5_1CILi1EEES8_S8_EEENS6_IJNS7_ILi128EEENS7_ILi80EEENS7_ILi256EEEEEELi256ENS_6half_tEfNS_4arch4Sm90ELb1ELb0ELb1ELb1ELb0ELb1ELb0ELb1ELb1ELb1ELb1ELb0EEENS1_21CollectiveEpilogueFwdINS6_IJSA_SC_SB_EEES9_SE_SG_Li256ELb1ELb1ELb1ELb0EEENS1_36VarlenDynamicPersistentTileSchedulerILi128ELi80ELi256ELi128ELb1ELb1ELb1ELb1ELb1ELb1EEEEEEEEEvNT_6ParamsE,"ax",@progbits
	.align	128
.text._ZN7cutlass13device_kernelIN5flash11enable_sm90INS1_16FlashAttnFwdSm90INS1_25CollectiveMainloopFwdSm90ILi2EN4cute5tupleIJNS5_1CILi1EEES8_S8_EEENS6_IJNS7_ILi128EEENS7_ILi80EEENS7_ILi256EEEEEELi256ENS_6half_tEfNS_4arch4Sm90ELb1ELb0ELb1ELb1ELb0ELb1ELb0ELb1ELb1ELb1ELb1ELb0EEENS1_21CollectiveEpilogueFwdINS6_IJSA_SC_SB_EEES9_SE_SG_Li256ELb1ELb1ELb1ELb0EEENS1_36VarlenDynamicPersistentTileSchedulerILi128ELi80ELi256ELi128ELb1ELb1ELb1ELb1ELb1ELb1EEEEEEEEEvNT_6ParamsE:
        .type           _ZN7cutlass13device_kernelIN5flash11enable_sm90INS1_16FlashAttnFwdSm90INS1_25CollectiveMainloopFwdSm90ILi2EN4cute5tupleIJNS5_1CILi1EEES8_S8_EEENS6_IJNS7_ILi128EEENS7_ILi80EEENS7_ILi256EEEEEELi256ENS_6half_tEfNS_4arch4Sm90ELb1ELb0ELb1ELb1ELb0ELb1ELb0ELb1ELb1ELb1ELb1ELb0EEENS1_21CollectiveEpilogueFwdINS6_IJSA_SC_SB_EEES9_SE_SG_Li256ELb1ELb1ELb1ELb0EEENS1_36VarlenDynamicPersistentTileSchedulerILi128ELi80ELi256ELi128ELb1ELb1ELb1ELb1ELb1ELb1EEEEEEEEEvNT_6ParamsE,@function
        .size           _ZN7cutlass13device_kernelIN5flash11enable_sm90INS1_16FlashAttnFwdSm90INS1_25CollectiveMainloopFwdSm90ILi2EN4cute5tupleIJNS5_1CILi1EEES8_S8_EEENS6_IJNS7_ILi128EEENS7_ILi80EEENS7_ILi256EEEEEELi256ENS_6half_tEfNS_4arch4Sm90ELb1ELb0ELb1ELb1ELb0ELb1ELb0ELb1ELb1ELb1ELb1ELb0EEENS1_21CollectiveEpilogueFwdINS6_IJSA_SC_SB_EEES9_SE_SG_Li256ELb1ELb1ELb1ELb0EEENS1_36VarlenDynamicPersistentTileSchedulerILi128ELi80ELi256ELi128ELb1ELb1ELb1ELb1ELb1ELb1EEEEEEEEEvNT_6ParamsE,(.L_x_3208 - _ZN7cutlass13device_kernelIN5flash11enable_sm90INS1_16FlashAttnFwdSm90INS1_25CollectiveMainloopFwdSm90ILi2EN4cute5tupleIJNS5_1CILi1EEES8_S8_EEENS6_IJNS7_ILi128EEENS7_ILi80EEENS7_ILi256EEEEEELi256ENS_6half_tEfNS_4arch4Sm90ELb1ELb0ELb1ELb1ELb0ELb1ELb0ELb1ELb1ELb1ELb1ELb0EEENS1_21CollectiveEpilogueFwdINS6_IJSA_SC_SB_EEES9_SE_SG_Li256ELb1ELb1ELb1ELb0EEENS1_36VarlenDynamicPersistentTileSchedulerILi128ELi80ELi256ELi128ELb1ELb1ELb1ELb1ELb1ELb1EEEEEEEEEvNT_6ParamsE)
        .other          _ZN7cutlass13device_kernelIN5flash11enable_sm90INS1_16FlashAttnFwdSm90INS1_25CollectiveMainloopFwdSm90ILi2EN4cute5tupleIJNS5_1CILi1EEES8_S8_EEENS6_IJNS7_ILi128EEENS7_ILi80EEENS7_ILi256EEEEEELi256ENS_6half_tEfNS_4arch4Sm90ELb1ELb0ELb1ELb1ELb0ELb1ELb0ELb1ELb1ELb1ELb1ELb0EEENS1_21CollectiveEpilogueFwdINS6_IJSA_SC_SB_EEES9_SE_SG_Li256ELb1ELb1ELb1ELb0EEENS1_36VarlenDynamicPersistentTileSchedulerILi128ELi80ELi256ELi128ELb1ELb1ELb1ELb1ELb1ELb1EEEEEEEEEvNT_6ParamsE,@"STO_CUDA_ENTRY STV_DEFAULT"
_ZN7cutlass13device_kernelIN5flash11enable_sm90INS1_16FlashAttnFwdSm90INS1_25CollectiveMainloopFwdSm90ILi2EN4cute5tupleIJNS5_1CILi1EEES8_S8_EEENS6_IJNS7_ILi128EEENS7_ILi80EEENS7_ILi256EEEEEELi256ENS_6half_tEfNS_4arch4Sm90ELb1ELb0ELb1ELb1ELb0ELb1ELb0ELb1ELb1ELb1ELb1ELb0EEENS1_21CollectiveEpilogueFwdINS6_IJSA_SC_SB_EEES9_SE_SG_Li256ELb1ELb1ELb1ELb0EEENS1_36VarlenDynamicPersistentTileSchedulerILi128ELi80ELi256ELi128ELb1ELb1ELb1ELb1ELb1ELb1EEEEEEEEEvNT_6ParamsE:
        /* <DEDUP_REMOVED lines=24> */
.L_x_2613:
[----:B------:R-:W-:Y:S05]  /*0180*/  BSYNC B0 ;  /* 0x0000000000007941 */ /* 0x000fea0003800000 */
.L_x_2612:
        /* <DEDUP_REMOVED lines=41> */
.L_x_2614:
        /* <DEDUP_REMOVED lines=22> */
.L_x_2615:
        /* <DEDUP_REMOVED lines=18> */
.L_x_2616:
        /* <DEDUP_REMOVED lines=22> */
.L_x_2617:
        /* <DEDUP_REMOVED lines=22> */
.L_x_2618:
        /* <DEDUP_REMOVED lines=9> */
.L_x_2621:
        /* <DEDUP_REMOVED lines=16> */
[----:B------:R-:W-:Y:S01]  /*0af0*/  VIADD R6, R6, 0xffffff80 ;  /* 0xffffff8006067836 */ /* 0x000fe20000000000 */
[----:B------:R-:W-:Y:S02]  /*0b00*/  R2UR UR4, R16 ;  /* 0x00000000100472ca */ /* 0x000fe400000e0000 */
[----:B------:R-:W-:Y:S02]  /*0b10*/  CS2R R218, SRZ ;  /* 0x0000000000da7805 */ /* 0x000fe4000001ff00 */
[----:B------:R-:W-:Y:S01]  /*0b20*/  MOV R17, RZ ;  /* 0x000000ff00117202 */ /* 0x000fe20000000f00 */
[----:B------:R-:W-:Y:S01]  /*0b30*/  IMAD.MOV.U32 R216, RZ, RZ, RZ ;  /* 0x000000ffffd87224 */ /* 0x000fe200078e00ff */
[----:B------:R-:W-:-:S04]  /*0b40*/  SHF.R.S32.HI R3, RZ, 0x1f, R6 ;  /* 0x0000001fff037819 */ /* 0x000fc80000011406 */
[CC--:B0-----:R-:W-:Y:S02]  /*0b50*/  LEA.HI R2, R3.reuse, R6.reuse, RZ, 0x4 ;  /* 0x0000000603027211 */ /* 0x0c1fe400078f20ff */
[CC--:B------:R-:W-:Y:S02]  /*0b60*/  LEA.HI R212, R3.reuse, R6.reuse, RZ, 0x3 ;  /* 0x0000000603d47211 */ /* 0x0c0fe400078f18ff */
[CC--:B------:R-:W-:Y:S01]  /*0b70*/  LEA.HI R9, R3.reuse, R6.reuse, RZ, 0x2 ;  /* 0x0000000603097211 */ /* 0x0c0fe200078f10ff */
[----:B------:R-:W-:Y:S01]  /*0b80*/  UIADD3 UR4, UR4, 0x14400, URZ ;  /* 0x0001440004047890 */ /* 0x000fe2000fffe03f */
[CC--:B------:R-:W-:Y:S02]  /*0b90*/  LEA.HI R4, R3.reuse, R6.reuse, RZ, 0x5 ;  /* 0x0000000603047211 */ /* 0x0c0fe400078f28ff */
[----:B------:R-:W-:Y:S02]  /*0ba0*/  LEA.HI R8, R3, R6, RZ, 0x6 ;  /* 0x0000000603087211 */ /* 0x000fe400078f30ff */
[----:B------:R-:W-:-:S02]  /*0bb0*/  LOP3.LUT R237, R212, 0xfffffff8, RZ, 0xc0, !PT ;  /* 0xfffffff8d4ed7812 */ /* 0x000fc400078ec0ff */
[----:B------:R-:W-:Y:S01]  /*0bc0*/  LOP3.LUT R9, R9, 0xfffffffc, RZ, 0xc0, !PT ;  /* 0xfffffffc09097812 */ /* 0x000fe200078ec0ff */
[----:B------:R-:W-:Y:S01]  /*0bd0*/  IMAD.SHL.U32 R8, R8, 0x8, RZ ;  /* 0x0000000808087824 */ /* 0x000fe200078e00ff */
[----:B------:R-:W-:Y:S01]  /*0be0*/  SHF.L.U32 R5, R4, 0x5, RZ ;  /* 0x0000000504057819 */ /* 0x000fe200000006ff */
[C---:B------:R-:W-:Y:S01]  /*0bf0*/  IMAD.IADD R237, R6.reuse, 0x1, -R237 ;  /* 0x0000000106ed7824 */ /* 0x040fe200078e0aed */
[----:B------:R-:W-:Y:S01]  /*0c00*/  SHF.R.S32.HI R212, RZ, 0x3, R212 ;  /* 0x00000003ffd47819 */ /* 0x000fe200000114d4 */
[----:B------:R-:W-:Y:S01]  /*0c10*/  IMAD.IADD R10, R6, 0x1, -R9 ;  /* 0x00000001060a7824 */ /* 0x000fe200078e0a09 */
[----:B------:R-:W-:Y:S01]  /*0c20*/  LOP3.LUT R226, R8, 0xfffffe00, RZ, 0xc0, !PT ;  /* 0xfffffe0008e27812 */ /* 0x000fe200078ec0ff */
[C---:B------:R-:W-:Y:S02]  /*0c30*/  IMAD.SHL.U32 R22, R237.reuse, 0x4, RZ ;  /* 0x00000004ed167824 */ /* 0x040fe400078e00ff */
[----:B------:R-:W-:Y:S01]  /*0c40*/  IMAD.SHL.U32 R18, R237, 0x8, RZ ;  /* 0x00000008ed127824 */ /* 0x000fe200078e00ff */
[----:B------:R-:W-:Y:S01]  /*0c50*/  LEA.HI R12, R10, R10, RZ, 0x1 ;  /* 0x0000000a0a0c7211 */ /* 0x000fe200078f08ff */
[C---:B------:R-:W-:Y:S01]  /*0c60*/  VIADD R214, R22.reuse, 0x40 ;  /* 0x0000004016d67836 */ /* 0x040fe20000000000 */
[----:B------:R-:W-:Y:S01]  /*0c70*/  SHF.R.S32.HI R23, RZ, 0x1f, R22 ;  /* 0x0000001fff177819 */ /* 0x000fe20000011416 */
[----:B------:R-:W-:Y:S01]  /*0c80*/  VIADD R215, R22, 0x20 ;  /* 0x0000002016d77836 */ /* 0x000fe20000000000 */
[----:B------:R-:W-:Y:S01]  /*0c90*/  IADD3 R221, R18, 0xc0, RZ ;  /* 0x000000c012dd7810 */ /* 0x000fe20007ffe0ff */
[C---:B------:R-:W-:Y:S01]  /*0ca0*/  IMAD.IADD R213, R22.reuse, 0x1, R214 ;  /* 0x0000000116d57824 */ /* 0x040fe200078e02d6 */
[----:B------:R-:W-:Y:S01]  /*0cb0*/  SHF.R.S32.HI R19, RZ, 0x1f, R18 ;  /* 0x0000001fff137819 */ /* 0x000fe20000011412 */
[----:B------:R-:W-:-:S02]  /*0cc0*/  VIADD R217, R22, 0x60 ;  /* 0x0000006016d97836 */ /* 0x000fc40000000000 */
[----:B------:R-:W-:Y:S01]  /*0cd0*/  VIADD R220, R18, 0x80 ;  /* 0x0000008012dc7836 */ /* 0x000fe20000000000 */
[----:B--2---:R-:W-:Y:S02]  /*0ce0*/  R2UR UR5, R0 ;  /* 0x00000000000572ca */ /* 0x004fe400000e0000 */
[----:B------:R-:W-:Y:S02]  /*0cf0*/  LEA.HI R0, R3, R6, RZ, 0x7 ;  /* 0x0000000603007211 */ /* 0x000fe400078f38ff */
[----:B------:R-:W-:Y:S02]  /*0d00*/  LOP3.LUT R3, R2, 0x3fffff0, RZ, 0xc0, !PT ;  /* 0x03fffff002037812 */ /* 0x000fe400078ec0ff */
[----:B------:R-:W-:-:S03]  /*0d10*/  LOP3.LUT R7, R0, 0xffffff80, RZ, 0xc0, !PT ;  /* 0xffffff8000077812 */ /* 0x000fc600078ec0ff */
[C---:B------:R-:W-:Y:S01]  /*0d20*/  IMAD.IADD R4, R6.reuse, 0x1, -R3 ;  /* 0x0000000106047824 */ /* 0x040fe200078e0a03 */
[----:B------:R-:W-:Y:S01]  /*0d30*/  SHF.R.S32.HI R3, RZ, 0x7, R0 ;  /* 0x00000007ff037819 */ /* 0x000fe20000011400 */
[----:B------:R-:W-:Y:S01]  /*0d40*/  IMAD.IADD R21, R6, 0x1, -R7 ;  /* 0x0000000106157824 */ /* 0x000fe200078e0a07 */
[----:B------:R-:W-:Y:S01]  /*0d50*/  LOP3.LUT R7, R5, 0xfffffc00, RZ, 0xc0, !PT ;  /* 0xfffffc0005077812 */ /* 0x000fe200078ec0ff */
[----:B------:R-:W-:Y:S01]  /*0d60*/  ULOP3.LUT UR5, UR5, 0x1, URZ, 0xfc, !UPT ;  /* 0x0000000105057892 */ /* 0x000fe2000f8efc3f */
[----:B------:R-:W-:Y:S02]  /*0d70*/  SHF.R.S32.HI R5, RZ, 0x4, R2 ;  /* 0x00000004ff057819 */ /* 0x000fe40000011402 */
[----:B------:R-:W-:Y:S01]  /*0d80*/  SHF.R.S32.HI R6, RZ, 0x1f, R21 ;  /* 0x0000001fff067819 */ /* 0x000fe20000011415 */
[----:B------:R-:W-:Y:S01]  /*0d90*/  STL [R1+0xa0], R21 ;  /* 0x0000a01501007387 */ /* 0x000fe20000100800 */
[----:B------:R-:W-:Y:S02]  /*0da0*/  LEA.HI R2, R2, R5, RZ, 0x1 ;  /* 0x0000000502027211 */ /* 0x000fe400078f08ff */
[----:B------:R-:W-:-:S02]  /*0db0*/  LEA.HI R9, R6, R21, RZ, 0x2 ;  /* 0x0000001506097211 */ /* 0x000fc400078f10ff */
[----:B------:R-:W-:Y:S02]  /*0dc0*/  LEA R7, R4, R7, 0x6 ;  /* 0x0000000704077211 */ /* 0x000fe400078e30ff */
[--C-:B------:R-:W-:Y:S02]  /*0dd0*/  SHF.R.S32.HI R4, RZ, 0x2, R9.reuse ;  /* 0x00000002ff047819 */ /* 0x100fe40000011409 */
[----:B------:R-:W-:Y:S02]  /*0de0*/  SHF.R.S32.HI R11, RZ, 0x1f, R9 ;  /* 0x0000001fff0b7819 */ /* 0x000fe40000011409 */
[----:B------:R-:W-:Y:S02]  /*0df0*/  LOP3.LUT R2, R2, 0x1ffffffe, RZ, 0xc0, !PT ;  /* 0x1ffffffe02027812 */ /* 0x000fe400078ec0ff */
[----:B------:R-:W-:Y:S02]  /*0e00*/  LEA.HI R11, R11, R4, RZ, 0x3 ;  /* 0x000000040b0b7211 */ /* 0x000fe400078f18ff */
[----:B------:R-:W-:Y:S01]  /*0e10*/  LEA.HI R0, R0, R3, RZ, 0x1 ;  /* 0x0000000300007211 */ /* 0x000fe200078f08ff */
[----:B------:R-:W-:Y:S01]  /*0e20*/  IMAD.IADD R2, R5, 0x1, -R2 ;  /* 0x0000000105027824 */ /* 0x000fe200078e0a02 */
[----:B------:R-:W-:-:S02]  /*0e30*/  LOP3.LUT R11, R11, 0xfffffff8, RZ, 0xc0, !PT ;  /* 0xfffffff80b0b7812 */ /* 0x000fc400078ec0ff */
[----:B------:R-:W-:Y:S01]  /*0e40*/  LOP3.LUT R0, R0, 0x3fffffe, RZ, 0xc0, !PT ;  /* 0x03fffffe00007812 */ /* 0x000fe200078ec0ff */
[----:B------:R-:W-:Y:S01]  /*0e50*/  IMAD R2, R2, 0x8, R7 ;  /* 0x0000000802027824 */ /* 0x000fe200078e0207 */
[----:B------:R-:W-:Y:S01]  /*0e60*/  IADD3 R5, R212, 0x20, RZ ;  /* 0x00000020d4057810 */ /* 0x000fe20007ffe0ff */
[----:B------:R-:W-:Y:S01]  /*0e70*/  IMAD.MOV.U32 R7, RZ, RZ, R15 ;  /* 0x000000ffff077224 */ /* 0x000fe200078e000f */
[----:B------:R-:W-:Y:S01]  /*0e80*/  IADD3 R11, R4, -R11, RZ ;  /* 0x8000000b040b7210 */ /* 0x000fe20007ffe0ff */
[----:B------:R-:W-:Y:S01]  /*0e90*/  IMAD.IADD R0, R3, 0x1, -R0 ;  /* 0x0000000103007824 */ /* 0x000fe200078e0a00 */
[----:B------:R-:W-:Y:S01]  /*0ea0*/  SHF.R.S32.HI R4, RZ, 0x1f, R213 ;  /* 0x0000001fff047819 */ /* 0x000fe200000114d5 */
[----:B------:R0:W-:Y:S01]  /*0eb0*/  STL [R1+0xb8], R2 ;  /* 0x0000b80201007387 */ /* 0x0001e20000100800 */
[----:B------:R-:W-:Y:S01]  /*0ec0*/  LOP3.LUT R3, R12, 0x1ffffffe, RZ, 0xc0, !PT ;  /* 0x1ffffffe0c037812 */ /* 0x000fe200078ec0ff */
[----:B------:R-:W-:Y:S01]  /*0ed0*/  IMAD.SHL.U32 R12, R212, 0x40, RZ ;  /* 0x00000040d40c7824 */ /* 0x000fe200078e00ff */
[----:B------:R-:W-:Y:S01]  /*0ee0*/  LEA.HI R6, R6, R21, RZ, 0x5 ;  /* 0x0000001506067211 */ /* 0x000fe200078f28ff */
[----:B------:R-:W-:Y:S01]  /*0ef0*/  IMAD.SHL.U32 R223, R5, 0x40, RZ ;  /* 0x0000004005df7824 */ /* 0x000fe200078e00ff */
[----:B------:R-:W-:Y:S01]  /*0f00*/  LEA.HI R8, R4, R213, RZ, 0x3 ;  /* 0x000000d504087211 */ /* 0x000fe200078f18ff */
[----:B------:R-:W-:Y:S01]  /*0f10*/  IMAD.IADD R234, R10, 0x1, -R3 ;  /* 0x000000010aea7824 */ /* 0x000fe200078e0a03 */
[----:B------:R-:W-:-:S02]  /*0f20*/  SHF.R.S32.HI R6, RZ, 0x5, R6 ;  /* 0x00000005ff067819 */ /* 0x000fc40000011406 */
[----:B------:R-:W-:Y:S02]  /*0f30*/  LOP3.LUT R3, R12, 0x1c0, RZ, 0xc0, !PT ;  /* 0x000001c00c037812 */ /* 0x000fe400078ec0ff */
[----:B0-----:R-:W-:Y:S01]  /*0f40*/  SHF.R.S32.HI R2, RZ, 0x1f, R5 ;  /* 0x0000001fff027819 */ /* 0x001fe20000011405 */
[----:B------:R-:W-:Y:S01]  /*0f50*/  IMAD R11, R6, 0x10, R11 ;  /* 0x00000010060b7824 */ /* 0x000fe200078e020b */
[----:B------:R-:W-:Y:S02]  /*0f60*/  LOP3.LUT R223, R223, 0x1c0, RZ, 0xc0, !PT ;  /* 0x000001c0dfdf7812 */ /* 0x000fe400078ec0ff */
[----:B------:R-:W-:Y:S01]  /*0f70*/  LEA.HI R2, R2, R5, RZ, 0x3 ;  /* 0x0000000502027211 */ /* 0x000fe200078f18ff */
[----:B------:R-:W-:Y:S01]  /*0f80*/  IMAD R11, R0, 0x40, R11 ;  /* 0x00000040000b7824 */ /* 0x000fe200078e020b */
[----:B------:R-:W-:Y:S01]  /*0f90*/  LEA.HI R5, R4, R213, RZ, 0x6 ;  /* 0x000000d504057211 */ /* 0x000fe200078f30ff */
[----:B------:R-:W-:Y:S01]  /*0fa0*/  IMAD.U32 R0, RZ, RZ, UR5 ;  /* 0x00000005ff007e24 */ /* 0x000fe2000f8e00ff */
[----:B------:R-:W-:Y:S01]  /*0fb0*/  LOP3.LUT R4, R8, 0x38, RZ, 0xc0, !PT ;  /* 0x0000003808047812 */ /* 0x000fe200078ec0ff */
[----:B------:R-:W-:Y:S01]  /*0fc0*/  IMAD.SHL.U32 R2, R2, 0x40, RZ ;  /* 0x0000004002027824 */ /* 0x000fe200078e00ff */
[----:B------:R-:W-:Y:S01]  /*0fd0*/  SHF.R.U32.HI R227, RZ, 0x3, R3 ;  /* 0x00000003ffe37819 */ /* 0x000fe20000011603 */
[----:B------:R-:W-:Y:S01]  /*0fe0*/  STL [R1+0xb4], R11 ;  /* 0x0000b40b01007387 */ /* 0x000fe20000100800 */
[----:B------:R-:W-:-:S02]  /*0ff0*/  SHF.R.U32.HI R20, RZ, 0x3, R223 ;  /* 0x00000003ff147819 */ /* 0x000fc400000116df */
[----:B------:R-:W-:Y:S01]  /*1000*/  SHF.L.U32 R5, R5, 0x7, RZ ;  /* 0x0000000705057819 */ /* 0x000fe200000006ff */
[----:B------:R-:W-:Y:S01]  /*1010*/  STL [R1+0x74], RZ ;  /* 0x000074ff01007387 */ /* 0x000fe20000100800 */
[----:B------:R-:W-:Y:S02]  /*1020*/  LOP3.LUT R6, R223, 0x38, R8, 0xf8, !PT ;  /* 0x00000038df067812 */ /* 0x000fe400078ef808 */
[----:B------:R-:W-:Y:S01]  /*1030*/  LOP3.LUT R4, R4, 0x1c0, R12, 0xf8, !PT ;  /* 0x000001c004047812 */ /* 0x000fe200078ef80c */
[----:B------:R0:W-:Y:S01]  /*1040*/  STL [R1+0x5c], R0 ;  /* 0x00005c0001007387 */ /* 0x0001e20000100800 */
[----:B------:R-:W-:Y:S01]  /*1050*/  LOP3.LUT R225, R2, 0xfffffe00, RZ, 0xc0, !PT ;  /* 0xfffffe0002e17812 */ /* 0x000fe200078ec0ff */
[----:B------:R-:W-:Y:S01]  /*1060*/  VIADD R2, R212, 0x40 ;  /* 0x00000040d4027836 */ /* 0x000fe20000000000 */
[----:B------:R-:W-:Y:S02]  /*1070*/  LOP3.LUT R5, R5, 0xffffe000, RZ, 0xc0, !PT ;  /* 0xffffe00005057812 */ /* 0x000fe400078ec0ff */
[----:B------:R-:W-:-:S02]  /*1080*/  LOP3.LUT R6, R6, R20, RZ, 0x3c, !PT ;  /* 0x0000001406067212 */ /* 0x000fc400078e3cff */
[----:B------:R-:W-:Y:S02]  /*1090*/  LOP3.LUT R4, R4, R227, RZ, 0x3c, !PT ;  /* 0x000000e304047212 */ /* 0x000fe400078e3cff */
[-C--:B------:R-:W-:Y:S01]  /*10a0*/  IADD3 R10, R6, R5.reuse, R225 ;  /* 0x00000005060a7210 */ /* 0x080fe20007ffe0e1 */
[----:B------:R-:W-:Y:S01]  /*10b0*/  IMAD.MOV.U32 R6, RZ, RZ, R14 ;  /* 0x000000ffff067224 */ /* 0x000fe200078e000e */
[----:B------:R-:W-:Y:S01]  /*10c0*/  IADD3 R4, R4, R5, R226 ;  /* 0x0000000504047210 */ /* 0x000fe20007ffe0e2 */
[----:B------:R-:W-:Y:S01]  /*10d0*/  IMAD.MOV.U32 R5, RZ, RZ, R13 ;  /* 0x000000ffff057224 */ /* 0x000fe200078e000d */
[----:B0-----:R-:W-:Y:S01]  /*10e0*/  SHF.R.S32.HI R0, RZ, 0x1f, R2 ;  /* 0x0000001fff007819 */ /* 0x001fe20000011402 */
[----:B------:R-:W-:Y:S01]  /*10f0*/  IMAD.U32 R13, RZ, RZ, UR4 ;  /* 0x00000004ff0d7e24 */ /* 0x000fe2000f8e00ff */
[----:B------:R-:W-:Y:S02]  /*1100*/  SHF.L.U32 R222, R2, 0x6, RZ ;  /* 0x0000000602de7819 */ /* 0x000fe400000006ff */
[----:B------:R-:W-:-:S02]  /*1110*/  LEA.HI R0, R0, R2, RZ, 0x3 ;  /* 0x0000000200007211 */ /* 0x000fc400078f18ff */
[----:B------:R0:W-:Y:S01]  /*1120*/  STL [R1+0x8c], R13 ;  /* 0x00008c0d01007387 */ /* 0x0001e20000100800 */
[----:B------:R-:W-:Y:S02]  /*1130*/  SHF.R.S32.HI R14, RZ, 0x1f, R214 ;  /* 0x0000001fff0e7819 */ /* 0x000fe400000114d6 */
[----:B------:R-:W-:Y:S01]  /*1140*/  IMAD.SHL.U32 R0, R0, 0x40, RZ ;  /* 0x0000004000007824 */ /* 0x000fe200078e00ff */
[----:B------:R-:W-:Y:S02]  /*1150*/  LOP3.LUT R222, R222, 0x1c0, RZ, 0xc0, !PT ;  /* 0x000001c0dede7812 */ /* 0x000fe400078ec0ff */
[----:B------:R-:W-:Y:S02]  /*1160*/  LOP3.LUT R2, R223, 0x38, R18, 0xf8, !PT ;  /* 0x00000038df027812 */ /* 0x000fe400078ef812 */
[----:B------:R-:W-:Y:S02]  /*1170*/  SHF.R.S32.HI R12, RZ, 0x1f, R212 ;  /* 0x0000001fff0c7819 */ /* 0x000fe400000114d4 */
[----:B0-----:R-:W-:-:S02]  /*1180*/  SHF.R.S32.HI R13, RZ, 0x1f, R215 ;  /* 0x0000001fff0d7819 */ /* 0x001fc400000114d7 */
[----:B------:R-:W-:Y:S02]  /*1190*/  LOP3.LUT R235, R3, 0x38, R18, 0xf8, !PT ;  /* 0x0000003803eb7812 */ /* 0x000fe400078ef812 */
[----:B------:R-:W-:Y:S01]  /*11a0*/  SHF.R.U32.HI R12, RZ, 0x3, R222 ;  /* 0x00000003ff0c7819 */ /* 0x000fe200000116de */
[----:B------:R0:W-:Y:S01]  /*11b0*/  STL [R1+0x98], R13 ;  /* 0x0000980d01007387 */ /* 0x0001e20000100800 */
[----:B------:R-:W-:Y:S02]  /*11c0*/  LOP3.LUT R3, R222, 0x38, R18, 0xf8, !PT ;  /* 0x00000038de037812 */ /* 0x000fe400078ef812 */
[----:B------:R-:W-:Y:S01]  /*11d0*/  LOP3.LUT R224, R0, 0xfffffe00, RZ, 0xc0, !PT ;  /* 0xfffffe0000e07812 */ /* 0x000fe200078ec0ff */
[----:B------:R1:W-:Y:S01]  /*11e0*/  STL [R1+0x94], R14 ;  /* 0x0000940e01007387 */ /* 0x0003e20000100800 */
[----:B------:R-:W-:Y:S02]  /*11f0*/  LOP3.LUT R9, R9, 0x7ffffffc, RZ, 0xc0, !PT ;  /* 0x7ffffffc09097812 */ /* 0x000fe400078ec0ff */
[----:B------:R-:W-:-:S02]  /*1200*/  LOP3.LUT R2, R225, R2, R20, 0xf6, !PT ;  /* 0x00000002e1027212 */ /* 0x000fc400078ef614 */
[----:B------:R-:W-:Y:S01]  /*1210*/  SHF.R.S32.HI R0, RZ, 0x3, R8 ;  /* 0x00000003ff007819 */ /* 0x000fe20000011408 */
[----:B------:R-:W-:Y:S01]  /*1220*/  IMAD.IADD R9, R21, 0x1, -R9 ;  /* 0x0000000115097824 */ /* 0x000fe200078e0a09 */
[----:B0-----:R-:W-:Y:S02]  /*1230*/  SHF.R.S32.HI R13, RZ, 0x1f, R217 ;  /* 0x0000001fff0d7819 */ /* 0x001fe400000114d9 */
[----:B------:R-:W-:Y:S01]  /*1240*/  LOP3.LUT R3, R224, R3, R12, 0xf6, !PT ;  /* 0x00000003e0037212 */ /* 0x000fe200078ef60c */
[----:B------:R-:W-:Y:S01]  /*1250*/  IMAD.SHL.U32 R233, R9, 0x2, RZ ;  /* 0x0000000209e97824 */ /* 0x000fe200078e00ff */
[----:B-1----:R-:W-:Y:S01]  /*1260*/  SHF.R.S32.HI R14, RZ, 0x1f, R220 ;  /* 0x0000001fff0e7819 */ /* 0x002fe200000114dc */
[----:B------:R0:W-:Y:S01]  /*1270*/  STL [R1+0x90], R13 ;  /* 0x0000900d01007387 */ /* 0x0001e20000100800 */
[----:B------:R-:W-:Y:S01]  /*1280*/  LEA R2, R2, UR4, 0x1 ;  /* 0x0000000402027c11 */ /* 0x000fe2000f8e08ff */
[C---:B------:R-:W-:Y:S01]  /*1290*/  VIADD R45, R233.reuse, 0x8 ;  /* 0x00000008e92d7836 */ /* 0x040fe20000000000 */
[----:B------:R-:W-:Y:S01]  /*12a0*/  LOP3.LUT R44, R8, 0xfffffff8, RZ, 0xc0, !PT ;  /* 0xfffffff8082c7812 */ /* 0x000fe200078ec0ff */
[----:B------:R-:W-:Y:S01]  /*12b0*/  STL [R1+0x80], R14 ;  /* 0x0000800e01007387 */ /* 0x000fe20000100800 */
[C---:B------:R-:W-:Y:S01]  /*12c0*/  IADD3 R43, R233.reuse, 0x10, RZ ;  /* 0x00000010e92b7810 */ /* 0x040fe20007ffe0ff */
[C---:B------:R-:W-:Y:S01]  /*12d0*/  VIADD R40, R233.reuse, 0x28 ;  /* 0x00000028e9287836 */ /* 0x040fe20000000000 */
[C---:B------:R-:W-:Y:S01]  /*12e0*/  IADD3 R28, R233.reuse, 0x88, RZ ;  /* 0x00000088e91c7810 */ /* 0x040fe20007ffe0ff */
[C---:B------:R-:W-:Y:S01]  /*12f0*/  VIADD R37, R233.reuse, 0x40 ;  /* 0x00000040e9257836 */ /* 0x040fe20000000000 */
[----:B------:R-:W-:Y:S01]  /*1300*/  LOP3.LUT R235, R226, R235, R227, 0xf6, !PT ;  /* 0x000000ebe2eb7212 */ /* 0x000fe200078ef6e3 */
[C---:B------:R-:W-:Y:S01]  /*1310*/  VIADD R34, R233.reuse, 0x58 ;  /* 0x00000058e9227836 */ /* 0x040fe20000000000 */
[----:B0-----:R-:W-:Y:S01]  /*1320*/  SHF.R.S32.HI R13, RZ, 0x1f, R221 ;  /* 0x0000001fff0d7819 */ /* 0x001fe200000114dd */
[C---:B------:R-:W-:Y:S01]  /*1330*/  VIADD R31, R233.reuse, 0x70 ;  /* 0x00000070e91f7836 */ /* 0x040fe20000000000 */
[C---:B------:R-:W-:Y:S01]  /*1340*/  IADD3 R38, R233.reuse, 0x38, RZ ;  /* 0x00000038e9267810 */ /* 0x040fe20007ffe0ff */
[C---:B------:R-:W-:Y:S01]  /*1350*/  VIADD R25, R233.reuse, 0xa0 ;  /* 0x000000a0e9197836 */ /* 0x040fe20000000000 */
[C---:B------:R-:W-:Y:S01]  /*1360*/  IADD3 R33, R233.reuse, 0x60, RZ ;  /* 0x00000060e9217810 */ /* 0x040fe20007ffe0ff */
[----:B------:R0:W-:Y:S01]  /*1370*/  STL [R1+0x7c], R13 ;  /* 0x00007c0d01007387 */ /* 0x0001e20000100800 */
[C---:B------:R-:W-:Y:S01]  /*1380*/  VIADD R20, R233.reuse, 0xb8 ;  /* 0x000000b8e9147836 */ /* 0x040fe20000000000 */
[C---:B------:R-:W-:Y:S01]  /*1390*/  IADD3 R21, R233.reuse, 0xb0, RZ ;  /* 0x000000b0e9157810 */ /* 0x040fe20007ffe0ff */
[C---:B------:R-:W-:Y:S01]  /*13a0*/  VIADD R42, R233.reuse, 0x18 ;  /* 0x00000018e92a7836 */ /* 0x040fe20000000000 */
[----:B------:R1:W-:Y:S01]  /*13b0*/  STL [R1+0x60], R0 ;  /* 0x0000600001007387 */ /* 0x0003e20000100800 */
[C---:B------:R-:W-:Y:S01]  /*13c0*/  VIADD R41, R233.reuse, 0x20 ;  /* 0x00000020e9297836 */ /* 0x040fe20000000000 */
[C---:B------:R-:W-:Y:S01]  /*13d0*/  IADD3 R12, R233.reuse, 0xd8, RZ ;  /* 0x000000d8e90c7810 */ /* 0x040fe20007ffe0ff */
[C---:B------:R-:W-:Y:S01]  /*13e0*/  VIADD R39, R233.reuse, 0x30 ;  /* 0x00000030e9277836 */ /* 0x040fe20000000000 */
[----:B------:R2:W-:Y:S01]  /*13f0*/  STL [R1+0xac], R2 ;  /* 0x0000ac0201007387 */ /* 0x0005e20000100800 */
[----:B------:R-:W-:Y:S01]  /*1400*/  VIADD R36, R233, 0x48 ;  /* 0x00000048e9247836 */ /* 0x000fe20000000000 */
[----:B------:R-:W-:Y:S01]  /*1410*/  LEA R229, R235, UR4, 0x1 ;  /* 0x00000004ebe57c11 */ /* 0x000fe2000f8e08ff */
[C---:B0-----:R-:W-:Y:S01]  /*1420*/  VIADD R13, R233.reuse, 0xd0 ;  /* 0x000000d0e90d7836 */ /* 0x041fe20000000000 */
[----:B------:R0:W-:Y:S01]  /*1430*/  STL [R1+0x78], R44 ;  /* 0x0000782c01007387 */ /* 0x0001e20000100800 */
[----:B------:R-:W-:Y:S01]  /*1440*/  VIADD R35, R233, 0x50 ;  /* 0x00000050e9237836 */ /* 0x000fe20000000000 */
[----:B-1----:R-:W-:Y:S01]  /*1450*/  LEA R0, R3, UR4, 0x1 ;  /* 0x0000000403007c11 */ /* 0x002fe2000f8e08ff */
[C---:B------:R-:W-:Y:S01]  /*1460*/  VIADD R32, R233.reuse, 0x68 ;  /* 0x00000068e9207836 */ /* 0x040fe20000000000 */
[----:B------:R-:W-:Y:S01]  /*1470*/  SHF.R.S32.HI R3, RZ, 0x1f, R45 ;  /* 0x0000001fff037819 */ /* 0x000fe2000001142d */
[C---:B------:R-:W-:Y:S01]  /*1480*/  VIADD R30, R233.reuse, 0x78 ;  /* 0x00000078e91e7836 */ /* 0x040fe20000000000 */
[----:B------:R-:W-:Y:S01]  /*1490*/  SHF.R.S32.HI R3, RZ, 0x1f, R43 ;  /* 0x0000001fff037819 */ /* 0x000fe2000001142b */
[----:B------:R1:W-:Y:S01]  /*14a0*/  STL [R1+0xa4], R0 ;  /* 0x0000a40001007387 */ /* 0x0003e20000100800 */
[C---:B--2---:R-:W-:Y:S01]  /*14b0*/  VIADD R2, R233.reuse, 0xf0 ;  /* 0x000000f0e9027836 */ /* 0x044fe20000000000 */
[----:B------:R-:W-:Y:S01]  /*14c0*/  SHF.R.S32.HI R3, RZ, 0x1f, R40 ;  /* 0x0000001fff037819 */ /* 0x000fe20000011428 */
[C---:B------:R-:W-:Y:S01]  /*14d0*/  VIADD R29, R233.reuse, 0x80 ;  /* 0x00000080e91d7836 */ /* 0x040fe20000000000 */
[----:B0-----:R-:W-:Y:S01]  /*14e0*/  SHF.R.S32.HI R44, RZ, 0x1f, R44 ;  /* 0x0000001fff2c7819 */ /* 0x001fe2000001142c */
[C---:B------:R-:W-:Y:S01]  /*14f0*/  VIADD R27, R233.reuse, 0x90 ;  /* 0x00000090e91b7836 */ /* 0x040fe20000000000 */
[----:B------:R-:W-:Y:S01]  /*1500*/  SHF.R.S32.HI R2, RZ, 0x1f, R2 ;  /* 0x0000001fff027819 */ /* 0x000fe20000011402 */
[C---:B------:R-:W-:Y:S01]  /*1510*/  VIADD R26, R233.reuse, 0x98 ;  /* 0x00000098e91a7836 */ /* 0x040fe20000000000 */
[----:B------:R-:W-:Y:S01]  /*1520*/  LEA R2, R10, UR4, 0x1 ;  /* 0x000000040a027c11 */ /* 0x000fe2000f8e08ff */
[----:B------:R0:W-:Y:S01]  /*1530*/  STL [R1+0x9c], R44 ;  /* 0x00009c2c01007387 */ /* 0x0001e20000100800 */
[C---:B-1----:R-:W-:Y:S01]  /*1540*/  VIADD R0, R233.reuse, 0xf8 ;  /* 0x000000f8e9007836 */ /* 0x042fe20000000000 */
[----:B------:R-:W-:Y:S01]  /*1550*/  SHF.R.S32.HI R3, RZ, 0x1f, R37 ;  /* 0x0000001fff037819 */ /* 0x000fe20000011425 */
[C---:B------:R-:W-:Y:S01]  /*1560*/  VIADD R24, R233.reuse, 0xa8 ;  /* 0x000000a8e9187836 */ /* 0x040fe20000000000 */
[----:B------:R-:W-:Y:S01]  /*1570*/  SHF.R.S32.HI R3, RZ, 0x1f, R34 ;  /* 0x0000001fff037819 */ /* 0x000fe20000011422 */
[C---:B------:R-:W-:Y:S01]  /*1580*/  VIADD R15, R233.reuse, 0xc0 ;  /* 0x000000c0e90f7836 */ /* 0x040fe20000000000 */
[----:B------:R-:W-:Y:S01]  /*1590*/  SHF.R.S32.HI R0, RZ, 0x1f, R0 ;  /* 0x0000001fff007819 */ /* 0x000fe20000011400 */
[C---:B------:R-:W-:Y:S01]  /*15a0*/  VIADD R14, R233.reuse, 0xc8 ;  /* 0x000000c8e90e7836 */ /* 0x040fe20000000000 */
[----:B------:R-:W-:Y:S01]  /*15b0*/  LEA R0, R4, UR4, 0x1 ;  /* 0x0000000404007c11 */ /* 0x000fe2000f8e08ff */
[C---:B------:R-:W-:Y:S01]  /*15c0*/  VIADD R9, R233.reuse, 0xe0 ;  /* 0x000000e0e9097836 */ /* 0x040fe20000000000 */
[----:B------:R-:W-:Y:S01]  /*15d0*/  SHF.R.S32.HI R3, RZ, 0x1f, R31 ;  /* 0x0000001fff037819 */ /* 0x000fe2000001141f */
[----:B------:R-:W-:Y:S01]  /*15e0*/  VIADD R8, R233, 0xe8 ;  /* 0x000000e8e9087836 */ /* 0x000fe20000000000 */
[----:B------:R-:W-:Y:S01]  /*15f0*/  SHF.R.S32.HI R3, RZ, 0x1f, R28 ;  /* 0x0000001fff037819 */ /* 0x000fe2000001141c */
[----:B------:R0:W-:Y:S01]  /*1600*/  STL [R1+0xb0], R0 ;  /* 0x0000b00001007387 */ /* 0x0001e20000100800 */
[----:B------:R-:W-:-:S02]  /*1610*/  SHF.R.S32.HI R3, RZ, 0x1f, R25 ;  /* 0x0000001fff037819 */ /* 0x000fc40000011419 */
[----:B------:R-:W-:Y:S01]  /*1620*/  SHF.R.S32.HI R3, RZ, 0x1f, R20 ;  /* 0x0000001fff037819 */ /* 0x000fe20000011414 */
[----:B------:R0:W-:Y:S01]  /*1630*/  STL [R1+0xa8], R2 ;  /* 0x0000a80201007387 */ /* 0x0001e20000100800 */
        /* <DEDUP_REMOVED lines=20> */
[----:B0-----:R-:W-:-:S07]  /*1780*/  LEA R234, R234, R11, 0x3 ;  /* 0x0000000beaea7211 */ /* 0x001fce00078e18ff */
.L_x_2885:
[----:B01--4-:R-:W0:Y:S01]  /*1790*/  LDC.64 R2, c[0x0][0xc88] ;  /* 0x00032200ff027b82 */ /* 0x013e220000000a00 */
[----:B------:R-:W-:Y:S01]  /*17a0*/  ULDC.64 UR10, c[0x0][0x208] ;  /* 0x00008200000a7ab9 */ /* 0x000fe20000000a00 */
[----:B------:R-:W-:Y:S01]  /*17b0*/  ULDC.64 UR4, c[0x0][0xa28] ;  /* 0x00028a0000047ab9 */ /* 0x000fe20000000a00 */
[----:B------:R-:W-:Y:S01]  /*17c0*/  ULDC.64 UR6, c[0x0][0xa18] ;  /* 0x0002860000067ab9 */ /* 0x000fe20000000a00 */
[----:B------:R-:W-:Y:S01]  /*17d0*/  ULDC.64 UR8, c[0x0][0xa08] ;  /* 0x0002820000087ab9 */ /* 0x000fe20000000a00 */
[----:B0-----:R-:W-:-:S05]  /*17e0*/  IMAD.WIDE R2, R7, 0x4, R2 ;  /* 0x0000000407027825 */ /* 0x001fca00078e0202 */
[----:B--2---:R-:W2:Y:S01]  /*17f0*/  LDG.E R25, desc[UR10][R2.64] ;  /* 0x0000000a02197981 */ /* 0x004ea2000c1e1900 */
[----:B------:R-:W-:Y:S01]  /*1800*/  ISETP.NE.U32.AND P2, PT, RZ, UR4, PT ;  /* 0x00000004ff007c0c */ /* 0x000fe2000bf45070 */
[----:B------:R-:W-:Y:S01]  /*1810*/  IMAD.MOV.U32 R11, RZ, RZ, RZ ;  /* 0x000000ffff0b7224 */ /* 0x000fe200078e00ff */
[----:B------:R-:W-:Y:S01]  /*1820*/  ISETP.NE.U32.AND P1, PT, RZ, UR6, PT ;  /* 0x00000006ff007c0c */ /* 0x000fe2000bf25070 */
[----:B------:R-:W-:Y:S01]  /*1830*/  IMAD.MOV.U32 R113, RZ, RZ, RZ ;  /* 0x000000ffff717224 */ /* 0x000fe200078e00ff */
[----:B------:R-:W-:Y:S02]  /*1840*/  ISETP.NE.AND.EX P2, PT, RZ, UR5, PT, P2 ;  /* 0x00000005ff007c0c */ /* 0x000fe4000bf45320 */
[----:B------:R-:W-:Y:S02]  /*1850*/  ISETP.NE.AND.EX P1, PT, RZ, UR7, PT, P1 ;  /* 0x00000007ff007c0c */ /* 0x000fe4000bf25310 */
[----:B------:R-:W-:-:S04]  /*1860*/  ISETP.NE.U32.AND P0, PT, RZ, UR8, PT ;  /* 0x00000008ff007c0c */ /* 0x000fc8000bf05070 */
[----:B------:R-:W-:Y:S02]  /*1870*/  ISETP.NE.AND.EX P0, PT, RZ, UR9, PT, P0 ;  /* 0x00000009ff007c0c */ /* 0x000fe4000bf05300 */
[C---:B---3--:R-:W-:Y:S02]  /*1880*/  LOP3.LUT R4, R6.reuse, 0xff000000, RZ, 0xc0, !PT ;  /* 0xff00000006047812 */ /* 0x048fe400078ec0ff */
[----:B------:R-:W-:Y:S02]  /*1890*/  LOP3.LUT R236, R6, 0xffff, RZ, 0xc0, !PT ;  /* 0x0000ffff06ec7812 */ /* 0x000fe400078ec0ff */
[----:B--2---:R-:W-:Y:S01]  /*18a0*/  SHF.R.S32.HI R0, RZ, 0x1f, R25 ;  /* 0x0000001fff007819 */ /* 0x004fe20000011419 */
[C---:B------:R-:W-:Y:S01]  /*18b0*/  IMAD.SHL.U32 R28, R25.reuse, 0x4, RZ ;  /* 0x00000004191c7824 */ /* 0x040fe200078e00ff */
[C---:B------:R-:W-:Y:S01]  /*18c0*/  @P2 LEA R2, P3, R25.reuse, UR4, 0x2 ;  /* 0x0000000419022c11 */ /* 0x040fe2000f8610ff */
[----:B------:R-:W-:Y:S01]  /*18d0*/  STL [R1+0x68], R25 ;  /* 0x0000681901007387 */ /* 0x000fe20000100800 */
[C-C-:B-----5:R-:W-:Y:S01]  /*18e0*/  SHF.L.U64.HI R27, R25.reuse, 0x2, R0.reuse ;  /* 0x00000002191b7819 */ /* 0x160fe20000010200 */
[----:B------:R-:W-:Y:S01]  /*18f0*/  ULDC UR4, c[0x0][0x288] ;  /* 0x0000a20000047ab9 */ /* 0x000fe20000000800 */
[----:B------:R-:W-:Y:S01]  /*1900*/  @P2 LEA.HI.X R3, R25, UR5, R0, 0x2, P3 ;  /* 0x0000000519032c11 */ /* 0x000fe200098f1400 */
[----:B------:R0:W-:Y:S01]  /*1910*/  STL [R1+0x88], R0 ;  /* 0x0000880001007387 */ /* 0x0001e20000100800 */
[----:B------:R-:W-:Y:S01]  /*1920*/  IMAD.U32 R228, RZ, RZ, UR4 ;  /* 0x00000004ffe47e24 */ /* 0x000fe2000f8e00ff */
[----:B------:R-:W-:Y:S01]  /*1930*/  ULDC.64 UR4, c[0x0][0x418] ;  /* 0x0001060000047ab9 */ /* 0x000fe20000000a00 */
[----:B------:R-:W-:Y:S01]  /*1940*/  IADD3 R8, P4, R28, UR8, RZ ;  /* 0x000000081c087c10 */ /* 0x000fe2000ff9e0ff */
[----:B------:R1:W-:Y:S01]  /*1950*/  STL [R1+0x6c], R28 ;  /* 0x00006c1c01007387 */ /* 0x0003e20000100800 */
[----:B------:R-:W-:-:S02]  /*1960*/  UISETP.NE.U32.AND UP0, UPT, UR4, URZ, UPT ;  /* 0x0000003f0400728c */ /* 0x000fc4000bf05070 */
[----:B------:R-:W-:Y:S01]  /*1970*/  IADD3.X R9, R27, UR9, RZ, P4, !PT ;  /* 0x000000091b097c10 */ /* 0x000fe2000a7fe4ff */
[----:B------:R1:W-:Y:S04]  /*1980*/  STL [R1+0x70], R27 ;  /* 0x0000701b01007387 */ /* 0x0003e80000100800 */
[----:B------:R2:W5:Y:S01]  /*1990*/  @P2 LDG.E R11, desc[UR10][R2.64] ;  /* 0x0000000a020b2981 */ /* 0x000562000c1e1900 */
[----:B------:R-:W-:Y:S01]  /*19a0*/  UISETP.NE.AND.EX UP0, UPT, UR5, URZ, UPT, UP0 ;  /* 0x0000003f0500728c */ /* 0x000fe2000bf05300 */
[----:B------:R-:W-:Y:S01]  /*19b0*/  ULDC UR4, c[0x0][0x424] ;  /* 0x0001090000047ab9 */ /* 0x000fe20000000800 */
[----:B------:R-:W-:Y:S01]  /*19c0*/  ULDC UR8, c[0x0][0x2f0] ;  /* 0x0000bc0000087ab9 */ /* 0x000fe20000000800 */
[----:B0-----:R-:W-:Y:S01]  /*19d0*/  LOP3.LUT R0, R6, 0xff0000, RZ, 0xc0, !PT ;  /* 0x00ff000006007812 */ /* 0x001fe200078ec0ff */
[----:B------:R-:W5:Y:S01]  /*19e0*/  @P0 LDG.E R113, desc[UR10][R8.64] ;  /* 0x0000000a08710981 */ /* 0x000f62000c1e1900 */
[----:B--2---:R-:W-:Y:S01]  /*19f0*/  @P1 IADD3 R2, P2, R28, UR6, RZ ;  /* 0x000000061c021c10 */ /* 0x004fe2000ff5e0ff */
[----:B------:R-:W-:-:S03]  /*1a00*/  USEL UR4, UR4, 0x1, UP0 ;  /* 0x0000000104047887 */ /* 0x000fc60008000000 */
[----:B------:R-:W-:Y:S01]  /*1a10*/  @P1 IADD3.X R3, R27, UR7, RZ, P2, !PT ;  /* 0x000000071b031c10 */ /* 0x000fe200097fe4ff */
[----:B------:R-:W-:Y:S02]  /*1a20*/  ULDC.64 UR6, c[0x0][0xa20] ;  /* 0x0002880000067ab9 */ /* 0x000fe40000000a00 */
[----:B------:R-:W-:Y:S02]  /*1a30*/  ISETP.NE.U32.AND P2, PT, RZ, UR6, PT ;  /* 0x00000006ff007c0c */ /* 0x000fe4000bf45070 */
[----:B------:R0:W5:Y:S01]  /*1a40*/  @P1 LDG.E R228, desc[UR10][R2.64] ;  /* 0x0000000a02e41981 */ /* 0x000162000c1e1900 */
[----:B------:R-:W-:Y:S01]  /*1a50*/  UIMAD UR8, UR4, UR8, URZ ;  /* 0x00000008040872a4 */ /* 0x000fe2000f8e023f */
        /* <DEDUP_REMOVED lines=14> */
[----:B--2---:R-:W-:-:S07]  /*1b40*/  IADD3 R228, -R228, R7, RZ ;  /* 0x00000007e4e47210 */ /* 0x004fce0007ffe1ff */
.L_x_2623:
[----:B------:R-:W-:Y:S02]  /*1b50*/  IMAD.U32 R2, RZ, RZ, UR9 ;  /* 0x00000009ff027e24 */ /* 0x000fe4000f8e00ff */
[----:B------:R-:W-:Y:S01]  /*1b60*/  IMAD.U32 R26, RZ, RZ, UR8 ;  /* 0x00000008ff1a7e24 */ /* 0x000fe2000f8e00ff */
[----:B------:R-:W-:Y:S06]  /*1b70*/  @!P2 BRA `(.L_x_2624) ;  /* 0x000000000014a947 */ /* 0x000fec0003800000 */
[----:B------:R-:W-:Y:S01]  /*1b80*/  IADD3 R6, P0, R28, UR6, RZ ;  /* 0x000000061c067c10 */ /* 0x000fe2000ff1e0ff */
[----:B------:R-:W-:-:S03]  /*1b90*/  ULDC.64 UR4, c[0x0][0x208] ;  /* 0x0000820000047ab9 */ /* 0x000fc60000000a00 */
[----:B------:R-:W-:-:S05]  /*1ba0*/  IADD3.X R7, R27, UR7, RZ, P0, !PT ;  /* 0x000000071b077c10 */ /* 0x000fca00087fe4ff */
[----:B------:R0:W5:Y:S01]  /*1bb0*/  LDG.E R26, desc[UR4][R6.64] ;  /* 0x00000004061a7981 */ /* 0x000162000c1e1900 */
[----:B------:R-:W-:Y:S05]  /*1bc0*/  BRA `(.L_x_2625) ;  /* 0x0000000000147947 */ /* 0x000fea0003800000 */
.L_x_2624:
[----:B------:R-:W-:Y:S05]  /*1bd0*/  @!P0 BRA `(.L_x_2625) ;  /* 0x0000000000108947 */ /* 0x000fea0003800000 */
[----:B------:R-:W-:Y:S02]  /*1be0*/  ULDC.64 UR4, c[0x0][0x208] ;  /* 0x0000820000047ab9 */ /* 0x000fe40000000a00 */
[----:B------:R-:W2:Y:S04]  /*1bf0*/  LDG.E R3, desc[UR4][R8.64] ;  /* 0x0000000408037981 */ /* 0x000ea8000c1e1900 */
[----:B------:R-:W2:Y:S02]  /*1c00*/  LDG.E R26, desc[UR4][R8.64+0x4] ;  /* 0x00000404081a7981 */ /* 0x000ea4000c1e1900 */
[----:B--2---:R-:W-:-:S07]  /*1c10*/  IMAD.IADD R26, R26, 0x1, -R3 ;  /* 0x000000011a1a7824 */ /* 0x004fce00078e0a03 */
.L_x_2625:
[----:B------:R-:W-:Y:S01]  /*1c20*/  ULDC.64 UR4, c[0x0][0xa10] ;  /* 0x0002840000047ab9 */ /* 0x000fe20000000a00 */
[----:B------:R-:W-:Y:S01]  /*1c30*/  ULDC.64 UR6, c[0x0][0x208] ;  /* 0x0000820000067ab9 */ /* 0x000fe20000000a00 */
[----:B------:R-:W-:Y:S01]  /*1c40*/  ISETP.NE.U32.AND P0, PT, RZ, UR4, PT ;  /* 0x00000004ff007c0c */ /* 0x000fe2000bf05070 */
[----:B------:R-:W1:Y:S03]  /*1c50*/  LDC R4, c[0x0][0x448] ;  /* 0x00011200ff047b82 */ /* 0x000e660000000800 */
[----:B------:R-:W-:Y:S01]  /*1c60*/  ISETP.NE.AND.EX P0, PT, RZ, UR5, PT, P0 ;  /* 0x00000005ff007c0c */ /* 0x000fe2000bf05300 */
[----:B------:R-:W-:-:S12]  /*1c70*/  ULDC.64 UR4, c[0x0][0xa30] ;  /* 0x00028c0000047ab9 */ /* 0x000fd80000000a00 */
[----:B0-----:R-:W0:Y:S02]  /*1c80*/  @P0 LDC.64 R6, c[0x0][0xa10] ;  /* 0x00028400ff060b82 */ /* 0x001e240000000a00 */
[----:B0-----:R-:W-:-:S05]  /*1c90*/  @P0 IMAD.WIDE R6, R25, 0x4, R6 ;  /* 0x0000000419060825 */ /* 0x001fca00078e0206 */
[----:B------:R-:W2:Y:S04]  /*1ca0*/  @P0 LDG.E R0, desc[UR6][R6.64] ;  /* 0x0000000606000981 */ /* 0x000ea8000c1e1900 */
[----:B------:R0:W2:Y:S01]  /*1cb0*/  @P0 LDG.E R3, desc[UR6][R6.64+0x4] ;  /* 0x0000040606030981 */ /* 0x0000a2000c1e1900 */
[----:B------:R-:W-:Y:S01]  /*1cc0*/  ISETP.NE.U32.AND P1, PT, RZ, UR4, PT ;  /* 0x00000004ff007c0c */ /* 0x000fe2000bf25070 */
[----:B-----5:R-:W-:-:S03]  /*1cd0*/  IMAD.MOV.U32 R152, RZ, RZ, R26 ;  /* 0x000000ffff987224 */ /* 0x020fc600078e001a */
[----:B------:R-:W-:-:S13]  /*1ce0*/  ISETP.NE.AND.EX P1, PT, RZ, UR5, PT, P1 ;  /* 0x00000005ff007c0c */ /* 0x000fda000bf25310 */
[----:B0-----:R-:W-:-:S04]  /*1cf0*/  @P1 IADD3 R6, P2, R28, UR4, RZ ;  /* 0x000000041c061c10 */ /* 0x001fc8000ff5e0ff */
[----:B------:R-:W-:-:S05]  /*1d00*/  @P1 IADD3.X R7, R27, UR5, RZ, P2, !PT ;  /* 0x000000051b071c10 */ /* 0x000fca00097fe4ff */
[----:B------:R0:W5:Y:S01]  /*1d10*/  @P1 LDG.E R152, desc[UR6][R6.64] ;  /* 0x0000000606981981 */ /* 0x000162000c1e1900 */
[----:B-1----:R-:W-:Y:S01]  /*1d20*/  ISETP.NE.AND P1, PT, R4, 0x1, PT ;  /* 0x000000010400780c */ /* 0x002fe20003f25270 */
[----:B------:R-:W-:Y:S01]  /*1d30*/  IMAD.IADD R11, R26, 0x1, -R11 ;  /* 0x000000011a0b7824 */ /* 0x000fe200078e0a0b */
[----:B------:R-:W-:Y:S01]  /*1d40*/  SHF.L.U32 R230, R5, 0x7, RZ ;  /* 0x0000000705e67819 */ /* 0x000fe200000006ff */
[----:B------:R-:W-:Y:S01]  /*1d50*/  BSSY B0, `(.L_x_2626) ;  /* 0x0000036000007945 */ /* 0x000fe20003800000 */
[----:B------:R-:W-:Y:S02]  /*1d60*/  LOP3.LUT R14, R10, 0xff, RZ, 0xc0, !PT ;  /* 0x000000ff0a0e7812 */ /* 0x000fe400078ec0ff */
[----:B------:R-:W-:Y:S01]  /*1d70*/  SHF.R.U32.HI R8, RZ, 0x10, R10 ;  /* 0x00000010ff087819 */ /* 0x000fe2000001160a */
[----:B------:R-:W-:Y:S02]  /*1d80*/  VIADD R4, R230, 0x7f ;  /* 0x0000007fe6047836 */ /* 0x000fe40000000000 */
[----:B------:R0:W-:Y:S04]  /*1d90*/  STL [R1+0x84], R14 ;  /* 0x0000840e01007387 */ /* 0x0001e80000100800 */
[----:B------:R-:W1:Y:S01]  /*1da0*/  @P1 LDC R9, c[0x0][0x44c] ;  /* 0x00011300ff091b82 */ /* 0x000e620000000800 */
[----:B------:R0:W-:Y:S07]  /*1db0*/  STL [R1+0x64], R8 ;  /* 0x0000640801007387 */ /* 0x0001ee0000100800 */
[----:B------:R-:W3:Y:S01]  /*1dc0*/  @P1 LDC R13, c[0x0][0x450] ;  /* 0x00011400ff0d1b82 */ /* 0x000ee20000000800 */
[----:B--2---:R-:W-:-:S02]  /*1dd0*/  @P0 IMAD.IADD R2, R3, 0x1, -R0 ;  /* 0x0000000103020824 */ /* 0x004fc400078e0a00 */
[----:B-1----:R-:W-:-:S04]  /*1de0*/  @P1 IMAD.HI.U32 R0, R4, R9, RZ ;  /* 0x0000000904001227 */ /* 0x002fc800078e00ff */
[----:B------:R-:W-:Y:S01]  /*1df0*/  IMAD.IADD R232, R11, 0x1, R2 ;  /* 0x000000010be87824 */ /* 0x000fe200078e0202 */
[----:B---3--:R-:W-:-:S04]  /*1e00*/  @P1 SHF.R.U32.HI R4, RZ, R13, R0 ;  /* 0x0000000dff041219 */ /* 0x008fc80000011600 */
[C---:B------:R-:W-:Y:S02]  /*1e10*/  IADD3 R143, R232.reuse, 0x50, -R228 ;  /* 0x00000050e88f7810 */ /* 0x040fe40007ffe8e4 */
[----:B------:R-:W-:-:S03]  /*1e20*/  IADD3 R0, R232, 0x4f, RZ ;  /* 0x0000004fe8007810 */ /* 0x000fc60007ffe0ff */
[----:B------:R-:W-:Y:S02]  /*1e30*/  IMAD.IADD R4, R143, 0x1, R4 ;  /* 0x000000018f047824 */ /* 0x000fe400078e0204 */
[----:B------:R-:W-:-:S04]  /*1e40*/  IMAD.HI R0, R0, 0x66666667, RZ ;  /* 0x6666666700007827 */ /* 0x000fc800078e02ff */
[----:B------:R-:W-:Y:S01]  /*1e50*/  IMAD.HI R4, R4, 0x66666667, RZ ;  /* 0x6666666704047827 */ /* 0x000fe200078e02ff */
[----:B------:R-:W-:-:S04]  /*1e60*/  SHF.R.U32.HI R3, RZ, 0x1f, R0 ;  /* 0x0000001fff037819 */ /* 0x000fc80000011600 */
[----:B------:R-:W-:Y:S02]  /*1e70*/  SHF.R.U32.HI R5, RZ, 0x1f, R4 ;  /* 0x0000001fff057819 */ /* 0x000fe40000011604 */
[----:B------:R-:W-:Y:S01]  /*1e80*/  LEA.HI.SX32 R144, R0, R3, 0x1b ;  /* 0x0000000300907211 */ /* 0x000fe200078fdaff */
[----:B------:R-:W-:Y:S01]  /*1e90*/  IMAD.MOV.U32 R0, RZ, RZ, RZ ;  /* 0x000000ffff007224 */ /* 0x000fe200078e00ff */
[----:B------:R-:W-:-:S04]  /*1ea0*/  LEA.HI.SX32 R5, R4, R5, 0x1b ;  /* 0x0000000504057211 */ /* 0x000fc800078fdaff */
[----:B------:R-:W-:-:S04]  /*1eb0*/  VIMNMX R9, R144, R5, PT ;  /* 0x0000000590097248 */ /* 0x000fc80003fe0100 */
[----:B------:R-:W-:-:S13]  /*1ec0*/  ISETP.GE.AND P0, PT, R9, 0x1, PT ;  /* 0x000000010900780c */ /* 0x000fda0003f06270 */
        /* <DEDUP_REMOVED lines=8> */
[----:B------:R-:W-:Y:S02]  /*1f50*/  IABS R8, R0 ;  /* 0x0000000000087213 */ /* 0x000fe40000000000 */
[----:B------:R-:W-:-:S04]  /*1f60*/  LOP3.LUT R0, R0, R10, RZ, 0x3c, !PT ;  /* 0x0000000a00007212 */ /* 0x000fc800078e3cff */
[----:B------:R-:W-:Y:S01]  /*1f70*/  ISETP.GE.AND P2, PT, R0, RZ, PT ;  /* 0x000000ff0000720c */ /* 0x000fe20003f46270 */
[----:B0-----:R-:W0:Y:S02]  /*1f80*/  MUFU.RCP R3, R3 ;  /* 0x0000000300037308 */ /* 0x001e240000001000 */
[----:B0-----:R-:W-:Y:S01]  /*1f90*/  VIADD R4, R3, 0xffffffe ;  /* 0x0ffffffe03047836 */ /* 0x001fe20000000000 */
[----:B------:R-:W-:-:S05]  /*1fa0*/  IADD3 R3, RZ, -R12, RZ ;  /* 0x8000000cff037210 */ /* 0x000fca0007ffe0ff */
[----:B------:R0:W1:Y:S02]  /*1fb0*/  F2I.FTZ.U32.TRUNC.NTZ R5, R4 ;  /* 0x0000000400057305 */ /* 0x000064000021f000 */
[----:B0-----:R-:W-:Y:S02]  /*1fc0*/  IMAD.MOV.U32 R4, RZ, RZ, RZ ;  /* 0x000000ffff047224 */ /* 0x001fe400078e00ff */
[----:B-1----:R-:W-:-:S04]  /*1fd0*/  IMAD.MOV R7, RZ, RZ, -R5 ;  /* 0x000000ffff077224 */ /* 0x002fc800078e0a05 */
[----:B------:R-:W-:-:S04]  /*1fe0*/  IMAD R7, R7, R6, RZ ;  /* 0x0000000607077224 */ /* 0x000fc800078e02ff */
[----:B------:R-:W-:-:S06]  /*1ff0*/  IMAD.HI.U32 R5, R5, R7, R4 ;  /* 0x0000000705057227 */ /* 0x000fcc00078e0004 */
        /* <DEDUP_REMOVED lines=8> */
[----:B------:R-:W-:-:S05]  /*2080*/  MOV R0, R5 ;  /* 0x0000000500007202 */ /* 0x000fca0000000f00 */
[----:B------:R-:W-:Y:S01]  /*2090*/  @!P2 IMAD.MOV R0, RZ, RZ, -R0 ;  /* 0x000000ffff00a224 */ /* 0x000fe200078e0a00 */
[----:B------:R-:W-:-:S07]  /*20a0*/  @!P1 LOP3.LUT R0, RZ, R10, RZ, 0x33, !PT ;  /* 0x0000000aff009212 */ /* 0x000fce00078e33ff */
.L_x_2627:
[----:B------:R-:W-:Y:S05]  /*20b0*/  BSYNC B0 ;  /* 0x0000000000007941 */ /* 0x000fea0003800000 */
.L_x_2626:
        /* <DEDUP_REMOVED lines=17> */
[----:B------:R-:W-:Y:S01]  /*21d0*/  VIADD R0, R16, 0x24400 ;  /* 0x0002440010007836 */ /* 0x000fe20000000000 */
[----:B------:R-:W-:Y:S04]  /*21e0*/  BSSY B6, `(.L_x_2629) ;  /* 0x0000013000067945 */ /* 0x000fe80003800000 */
[----:B------:R-:W-:-:S13]  /*21f0*/  LOP3.LUT P0, RZ, R0, 0x3ff, RZ, 0xc0, !PT ;  /* 0x000003ff00ff7812 */ /* 0x000fda000780c0ff */
[----:B------:R-:W-:Y:S05]  /*2200*/  @!P0 BRA `(.L_x_2630) ;  /* 0x0000000000408947 */ /* 0x000fea0003800000 */
        /* <DEDUP_REMOVED lines=16> */
.L_x_2630:
[----:B------:R-:W-:Y:S05]  /*2310*/  BSYNC B6 ;  /* 0x0000000000067941 */ /* 0x000fea0003800000 */
.L_x_2629:
        /* <DEDUP_REMOVED lines=20> */
.L_x_2632:
[----:B------:R-:W-:Y:S05]  /*2460*/  BSYNC B6 ;  /* 0x0000000000067941 */ /* 0x000fea0003800000 */
.L_x_2631:
[----:B------:R-:W-:Y:S01]  /*2470*/  ULDC.64 UR4, c[0x0][0x9f8] ;  /* 0x00027e0000047ab9 */ /* 0x000fe20000000a00 */
[----:B------:R-:W-:Y:S01]  /*2480*/  IMAD.MOV.U32 R0, RZ, RZ, R25 ;  /* 0x000000ffff007224 */ /* 0x000fe200078e0019 */
[----:B------:R-:W-:Y:S01]  /*2490*/  ISETP.NE.U32.AND P0, PT, RZ, UR4, PT ;  /* 0x00000004ff007c0c */ /* 0x000fe2000bf05070 */
[----:B------:R-:W-:Y:S01]  /*24a0*/  ULDC.64 UR6, c[0x0][0x208] ;  /* 0x0000820000067ab9 */ /* 0x000fe20000000a00 */
[----:B------:R-:W0:Y:S01]  /*24b0*/  LDC.64 R98, c[0x0][0x300] ;  /* 0x0000c000ff627b82 */ /* 0x000e220000000a00 */
[----:B------:R-:W-:Y:S01]  /*24c0*/  IADD3 R113, R113, R26, RZ ;  /* 0x0000001a71717210 */ /* 0x000fe20007ffe0ff */
[----:B------:R-:W-:Y:S01]  /*24d0*/  ULDC UR8, c[0x0][0x2f4] ;  /* 0x0000bd0000087ab9 */ /* 0x000fe20000000800 */
[----:B------:R-:W-:-:S05]  /*24e0*/  ISETP.NE.AND.EX P0, PT, RZ, UR5, PT, P0 ;  /* 0x00000005ff007c0c */ /* 0x000fca000bf05300 */
[----:B------:R-:W1:Y:S08]  /*24f0*/  LDC R115, c[0x0][0x3f4] ;  /* 0x0000fd00ff737b82 */ /* 0x000e700000000800 */
[----:B------:R-:W-:Y:S01]  /*2500*/  @P0 IADD3 R4, P1, R28, UR4, RZ ;  /* 0x000000041c040c10 */ /* 0x000fe2000ff3e0ff */
[----:B------:R-:W2:Y:S03]  /*2510*/  LDC.64 R104, c[0x0][0x3f8] ;  /* 0x0000fe00ff687b82 */ /* 0x000ea60000000a00 */
[----:B------:R-:W-:Y:S01]  /*2520*/  @P0 IADD3.X R5, R27, UR5, RZ, P1, !PT ;  /* 0x000000051b050c10 */ /* 0x000fe20008ffe4ff */
[----:B------:R-:W-:-:S04]  /*2530*/  ULDC.64 UR4, c[0x0][0x330] ;  /* 0x0000cc0000047ab9 */ /* 0x000fc80000000a00 */
[----:B------:R3:W4:Y:S01]  /*2540*/  @P0 LDG.E R0, desc[UR6][R4.64] ;  /* 0x0000000604000981 */ /* 0x000722000c1e1900 */
[----:B------:R-:W-:Y:S01]  /*2550*/  ISETP.GE.AND P1, PT, R213, UR8, PT ;  /* 0x00000008d5007c0c */ /* 0x000fe2000bf26270 */
[C---:B------:R-:W-:Y:S01]  /*2560*/  IMAD.WIDE.U32 R94, R236.reuse, UR4, R18 ;  /* 0x00000004ec5e7c25 */ /* 0x040fe2000f8e0012 */
[----:B------:R-:W-:Y:S01]  /*2570*/  SHF.R.S32.HI R3, RZ, 0x1f, R113 ;  /* 0x0000001fff037819 */ /* 0x000fe20000011471 */
[----:B------:R-:W-:Y:S01]  /*2580*/  ULDC.64 UR6, c[0x0][0x308] ;  /* 0x0000c20000067ab9 */ /* 0x000fe20000000a00 */
[----:B------:R-:W-:Y:S01]  /*2590*/  SEL R7, RZ, 0xffffffff, P1 ;  /* 0xffffffffff077807 */ /* 0x000fe20000800000 */
[----:B------:R-:W-:Y:S01]  /*25a0*/  IMAD R95, R236, UR5, R95 ;  /* 0x00000005ec5f7c24 */ /* 0x000fe2000f8e025f */
[----:B------:R-:W-:Y:S01]  /*25b0*/  ISETP.GE.AND P0, PT, R18, UR8, PT ;  /* 0x0000000812007c0c */ /* 0x000fe2000bf06270 */
[-C--:B0-----:R-:W-:Y:S01]  /*25c0*/  IMAD R8, R3, R98.reuse, RZ ;  /* 0x0000006203087224 */ /* 0x081fe200078e02ff */
[----:B------:R-:W-:Y:S01]  /*25d0*/  ULDC.64 UR4, c[0x0][0xa08] ;  /* 0x0002820000047ab9 */ /* 0x000fe20000000a00 */
[----:B------:R-:W-:Y:S01]  /*25e0*/  IMAD.SHL.U32 R9, R7, 0x2, RZ ;  /* 0x0000000207097824 */ /* 0x000fe200078e00ff */
[----:B------:R-:W-:Y:S01]  /*25f0*/  SEL R6, RZ, 0x1, P0 ;  /* 0x00000001ff067807 */ /* 0x000fe20000000000 */
[C---:B---3--:R-:W-:Y:S01]  /*2600*/  IMAD.WIDE.U32 R4, R113.reuse, R98, RZ ;  /* 0x0000006271047225 */ /* 0x048fe200078e00ff */
[----:B------:R-:W-:Y:S01]  /*2610*/  ISETP.NE.U32.AND P0, PT, RZ, UR4, PT ;  /* 0x00000004ff007c0c */ /* 0x000fe2000bf05070 */
[----:B------:R-:W0:Y:S01]  /*2620*/  LDC.64 R110, c[0x0][0x408] ;  /* 0x00010200ff6e7b82 */ /* 0x000e220000000a00 */
[----:B------:R-:W-:Y:S01]  /*2630*/  ISETP.GE.AND P1, PT, R220, UR8, PT ;  /* 0x00000008dc007c0c */ /* 0x000fe2000bf26270 */
[----:B------:R-:W-:Y:S01]  /*2640*/  IMAD R7, R113, R99, R8 ;  /* 0x0000006371077224 */ /* 0x000fe200078e0208 */
[----:B------:R-:W-:Y:S01]  /*2650*/  ISETP.NE.AND.EX P0, PT, RZ, UR5, PT, P0 ;  /* 0x00000005ff007c0c */ /* 0x000fe2000bf05300 */
[----:B------:R-:W-:Y:S01]  /*2660*/  ULDC.64 UR4, c[0x0][0x338] ;  /* 0x0000ce0000047ab9 */ /* 0x000fe20000000a00 */
[----:B------:R-:W-:Y:S01]  /*2670*/  LOP3.LUT R6, R9, 0x2, R6, 0xe2, !PT ;  /* 0x0000000209067812 */ /* 0x000fe200078ee206 */
[----:B------:R-:W-:Y:S01]  /*2680*/  IMAD.IADD R5, R5, 0x1, R7 ;  /* 0x0000000105057824 */ /* 0x000fe200078e0207 */
[----:B------:R-:W-:Y:S01]  /*2690*/  SEL R7, RZ, 0x4, P1 ;  /* 0x00000004ff077807 */ /* 0x000fe20000800000 */
[----:B--2---:R-:W-:Y:S01]  /*26a0*/  IMAD.WIDE.U32 R102, R212, R104, R18 ;  /* 0x00000068d4667225 */ /* 0x004fe200078e0012 */
[----:B------:R-:W-:Y:S01]  /*26b0*/  SHF.R.S32.HI R12, RZ, 0x1f, R212 ;  /* 0x0000001fff0c7819 */ /* 0x000fe200000114d4 */
[----:B------:R-:W2:Y:S01]  /*26c0*/  S2R R172, SR_TID.X ;  /* 0x0000000000ac7919 */ /* 0x000ea20000002100 */
[----:B------:R-:W-:Y:S01]  /*26d0*/  LOP3.LUT R26, R6, R7, RZ, 0xfc, !PT ;  /* 0x00000007061a7212 */ /* 0x000fe200078efcff */
[----:B------:R-:W-:Y:S01]  /*26e0*/  IMAD.WIDE.U32 R96, R236, UR6, R4 ;  /* 0x00000006ec607c25 */ /* 0x000fe2000f8e0004 */
[----:B------:R-:W-:-:S02]  /*26f0*/  SHF.R.U32.HI R14, RZ, 0x3, R223 ;  /* 0x00000003ff0e7819 */ /* 0x000fc400000116df */
[----:B------:R-:W-:Y:S01]  /*2700*/  SHF.R.U32.HI R10, RZ, 0x3, R222 ;  /* 0x00000003ff0a7819 */ /* 0x000fe200000116de */
[----:B------:R-:W-:Y:S01]  /*2710*/  IMAD R97, R236, UR7, R97 ;  /* 0x00000007ec617c24 */ /* 0x000fe2000f8e0261 */
[----:B------:R-:W-:Y:S01]  /*2720*/  ULDC.64 UR6, c[0x0][0x310] ;  /* 0x0000c40000067ab9 */ /* 0x000fe20000000a00 */
[----:B------:R-:W-:Y:S01]  /*2730*/  IMAD R7, R12, R98, RZ ;  /* 0x000000620c077224 */ /* 0x000fe200078e02ff */
[----:B------:R-:W-:Y:S01]  /*2740*/  IADD3 R112, P3, R212, R113, RZ ;  /* 0x00000071d4707210 */ /* 0x000fe20007f7e0ff */
[-C--:B------:R-:W-:Y:S01]  /*2750*/  IMAD R6, R12, R104.reuse, RZ ;  /* 0x000000680c067224 */ /* 0x080fe200078e02ff */
[----:B------:R-:W-:Y:S01]  /*2760*/  ISETP.GE.AND P2, PT, R221, UR8, PT ;  /* 0x00000008dd007c0c */ /* 0x000fe2000bf46270 */
[----:B------:R-:W-:Y:S01]  /*2770*/  IMAD R35, R212, R99, R7 ;  /* 0x00000063d4237224 */ /* 0x000fe200078e0207 */
[--C-:B------:R-:W-:Y:S01]  /*2780*/  SHF.L.U64.HI R34, R104, 0x5, R105.reuse ;  /* 0x0000000568227819 */ /* 0x100fe20000010269 */
[----:B------:R-:W-:Y:S01]  /*2790*/  IMAD R7, R212, R105, R6 ;  /* 0x00000069d4077224 */ /* 0x000fe200078e0206 */
[----:B------:R-:W-:Y:S01]  /*27a0*/  SHF.L.U64.HI R33, R104, 0x6, R105 ;  /* 0x0000000668217819 */ /* 0x000fe20000010269 */
[----:B------:R-:W-:Y:S01]  /*27b0*/  IMAD.WIDE.U32 R100, R212, R104, R22 ;  /* 0x00000068d4647225 */ /* 0x000fe200078e0016 */
[----:B------:R-:W-:-:S02]  /*27c0*/  SHF.L.U32 R31, R104, 0x6, RZ ;  /* 0x00000006681f7819 */ /* 0x000fc400000006ff */
[----:B------:R-:W-:Y:S01]  /*27d0*/  IADD3 R103, R7, R103, RZ ;  /* 0x0000006707677210 */ /* 0x000fe20007ffe0ff */
[----:B------:R-:W-:Y:S01]  /*27e0*/  IMAD.IADD R101, R101, 0x1, R7 ;  /* 0x0000000165657824 */ /* 0x000fe200078e0207 */
[----:B------:R-:W-:Y:S01]  /*27f0*/  SHF.L.U64.HI R123, R98, 0x5, R99 ;  /* 0x00000005627b7819 */ /* 0x000fe20000010263 */
[-C--:B0-----:R-:W-:Y:S01]  /*2800*/  IMAD.WIDE.U32 R106, R212, R110.reuse, R22 ;  /* 0x0000006ed46a7225 */ /* 0x081fe200078e0016 */
[----:B------:R-:W-:Y:S02]  /*2810*/  SHF.L.U64.HI R129, R98, 0x6, R99 ;  /* 0x0000000662817819 */ /* 0x000fe40000010263 */
[----:B------:R-:W-:Y:S01]  /*2820*/  SHF.L.U64.HI R30, R110, 0x5, R111 ;  /* 0x000000056e1e7819 */ /* 0x000fe2000001026f */
[----:B------:R-:W-:Y:S01]  /*2830*/  IMAD.WIDE.U32 R108, R212, R110, R18 ;  /* 0x0000006ed46c7225 */ /* 0x000fe200078e0012 */
[----:B------:R-:W-:-:S03]  /*2840*/  SHF.L.U64.HI R29, R110, 0x6, R111 ;  /* 0x000000066e1d7819 */ /* 0x000fc6000001026f */
[----:B------:R-:W-:Y:S02]  /*2850*/  IMAD.SHL.U32 R15, R212, 0x40, RZ ;  /* 0x00000040d40f7824 */ /* 0x000fe400078e00ff */
[----:B------:R-:W-:Y:S01]  /*2860*/  IMAD.X R113, R12, 0x1, R3, P3 ;  /* 0x000000010c717824 */ /* 0x000fe200018e0603 */
[----:B------:R-:W-:Y:S01]  /*2870*/  SEL R3, RZ, 0x8, P2 ;  /* 0x00000008ff037807 */ /* 0x000fe20001000000 */
[----:B------:R-:W-:Y:S01]  /*2880*/  IMAD.SHL.U32 R32, R104, 0x20, RZ ;  /* 0x0000002068207824 */ /* 0x000fe200078e00ff */
[----:B--2---:R-:W-:Y:S01]  /*2890*/  LEA.HI R172, R172, 0x8, RZ, 0x19 ;  /* 0x00000008acac7811 */ /* 0x004fe200078fc8ff */
[-C--:B-----5:R-:W-:Y:S01]  /*28a0*/  IMAD.WIDE.U32 R100, R152, R104.reuse, R100 ;  /* 0x0000006898647225 */ /* 0x0a0fe200078e0064 */
[C---:B------:R-:W-:Y:S02]  /*28b0*/  LOP3.LUT R3, R26.reuse, R3, RZ, 0xfc, !PT ;  /* 0x000000031a037212 */ /* 0x040fe400078efcff */
[----:B------:R-:W-:Y:S01]  /*28c0*/  LOP3.LUT R26, R26, 0x1, RZ, 0xc0, !PT ;  /* 0x000000011a1a7812 */ /* 0x000fe200078ec0ff */
[----:B------:R-:W-:-:S04]  /*28d0*/  IMAD.WIDE.U32 R102, R152, R104, R102 ;  /* 0x0000006898667225 */ /* 0x000fc800078e0066 */
[----:B------:R-:W-:Y:S02]  /*28e0*/  IMAD R119, R99, 0x50, RZ ;  /* 0x0000005063777824 */ /* 0x000fe400078e02ff */
[C---:B------:R-:W-:Y:S02]  /*28f0*/  IMAD.SHL.U32 R128, R98.reuse, 0x20, RZ ;  /* 0x0000002062807824 */ /* 0x040fe400078e00ff */
[----:B------:R-:W-:Y:S02]  /*2900*/  IMAD.SHL.U32 R130, R98, 0x40, RZ ;  /* 0x0000004062827824 */ /* 0x000fe400078e00ff */
[----:B------:R-:W-:Y:S02]  /*2910*/  IMAD R121, R111, 0x50, RZ ;  /* 0x000000506f797824 */ /* 0x000fe400078e02ff */
[C---:B------:R-:W-:Y:S02]  /*2920*/  IMAD.SHL.U32 R28, R110.reuse, 0x20, RZ ;  /* 0x000000206e1c7824 */ /* 0x040fe400078e00ff */
[----:B------:R-:W-:Y:S01]  /*2930*/  IMAD.SHL.U32 R27, R110, 0x40, RZ ;  /* 0x000000406e1b7824 */ /* 0x000fe200078e00ff */
[----:B----4-:R-:W-:-:S02]  /*2940*/  SHF.R.S32.HI R4, RZ, 0x1f, R0 ;  /* 0x0000001fff047819 */ /* 0x010fc40000011400 */
[----:B------:R-:W-:Y:S02]  /*2950*/  SEL R5, R0, RZ, !P0 ;  /* 0x000000ff00057207 */ /* 0x000fe40004000000 */
[----:B------:R-:W-:Y:S02]  /*2960*/  SEL R4, R4, RZ, !P0 ;  /* 0x000000ff04047207 */ /* 0x000fe40004000000 */
[----:B-1----:R-:W-:Y:S01]  /*2970*/  ISETP.GE.AND P0, PT, R18, R115, PT ;  /* 0x000000731200720c */ /* 0x002fe20003f06270 */
[----:B------:R-:W-:-:S04]  /*2980*/  IMAD.WIDE.U32 R94, R5, UR4, R94 ;  /* 0x00000004055e7c25 */ /* 0x000fc8000f8e005e */
[C---:B------:R-:W-:Y:S02]  /*2990*/  IMAD R0, R4.reuse, UR4, RZ ;  /* 0x0000000404007c24 */ /* 0x040fe4000f8e02ff */
[----:B------:R-:W-:Y:S02]  /*29a0*/  IMAD R4, R4, UR6, RZ ;  /* 0x0000000604047c24 */ /* 0x000fe4000f8e02ff */
[C---:B------:R-:W-:Y:S02]  /*29b0*/  IMAD R0, R5.reuse, UR5, R0 ;  /* 0x0000000505007c24 */ /* 0x040fe4000f8e0200 */
[C---:B------:R-:W-:Y:S02]  /*29c0*/  IMAD R9, R5.reuse, UR7, R4 ;  /* 0x0000000705097c24 */ /* 0x040fe4000f8e0204 */
[----:B------:R-:W-:-:S04]  /*29d0*/  IMAD.WIDE.U32 R96, R5, UR6, R96 ;  /* 0x0000000605607c25 */ /* 0x000fc8000f8e0060 */
[----:B------:R-:W-:-:S04]  /*29e0*/  IMAD.WIDE.U32 R4, R212, R98, R18 ;  /* 0x00000062d4047225 */ /* 0x000fc800078e0012 */
[----:B------:R-:W-:Y:S01]  /*29f0*/  IMAD.IADD R92, R97, 0x1, R9 ;  /* 0x00000001615c7824 */ /* 0x000fe200078e0209 */
[----:B------:R-:W-:Y:S01]  /*2a00*/  IADD3 R93, P1, R96, R4, RZ ;  /* 0x00000004605d7210 */ /* 0x000fe20007f3e0ff */
[----:B------:R-:W-:Y:S02]  /*2a10*/  IMAD R4, R12, R110, RZ ;  /* 0x0000006e0c047224 */ /* 0x000fe400078e02ff */
[----:B------:R-:W-:Y:S01]  /*2a20*/  IMAD.WIDE.U32 R98, R98, 0x50, RZ ;  /* 0x0000005062627825 */ /* 0x000fe200078e00ff */
[----:B------:R-:W-:Y:S02]  /*2a30*/  IADD3.X R35, R92, R5, R35, P1, !PT ;  /* 0x000000055c237210 */ /* 0x000fe40000ffe423 */
[----:B------:R-:W-:Y:S01]  /*2a40*/  SEL R5, R115, RZ, P0 ;  /* 0x000000ff73057207 */ /* 0x000fe20000000000 */
[----:B------:R-:W-:Y:S01]  /*2a50*/  IMAD R7, R212, R111, R4 ;  /* 0x0000006fd4077224 */ /* 0x000fe200078e0204 */
[----:B------:R-:W-:Y:S01]  /*2a60*/  ISETP.GE.AND P1, PT, R213, R115, PT ;  /* 0x00000073d500720c */ /* 0x000fe20003f26270 */
[----:B------:R-:W-:-:S02]  /*2a70*/  IMAD.IADD R119, R99, 0x1, R119 ;  /* 0x0000000163777824 */ /* 0x000fc400078e0277 */
[----:B------:R-:W-:Y:S01]  /*2a80*/  IMAD.IADD R5, R18, 0x1, R5 ;  /* 0x0000000112057824 */ /* 0x000fe200078e0205 */
[----:B------:R-:W-:Y:S01]  /*2a90*/  SEL R6, R115, RZ, P1 ;  /* 0x000000ff73067207 */ /* 0x000fe20000800000 */
[----:B------:R-:W-:Y:S01]  /*2aa0*/  IMAD.IADD R107, R107, 0x1, R7 ;  /* 0x000000016b6b7824 */ /* 0x000fe200078e0207 */
[----:B------:R-:W-:Y:S01]  /*2ab0*/  SHF.L.U32 R115, R115, 0x1, RZ ;  /* 0x0000000173737819 */ /* 0x000fe200000006ff */
[----:B------:R-:W-:Y:S01]  /*2ac0*/  IMAD.IADD R109, R7, 0x1, R109 ;  /* 0x00000001076d7824 */ /* 0x000fe200078e026d */
[----:B------:R-:W-:Y:S01]  /*2ad0*/  SHF.R.S32.HI R4, RZ, 0x1f, R5 ;  /* 0x0000001fff047819 */ /* 0x000fe20000011405 */
[----:B------:R-:W-:Y:S02]  /*2ae0*/  IMAD.IADD R6, R213, 0x1, R6 ;  /* 0x00000001d5067824 */ /* 0x000fe400078e0206 */
[-C--:B------:R-:W-:Y:S01]  /*2af0*/  IMAD.WIDE.U32 R106, R152, R110.reuse, R106 ;  /* 0x0000006e986a7225 */ /* 0x080fe200078e006a */
[CC--:B------:R-:W-:Y:S02]  /*2b00*/  LEA.HI R13, R4.reuse, R5.reuse, RZ, 0x3 ;  /* 0x00000005040d7211 */ /* 0x0c0fe400078f18ff */
[----:B------:R-:W-:Y:S01]  /*2b10*/  LEA.HI R4, R4, R5, RZ, 0x6 ;  /* 0x0000000504047211 */ /* 0x000fe200078f30ff */
[----:B------:R-:W-:Y:S01]  /*2b20*/  IMAD.WIDE.U32 R108, R152, R110, R108 ;  /* 0x0000006e986c7225 */ /* 0x000fe200078e006c */
[----:B------:R-:W-:-:S02]  /*2b30*/  SHF.R.S32.HI R11, RZ, 0x1f, R6 ;  /* 0x0000001fff0b7819 */ /* 0x000fc40000011406 */
[----:B------:R-:W-:Y:S02]  /*2b40*/  SHF.R.S32.HI R5, RZ, 0x6, R4 ;  /* 0x00000006ff057819 */ /* 0x000fe40000011404 */
[--C-:B------:R-:W-:Y:S02]  /*2b50*/  LOP3.LUT R4, R223, 0x38, R13.reuse, 0xf8, !PT ;  /* 0x00000038df047812 */ /* 0x100fe400078ef80d */
[----:B------:R-:W-:Y:S01]  /*2b60*/  LOP3.LUT R8, R222, 0x38, R13, 0xf8, !PT ;  /* 0x00000038de087812 */ /* 0x000fe200078ef80d */
[C---:B------:R-:W-:Y:S01]  /*2b70*/  IMAD R136, R5.reuse, 0x1400, R225 ;  /* 0x0000140005887824 */ /* 0x040fe200078e02e1 */
[----:B------:R-:W-:Y:S01]  /*2b80*/  LOP3.LUT R7, R4, R14, RZ, 0x3c, !PT ;  /* 0x0000000e04077212 */ /* 0x000fe200078e3cff */
[----:B------:R-:W-:Y:S01]  /*2b90*/  IMAD R132, R5, 0x1400, R224 ;  /* 0x0000140005847824 */ /* 0x000fe200078e02e0 */
[----:B------:R-:W-:Y:S01]  /*2ba0*/  LEA.HI R4, R11, R6, RZ, 0x6 ;  /* 0x000000060b047211 */ /* 0x000fe200078f30ff */
[----:B------:R-:W-:Y:S01]  /*2bb0*/  IMAD R138, R5, 0x1400, R226 ;  /* 0x00001400058a7824 */ /* 0x000fe200078e02e2 */
[----:B------:R-:W-:-:S02]  /*2bc0*/  IADD3 R136, R136, R7, RZ ;  /* 0x0000000788887210 */ /* 0x000fc40007ffe0ff */
[----:B------:R-:W-:Y:S02]  /*2bd0*/  SHF.R.S32.HI R7, RZ, 0x6, R4 ;  /* 0x00000006ff077819 */ /* 0x000fe40000011404 */
[----:B------:R-:W-:Y:S02]  /*2be0*/  LOP3.LUT R4, R13, 0x38, RZ, 0xc0, !PT ;  /* 0x000000380d047812 */ /* 0x000fe400078ec0ff */
[----:B------:R-:W-:Y:S01]  /*2bf0*/  LEA.HI R11, R11, R6, RZ, 0x3 ;  /* 0x000000060b0b7211 */ /* 0x000fe200078f18ff */
[C---:B------:R-:W-:Y:S01]  /*2c00*/  IMAD R137, R7.reuse, 0x1400, R226 ;  /* 0x0000140007897824 */ /* 0x040fe200078e02e2 */
[----:B------:R-:W-:Y:S01]  /*2c10*/  LOP3.LUT R4, R4, 0x1c0, R15, 0xf8, !PT ;  /* 0x000001c004047812 */ /* 0x000fe200078ef80f */
[C---:B------:R-:W-:Y:S01]  /*2c20*/  IMAD R133, R7.reuse, 0x1400, R225 ;  /* 0x0000140007857824 */ /* 0x040fe200078e02e1 */
[----:B------:R-:W-:Y:S01]  /*2c30*/  LOP3.LUT R9, R8, R10, RZ, 0x3c, !PT ;  /* 0x0000000a08097212 */ /* 0x000fe200078e3cff */
[----:B------:R-:W-:Y:S01]  /*2c40*/  IMAD R131, R7, 0x1400, R224 ;  /* 0x0000140007837824 */ /* 0x000fe200078e02e0 */
[----:B------:R-:W-:Y:S01]  /*2c50*/  LOP3.LUT R5, R4, R227, RZ, 0x3c, !PT ;  /* 0x000000e304057212 */ /* 0x000fe200078e3cff */
[----:B------:R-:W-:Y:S01]  /*2c60*/  IMAD R7, R105, 0x50, RZ ;  /* 0x0000005069077824 */ /* 0x000fe200078e02ff */
[----:B------:R-:W-:Y:S01]  /*2c70*/  LOP3.LUT R8, R223, 0x38, R11, 0xf8, !PT ;  /* 0x00000038df087812 */ /* 0x000fe200078ef80b */
[----:B------:R-:W-:Y:S01]  /*2c80*/  IMAD.IADD R132, R132, 0x1, R9 ;  /* 0x0000000184847824 */ /* 0x000fe200078e0209 */
[----:B------:R-:W-:-:S02]  /*2c90*/  IADD3 R138, R138, R5, RZ ;  /* 0x000000058a8a7210 */ /* 0x000fc40007ffe0ff */
[----:B------:R-:W-:Y:S02]  /*2ca0*/  SHF.R.S32.HI R5, RZ, 0x1f, R152 ;  /* 0x0000001fff057819 */ /* 0x000fe40000011498 */
[----:B------:R-:W-:Y:S02]  /*2cb0*/  LOP3.LUT R6, R11, 0x38, RZ, 0xc0, !PT ;  /* 0x000000380b067812 */ /* 0x000fe400078ec0ff */
[----:B------:R-:W-:Y:S01]  /*2cc0*/  LOP3.LUT R8, R8, R14, RZ, 0x3c, !PT ;  /* 0x0000000e08087212 */ /* 0x000fe200078e3cff */
[----:B------:R-:W-:Y:S01]  /*2cd0*/  VIADD R14, R212, 0x40 ;  /* 0x00000040d40e7836 */ /* 0x000fe20000000000 */
[----:B------:R-:W-:Y:S01]  /*2ce0*/  LOP3.LUT R9, R222, 0x38, R11, 0xf8, !PT ;  /* 0x00000038de097812 */ /* 0x000fe200078ef80b */
[C---:B------:R-:W-:Y:S01]  /*2cf0*/  IMAD R4, R5.reuse, R104, RZ ;  /* 0x0000006805047224 */ /* 0x040fe200078e02ff */
[----:B------:R-:W-:Y:S01]  /*2d00*/  LOP3.LUT R6, R6, 0x1c0, R15, 0xf8, !PT ;  /* 0x000001c006067812 */ /* 0x000fe200078ef80f */
[----:B------:R-:W-:Y:S01]  /*2d10*/  IMAD R5, R5, R110, RZ ;  /* 0x0000006e05057224 */ /* 0x000fe200078e02ff */
[----:B------:R-:W-:Y:S01]  /*2d20*/  LOP3.LUT R10, R9, R10, RZ, 0x3c, !PT ;  /* 0x0000000a090a7212 */ /* 0x000fe200078e3cff */
[----:B------:R-:W-:Y:S01]  /*2d30*/  VIADD R15, R212, 0x20 ;  /* 0x00000020d40f7836 */ /* 0x000fe20000000000 */
[----:B------:R-:W-:Y:S01]  /*2d40*/  LOP3.LUT R6, R6, R227, RZ, 0x3c, !PT ;  /* 0x000000e306067212 */ /* 0x000fe200078e3cff */
[----:B------:R-:W-:Y:S01]  /*2d50*/  IMAD R21, R152, R105, R4 ;  /* 0x0000006998157224 */ /* 0x000fe200078e0204 */
[----:B------:R-:W-:Y:S01]  /*2d60*/  SHF.R.S32.HI R139, RZ, 0x1f, R14 ;  /* 0x0000001fff8b7819 */ /* 0x000fe2000001140e */
[----:B------:R-:W-:Y:S01]  /*2d70*/  IMAD.WIDE.U32 R104, R104, 0x50, RZ ;  /* 0x0000005068687825 */ /* 0x000fe200078e00ff */
[----:B------:R-:W-:-:S02]  /*2d80*/  SHF.R.S32.HI R14, RZ, 0x3, R13 ;  /* 0x00000003ff0e7819 */ /* 0x000fc4000001140d */
[----:B------:R-:W-:Y:S01]  /*2d90*/  SHF.R.S32.HI R12, RZ, 0x3, R11 ;  /* 0x00000003ff0c7819 */ /* 0x000fe2000001140b */
[----:B------:R-:W-:Y:S01]  /*2da0*/  IMAD R5, R152, R111, R5 ;  /* 0x0000006f98057224 */ /* 0x000fe200078e0205 */
[----:B------:R-:W-:Y:S01]  /*2db0*/  LOP3.LUT R13, R13, 0xfffffff8, RZ, 0xc0, !PT ;  /* 0xfffffff80d0d7812 */ /* 0x000fe200078ec0ff */
[----:B------:R-:W-:Y:S01]  /*2dc0*/  IMAD.WIDE.U32 R110, R110, 0x50, RZ ;  /* 0x000000506e6e7825 */ /* 0x000fe200078e00ff */
[----:B------:R-:W-:Y:S02]  /*2dd0*/  LOP3.LUT R11, R11, 0xfffffff8, RZ, 0xc0, !PT ;  /* 0xfffffff80b0b7812 */ /* 0x000fe400078ec0ff */
[----:B------:R-:W-:Y:S01]  /*2de0*/  SHF.R.S32.HI R141, RZ, 0x1f, R15 ;  /* 0x0000001fff8d7819 */ /* 0x000fe2000001140f */
[----:B------:R-:W-:Y:S01]  /*2df0*/  IMAD.IADD R133, R133, 0x1, R8 ;  /* 0x0000000185857824 */ /* 0x000fe200078e0208 */
[----:B------:R-:W-:Y:S01]  /*2e00*/  IADD3 R25, R101, R21, RZ ;  /* 0x0000001565197210 */ /* 0x000fe20007ffe0ff */
[----:B------:R-:W-:Y:S01]  /*2e10*/  IMAD.IADD R131, R131, 0x1, R10 ;  /* 0x0000000183837824 */ /* 0x000fe200078e020a */
[----:B------:R-:W-:Y:S01]  /*2e20*/  LOP3.LUT R10, R3, 0x2, RZ, 0xc0, !PT ;  /* 0x00000002030a7812 */ /* 0x000fe200078ec0ff */
[----:B------:R-:W-:Y:S01]  /*2e30*/  IMAD.IADD R137, R137, 0x1, R6 ;  /* 0x0000000189897824 */ /* 0x000fe200078e0206 */
[----:B------:R-:W-:Y:S01]  /*2e40*/  LOP3.LUT R9, R3, 0x4, RZ, 0xc0, !PT ;  /* 0x0000000403097812 */ /* 0x000fe200078ec0ff */
[----:B------:R-:W-:Y:S01]  /*2e50*/  IMAD.IADD R120, R105, 0x1, R7 ;  /* 0x0000000169787824 */ /* 0x000fe200078e0207 */
[----:B------:R-:W-:Y:S01]  /*2e60*/  LOP3.LUT R8, R3, 0x8, RZ, 0xc0, !PT ;  /* 0x0000000803087812 */ /* 0x000fe200078ec0ff */
[----:B------:R-:W-:Y:S01]  /*2e70*/  IMAD.IADD R20, R107, 0x1, R5 ;  /* 0x000000016b147824 */ /* 0x000fe200078e0205 */
[----:B------:R-:W-:Y:S01]  /*2e80*/  SHF.R.S32.HI R7, RZ, 0x1f, R13 ;  /* 0x0000001fff077819 */ /* 0x000fe2000001140d */
[----:B------:R-:W-:Y:S01]  /*2e90*/  IMAD.IADD R15, R5, 0x1, R109 ;  /* 0x00000001050f7824 */ /* 0x000fe200078e026d */
[----:B------:R-:W-:Y:S01]  /*2ea0*/  SHF.R.S32.HI R6, RZ, 0x1f, R11 ;  /* 0x0000001fff067819 */ /* 0x000fe2000001140b */
[----:B------:R-:W-:-:S02]  /*2eb0*/  IMAD.IADD R121, R111, 0x1, R121 ;  /* 0x000000016f797824 */ /* 0x000fc400078e0279 */
[----:B------:R-:W-:Y:S02]  /*2ec0*/  IMAD.IADD R21, R21, 0x1, R103 ;  /* 0x0000000115157824 */ /* 0x000fe400078e0267 */
[----:B------:R-:W-:-:S07]  /*2ed0*/  IMAD.IADD R5, R95, 0x1, R0 ;  /* 0x000000015f057824 */ /* 0x000fce00078e0200 */
.L_x_2740:
[----:B------:R-:W2:Y:S01]  /*2ee0*/  LDL.LU R40, [R1+0x10] ;  /* 0x0000100001287983 */ /* 0x000ea20000300800 */
[----:B------:R-:W-:Y:S01]  /*2ef0*/  IADD3 R24, R24, -0x1, RZ ;  /* 0xffffffff18187810 */ /* 0x000fe20007ffe0ff */
[----:B------:R-:W0:Y:S01]  /*2f00*/  LDC.64 R116, c[0x0][0x2e8] ;  /* 0x0000ba00ff747b82 */ /* 0x000e220000000a00 */
[----:B------:R-:W-:Y:S05]  /*2f10*/  YIELD ;  /* 0x0000000000007946 */ /* 0x000fea0003800000 */
[----:B-1----:R-:W-:Y:S01]  /*2f20*/  SHF.R.S32.HI R37, RZ, 0x1f, R24 ;  /* 0x0000001fff257819 */ /* 0x002fe20000011418 */
[-C--:B------:R-:W-:Y:S01]  /*2f30*/  IMAD R0, R119, R24.reuse, RZ ;  /* 0x0000001877007224 */ /* 0x080fe200078e02ff */
[----:B------:R-:W1:Y:S01]  /*2f40*/  LDC R122, c[0x0][0x3f4] ;  /* 0x0000fd00ff7a7b82 */ /* 0x000e620000000800 */
[----:B------:R-:W-:Y:S01]  /*2f50*/  IMAD.WIDE.U32 R124, R98, R24, RZ ;  /* 0x00000018627c7225 */ /* 0x000fe200078e00ff */
[----:B------:R-:W-:Y:S03]  /*2f60*/  BSSY B0, `(.L_x_2633) ;  /* 0x00007c0000007945 */ /* 0x000fe60003800000 */
[----:B------:R-:W-:Y:S01]  /*2f70*/  IMAD R3, R37, R98, R0 ;  /* 0x0000006225037224 */ /* 0x000fe200078e0200 */
[----:B------:R-:W-:-:S02]  /*2f80*/  IADD3 R0, P3, P4, R93, R124, R130 ;  /* 0x0000007c5d007210 */ /* 0x000fc40007c7e082 */
[-C--:B------:R-:W-:Y:S01]  /*2f90*/  IADD3 R38, P2, R93, R124.reuse, RZ ;  /* 0x0000007c5d267210 */ /* 0x080fe20007f5e0ff */
[----:B------:R-:W-:Y:S01]  /*2fa0*/  IMAD.IADD R88, R125, 0x1, R3 ;  /* 0x000000017d587824 */ /* 0x000fe200078e0203 */
[----:B------:R-:W-:-:S03]  /*2fb0*/  IADD3 R4, P5, P6, R93, R124, R128 ;  /* 0x0000007c5d047210 */ /* 0x000fc60007ebe080 */
[----:B------:R-:W-:Y:S01]  /*2fc0*/  IMAD.X R39, R88, 0x1, R35, P2 ;  /* 0x0000000158277824 */ /* 0x000fe200010e0623 */
[C---:B------:R-:W-:Y:S02]  /*2fd0*/  IADD3.X R3, R35.reuse, R88, R129, P3, P4 ;  /* 0x0000005823037210 */ /* 0x040fe40001fe8481 */
[----:B------:R-:W-:Y:S02]  /*2fe0*/  ISETP.GT.AND P3, PT, R24, R118, PT ;  /* 0x000000761800720c */ /* 0x000fe40003f64270 */
[C---:B0-----:R-:W-:Y:S02]  /*2ff0*/  LEA R48, P2, R0.reuse, R116, 0x1 ;  /* 0x0000007400307211 */ /* 0x041fe400078408ff */
[----:B------:R-:W-:Y:S02]  /*3000*/  IADD3.X R36, R35, R88, R123, P5, P6 ;  /* 0x0000005823247210 */ /* 0x000fe40002fec47b */
[----:B------:R-:W-:Y:S01]  /*3010*/  LEA.HI.X R49, R0, R117, R3, 0x1, P2 ;  /* 0x0000007500317211 */ /* 0x000fe200010f0c03 */
[----:B------:R-:W-:Y:S01]  /*3020*/  IMAD R3, R17, 0x5000, R235 ;  /* 0x0000500011037824 */ /* 0x000fe200078e02eb */
[----:B-1----:R-:W-:-:S02]  /*3030*/  ISETP.GE.AND P2, PT, R122, 0x1, PT ;  /* 0x000000017a00780c */ /* 0x002fc40003f46270 */
[-C--:B------:R-:W-:Y:S02]  /*3040*/  LEA R50, P5, R4, R116.reuse, 0x1 ;  /* 0x0000007404327211 */ /* 0x080fe400078a08ff */
[----:B------:R-:W-:Y:S02]  /*3050*/  LEA R60, P6, R38, R116, 0x1 ;  /* 0x00000074263c7211 */ /* 0x000fe400078c08ff */
[-C--:B------:R-:W-:Y:S01]  /*3060*/  LEA.HI.X R51, R4, R117.reuse, R36, 0x1, P5 ;  /* 0x0000007504337211 */ /* 0x080fe200028f0c24 */
[----:B------:R-:W-:Y:S01]  /*3070*/  IMAD R4, R3, 0x2, R16 ;  /* 0x0000000203047824 */ /* 0x000fe200078e0210 */
[----:B------:R-:W-:Y:S02]  /*3080*/  LEA.HI.X R61, R38, R117, R39, 0x1, P6 ;  /* 0x00000075263d7211 */ /* 0x000fe400030f0c27 */
        /* <DEDUP_REMOVED lines=8> */
[C---:B------:R-:W-:Y:S02]  /*3110*/  IMAD R39, R37.reuse, R104, R39 ;  /* 0x0000006825277224 */ /* 0x040fe400078e0227 */
[----:B------:R-:W-:Y:S02]  /*3120*/  IMAD R37, R37, R110, R0 ;  /* 0x0000006e25257224 */ /* 0x000fe400078e0200 */
[----:B------:R-:W-:Y:S02]  /*3130*/  IMAD R3, R24, -0x50, R2 ;  /* 0xffffffb018037824 */ /* 0x000fe400078e0202 */
[----:B------:R-:W-:-:S03]  /*3140*/  IMAD.WIDE.U32 R84, R110, R24, RZ ;  /* 0x000000186e547225 */ /* 0x000fc600078e00ff */
[----:B------:R-:W-:Y:S01]  /*3150*/  VIMNMX R3, R3, 0x50, PT ;  /* 0x0000005003037848 */ /* 0x000fe20003fe0100 */
[----:B------:R-:W-:Y:S01]  /*3160*/  IMAD.WIDE.U32 R86, R104, R24, RZ ;  /* 0x0000001868567225 */ /* 0x000fe200078e00ff */
[----:B------:R-:W-:-:S03]  /*3170*/  IADD3 R114, R85, R37, RZ ;  /* 0x0000002555727210 */ /* 0x000fc60007ffe0ff */
        /* <DEDUP_REMOVED lines=21> */
[----:B0-----:R-:W-:Y:S01]  /*32d0*/  IMAD.X R40, R114, 0x1, R20, P4 ;  /* 0x0000000172287824 */ /* 0x001fe200020e0614 */
        /* <DEDUP_REMOVED lines=23> */
.L_x_2637:
[----:B------:R-:W-:Y:S05]  /*3450*/  BSYNC B1 ;  /* 0x0000000000017941 */ /* 0x000fea0003800000 */
.L_x_2636:
[----:B-1---5:R-:W-:Y:S01]  /*3460*/  IMAD.MOV.U32 R37, RZ, RZ, R78 ;  /* 0x000000ffff257224 */ /* 0x022fe200078e004e */
[----:B------:R-:W-:Y:S01]  /*3470*/  MOV R39, R82 ;  /* 0x0000005200277202 */ /* 0x000fe20000000f00 */
[----:B------:R-:W-:Y:S01]  /*3480*/  IMAD.MOV.U32 R36, RZ, RZ, R79 ;  /* 0x000000ffff247224 */ /* 0x000fe200078e004f */
[----:B------:R-:W-:Y:S01]  /*3490*/  BSSY B1, `(.L_x_2638) ;  /* 0x0000042000017945 */ /* 0x000fe20003800000 */
[----:B0-----:R-:W-:Y:S01]  /*34a0*/  VIADD R40, R212, 0x20 ;  /* 0x00000020d4287836 */ /* 0x001fe20000000000 */
[----:B------:R-:W-:Y:S01]  /*34b0*/  PRMT R159, R37, 0x7610, R159 ;  /* 0x00007610259f7816 */ /* 0x000fe2000000009f */
[----:B------:R-:W-:Y:S01]  /*34c0*/  IMAD.MOV.U32 R37, RZ, RZ, R91 ;  /* 0x000000ffff257224 */ /* 0x000fe200078e005b */
[----:B------:R-:W-:Y:S01]  /*34d0*/  PRMT R158, R36, 0x7610, R158 ;  /* 0x00007610249e7816 */ /* 0x000fe2000000009e */
[----:B------:R-:W-:Y:S01]  /*34e0*/  IMAD.MOV.U32 R36, RZ, RZ, R90 ;  /* 0x000000ffff247224 */ /* 0x000fe200078e005a */
[----:B------:R-:W-:Y:S01]  /*34f0*/  ISETP.GE.AND P4, PT, R40, R3, PT ;  /* 0x000000032800720c */ /* 0x000fe20003f86270 */
        /* <DEDUP_REMOVED lines=17> */
[----:B------:R-:W-:Y:S02]  /*3610*/  PRMT R161, R161, 0x5410, R39 ;  /* 0x00005410a1a17816 */ /* 0x000fe40000000027 */
[----:B------:R-:W-:Y:S02]  /*3620*/  CS2R R74, SRZ ;  /* 0x00000000004a7805 */ /* 0x000fe4000001ff00 */
[----:B------:R-:W-:Y:S02]  /*3630*/  PRMT R160, R160, 0x5410, R38 ;  /* 0x00005410a0a07816 */ /* 0x000fe40000000026 */
[----:B------:R-:W-:Y:S02]  /*3640*/  CS2R R64, SRZ ;  /* 0x0000000000407805 */ /* 0x000fe4000001ff00 */
[----:B------:R-:W-:Y:S02]  /*3650*/  PRMT R164, R36, 0x5410, R37 ;  /* 0x0000541024a47816 */ /* 0x000fe40000000025 */
[----:B------:R-:W-:-:S02]  /*3660*/  CS2R R68, SRZ ;  /* 0x0000000000447805 */ /* 0x000fc4000001ff00 */
[----:B------:R-:W-:Y:S01]  /*3670*/  CS2R R72, SRZ ;  /* 0x0000000000487805 */ /* 0x000fe2000001ff00 */
[----:B------:R-:W-:Y:S01]  /*3680*/  IMAD.MOV.U32 R40, RZ, RZ, R126 ;  /* 0x000000ffff287224 */ /* 0x000fe200078e007e */
[----:B------:R-:W-:Y:S01]  /*3690*/  CS2R R76, SRZ ;  /* 0x00000000004c7805 */ /* 0x000fe2000001ff00 */
[----:B------:R-:W-:Y:S01]  /*36a0*/  IMAD.MOV.U32 R41, RZ, RZ, R127 ;  /* 0x000000ffff297224 */ /* 0x000fe200078e007f */
        /* <DEDUP_REMOVED lines=10> */
[----:B------:R-:W-:Y:S02]  /*3750*/  LEA R38, P2, R36, UR4, 0x1 ;  /* 0x0000000424267c11 */ /* 0x000fe4000f8408ff */
[----:B------:R-:W-:Y:S02]  /*3760*/  ISETP.GE.AND P5, PT, R22, R122, PT ;  /* 0x0000007a1600720c */ /* 0x000fe40003fa6270 */
[----:B------:R-:W-:Y:S02]  /*3770*/  LEA.HI.X R39, R36, UR5, R39, 0x1, P2 ;  /* 0x0000000524277c11 */ /* 0x000fe400090f0c27 */
[----:B------:R-:W-:-:S04]  /*3780*/  LEA R36, P2, R37, UR6, 0x1 ;  /* 0x0000000625247c11 */ /* 0x000fc8000f8408ff */
[----:B------:R-:W-:Y:S02]  /*3790*/  LEA.HI.X R37, R37, UR7, R42, 0x1, P2 ;  /* 0x0000000725257c11 */ /* 0x000fe400090f0c2a */
[-C--:B------:R-:W-:Y:S02]  /*37a0*/  ISETP.GE.AND P2, PT, R215, R122.reuse, PT ;  /* 0x0000007ad700720c */ /* 0x080fe40003f46270 */
[----:B------:R-:W-:Y:S02]  /*37b0*/  CS2R R70, SRZ ;  /* 0x0000000000467805 */ /* 0x000fe4000001ff00 */
[----:B------:R-:W-:Y:S01]  /*37c0*/  CS2R R72, SRZ ;  /* 0x0000000000487805 */ /* 0x000fe2000001ff00 */
        /* <DEDUP_REMOVED lines=8> */
[----:B------:R-:W-:-:S02]  /*3850*/  CS2R R68, SRZ ;  /* 0x0000000000447805 */ /* 0x000fc4000001ff00 */
[----:B------:R-:W-:Y:S01]  /*3860*/  CS2R R64, SRZ ;  /* 0x0000000000407805 */ /* 0x000fe2000001ff00 */
[----:B------:R0:W5:Y:S04]  /*3870*/  @!P5 LDG.E.64 R66, desc[UR8][R38.64+0x80] ;  /* 0x000080082642d981 */ /* 0x000168000c1e1b00 */
[----:B------:R0:W5:Y:S04]  /*3880*/  @!P5 LDG.E.64 R68, desc[UR8][R36.64+0x80] ;  /* 0x000080082444d981 */ /* 0x000168000c1e1b00 */
[----:B------:R0:W5:Y:S04]  /*3890*/  @!P2 LDG.E.64 R62, desc[UR8][R38.64+0xc0] ;  /* 0x0000c008263ea981 */ /* 0x000168000c1e1b00 */
[----:B------:R0:W5:Y:S02]  /*38a0*/  @!P2 LDG.E.64 R64, desc[UR8][R36.64+0xc0] ;  /* 0x0000c0082440a981 */ /* 0x000164000c1e1b00 */
.L_x_2639:
[----:B------:R-:W-:Y:S05]  /*38b0*/  BSYNC B1 ;  /* 0x0000000000017941 */ /* 0x000fea0003800000 */
.L_x_2638:
[----:B0----5:R-:W-:Y:S01]  /*38c0*/  IMAD.MOV.U32 R36, RZ, RZ, R63 ;  /* 0x000000ffff247224 */ /* 0x021fe200078e003f */
[----:B------:R-:W-:Y:S01]  /*38d0*/  MOV R37, R62 ;  /* 0x0000003e00257202 */ /* 0x000fe20000000f00 */
[----:B------:R-:W-:Y:S01]  /*38e0*/  IMAD.MOV.U32 R39, RZ, RZ, R66 ;  /* 0x000000ffff277224 */ /* 0x000fe200078e0042 */
[----:B------:R-:W-:Y:S01]  /*38f0*/  IADD3 R42, R212, 0x40, RZ ;  /* 0x00000040d42a7810 */ /* 0x000fe20007ffe0ff */
[----:B------:R-:W-:Y:S01]  /*3900*/  IMAD.MOV.U32 R38, RZ, RZ, R67 ;  /* 0x000000ffff267224 */ /* 0x000fe200078e0043 */
[----:B------:R-:W-:Y:S01]  /*3910*/  PRMT R146, R36, 0x5410, R37 ;  /* 0x0000541024927816 */ /* 0x000fe20000000025 */
[----:B------:R-:W-:Y:S01]  /*3920*/  IMAD.MOV.U32 R37, RZ, RZ, R70 ;  /* 0x000000ffff257224 */ /* 0x000fe200078e0046 */
[----:B------:R-:W-:Y:S01]  /*3930*/  MOV R36, R71 ;  /* 0x0000004700247202 */ /* 0x000fe20000000f00 */
[----:B------:R-:W-:Y:S01]  /*3940*/  BSSY B1, `(.L_x_2640) ;  /* 0x000003e000017945 */ /* 0x000fe20003800000 */
[----:B------:R-:W-:Y:S02]  /*3950*/  ISETP.GE.AND P5, PT, R42, R3, PT ;  /* 0x000000032a00720c */ /* 0x000fe40003fa6270 */
[----:B------:R-:W-:-:S02]  /*3960*/  CS2R R42, SRZ ;  /* 0x00000000002a7805 */ /* 0x000fc4000001ff00 */
        /* <DEDUP_REMOVED lines=12> */
[----:B------:R-:W-:Y:S02]  /*3a30*/  PRMT R156, R38, 0x5410, R39 ;  /* 0x00005410269c7816 */ /* 0x000fe40000000027 */
[----:B------:R-:W-:Y:S02]  /*3a40*/  CS2R R54, SRZ ;  /* 0x0000000000367805 */ /* 0x000fe4000001ff00 */
[----:B------:R-:W-:Y:S01]  /*3a50*/  PRMT R149, R37, 0x5410, R36 ;  /* 0x0000541025957816 */ /* 0x000fe20000000024 */
[----:B------:R-:W-:Y:S01]  /*3a60*/  IMAD.MOV.U32 R37, RZ, RZ, R72 ;  /* 0x000000ffff257224 */ /* 0x000fe200078e0048 */
[----:B------:R-:W-:Y:S01]  /*3a70*/  CS2R R56, SRZ ;  /* 0x0000000000387805 */ /* 0x000fe2000001ff00 */
[----:B------:R-:W-:Y:S01]  /*3a80*/  IMAD.MOV.U32 R36, RZ, RZ, R73 ;  /* 0x000000ffff247224 */ /* 0x000fe200078e0049 */
[----:B------:R-:W-:-:S02]  /*3a90*/  CS2R R40, SRZ ;  /* 0x0000000000287805 */ /* 0x000fc4000001ff00 */
[----:B------:R-:W-:Y:S02]  /*3aa0*/  CS2R R46, SRZ ;  /* 0x00000000002e7805 */ /* 0x000fe4000001ff00 */
[----:B------:R-:W-:Y:S01]  /*3ab0*/  PRMT R151, R151, 0x5410, R37 ;  /* 0x0000541097977816 */ /* 0x000fe20000000025 */
[----:B------:R-:W-:Y:S01]  /*3ac0*/  IMAD.MOV.U32 R37, RZ, RZ, R76 ;  /* 0x000000ffff257224 */ /* 0x000fe200078e004c */
[----:B------:R-:W-:Y:S01]  /*3ad0*/  PRMT R153, R36, 0x7610, R153 ;  /* 0x0000761024997816 */ /* 0x000fe20000000099 */
[----:B------:R-:W-:Y:S01]  /*3ae0*/  IMAD.MOV.U32 R36, RZ, RZ, R77 ;  /* 0x000000ffff247224 */ /* 0x000fe200078e004d */
[----:B------:R-:W-:Y:S02]  /*3af0*/  CS2R R52, SRZ ;  /* 0x0000000000347805 */ /* 0x000fe4000001ff00 */
[----:B------:R-:W-:Y:S02]  /*3b00*/  CS2R R58, SRZ ;  /* 0x00000000003a7805 */ /* 0x000fe4000001ff00 */
[----:B------:R-:W-:Y:S01]  /*3b10*/  PRMT R155, R36, 0x5410, R37 ;  /* 0x00005410249b7816 */ /* 0x000fe20000000025 */
        /* <DEDUP_REMOVED lines=32> */
.L_x_2641:
[----:B------:R-:W-:Y:S05]  /*3d20*/  BSYNC B1 ;  /* 0x0000000000017941 */ /* 0x000fea0003800000 */
.L_x_2640:
[----:B------:R-:W2:Y:S01]  /*3d30*/  LDL R0, [R1+0x5c] ;  /* 0x00005c0001007983 */ /* 0x000ea20000100800 */
[----:B0----5:R-:W-:Y:S01]  /*3d40*/  IMAD.MOV.U32 R36, RZ, RZ, R42 ;  /* 0x000000ffff247224 */ /* 0x021fe200078e002a */
[----:B--2---:R-:W-:Y:S01]  /*3d50*/  R2UR UR4, R0 ;  /* 0x00000000000472ca */ /* 0x004fe200000e0000 */
[----:B------:R-:W-:-:S05]  /*3d60*/  IMAD.MOV.U32 R0, RZ, RZ, R43 ;  /* 0x000000ffff007224 */ /* 0x000fca00078e002b */
[----:B------:R-:W-:Y:S01]  /*3d70*/  PRMT R134, R0, 0x5410, R36 ;  /* 0x0000541000867816 */ /* 0x000fe20000000024 */
[----:B------:R-:W-:Y:S01]  /*3d80*/  IMAD.MOV.U32 R36, RZ, RZ, R44 ;  /* 0x000000ffff247224 */ /* 0x000fe200078e002c */
[----:B------:R-:W-:-:S04]  /*3d90*/  MOV R0, R45 ;  /* 0x0000002d00007202 */ /* 0x000fc80000000f00 */
[----:B------:R-:W-:Y:S01]  /*3da0*/  PRMT R140, R36, 0x5410, R0 ;  /* 0x00005410248c7816 */ /* 0x000fe20000000000 */
[----:B------:R-:W-:Y:S01]  /*3db0*/  IMAD.MOV.U32 R36, RZ, RZ, R54 ;  /* 0x000000ffff247224 */ /* 0x000fe200078e0036 */
[----:B------:R-:W-:Y:S01]  /*3dc0*/  UISETP.NE.AND UP0, UPT, UR4, 0x3, UPT ;  /* 0x000000030400788c */ /* 0x000fe2000bf05270 */
[----:B------:R-:W-:-:S05]  /*3dd0*/  IMAD.MOV.U32 R0, RZ, RZ, R55 ;  /* 0x000000ffff007224 */ /* 0x000fca00078e0037 */
[----:B------:R-:W-:Y:S01]  /*3de0*/  PRMT R147, R36, 0x5410, R0 ;  /* 0x0000541024937816 */ /* 0x000fe20000000000 */
[----:B------:R-:W-:Y:S01]  /*3df0*/  IMAD.MOV.U32 R0, RZ, RZ, R57 ;  /* 0x000000ffff007224 */ /* 0x000fe200078e0039 */
[----:B------:R-:W-:Y:S01]  /*3e00*/  PLOP3.LUT P2, PT, PT, PT, UP0, 0x80, 0x0 ;  /* 0x000000000000781c */ /* 0x000fe20003f4f008 */
[----:B------:R-:W-:-:S03]  /*3e10*/  IMAD.MOV.U32 R36, RZ, RZ, R56 ;  /* 0x000000ffff247224 */ /* 0x000fc600078e0038 */
[----:B------:R-:W-:Y:S01]  /*3e20*/  PRMT R153, R153, 0x5410, R0 ;  /* 0x0000541099997816 */ /* 0x000fe20000000000 */
[----:B------:R-:W-:Y:S01]  /*3e30*/  IMAD.MOV.U32 R0, RZ, RZ, R41 ;  /* 0x000000ffff007224 */ /* 0x000fe200078e0029 */
        /* <DEDUP_REMOVED lines=15> */
[----:B------:R-:W-:Y:S06]  /*3f30*/  @!P2 BRA `(.L_x_2642) ;  /* 0x000000000004a947 */ /* 0x000fec0003800000 */
[----:B------:R-:W-:Y:S01]  /*3f40*/  BPT.TRAP 0x1 ;  /* 0x000000040000795c */ /* 0x000fe20000300000 */
.L_x_2642:
[----:B------:R-:W-:Y:S01]  /*3f50*/  IMAD R0, R17, 0x8, R16 ;  /* 0x0000000811007824 */ /* 0x000fe200078e0210 */
[----:B------:R-:W-:Y:S01]  /*3f60*/  SHF.L.U32 R114, R219, 0x1f, RZ ;  /* 0x0000001fdb727819 */ /* 0x000fe200000006ff */
[----:B------:R-:W-:Y:S03]  /*3f70*/  BSSY B1, `(.L_x_2643) ;  /* 0x0000003000017945 */ /* 0x000fe60003800000 */
[----:B------:R-:W0:Y:S02]  /*3f80*/  SYNCS.PHASECHK.TRANS64.TRYWAIT P6, [R0+URZ+0x38890], R114 ;  /* 0x03889072000075a7 */ /* 0x000e2400080c017f */
[----:B0-----:R-:W-:Y:S05]  /*3f90*/  @!P6 BRA `(.L_x_2644) ;  /* 0x000003000034e947 */ /* 0x001fea0003800000 */
.L_x_3067:
[----:B------:R-:W-:Y:S05]  /*3fa0*/  BSYNC B1 ;  /* 0x0000000000017941 */ /* 0x000fea0003800000 */
.L_x_2643:
        /* <DEDUP_REMOVED lines=30> */
[----:B------:R-:W-:Y:S01]  /*4190*/  FMUL.FTZ R86, R86, R126 ;  /* 0x0000007e56567220 */ /* 0x000fe20000410000 */
[----:B------:R-:W-:-:S03]  /*41a0*/  HADD2.F32 R126, -RZ, R165.H1_H1 ;  /* 0x300000a5ff7e7230 */ /* 0x000fc60000004100 */
[----:B------:R-:W-:Y:S01]  /*41b0*/  FFMA.FTZ R85, R85, R124, R86 ;  /* 0x0000007c55557223 */ /* 0x000fe20000010056 */
[----:B------:R-:W-:Y:S02]  /*41c0*/  HADD2.F32 R124, -RZ, R165.H0_H0 ;  /* 0x200000a5ff7c7230 */ /* 0x000fe40000004100 */
[----:B------:R-:W-:Y:S02]  /*41d0*/  HADD2.F32 R86, -RZ, R36.H1_H1 ;  /* 0x30000024ff567230 */ /* 0x000fe40000004100 */
[----:B------:R-:W-:-:S03]  /*41e0*/  F2FP.F16.F32.PACK_AB R39, R85, R39 ;  /* 0x000000275527723e */ /* 0x000fc600000000ff */
[-C--:B------:R-:W-:Y:S01]  /*41f0*/  FMUL.FTZ R36, R86, R124.reuse ;  /* 0x0000007c56247220 */ /* 0x080fe20000410000 */
[----:B------:R-:W-:-:S03]  /*4200*/  FMUL.FTZ R124, R125, R124 ;  /* 0x0000007c7d7c7220 */ /* 0x000fc60000410000 */
[-C--:B------:R-:W-:Y:S01]  /*4210*/  FFMA.FTZ R36, R125, R87.reuse, -R36 ;  /* 0x000000577d247223 */ /* 0x080fe20000010824 */
[----:B------:R-:W-:Y:S02]  /*4220*/  IMAD.MOV.U32 R125, RZ, RZ, R38 ;  /* 0x000000ffff7d7224 */ /* 0x000fe400078e0026 */
[----:B------:R-:W-:Y:S01]  /*4230*/  FFMA.FTZ R38, R86, R87, R124 ;  /* 0x0000005756267223 */ /* 0x000fe2000001007c */
[----:B------:R-:W-:Y:S02]  /*4240*/  HADD2.F32 R124, -RZ, R163.H1_H1 ;  /* 0x300000a3ff7c7230 */ /* 0x000fe40000004100 */
[--C-:B------:R-:W-:Y:S02]  /*4250*/  HADD2.F32 R87, -RZ, R125.reuse.H1_H1 ;  /* 0x3000007dff577230 */ /* 0x100fe40000004100 */
[----:B------:R-:W-:Y:S01]  /*4260*/  F2FP.F16.F32.PACK_AB R36, R38, R36 ;  /* 0x000000242624723e */ /* 0x000fe200000000ff */
[----:B------:R-:W-:Y:S02]  /*4270*/  HADD2.F32 R125, -RZ, R125.H0_H0 ;  /* 0x2000007dff7d7230 */ /* 0x000fe40000004100 */
[----:B------:R-:W-:-:S04]  /*4280*/  FMUL.FTZ R86, R87, R126 ;  /* 0x0000007e57567220 */ /* 0x000fc80000410000 */
[C---:B------:R-:W-:Y:S01]  /*4290*/  FFMA.FTZ R86, R125.reuse, R124, -R86 ;  /* 0x0000007c7d567223 */ /* 0x040fe20000010856 */
[----:B------:R-:W-:-:S04]  /*42a0*/  FMUL.FTZ R125, R125, R126 ;  /* 0x0000007e7d7d7220 */ /* 0x000fc80000410000 */
[----:B------:R-:W-:-:S05]  /*42b0*/  FFMA.FTZ R125, R87, R124, R125 ;  /* 0x0000007c577d7223 */ /* 0x000fca000001007d */
[----:B------:R-:W-:-:S04]  /*42c0*/  F2FP.F16.F32.PACK_AB R86, R125, R86 ;  /* 0x000000567d56723e */ /* 0x000fc800000000ff */
[----:B------:R-:W-:-:S07]  /*42d0*/  MOV R38, R86 ;  /* 0x0000005600267202 */ /* 0x000fce0000000f00 */
.L_x_2650:
[----:B------:R-:W-:Y:S05]  /*42e0*/  BSYNC B3 ;  /* 0x0000000000037941 */ /* 0x000fea0003800000 */
.L_x_2649:
[----:B------:R-:W-:Y:S02]  /*42f0*/  ULDC.64 UR4, c[0x0][0x208] ;  /* 0x0000820000047ab9 */ /* 0x000fe40000000a00 */
[----:B--2---:R1:W-:Y:S03]  /*4300*/  STG.E.128 desc[UR4][R60.64], R36 ;  /* 0x000000243c007986 */ /* 0x0043e6000c101d04 */
.L_x_2648:
[----:B------:R-:W-:Y:S05]  /*4310*/  BSYNC B2 ;  /* 0x0000000000027941 */ /* 0x000fea0003800000 */
.L_x_2647:
        /* <DEDUP_REMOVED lines=47> */
.L_x_2654:
[----:B------:R-:W-:Y:S05]  /*4610*/  BSYNC B3 ;  /* 0x0000000000037941 */ /* 0x000fea0003800000 */
.L_x_2653:
[----:B------:R-:W-:Y:S02]  /*4620*/  ULDC.64 UR4, c[0x0][0x208] ;  /* 0x0000820000047ab9 */ /* 0x000fe40000000a00 */
[----:B--2---:R2:W-:Y:S03]  /*4630*/  STG.E.128 desc[UR4][R60.64+0x80], R36 ;  /* 0x000080243c007986 */ /* 0x0045e6000c101d04 */
.L_x_2652:
[----:B------:R-:W-:Y:S05]  /*4640*/  BSYNC B2 ;  /* 0x0000000000027941 */ /* 0x000fea0003800000 */
.L_x_2651:
[----:B------:R-:W-:Y:S01]  /*4650*/  ISETP.NE.AND P3, PT, R9, RZ, PT ;  /* 0x000000ff0900720c */ /* 0x000fe20003f65270 */
[----:B------:R-:W-:-:S12]  /*4660*/  BSSY B2, `(.L_x_2655) ;  /* 0x0000034000027945 */ /* 0x000fd80003800000 */
[----:B------:R-:W-:Y:S05]  /*4670*/  @!P3 BRA `(.L_x_2656) ;  /* 0x0000000000c8b947 */ /* 0x000fea0003800000 */
[----:B-12---:R1:W2:Y:S01]  /*4680*/  LDS.128 R36, [R4+0x29400] ;  /* 0x0294000004247984 */ /* 0x0062a20000000c00 */
[----:B------:R-:W-:Y:S01]  /*4690*/  ISETP.GE.AND P3, PT, R214, R122, PT ;  /* 0x0000007ad600720c */ /* 0x000fe20003f66270 */
[----:B------:R-:W-:-:S12]  /*46a0*/  BSSY B3, `(.L_x_2657) ;  /* 0x000002d000037945 */ /* 0x000fd80003800000 */
[----:B-1----:R-:W-:Y:S05]  /*46b0*/  @P3 BRA `(.L_x_2658) ;  /* 0x0000000000ac3947 */ /* 0x002fea0003800000 */
        /* <DEDUP_REMOVED lines=43> */
.L_x_2658:
[----:B------:R-:W-:Y:S05]  /*4970*/  BSYNC B3 ;  /* 0x0000000000037941 */ /* 0x000fea0003800000 */
.L_x_2657:
[----:B------:R-:W-:Y:S02]  /*4980*/  ULDC.64 UR4, c[0x0][0x208] ;  /* 0x0000820000047ab9 */ /* 0x000fe40000000a00 */
[----:B--2---:R3:W-:Y:S03]  /*4990*/  STG.E.128 desc[UR4][R60.64+0x100], R36 ;  /* 0x000100243c007986 */ /* 0x0047e6000c101d04 */
.L_x_2656:
[----:B------:R-:W-:Y:S05]  /*49a0*/  BSYNC B2 ;  /* 0x0000000000027941 */ /* 0x000fea0003800000 */
.L_x_2655:
[----:B------:R-:W-:-:S13]  /*49b0*/  ISETP.NE.AND P3, PT, R8, RZ, PT ;  /* 0x000000ff0800720c */ /* 0x000fda0003f65270 */
[----:B------:R-:W-:Y:S05]  /*49c0*/  @!P3 BRA `(.L_x_2646) ;  /* 0x0000000000c8b947 */ /* 0x000fea0003800000 */
[----:B-123--:R1:W2:Y:S01]  /*49d0*/  LDS.128 R36, [R4+0x2bc00] ;  /* 0x02bc000004247984 */ /* 0x00e2a20000000c00 */
[----:B------:R-:W-:Y:S01]  /*49e0*/  ISETP.GE.AND P3, PT, R217, R122, PT ;  /* 0x0000007ad900720c */ /* 0x000fe20003f66270 */
[----:B------:R-:W-:-:S12]  /*49f0*/  BSSY B2, `(.L_x_2659) ;  /* 0x000002d000027945 */ /* 0x000fd80003800000 */
[----:B-1----:R-:W-:Y:S05]  /*4a00*/  @P3 BRA `(.L_x_2660) ;  /* 0x0000000000ac3947 */ /* 0x002fea0003800000 */
[--C-:B------:R-:W-:Y:S02]  /*4a10*/  SHF.R.U64 R82, R78, 0x10, R79.reuse ;  /* 0x000000104e527819 */ /* 0x100fe4000000124f */
[----:B------:R-:W-:Y:S01]  /*4a20*/  SHF.R.U32.HI R78, RZ, 0x10, R79 ;  /* 0x00000010ff4e7819 */ /* 0x000fe2000001164f */
[----:B--2---:R-:W-:Y:S01]  /*4a30*/  IMAD.MOV.U32 R79, RZ, RZ, R37 ;  /* 0x000000ffff4f7224 */ /* 0x004fe200078e0025 */
[--C-:B------:R-:W-:Y:S01]  /*4a40*/  SHF.R.U64 R83, R80, 0x10, R81.reuse ;  /* 0x0000001050537819 */ /* 0x100fe20000001251 */
[----:B------:R-:W-:Y:S01]  /*4a50*/  HADD2.F32 R82, -RZ, R82.H0_H0 ;  /* 0x20000052ff527230 */ /* 0x000fe20000004100 */
[----:B------:R-:W-:Y:S02]  /*4a60*/  SHF.R.U32.HI R80, RZ, 0x10, R81 ;  /* 0x00000010ff507819 */ /* 0x000fe40000011651 */
[----:B------:R-:W-:Y:S02]  /*4a70*/  HADD2.F32 R81, -RZ, R79.H1_H1 ;  /* 0x3000004fff517230 */ /* 0x000fe40000004100 */
[----:B------:R-:W-:-:S02]  /*4a80*/  HADD2.F32 R37, -RZ, R83.H0_H0 ;  /* 0x20000053ff257230 */ /* 0x000fc40000004100 */
[----:B------:R-:W-:Y:S02]  /*4a90*/  HADD2.F32 R83, -RZ, R79.H0_H0 ;  /* 0x2000004fff537230 */ /* 0x000fe40000004100 */
[----:B------:R-:W-:Y:S02]  /*4aa0*/  HADD2.F32 R80, -RZ, R80.H0_H0 ;  /* 0x20000050ff507230 */ /* 0x000fe40000004100 */
[-C--:B------:R-:W-:Y:S01]  /*4ab0*/  FMUL.FTZ R79, R81, R37.reuse ;  /* 0x00000025514f7220 */ /* 0x080fe20000410000 */
[----:B------:R-:W-:-:S03]  /*4ac0*/  FMUL.FTZ R37, R83, R37 ;  /* 0x0000002553257220 */ /* 0x000fc60000410000 */
[-C--:B------:R-:W-:Y:S01]  /*4ad0*/  FFMA.FTZ R79, R83, R82.reuse, -R79 ;  /* 0x00000052534f7223 */ /* 0x080fe2000001084f */
[----:B------:R-:W-:Y:S02]  /*4ae0*/  IMAD.MOV.U32 R83, RZ, RZ, R36 ;  /* 0x000000ffff537224 */ /* 0x000fe400078e0024 */
[----:B------:R-:W-:Y:S01]  /*4af0*/  FFMA.FTZ R37, R81, R82, R37 ;  /* 0x0000005251257223 */ /* 0x000fe20000010025 */
[----:B------:R-:W-:Y:S01]  /*4b00*/  MOV R81, R39 ;  /* 0x0000002700517202 */ /* 0x000fe20000000f00 */
[----:B------:R-:W-:Y:S02]  /*4b10*/  HADD2.F32 R82, -RZ, R78.H0_H0 ;  /* 0x2000004eff527230 */ /* 0x000fe40000004100 */
[----:B------:R-:W-:Y:S01]  /*4b20*/  HADD2.F32 R36, -RZ, R83.H1_H1 ;  /* 0x30000053ff247230 */ /* 0x000fe20000004100 */
[----:B------:R-:W-:Y:S01]  /*4b30*/  F2FP.F16.F32.PACK_AB R37, R37, R79 ;  /* 0x0000004f2525723e */ /* 0x000fe200000000ff */
[--C-:B------:R-:W-:Y:S02]  /*4b40*/  HADD2.F32 R39, -RZ, R81.reuse.H1_H1 ;  /* 0x30000051ff277230 */ /* 0x100fe40000004100 */
[----:B------:R-:W-:-:S02]  /*4b50*/  HADD2.F32 R81, -RZ, R81.H0_H0 ;  /* 0x20000051ff517230 */ /* 0x000fc40000004100 */
        /* <DEDUP_REMOVED lines=22> */
.L_x_2660:
[----:B------:R-:W-:Y:S05]  /*4cc0*/  BSYNC B2 ;  /* 0x0000000000027941 */ /* 0x000fea0003800000 */
.L_x_2659:
[----:B------:R-:W-:Y:S02]  /*4cd0*/  ULDC.64 UR4, c[0x0][0x208] ;  /* 0x0000820000047ab9 */ /* 0x000fe40000000a00 */
[----:B--2---:R4:W-:Y:S03]  /*4ce0*/  STG.E.128 desc[UR4][R60.64+0x180], R36 ;  /* 0x000180243c007986 */ /* 0x0049e6000c101d04 */
.L_x_2646:
[----:B------:R-:W-:Y:S05]  /*4cf0*/  BSYNC B1 ;  /* 0x0000000000017941 */ /* 0x000fea0003800000 */
.L_x_2645:
[----:B------:R-:W-:Y:S04]  /*4d00*/  BSSY B1, `(.L_x_2661) ;  /* 0x00000dc000017945 */ /* 0x000fe80003800000 */
        /* <DEDUP_REMOVED lines=24> */
[----:B------:R-:W-:Y:S02]  /*4e90*/  IMAD.MOV.U32 R37, RZ, RZ, R39 ;  /* 0x000000ffff257224 */ /* 0x000fe400078e0027 */
        /* <DEDUP_REMOVED lines=25> */
[----:B------:R-:W-:-:S04]  /*5030*/  MOV R39, R61 ;  /* 0x0000003d00277202 */ /* 0x000fc80000000f00 */
[----:B------:R-:W-:-:S07]  /*5040*/  F2FP.F16.F32.PACK_AB R38, R38, R74 ;  /* 0x0000004a2626723e */ /* 0x000fce00000000ff */
.L_x_2666:
[----:B------:R-:W-:Y:S05]  /*5050*/  BSYNC B3 ;  /* 0x0000000000037941 */ /* 0x000fea0003800000 */
.L_x_2665:
[----:B------:R-:W-:Y:S02]  /*5060*/  ULDC.64 UR4, c[0x0][0x208] ;  /* 0x0000820000047ab9 */ /* 0x000fe40000000a00 */
[----:B--2---:R1:W-:Y:S03]  /*5070*/  STG.E.128 desc[UR4][R50.64], R36 ;  /* 0x0000002432007986 */ /* 0x0043e6000c101d04 */
.L_x_2664:
[----:B------:R-:W-:Y:S05]  /*5080*/  BSYNC B2 ;  /* 0x0000000000027941 */ /* 0x000fea0003800000 */
.L_x_2663:
        /* <DEDUP_REMOVED lines=23> */
[----:B------:R-:W-:-:S04]  /*5200*/  IMAD.MOV.U32 R37, RZ, RZ, R39 ;  /* 0x000000ffff257224 */ /* 0x000fc800078e0027 */
        /* <DEDUP_REMOVED lines=27> */
.L_x_2670:
[----:B------:R-:W-:Y:S05]  /*53c0*/  BSYNC B3 ;  /* 0x0000000000037941 */ /* 0x000fea0003800000 */
.L_x_2669:
[----:B------:R-:W-:Y:S02]  /*53d0*/  ULDC.64 UR4, c[0x0][0x208] ;  /* 0x0000820000047ab9 */ /* 0x000fe40000000a00 */
[----:B--2---:R1:W-:Y:S03]  /*53e0*/  STG.E.128 desc[UR4][R50.64+0x80], R36 ;  /* 0x0000802432007986 */ /* 0x0043e6000c101d04 */
.L_x_2668:
[----:B------:R-:W-:Y:S05]  /*53f0*/  BSYNC B2 ;  /* 0x0000000000027941 */ /* 0x000fea0003800000 */
.L_x_2667:
        /* <DEDUP_REMOVED lines=8> */
[----:B------:R-:W-:Y:S02]  /*5480*/  SHF.R.U32.HI R66, RZ, 0x10, R67 ;  /* 0x00000010ff427819 */ /* 0x000fe40000011643 */
[--C-:B------:R-:W-:Y:S01]  /*5490*/  SHF.R.U64 R61, R68, 0x10, R69.reuse ;  /* 0x00000010443d7819 */ /* 0x100fe20000001245 */
[----:B------:R-:W-:Y:S01]  /*54a0*/  HADD2.F32 R60, -RZ, R60.H0_H0 ;  /* 0x2000003cff3c7230 */ /* 0x000fe20000004100 */
[----:B--2---:R-:W-:Y:S01]  /*54b0*/  MOV R67, R37 ;  /* 0x0000002500437202 */ /* 0x004fe20000000f00 */
[----:B------:R-:W-:Y:S01]  /*54c0*/  HADD2.F32 R66, -RZ, R66.H0_H0 ;  /* 0x20000042ff427230 */ /* 0x000fe20000004100 */
        /* <DEDUP_REMOVED lines=10> */
[----:B------:R-:W-:Y:S02]  /*5570*/  IMAD.MOV.U32 R37, RZ, RZ, R39 ;  /* 0x000000ffff257224 */ /* 0x000fe400078e0027 */
[----:B------:R-:W-:Y:S02]  /*5580*/  HADD2.F32 R148, -RZ, R148.H1_H1 ;  /* 0x30000094ff947230 */ /* 0x000fe40000004100 */
        /* <DEDUP_REMOVED lines=26> */
.L_x_2674:
[----:B------:R-:W-:Y:S05]  /*5730*/  BSYNC B3 ;  /* 0x0000000000037941 */ /* 0x000fea0003800000 */
.L_x_2673:
[----:B------:R-:W-:Y:S02]  /*5740*/  ULDC.64 UR4, c[0x0][0x208] ;  /* 0x0000820000047ab9 */ /* 0x000fe40000000a00 */
[----:B--2---:R1:W-:Y:S03]  /*5750*/  STG.E.128 desc[UR4][R50.64+0x100], R36 ;  /* 0x0001002432007986 */ /* 0x0043e6000c101d04 */
.L_x_2672:
[----:B------:R-:W-:Y:S05]  /*5760*/  BSYNC B2 ;  /* 0x0000000000027941 */ /* 0x000fea0003800000 */
.L_x_2671:
[----:B------:R-:W-:-:S13]  /*5770*/  ISETP.NE.AND P3, PT, R8, RZ, PT ;  /* 0x000000ff0800720c */ /* 0x000fda0003f65270 */
        /* <DEDUP_REMOVED lines=49> */
.L_x_2676:
[----:B------:R-:W-:Y:S05]  /*5a90*/  BSYNC B2 ;  /* 0x0000000000027941 */ /* 0x000fea0003800000 */
.L_x_2675:
[----:B------:R-:W-:Y:S02]  /*5aa0*/  ULDC.64 UR4, c[0x0][0x208] ;  /* 0x0000820000047ab9 */ /* 0x000fe40000000a00 */
[----:B--2---:R1:W-:Y:S03]  /*5ab0*/  STG.E.128 desc[UR4][R50.64+0x180], R36 ;  /* 0x0001802432007986 */ /* 0x0043e6000c101d04 */
.L_x_2662:
[----:B------:R-:W-:Y:S05]  /*5ac0*/  BSYNC B1 ;  /* 0x0000000000017941 */ /* 0x000fea0003800000 */
.L_x_2661:
        /* <DEDUP_REMOVED lines=48> */
[----:B------:R-:W-:Y:S02]  /*5dd0*/  IMAD.MOV.U32 R36, RZ, RZ, R39 ;  /* 0x000000ffff247224 */ /* 0x000fe400078e0027 */
[----:B------:R-:W-:Y:S02]  /*5de0*/  IMAD.MOV.U32 R39, RZ, RZ, R50 ;  /* 0x000000ffff277224 */ /* 0x000fe400078e0032 */
[----:B------:R-:W-:Y:S02]  /*5df0*/  F2FP.F16.F32.PACK_AB R157, R157, R37 ;  /* 0x000000259d9d723e */ /* 0x000fe400000000ff */
[----:B------:R-:W-:-:S03]  /*5e00*/  MOV R37, R56 ;  /* 0x0000003800257202 */ /* 0x000fc60000000f00 */
[----:B------:R-:W-:-:S07]  /*5e10*/  IMAD.MOV.U32 R38, RZ, RZ, R157 ;  /* 0x000000ffff267224 */ /* 0x000fce00078e009d */
.L_x_2681:
[----:B------:R-:W-:Y:S05]  /*5e20*/  BSYNC B2 ;  /* 0x0000000000027941 */ /* 0x000fea0003800000 */
.L_x_2680:
[----:B------:R-:W-:Y:S02]  /*5e30*/  ULDC.64 UR4, c[0x0][0x208] ;  /* 0x0000820000047ab9 */ /* 0x000fe40000000a00 */
[----:B--2---:R1:W-:Y:S03]  /*5e40*/  STG.E.128 desc[UR4][R48.64], R36 ;  /* 0x0000002430007986 */ /* 0x0043e6000c101d04 */
.L_x_2679:
[----:B------:R-:W-:Y:S05]  /*5e50*/  BSYNC B1 ;  /* 0x0000000000017941 */ /* 0x000fea0003800000 */
.L_x_2678:
        /* <DEDUP_REMOVED lines=47> */
[----:B------:R-:W-:Y:S01]  /*6150*/  IMAD.MOV.U32 R36, RZ, RZ, R37 ;  /* 0x000000ffff247224 */ /* 0x000fe200078e0025 */
[----:B------:R-:W-:-:S03]  /*6160*/  MOV R37, R52 ;  /* 0x0000003400257202 */ /* 0x000fc60000000f00 */
[----:B------:R-:W-:-:S05]  /*6170*/  F2FP.F16.F32.PACK_AB R39, R154, R39 ;  /* 0x000000279a27723e */ /* 0x000fca00000000ff */
[----:B------:R-:W-:Y:S02]  /*6180*/  IMAD.MOV.U32 R38, RZ, RZ, R39 ;  /* 0x000000ffff267224 */ /* 0x000fe400078e0027 */
[----:B------:R-:W-:-:S07]  /*6190*/  IMAD.MOV.U32 R39, RZ, RZ, R50 ;  /* 0x000000ffff277224 */ /* 0x000fce00078e0032 */
.L_x_2685:
[----:B------:R-:W-:Y:S05]  /*61a0*/  BSYNC B2 ;  /* 0x0000000000027941 */ /* 0x000fea0003800000 */
.L_x_2684:
[----:B------:R-:W-:Y:S02]  /*61b0*/  ULDC.64 UR4, c[0x0][0x208] ;  /* 0x0000820000047ab9 */ /* 0x000fe40000000a00 */
[----:B--2---:R1:W-:Y:S03]  /*61c0*/  STG.E.128 desc[UR4][R48.64+0x80], R36 ;  /* 0x0000802430007986 */ /* 0x0043e6000c101d04 */
.L_x_2683:
[----:B------:R-:W-:Y:S05]  /*61d0*/  BSYNC B1 ;  /* 0x0000000000017941 */ /* 0x000fea0003800000 */
.L_x_2682:
        /* <DEDUP_REMOVED lines=15> */
[----:B------:R-:W-:Y:S02]  /*62d0*/  HADD2.F32 R51, -RZ, R39.H1_H1 ;  /* 0x30000027ff337230 */ /* 0x000fe40000004100 */
[----:B------:R-:W-:Y:S01]  /*62e0*/  FMUL.FTZ R53, R37, R46 ;  /* 0x0000002e25357220 */ /* 0x000fe20000410000 */
[----:B------:R-:W-:-:S02]  /*62f0*/  HADD2.F32 R44, -RZ, R44.H0_H0 ;  /* 0x2000002cff2c7230 */ /* 0x000fc40000004100 */
[----:B------:R-:W-:Y:S02]  /*6300*/  HADD2.F32 R52, -RZ, R45.H0_H0 ;  /* 0x2000002dff347230 */ /* 0x000fe40000004100 */
[C---:B------:R-:W-:Y:S01]  /*6310*/  FMUL.FTZ R45, R50.reuse, R46 ;  /* 0x0000002e322d7220 */ /* 0x040fe20000410000 */
[----:B------:R-:W-:Y:S02]  /*6320*/  HADD2.F32 R39, -RZ, R39.H0_H0 ;  /* 0x20000027ff277230 */ /* 0x000fe40000004100 */
[-C--:B------:R-:W-:Y:S01]  /*6330*/  FMUL.FTZ R46, R51, R47.reuse ;  /* 0x0000002f332e7220 */ /* 0x080fe20000410000 */
[-C--:B------:R-:W-:Y:S01]  /*6340*/  FFMA.FTZ R53, R50, R44.reuse, R53 ;  /* 0x0000002c32357223 */ /* 0x080fe20000010035 */
[----:B------:R-:W-:Y:S01]  /*6350*/  FFMA.FTZ R45, R37, R44, -R45 ;  /* 0x0000002c252d7223 */ /* 0x000fe2000001082d */
[----:B------:R-:W-:Y:S02]  /*6360*/  HADD2.F32 R44, -RZ, R36.H1_H1 ;  /* 0x30000024ff2c7230 */ /* 0x000fe40000004100 */
[C---:B------:R-:W-:Y:S01]  /*6370*/  FMUL.FTZ R47, R39.reuse, R47 ;  /* 0x0000002f272f7220 */ /* 0x040fe20000410000 */
[----:B------:R-:W-:Y:S01]  /*6380*/  FFMA.FTZ R46, R39, R52, -R46 ;  /* 0x00000034272e7223 */ /* 0x000fe2000001082e */
[----:B------:R-:W-:Y:S01]  /*6390*/  HADD2.F32 R39, -RZ, R142.H0_H0 ;  /* 0x2000008eff277230 */ /* 0x000fe20000004100 */
[----:B------:R-:W-:Y:S01]  /*63a0*/  F2FP.F16.F32.PACK_AB R45, R53, R45 ;  /* 0x0000002d352d723e */ /* 0x000fe200000000ff */
[----:B------:R-:W-:-:S02]  /*63b0*/  HADD2.F32 R36, -RZ, R36.H0_H0 ;  /* 0x20000024ff247230 */ /* 0x000fc40000004100 */
[----:B------:R-:W-:Y:S01]  /*63c0*/  FFMA.FTZ R47, R51, R52, R47 ;  /* 0x00000034332f7223 */ /* 0x000fe2000001002f */
[----:B------:R-:W-:Y:S02]  /*63d0*/  HADD2.F32 R142, -RZ, R142.H1_H1 ;  /* 0x3000008eff8e7230 */ /* 0x000fe40000004100 */
[-C--:B------:R-:W-:Y:S01]  /*63e0*/  FMUL.FTZ R51, R44, R39.reuse ;  /* 0x000000272c337220 */ /* 0x080fe20000410000 */
[--C-:B------:R-:W-:Y:S02]  /*63f0*/  HADD2.F32 R50, -RZ, R38.reuse.H1_H1 ;  /* 0x30000026ff327230 */ /* 0x100fe40000004100 */
[----:B------:R-:W-:Y:S01]  /*6400*/  FMUL.FTZ R52, R36, R39 ;  /* 0x0000002724347220 */ /* 0x000fe20000410000 */
[----:B------:R-:W-:Y:S01]  /*6410*/  HADD2.F32 R38, -RZ, R38.H0_H0 ;  /* 0x20000026ff267230 */ /* 0x000fe20000004100 */
[----:B------:R-:W-:Y:S01]  /*6420*/  F2FP.F16.F32.PACK_AB R46, R47, R46 ;  /* 0x0000002e2f2e723e */ /* 0x000fe200000000ff */
[--C-:B------:R-:W-:Y:S02]  /*6430*/  HADD2.F32 R37, -RZ, R140.reuse.H0_H0 ;  /* 0x2000008cff257230 */ /* 0x100fe40000004100 */
[----:B------:R-:W-:Y:S01]  /*6440*/  FMUL.FTZ R39, R50, R142 ;  /* 0x0000008e32277220 */ /* 0x000fe20000410000 */
[----:B------:R-:W-:-:S02]  /*6450*/  HADD2.F32 R140, -RZ, R140.H1_H1 ;  /* 0x3000008cff8c7230 */ /* 0x000fc40000004100 */
[----:B------:R-:W-:Y:S01]  /*6460*/  FMUL.FTZ R142, R38, R142 ;  /* 0x0000008e268e7220 */ /* 0x000fe20000410000 */
[-C--:B------:R-:W-:Y:S01]  /*6470*/  FFMA.FTZ R51, R36, R37.reuse, -R51 ;  /* 0x0000002524337223 */ /* 0x080fe20000010833 */
[----:B------:R-:W-:Y:S01]  /*6480*/  FFMA.FTZ R52, R44, R37, R52 ;  /* 0x000000252c347223 */ /* 0x000fe20000010034 */
[-C--:B------:R-:W-:Y:S01]  /*6490*/  FFMA.FTZ R39, R38, R140.reuse, -R39 ;  /* 0x0000008c26277223 */ /* 0x080fe20000010827 */
[----:B------:R-:W-:Y:S01]  /*64a0*/  FFMA.FTZ R142, R50, R140, R142 ;  /* 0x0000008c328e7223 */ /* 0x000fe2000001008e */
[----:B------:R-:W-:Y:S02]  /*64b0*/  IMAD.MOV.U32 R37, RZ, RZ, R45 ;  /* 0x000000ffff257224 */ /* 0x000fe400078e002d */
[----:B------:R-:W-:Y:S02]  /*64c0*/  F2FP.F16.F32.PACK_AB R51, R52, R51 ;  /* 0x000000333433723e */ /* 0x000fe400000000ff */
[----:B------:R-:W-:-:S03]  /*64d0*/  F2FP.F16.F32.PACK_AB R39, R142, R39 ;  /* 0x000000278e27723e */ /* 0x000fc600000000ff */
[----:B------:R-:W-:Y:S01]  /*64e0*/  IMAD.MOV.U32 R36, RZ, RZ, R51 ;  /* 0x000000ffff247224 */ /* 0x000fe200078e0033 */
[----:B------:R-:W-:Y:S01]  /*64f0*/  MOV R38, R39 ;  /* 0x0000002700267202 */ /* 0x000fe20000000f00 */
[----:B------:R-:W-:-:S07]  /*6500*/  IMAD.MOV.U32 R39, RZ, RZ, R46 ;  /* 0x000000ffff277224 */ /* 0x000fce00078e002e */
.L_x_2689:
[----:B------:R-:W-:Y:S05]  /*6510*/  BSYNC B2 ;  /* 0x0000000000027941 */ /* 0x000fea0003800000 */
.L_x_2688:
[----:B------:R-:W-:Y:S02]  /*6520*/  ULDC.64 UR4, c[0x0][0x208] ;  /* 0x0000820000047ab9 */ /* 0x000fe40000000a00 */
[----:B--2---:R1:W-:Y:S03]  /*6530*/  STG.E.128 desc[UR4][R48.64+0x100], R36 ;  /* 0x0001002430007986 */ /* 0x0043e6000c101d04 */
.L_x_2687:
[----:B------:R-:W-:Y:S05]  /*6540*/  BSYNC B1 ;  /* 0x0000000000017941 */ /* 0x000fea0003800000 */
.L_x_2686:
[----:B------:R-:W-:-:S13]  /*6550*/  ISETP.NE.AND P3, PT, R8, RZ, PT ;  /* 0x000000ff0800720c */ /* 0x000fda0003f65270 */
        /* <DEDUP_REMOVED lines=34> */
[----:B------:R-:W-:-:S02]  /*6780*/  HADD2.F32 R47, -RZ, R134.H0_H0 ;  /* 0x20000086ff2f7230 */ /* 0x000fc40000004100 */
[-C--:B------:R-:W-:Y:S01]  /*6790*/  FMUL.FTZ R39, R46, R135.reuse ;  /* 0x000000872e277220 */ /* 0x080fe20000410000 */
[----:B------:R-:W-:Y:S02]  /*67a0*/  HADD2.F32 R37, -RZ, R134.H1_H1 ;  /* 0x30000086ff257230 */ /* 0x000fe40000004100 */
        /* <DEDUP_REMOVED lines=9> */
.L_x_2691:
[----:B------:R-:W-:Y:S05]  /*6840*/  BSYNC B1 ;  /* 0x0000000000017941 */ /* 0x000fea0003800000 */
.L_x_2690:
[----:B------:R-:W-:Y:S02]  /*6850*/  ULDC.64 UR4, c[0x0][0x208] ;  /* 0x0000820000047ab9 */ /* 0x000fe40000000a00 */
[----:B--2---:R1:W-:Y:S01]  /*6860*/  STG.E.128 desc[UR4][R48.64+0x180], R36 ;  /* 0x0001802430007986 */ /* 0x0043e2000c101d04 */
[----:B------:R-:W-:Y:S05]  /*6870*/  BRA `(.L_x_2677) ;  /* 0x0000004000b87947 */ /* 0x000fea0003800000 */
.L_x_2635:
[----:B------:R-:W-:Y:S01]  /*6880*/  ISETP.GE.AND P4, PT, R212, R3, PT ;  /* 0x00000003d400720c */ /* 0x000fe20003f86270 */
[----:B------:R-:W-:Y:S01]  /*6890*/  BSSY B1, `(.L_x_2692) ;  /* 0x0000024000017945 */ /* 0x000fe20003800000 */
[----:B------:R-:W-:Y:S02]  /*68a0*/  CS2R R54, SRZ ;  /* 0x0000000000367805 */ /* 0x000fe4000001ff00 */
[----:B------:R-:W-:Y:S02]  /*68b0*/  CS2R R38, SRZ ;  /* 0x0000000000267805 */ /* 0x000fe4000001ff00 */
[----:B------:R-:W-:Y:S02]  /*68c0*/  CS2R R36, SRZ ;  /* 0x0000000000247805 */ /* 0x000fe4000001ff00 */
[----:B------:R-:W-:Y:S02]  /*68d0*/  CS2R R42, SRZ ;  /* 0x00000000002a7805 */ /* 0x000fe4000001ff00 */
[----:B0-----:R-:W-:-:S02]  /*68e0*/  CS2R R40, SRZ ;  /* 0x0000000000287805 */ /* 0x001fc4000001ff00 */
[----:B------:R-:W-:Y:S02]  /*68f0*/  CS2R R46, SRZ ;  /* 0x00000000002e7805 */ /* 0x000fe4000001ff00 */
[----:B------:R-:W-:Y:S02]  /*6900*/  CS2R R44, SRZ ;  /* 0x00000000002c7805 */ /* 0x000fe4000001ff00 */
[----:B------:R-:W-:Y:S02]  /*6910*/  CS2R R50, SRZ ;  /* 0x0000000000327805 */ /* 0x000fe4000001ff00 */
[----:B------:R-:W-:Y:S01]  /*6920*/  CS2R R48, SRZ ;  /* 0x0000000000307805 */ /* 0x000fe2000001ff00 */
[----:B------:R-:W-:Y:S06]  /*6930*/  @P4 BRA `(.L_x_2693) ;  /* 0x0000000000644947 */ /* 0x000fec0003800000 */
[----:B------:R-:W-:Y:S01]  /*6940*/  IADD3 R36, P2, R102, R86, RZ ;  /* 0x0000005666247210 */ /* 0x000fe20007f5e0ff */
[----:B------:R-:W-:Y:S01]  /*6950*/  ULDC.64 UR4, c[0x0][0x3e8] ;  /* 0x0000fa0000047ab9 */ /* 0x000fe20000000a00 */
[-C--:B------:R-:W-:Y:S02]  /*6960*/  ISETP.GE.AND P3, PT, R18, R122.reuse, PT ;  /* 0x0000007a1200720c */ /* 0x080fe40003f66270 */
[----:B------:R-:W-:Y:S02]  /*6970*/  CS2R R42, SRZ ;  /* 0x00000000002a7805 */ /* 0x000fe4000001ff00 */
[----:B------:R-:W-:Y:S01]  /*6980*/  LEA R44, P5, R36, UR4, 0x1 ;  /* 0x00000004242c7c11 */ /* 0x000fe2000f8a08ff */
[----:B------:R-:W-:Y:S01]  /*6990*/  IMAD.X R37, R0, 0x1, R21, P2 ;  /* 0x0000000100257824 */ /* 0x000fe200010e0615 */
[----:B------:R-:W-:Y:S02]  /*69a0*/  ISETP.GE.AND P2, PT, R213, R122, PT ;  /* 0x0000007ad500720c */ /* 0x000fe40003f46270 */
[----:B------:R-:W-:-:S02]  /*69b0*/  CS2R R40, SRZ ;  /* 0x0000000000287805 */ /* 0x000fc4000001ff00 */
[----:B------:R-:W-:Y:S01]  /*69c0*/  CS2R R38, SRZ ;  /* 0x0000000000267805 */ /* 0x000fe2000001ff00 */
[----:B------:R-:W-:Y:S01]  /*69d0*/  ULDC.64 UR6, c[0x0][0x208] ;  /* 0x0000820000067ab9 */ /* 0x000fe20000000a00 */
[----:B------:R-:W-:Y:S01]  /*69e0*/  LEA.HI.X R45, R36, UR5, R37, 0x1, P5 ;  /* 0x00000005242d7c11 */ /* 0x000fe2000a8f0c25 */
[----:B------:R-:W-:Y:S01]  /*69f0*/  ULDC.64 UR4, c[0x0][0x400] ;  /* 0x0001000000047ab9 */ /* 0x000fe20000000a00 */
[----:B------:R-:W-:Y:S02]  /*6a00*/  IADD3 R46, P5, R108, R84, RZ ;  /* 0x000000546c2e7210 */ /* 0x000fe40007fbe0ff */
[----:B------:R-:W-:Y:S02]  /*6a10*/  CS2R R36, SRZ ;  /* 0x0000000000247805 */ /* 0x000fe4000001ff00 */
[----:B------:R-:W-:Y:S01]  /*6a20*/  CS2R R50, SRZ ;  /* 0x0000000000327805 */ /* 0x000fe2000001ff00 */
[----:B------:R-:W5:Y:S01]  /*6a30*/  @!P3 LDG.E.128 R40, desc[UR6][R44.64] ;  /* 0x000000062c28b981 */ /* 0x000f62000c1e1d00 */
[----:B------:R-:W-:Y:S01]  /*6a40*/  IMAD.X R47, R114, 0x1, R15, P5 ;  /* 0x00000001722f7824 */ /* 0x000fe200028e060f */
[----:B------:R-:W-:-:S02]  /*6a50*/  LEA R52, P5, R46, UR4, 0x1 ;  /* 0x000000042e347c11 */ /* 0x000fc4000f8a08ff */
[----:B------:R0:W5:Y:S01]  /*6a60*/  @!P2 LDG.E.128 R36, desc[UR6][R44.64+0x80] ;  /* 0x000080062c24a981 */ /* 0x000162000c1e1d00 */
[----:B------:R-:W-:Y:S02]  /*6a70*/  CS2R R48, SRZ ;  /* 0x0000000000307805 */ /* 0x000fe4000001ff00 */
[----:B------:R-:W-:Y:S02]  /*6a80*/  LEA.HI.X R53, R46, UR5, R47, 0x1, P5 ;  /* 0x000000052e357c11 */ /* 0x000fe4000a8f0c2f */
[----:B------:R-:W-:-:S03]  /*6a90*/  CS2R R46, SRZ ;  /* 0x00000000002e7805 */ /* 0x000fc6000001ff00 */
[----:B------:R1:W5:Y:S01]  /*6aa0*/  @!P3 LDG.E.128 R48, desc[UR6][R52.64] ;  /* 0x000000063430b981 */ /* 0x000362000c1e1d00 */
[----:B0-----:R-:W-:-:S06]  /*6ab0*/  CS2R R44, SRZ ;  /* 0x00000000002c7805 */ /* 0x001fcc000001ff00 */
[----:B------:R1:W5:Y:S02]  /*6ac0*/  @!P2 LDG.E.128 R44, desc[UR6][R52.64+0x80] ;  /* 0x00008006342ca981 */ /* 0x000364000c1e1d00 */
.L_x_2693:
[----:B------:R-:W-:Y:S05]  /*6ad0*/  BSYNC B1 ;  /* 0x0000000000017941 */ /* 0x000fea0003800000 */
.L_x_2692:
[----:B------:R-:W2:Y:S01]  /*6ae0*/  LDL.LU R60, [R1+0x10] ;  /* 0x00001000013c7983 */ /* 0x000ea20000300800 */
[----:B-1---5:R-:W-:Y:S01]  /*6af0*/  IMAD.MOV.U32 R52, RZ, RZ, R39 ;  /* 0x000000ffff347224 */ /* 0x022fe200078e0027 */
[----:B------:R-:W-:Y:S01]  /*6b00*/  MOV R53, R38 ;  /* 0x0000002600357202 */ /* 0x000fe20000000f00 */
[----:B------:R-:W-:Y:S01]  /*6b10*/  VIADD R58, R212, 0x20 ;  /* 0x00000020d43a7836 */ /* 0x000fe20000000000 */
        /* <DEDUP_REMOVED lines=26> */
[----:B------:R-:W-:Y:S01]  /*6cc0*/  MOV R57, R44 ;  /* 0x0000002c00397202 */ /* 0x000fe20000000f00 */
[----:B------:R-:W-:Y:S01]  /*6cd0*/  IMAD.MOV.U32 R71, RZ, RZ, R49 ;  /* 0x000000ffff477224 */ /* 0x000fe200078e0031 */
[----:B------:R-:W-:Y:S02]  /*6ce0*/  PRMT R173, R173, 0x5410, R56 ;  /* 0x00005410adad7816 */ /* 0x000fe40000000038 */
[----:B------:R-:W-:Y:S02]  /*6cf0*/  CS2R R64, SRZ ;  /* 0x0000000000407805 */ /* 0x000fe4000001ff00 */
[----:B------:R-:W-:Y:S02]  /*6d00*/  PRMT R170, R170, 0x5410, R57 ;  /* 0x00005410aaaa7816 */ /* 0x000fe40000000039 */
[----:B------:R-:W-:-:S02]  /*6d10*/  CS2R R56, SRZ ;  /* 0x0000000000387805 */ /* 0x000fc4000001ff00 */
[----:B------:R-:W-:Y:S02]  /*6d20*/  PRMT R174, R174, 0x5410, R52 ;  /* 0x00005410aeae7816 */ /* 0x000fe40000000034 */
        /* <DEDUP_REMOVED lines=14> */
[----:B------:R-:W-:Y:S01]  /*6e10*/  LEA R60, P2, R52, UR4, 0x1 ;  /* 0x00000004343c7c11 */ /* 0x000fe2000f8408ff */
[----:B------:R-:W-:-:S03]  /*6e20*/  ULDC.64 UR6, c[0x0][0x208] ;  /* 0x0000820000067ab9 */ /* 0x000fc60000000a00 */
[----:B------:R-:W-:Y:S01]  /*6e30*/  LEA.HI.X R61, R52, UR5, R53, 0x1, P2 ;  /* 0x00000005343d7c11 */ /* 0x000fe200090f0c35 */
[----:B------:R-:W-:Y:S01]  /*6e40*/  ULDC.64 UR4, c[0x0][0x400] ;  /* 0x0001000000047ab9 */ /* 0x000fe20000000a00 */
[----:B------:R-:W-:-:S04]  /*6e50*/  IADD3 R52, P2, P3, R108, R84, R28 ;  /* 0x000000546c347210 */ /* 0x000fc80007b5e01c */
[----:B------:R-:W-:Y:S02]  /*6e60*/  IADD3.X R53, R15, R114, R30, P2, P3 ;  /* 0x000000720f357210 */ /* 0x000fe400017e641e */
[C---:B------:R-:W-:Y:S02]  /*6e70*/  LEA R68, P2, R52.reuse, UR4, 0x1 ;  /* 0x0000000434447c11 */ /* 0x040fe4000f8408ff */
[-C--:B------:R-:W-:Y:S02]  /*6e80*/  ISETP.GE.AND P3, PT, R213, R122.reuse, PT ;  /* 0x0000007ad500720c */ /* 0x080fe40003f66270 */
[----:B------:R-:W-:Y:S02]  /*6e90*/  LEA.HI.X R69, R52, UR5, R53, 0x1, P2 ;  /* 0x0000000534457c11 */ /* 0x000fe400090f0c35 */
[----:B------:R-:W-:Y:S02]  /*6ea0*/  CS2R R52, SRZ ;  /* 0x0000000000347805 */ /* 0x000fe4000001ff00 */
[----:B------:R-:W-:-:S02]  /*6eb0*/  ISETP.GE.AND P2, PT, R18, R122, PT ;  /* 0x0000007a1200720c */ /* 0x000fc40003f46270 */
[----:B------:R-:W-:Y:S02]  /*6ec0*/  CS2R R66, SRZ ;  /* 0x0000000000427805 */ /* 0x000fe4000001ff00 */
[----:B------:R-:W-:Y:S02]  /*6ed0*/  CS2R R64, SRZ ;  /* 0x0000000000407805 */ /* 0x000fe4000001ff00 */
[----:B------:R-:W-:Y:S01]  /*6ee0*/  CS2R R62, SRZ ;  /* 0x00000000003e7805 */ /* 0x000fe2000001ff00 */
[----:B------:R-:W5:Y:S06]  /*6ef0*/  @!P3 LDG.E.128 R52, desc[UR6][R60.64+0x80] ;  /* 0x000080063c34b981 */ /* 0x000f6c000c1e1d00 */
[----:B------:R0:W5:Y:S04]  /*6f00*/  @!P2 LDG.E.128 R56, desc[UR6][R60.64] ;  /* 0x000000063c38a981 */ /* 0x000168000c1e1d00 */
[----:B------:R1:W5:Y:S01]  /*6f10*/  @!P2 LDG.E.128 R64, desc[UR6][R68.64] ;  /* 0x000000064440a981 */ /* 0x000362000c1e1d00 */
[----:B0-----:R-:W-:-:S06]  /*6f20*/  CS2R R60, SRZ ;  /* 0x00000000003c7805 */ /* 0x001fcc000001ff00 */
[----:B------:R1:W5:Y:S02]  /*6f30*/  @!P3 LDG.E.128 R60, desc[UR6][R68.64+0x80] ;  /* 0x00008006443cb981 */ /* 0x000364000c1e1d00 */
.L_x_2695:
[----:B------:R-:W-:Y:S05]  /*6f40*/  BSYNC B1 ;  /* 0x0000000000017941 */ /* 0x000fea0003800000 */
.L_x_2694:
[----:B-1---5:R-:W-:Y:S01]  /*6f50*/  IMAD.MOV.U32 R69, RZ, RZ, R54 ;  /* 0x000000ffff457224 */ /* 0x022fe200078e0036 */
[----:B------:R-:W-:Y:S01]  /*6f60*/  PRMT R155, R71, 0x7610, R155 ;  /* 0x00007610479b7816 */ /* 0x000fe2000000009b */
[----:B------:R-:W-:Y:S01]  /*6f70*/  IMAD.MOV.U32 R68, RZ, RZ, R55 ;  /* 0x000000ffff447224 */ /* 0x000fe200078e0037 */
[----:B------:R-:W-:Y:S01]  /*6f80*/  PRMT R176, R176, 0x5410, R70 ;  /* 0x00005410b0b07816 */ /* 0x000fe20000000046 */
[----:B------:R-:W-:Y:S01]  /*6f90*/  VIADD R72, R212, 0x40 ;  /* 0x00000040d4487836 */ /* 0x000fe20000000000 */
[----:B------:R-:W-:Y:S01]  /*6fa0*/  MOV R70, R53 ;  /* 0x0000003500467202 */ /* 0x000fe20000000f00 */
[----:B------:R-:W-:Y:S01]  /*6fb0*/  IMAD.MOV.U32 R71, RZ, RZ, R52 ;  /* 0x000000ffff477224 */ /* 0x000fe200078e0034 */
[----:B------:R-:W-:Y:S01]  /*6fc0*/  PRMT R161, R69, 0x5410, R68 ;  /* 0x0000541045a17816 */ /* 0x000fe20000000044 */
[----:B------:R-:W-:Y:S01]  /*6fd0*/  IMAD.MOV.U32 R69, RZ, RZ, R58 ;  /* 0x000000ffff457224 */ /* 0x000fe200078e003a */
[----:B------:R-:W-:Y:S01]  /*6fe0*/  ISETP.GE.AND P3, PT, R72, R3, PT ;  /* 0x000000034800720c */ /* 0x000fe20003f66270 */
[----:B------:R-:W-:Y:S01]  /*6ff0*/  IMAD.MOV.U32 R68, RZ, RZ, R59 ;  /* 0x000000ffff447224 */ /* 0x000fe200078e003b */
[----:B------:R-:W-:Y:S01]  /*7000*/  PRMT R162, R71, 0x5410, R70 ;  /* 0x0000541047a27816 */ /* 0x000fe20000000046 */
[----:B------:R-:W-:Y:S01]  /*7010*/  IMAD.MOV.U32 R71, RZ, RZ, R56 ;  /* 0x000000ffff477224 */ /* 0x000fe200078e0038 */
[----:B------:R-:W-:Y:S01]  /*7020*/  BSSY B1, `(.L_x_2696) ;  /* 0x000002e000017945 */ /* 0x000fe20003800000 */
        /* <DEDUP_REMOVED lines=13> */
[----:B------:R-:W-:Y:S02]  /*7100*/  CS2R R82, SRZ ;  /* 0x0000000000527805 */ /* 0x000fe4000001ff00 */
[----:B------:R-:W-:Y:S02]  /*7110*/  CS2R R80, SRZ ;  /* 0x0000000000507805 */ /* 0x000fe4000001ff00 */
[----:B------:R-:W-:Y:S01]  /*7120*/  PRMT R164, R69, 0x5410, R68 ;  /* 0x0000541045a47816 */ /* 0x000fe20000000044 */
[----:B------:R-:W-:Y:S01]  /*7130*/  IMAD.MOV.U32 R69, RZ, RZ, R66 ;  /* 0x000000ffff457224 */ /* 0x000fe200078e0042 */
[----:B------:R-:W-:-:S04]  /*7140*/  MOV R68, R67 ;  /* 0x0000004300447202 */ /* 0x000fc80000000f00 */
        /* <DEDUP_REMOVED lines=27> */
.L_x_2697:
[----:B------:R-:W-:Y:S05]  /*7300*/  BSYNC B1 ;  /* 0x0000000000017941 */ /* 0x000fea0003800000 */
.L_x_2696:
[----:B------:R-:W2:Y:S01]  /*7310*/  LDL R0, [R1+0x5c] ;  /* 0x00005c0001007983 */ /* 0x000ea20000100800 */
[----:B0----5:R-:W-:Y:S01]  /*7320*/  IMAD.MOV.U32 R84, RZ, RZ, R70 ;  /* 0x000000ffff547224 */ /* 0x021fe200078e0046 */
[----:B--2---:R-:W-:Y:S02]  /*7330*/  R2UR UR4, R0 ;  /* 0x00000000000472ca */ /* 0x004fe400000e0000 */
[----:B------:R-:W-:-:S04]  /*7340*/  MOV R0, R71 ;  /* 0x0000004700007202 */ /* 0x000fc80000000f00 */
[----:B------:R-:W-:Y:S01]  /*7350*/  PRMT R153, R0, 0x5410, R84 ;  /* 0x0000541000997816 */ /* 0x000fe20000000054 */
[----:B------:R-:W-:Y:S02]  /*7360*/  IMAD.MOV.U32 R84, RZ, RZ, R68 ;  /* 0x000000ffff547224 */ /* 0x000fe400078e0044 */
[----:B------:R-:W-:-:S04]  /*7370*/  IMAD.MOV.U32 R0, RZ, RZ, R69 ;  /* 0x000000ffff007224 */ /* 0x000fc800078e0045 */
[----:B------:R-:W-:Y:S01]  /*7380*/  UISETP.NE.AND UP0, UPT, UR4, 0x3, UPT ;  /* 0x000000030400788c */ /* 0x000fe2000bf05270 */
[----:B------:R-:W-:Y:S01]  /*7390*/  PRMT R151, R0, 0x5410, R84 ;  /* 0x0000541000977816 */ /* 0x000fe20000000054 */
[----:B------:R-:W-:Y:S02]  /*73a0*/  IMAD.MOV.U32 R84, RZ, RZ, R74 ;  /* 0x000000ffff547224 */ /* 0x000fe400078e004a */
[----:B------:R-:W-:Y:S02]  /*73b0*/  IMAD.MOV.U32 R0, RZ, RZ, R75 ;  /* 0x000000ffff007224 */ /* 0x000fe400078e004b */
[----:B------:R-:W-:-:S03]  /*73c0*/  PLOP3.LUT P2, PT, PT, PT, UP0, 0x80, 0x0 ;  /* 0x000000000000781c */ /* 0x000fc60003f4f008 */
[----:B------:R-:W-:Y:S01]  /*73d0*/  PRMT R157, R84, 0x5410, R0 ;  /* 0x00005410549d7816 */ /* 0x000fe20000000000 */
[----:B------:R-:W-:Y:S01]  /*73e0*/  IMAD.MOV.U32 R0, RZ, RZ, R73 ;  /* 0x000000ffff007224 */ /* 0x000fe200078e0049 */
[----:B------:R-:W-:-:S04]  /*73f0*/  MOV R84, R72 ;  /* 0x0000004800547202 */ /* 0x000fc80000000f00 */
[----:B------:R-:W-:Y:S01]  /*7400*/  PRMT R158, R84, 0x5410, R0 ;  /* 0x00005410549e7816 */ /* 0x000fe20000000000 */
[----:B------:R-:W-:Y:S02]  /*7410*/  IMAD.MOV.U32 R84, RZ, RZ, R78 ;  /* 0x000000ffff547224 */ /* 0x000fe400078e004e */
        /* <DEDUP_REMOVED lines=11> */
[----:B------:R-:W-:Y:S01]  /*74d0*/  PRMT R160, R0, 0x7610, R160 ;  /* 0x0000761000a07816 */ /* 0x000fe200000000a0 */
[----:B------:R-:W-:-:S05]  /*74e0*/  IMAD.MOV.U32 R0, RZ, RZ, R81 ;  /* 0x000000ffff007224 */ /* 0x000fca00078e0051 */
[----:B------:R-:W-:Y:S01]  /*74f0*/  PRMT R160, R160, 0x5410, R0 ;  /* 0x00005410a0a07816 */ /* 0x000fe20000000000 */
[----:B------:R-:W-:Y:S06]  /*7500*/  @!P2 BRA `(.L_x_2698) ;  /* 0x000000000004a947 */ /* 0x000fec0003800000 */
[----:B------:R-:W-:Y:S01]  /*7510*/  BPT.TRAP 0x1 ;  /* 0x000000040000795c */ /* 0x000fe20000300000 */
.L_x_2698:
[----:B------:R-:W-:Y:S01]  /*7520*/  IMAD R0, R17, 0x8, R16 ;  /* 0x0000000811007824 */ /* 0x000fe200078e0210 */
[----:B------:R-:W-:Y:S01]  /*7530*/  SHF.L.U32 R114, R219, 0x1f, RZ ;  /* 0x0000001fdb727819 */ /* 0x000fe200000006ff */
[----:B------:R-:W0:Y:S01]  /*7540*/  LDC R140, c[0x0][0x2f4] ;  /* 0x0000bd00ff8c7b82 */ /* 0x000e220000000800 */
[----:B------:R-:W-:Y:S01]  /*7550*/  BSSY B1, `(.L_x_2699) ;  /* 0x0000004000017945 */ /* 0x000fe20003800000 */
[----:B------:R-:W-:Y:S01]  /*7560*/  MOV R125, R88 ;  /* 0x00000058007d7202 */ /* 0x000fe20000000f00 */
[----:B------:R-:W1:Y:S02]  /*7570*/  SYNCS.PHASECHK.TRANS64.TRYWAIT P5, [R0+URZ+0x38890], R114 ;  /* 0x03889072000075a7 */ /* 0x000e6400080a017f */
[----:B-1----:R-:W-:Y:S05]  /*7580*/  @!P5 BRA `(.L_x_2700) ;  /* 0x000002c800ccd947 */ /* 0x002fea0003800000 */
.L_x_3068:
[----:B------:R-:W-:Y:S05]  /*7590*/  BSYNC B1 ;  /* 0x0000000000017941 */ /* 0x000fea0003800000 */
.L_x_2699:
        /* <DEDUP_REMOVED lines=12> */
[----:B------:R-:W-:Y:S01]  /*7660*/  SEL R84, R115, R142, !P0 ;  /* 0x0000008e73547207 */ /* 0x000fe20004000000 */
[----:B------:R-:W-:Y:S01]  /*7670*/  BSSY B3, `(.L_x_2705) ;  /* 0x000006e000037945 */ /* 0x000fe20003800000 */
[----:B------:R-:W-:Y:S02]  /*7680*/  SHF.L.U32 R86, R212, 0x6, RZ ;  /* 0x00000006d4567819 */ /* 0x000fe400000006ff */
[----:B------:R-:W-:Y:S02]  /*7690*/  SHF.R.S32.HI R85, RZ, 0x1f, R84 ;  /* 0x0000001fff557819 */ /* 0x000fe40000011454 */
[----:B------:R-:W-:Y:S02]  /*76a0*/  ISETP.GE.AND P4, PT, R18, R122, PT ;  /* 0x0000007a1200720c */ /* 0x000fe40003f86270 */
        /* <DEDUP_REMOVED lines=19> */
[----:B--2---:R-:W-:Y:S01]  /*77e0*/  MOV R147, R85 ;  /* 0x0000005500937202 */ /* 0x004fe20000000f00 */
[----:B------:R-:W-:Y:S01]  /*77f0*/  HADD2.F32 R155, -RZ, R155.H0_H0 ;  /* 0x2000009bff9b7230 */ /* 0x000fe20000004100 */
[----:B------:R-:W-:Y:S01]  /*7800*/  SHF.R.U64 R40, R40, 0x10, R41 ;  /* 0x0000001028287819 */ /* 0x000fe20000001229 */
[----:B------:R-:W-:Y:S01]  /*7810*/  HADD2.F32 R154, -RZ, R154.H0_H0 ;  /* 0x2000009aff9a7230 */ /* 0x000fe20000004100 */
[----:B------:R-:W-:Y:S01]  /*7820*/  SHF.R.U64 R48, R48, 0x10, R49 ;  /* 0x0000001030307819 */ /* 0x000fe20000001231 */
[----:B------:R-:W-:Y:S01]  /*7830*/  HADD2.F32 R89, -RZ, R148.H0_H0 ;  /* 0x20000094ff597230 */ /* 0x000fe20000004100 */
[----:B------:R-:W-:Y:S01]  /*7840*/  SHF.R.U64 R42, R42, 0x10, R43 ;  /* 0x000000102a2a7819 */ /* 0x000fe2000000122b */
        /* <DEDUP_REMOVED lines=8> */
[----:B------:R-:W-:Y:S01]  /*78d0*/  HADD2.F32 R49, -RZ, R147.H1_H1 ;  /* 0x30000093ff317230 */ /* 0x000fe20000004100 */
[----:B------:R-:W-:Y:S01]  /*78e0*/  SHF.R.U32.HI R154, RZ, 0x10, R41 ;  /* 0x00000010ff9a7819 */ /* 0x000fe20000011629 */
[----:B------:R-:W-:Y:S02]  /*78f0*/  HADD2.F32 R41, -RZ, R148.H1_H1 ;  /* 0x30000094ff297230 */ /* 0x000fe40000004100 */
[----:B------:R-:W-:Y:S02]  /*7900*/  HADD2.F32 R155, -RZ, R155.H0_H0 ;  /* 0x2000009bff9b7230 */ /* 0x000fe40000004100 */
[----:B------:R-:W-:Y:S02]  /*7910*/  HADD2.F32 R154, -RZ, R154.H0_H0 ;  /* 0x2000009aff9a7230 */ /* 0x000fe40000004100 */
[----:B------:R-:W-:-:S02]  /*7920*/  IMAD.MOV.U32 R148, RZ, RZ, R91 ;  /* 0x000000ffff947224 */ /* 0x000fc400078e005b */
[-C--:B------:R-:W-:Y:S01]  /*7930*/  FMUL.FTZ R147, R41, R155.reuse ;  /* 0x0000009b29937220 */ /* 0x080fe20000410000 */
[----:B------:R-:W-:-:S03]  /*7940*/  FMUL.FTZ R155, R49, R155 ;  /* 0x0000009b319b7220 */ /* 0x000fc60000410000 */
[-C--:B------:R-:W-:Y:S01]  /*7950*/  FFMA.FTZ R49, R49, R154.reuse, -R147 ;  /* 0x0000009a31317223 */ /* 0x080fe20000010893 */
[----:B------:R-:W-:Y:S02]  /*7960*/  IMAD.MOV.U32 R147, RZ, RZ, R87 ;  /* 0x000000ffff937224 */ /* 0x000fe400078e0057 */
[----:B------:R-:W-:Y:S01]  /*7970*/  FFMA.FTZ R41, R41, R154, R155 ;  /* 0x0000009a29297223 */ /* 0x000fe2000001009b */
[----:B------:R-:W-:Y:S02]  /*7980*/  HADD2.F32 R155, -RZ, R176.H0_H0 ;  /* 0x200000b0ff9b7230 */ /* 0x000fe40000004100 */
[----:B------:R-:W-:Y:S01]  /*7990*/  HADD2.F32 R91, -RZ, R148.H0_H0 ;  /* 0x20000094ff5b7230 */ /* 0x000fe20000004100 */
[----:B------:R-:W-:Y:S01]  /*79a0*/  F2FP.F16.F32.PACK_AB R85, R49, R85 ;  /* 0x000000553155723e */ /* 0x000fe200000000ff */
[----:B------:R-:W-:Y:S01]  /*79b0*/  HADD2.F32 R156, -RZ, R147.H0_H0 ;  /* 0x20000093ff9c7230 */ /* 0x000fe20000004100 */
[----:B------:R-:W-:Y:S01]  /*79c0*/  F2FP.F16.F32.PACK_AB R89, R41, R89 ;  /* 0x000000592959723e */ /* 0x000fe200000000ff */
[----:B------:R-:W-:-:S02]  /*79d0*/  HADD2.F32 R154, -RZ, R175.H0_H0 ;  /* 0x200000afff9a7230 */ /* 0x000fc40000004100 */
[CC--:B------:R-:W-:Y:S01]  /*79e0*/  FMUL.FTZ R87, R91.reuse, R155.reuse ;  /* 0x0000009b5b577220 */ /* 0x0c0fe20000410000 */
[----:B------:R-:W-:Y:S02]  /*79f0*/  HADD2.F32 R147, -RZ, R147.H1_H1 ;  /* 0x30000093ff937230 */ /* 0x000fe40000004100 */
[C---:B------:R-:W-:Y:S01]  /*7a00*/  FMUL.FTZ R155, R156.reuse, R155 ;  /* 0x0000009b9c9b7220 */ /* 0x040fe20000410000 */
[-C--:B------:R-:W-:Y:S01]  /*7a10*/  FFMA.FTZ R87, R156, R154.reuse, -R87 ;  /* 0x0000009a9c577223 */ /* 0x080fe20000010857 */
[----:B------:R-:W-:Y:S02]  /*7a20*/  HADD2.F32 R156, -RZ, R176.H1_H1 ;  /* 0x300000b0ff9c7230 */ /* 0x000fe40000004100 */
[----:B------:R-:W-:Y:S01]  /*7a30*/  FFMA.FTZ R91, R91, R154, R155 ;  /* 0x0000009a5b5b7223 */ /* 0x000fe2000001009b */
[----:B------:R-:W-:Y:S02]  /*7a40*/  SHF.R.U32.HI R154, RZ, 0x10, R43 ;  /* 0x00000010ff9a7819 */ /* 0x000fe4000001162b */
[----:B------:R-:W-:-:S02]  /*7a50*/  SHF.R.U64 R43, R50, 0x10, R51 ;  /* 0x00000010322b7819 */ /* 0x000fc40000001233 */
[----:B------:R-:W-:Y:S01]  /*7a60*/  SHF.R.U32.HI R50, RZ, 0x10, R51 ;  /* 0x00000010ff327819 */ /* 0x000fe20000011633 */
[----:B------:R-:W-:Y:S02]  /*7a70*/  HADD2.F32 R51, -RZ, R148.H1_H1 ;  /* 0x30000094ff337230 */ /* 0x000fe40000004100 */
[----:B------:R-:W-:Y:S02]  /*7a80*/  HADD2.F32 R154, -RZ, R154.H0_H0 ;  /* 0x2000009aff9a7230 */ /* 0x000fe40000004100 */
[----:B------:R-:W-:Y:S02]  /*7a90*/  HADD2.F32 R148, -RZ, R50.H0_H0 ;  /* 0x20000032ff947230 */ /* 0x000fe40000004100 */
[----:B------:R-:W-:-:S03]  /*7aa0*/  HADD2.F32 R43, -RZ, R43.H0_H0 ;  /* 0x2000002bff2b7230 */ /* 0x000fc60000004100 */
[----:B------:R-:W-:-:S04]  /*7ab0*/  FMUL.FTZ R50, R51, R148 ;  /* 0x0000009433327220 */ /* 0x000fc80000410000 */
[C---:B------:R-:W-:Y:S01]  /*7ac0*/  FFMA.FTZ R50, R147.reuse, R154, -R50 ;  /* 0x0000009a93327223 */ /* 0x040fe20000010832 */
        /* <DEDUP_REMOVED lines=37> */
[----:B------:R-:W-:Y:S02]  /*7d20*/  F2FP.F16.F32.PACK_AB R43, R43, R156 ;  /* 0x0000009c2b2b723e */ /* 0x000fe400000000ff */
[----:B------:R-:W-:-:S03]  /*7d30*/  MOV R86, R155 ;  /* 0x0000009b00567202 */ /* 0x000fc60000000f00 */
[----:B------:R-:W-:-:S07]  /*7d40*/  IMAD.MOV.U32 R90, RZ, RZ, R43 ;  /* 0x000000ffff5a7224 */ /* 0x000fce00078e002b */
.L_x_2706:
[----:B------:R-:W-:Y:S05]  /*7d50*/  BSYNC B3 ;  /* 0x0000000000037941 */ /* 0x000fea0003800000 */
.L_x_2705:
        /* <DEDUP_REMOVED lines=10> */
[----:B--2---:R2:W-:Y:S01]  /*7e00*/  STG.E.128 desc[UR4][R40.64], R84 ;  /* 0x0000005428007986 */ /* 0x0045e2000c101d04 */
[----:B------:R-:W-:-:S05]  /*7e10*/  @!P4 LEA.HI.X R43, R146, R117, R43, 0x1, P5 ;  /* 0x00000075922bc211 */ /* 0x000fca00028f0c2b */
[----:B0-----:R2:W-:Y:S04]  /*7e20*/  @!P4 STG.E.128 desc[UR4][R42.64], R88 ;  /* 0x000000582a00c986 */ /* 0x0015e8000c101d04 */
.L_x_2704:
[----:B------:R-:W-:Y:S05]  /*7e30*/  BSYNC B2 ;  /* 0x0000000000027941 */ /* 0x000fea0003800000 */
.L_x_2703:
[----:B------:R-:W-:-:S13]  /*7e40*/  ISETP.NE.AND P4, PT, R10, RZ, PT ;  /* 0x000000ff0a00720c */ /* 0x000fda0003f85270 */
[----:B------:R-:W-:Y:S05]  /*7e50*/  @!P4 BRA `(.L_x_2702) ;  /* 0x0000000400fcc947 */ /* 0x000fea0003800000 */
[----:B--2---:R-:W-:Y:S01]  /*7e60*/  SEL R40, R115, R142, !P1 ;  /* 0x0000008e73287207 */ /* 0x004fe20004800000 */
        /* <DEDUP_REMOVED lines=64> */
[----:B------:R-:W-:Y:S01]  /*8270*/  HADD2.F32 R85, -RZ, R85.H0_H0 ;  /* 0x20000055ff557230 */ /* 0x000fe20000004100 */
[----:B------:R-:W-:Y:S01]  /*8280*/  MOV R41, R44 ;  /* 0x0000002c00297202 */ /* 0x000fe20000000f00 */
[----:B------:R-:W-:-:S02]  /*8290*/  HADD2.F32 R39, -RZ, R39.H0_H0 ;  /* 0x20000027ff277230 */ /* 0x000fc40000004100 */
[----:B------:R-:W-:-:S05]  /*82a0*/  HADD2.F32 R47, -RZ, R47.H0_H0 ;  /* 0x2000002fff2f7230 */ /* 0x000fca0000004100 */
        /* <DEDUP_REMOVED lines=39> */
[----:B------:R-:W-:Y:S01]  /*8520*/  F2FP.F16.F32.PACK_AB R45, R45, R48 ;  /* 0x000000302d2d723e */ /* 0x000fe200000000ff */
[----:B------:R-:W-:Y:S01]  /*8530*/  IMAD.MOV.U32 R48, RZ, RZ, R88 ;  /* 0x000000ffff307224 */ /* 0x000fe200078e0058 */
[----:B------:R-:W-:-:S03]  /*8540*/  F2FP.F16.F32.PACK_AB R39, R39, R85 ;  /* 0x000000552727723e */ /* 0x000fc600000000ff */
[----:B------:R-:W-:Y:S01]  /*8550*/  IMAD.MOV.U32 R42, RZ, RZ, R45 ;  /* 0x000000ffff2a7224 */ /* 0x000fe200078e002d */
[----:B------:R-:W-:-:S07]  /*8560*/  MOV R50, R39 ;  /* 0x0000002700327202 */ /* 0x000fce0000000f00 */
.L_x_2708:
[----:B------:R-:W-:Y:S05]  /*8570*/  BSYNC B2 ;  /* 0x0000000000027941 */ /* 0x000fea0003800000 */
.L_x_2707:
        /* <DEDUP_REMOVED lines=13> */
.L_x_2702:
[----:B------:R-:W-:Y:S05]  /*8650*/  BSYNC B1 ;  /* 0x0000000000017941 */ /* 0x000fea0003800000 */
.L_x_2701:
[----:B---3--:R-:W3:Y:S01]  /*8660*/  LDL R36, [R1+0x10] ;  /* 0x0000100001247983 */ /* 0x008ee20000100800 */
[----:B------:R-:W-:Y:S01]  /*8670*/  BSSY B1, `(.L_x_2709) ;  /* 0x0000106000017945 */ /* 0x000fe20003800000 */
[----:B---3--:R-:W-:-:S13]  /*8680*/  LOP3.LUT P4, RZ, R36, 0x1, RZ, 0xc0, !PT ;  /* 0x0000000124ff7812 */ /* 0x008fda000788c0ff */
[----:B------:R-:W-:Y:S05]  /*8690*/  @P4 BRA `(.L_x_2710) ;  /* 0x00000010000c4947 */ /* 0x000fea0003800000 */
[----:B------:R-:W-:Y:S01]  /*86a0*/  ISETP.NE.AND P4, PT, R26, RZ, PT ;  /* 0x000000ff1a00720c */ /* 0x000fe20003f85270 */
[----:B------:R-:W-:Y:S01]  /*86b0*/  VIADD R36, R212, 0x20 ;  /* 0x00000020d4247836 */ /* 0x000fe20000000000 */
[----:B------:R-:W-:Y:S01]  /*86c0*/  BSSY B2, `(.L_x_2711) ;  /* 0x0000082000027945 */ /* 0x000fe20003800000 */
[-C--:B--2---:R-:W-:Y:S02]  /*86d0*/  IMAD R48, R141, R126.reuse, RZ ;  /* 0x0000007e8d307224 */ /* 0x084fe400078e02ff */
[----:B------:R-:W-:-:S04]  /*86e0*/  IMAD.WIDE.U32 R44, R36, R126, R124 ;  /* 0x0000007e242c7225 */ /* 0x000fc800078e007c */
[----:B------:R-:W-:-:S04]  /*86f0*/  IMAD R48, R36, R127, R48 ;  /* 0x0000007f24307224 */ /* 0x000fc800078e0230 */
        /* <DEDUP_REMOVED lines=26> */
[----:B0-----:R-:W-:Y:S02]  /*88a0*/  HADD2.F32 R47, -RZ, R41.H0_H0 ;  /* 0x20000029ff2f7230 */ /* 0x001fe40000004100 */
[----:B--2---:R-:W-:Y:S02]  /*88b0*/  HADD2.F32 R51, -RZ, R37.H0_H0 ;  /* 0x20000025ff337230 */ /* 0x004fe40000004100 */
        /* <DEDUP_REMOVED lines=81> */
[----:B------:R-:W-:Y:S01]  /*8dd0*/  MOV R43, R50 ;  /* 0x00000032002b7202 */ /* 0x000fe20000000f00 */
[----:B------:R-:W-:Y:S02]  /*8de0*/  IMAD.MOV.U32 R38, RZ, RZ, R49 ;  /* 0x000000ffff267224 */ /* 0x000fe400078e0031 */
[----:B------:R-:W-:-:S07]  /*8df0*/  IMAD.MOV.U32 R42, RZ, RZ, R56 ;  /* 0x000000ffff2a7224 */ /* 0x000fce00078e0038 */
.L_x_2714:
[----:B------:R-:W-:Y:S05]  /*8e00*/  BSYNC B3 ;  /* 0x0000000000037941 */ /* 0x000fea0003800000 */
.L_x_2713:
        /* <DEDUP_REMOVED lines=13> */
.L_x_2712:
[----:B------:R-:W-:Y:S05]  /*8ee0*/  BSYNC B2 ;  /* 0x0000000000027941 */ /* 0x000fea0003800000 */
.L_x_2711:
[----:B------:R-:W-:-:S13]  /*8ef0*/  ISETP.NE.AND P4, PT, R10, RZ, PT ;  /* 0x000000ff0a00720c */ /* 0x000fda0003f85270 */
[----:B------:R-:W-:Y:S05]  /*8f00*/  @!P4 BRA `(.L_x_2710) ;  /* 0x0000000400f0c947 */ /* 0x000fea0003800000 */
[----:B0-----:R-:W-:Y:S01]  /*8f10*/  SEL R36, R115, R142, !P1 ;  /* 0x0000008e73247207 */ /* 0x001fe20004800000 */
        /* <DEDUP_REMOVED lines=81> */
[-C--:B------:R-:W-:Y:S01]  /*9430*/  FFMA.FTZ R55, R54, R162.reuse, -R55 ;  /* 0x000000a236377223 */ /* 0x080fe20000010837 */
[----:B------:R-:W-:Y:S01]  /*9440*/  MOV R39, R53 ;  /* 0x0000003500277202 */ /* 0x000fe20000000f00 */
        /* <DEDUP_REMOVED lines=23> */
[----:B------:R-:W-:Y:S02]  /*95c0*/  IMAD.MOV.U32 R38, RZ, RZ, R49 ;  /* 0x000000ffff267224 */ /* 0x000fe400078e0031 */
[----:B------:R-:W-:Y:S02]  /*95d0*/  IMAD.MOV.U32 R42, RZ, RZ, R52 ;  /* 0x000000ffff2a7224 */ /* 0x000fe400078e0034 */
[----:B------:R-:W-:-:S07]  /*95e0*/  IMAD.MOV.U32 R43, RZ, RZ, R50 ;  /* 0x000000ffff2b7224 */ /* 0x000fce00078e0032 */
.L_x_2716:
[----:B------:R-:W-:Y:S05]  /*95f0*/  BSYNC B2 ;  /* 0x0000000000027941 */ /* 0x000fea0003800000 */
.L_x_2715:
        /* <DEDUP_REMOVED lines=13> */
.L_x_2710:
[----:B------:R-:W-:Y:S05]  /*96d0*/  BSYNC B1 ;  /* 0x0000000000017941 */ /* 0x000fea0003800000 */
.L_x_2709:
[----:B0--3--:R-:W-:Y:S02]  /*96e0*/  VIADD R37, R212, 0x40 ;  /* 0x00000040d4257836 */ /* 0x009fe40000000000 */
[-C--:B--2---:R-:W-:Y:S02]  /*96f0*/  IMAD R36, R139, R126.reuse, RZ ;  /* 0x0000007e8b247224 */ /* 0x084fe400078e02ff */
        /* <DEDUP_REMOVED lines=62> */
[----:B------:R-:W-:Y:S01]  /*9ae0*/  HADD2.F32 R80, -RZ, R80.H0_H0 ;  /* 0x20000050ff507230 */ /* 0x000fe20000004100 */
[----:B------:R-:W-:Y:S01]  /*9af0*/  MOV R37, R41 ;  /* 0x0000002900257202 */ /* 0x000fe20000000f00 */
        /* <DEDUP_REMOVED lines=17> */
[----:B------:R-:W-:-:S03]  /*9c10*/  IMAD.MOV.U32 R41, RZ, RZ, R44 ;  /* 0x000000ffff297224 */ /* 0x000fc600078e002c */
[----:B------:R-:W-:Y:S01]  /*9c20*/  FFMA.FTZ R39, R43, R74, R39 ;  /* 0x0000004a2b277223 */ /* 0x000fe20000010027 */
[--C-:B------:R-:W-:Y:S01]  /*9c30*/  HADD2.F32 R43, -RZ, R40.reuse.H0_H0 ;  /* 0x20000028ff2b7230 */ /* 0x100fe20000004100 */
[----:B------:R-:W-:Y:S01]  /*9c40*/  F2FP.F16.F32.PACK_AB R52, R52, R53 ;  /* 0x000000353434723e */ /* 0x000fe200000000ff */
[----:B------:R-:W-:Y:S02]  /*9c50*/  HADD2.F32 R40, -RZ, R40.H1_H1 ;  /* 0x30000028ff287230 */ /* 0x000fe40000004100 */
[----:B------:R-:W-:Y:S01]  /*9c60*/  F2FP.F16.F32.PACK_AB R48, R39, R48 ;  /* 0x000000302730723e */ /* 0x000fe200000000ff */
[CC--:B------:R-:W-:Y:S01]  /*9c70*/  FMUL.FTZ R55, R43.reuse, R160.reuse ;  /* 0x000000a02b377220 */ /* 0x0c0fe20000410000 */
[C---:B------:R-:W-:Y:S01]  /*9c80*/  FMUL.FTZ R160, R54.reuse, R160 ;  /* 0x000000a036a07220 */ /* 0x040fe20000410000 */
[----:B------:R-:W-:Y:S02]  /*9c90*/  IMAD.MOV.U32 R39, RZ, RZ, R52 ;  /* 0x000000ffff277224 */ /* 0x000fe400078e0034 */
        /* <DEDUP_REMOVED lines=27> */
.L_x_2720:
[----:B------:R-:W-:Y:S05]  /*9e50*/  BSYNC B2 ;  /* 0x0000000000027941 */ /* 0x000fea0003800000 */
.L_x_2719:
[----:B------:R-:W-:Y:S01]  /*9e60*/  IADD3 R45, P3, P4, R96, R124, R13 ;  /* 0x0000007c602d7210 */ /* 0x000fe20007c7e00d */
[----:B------:R-:W-:-:S03]  /*9e70*/  ULDC.64 UR4, c[0x0][0x208] ;  /* 0x0000820000047ab9 */ /* 0x000fc60000000a00 */
[----:B------:R-:W-:Y:S02]  /*9e80*/  IADD3.X R48, R92, R46, R7, P3, P4 ;  /* 0x0000002e5c307210 */ /* 0x000fe40001fe8407 */
[----:B------:R-:W-:-:S04]  /*9e90*/  LEA R44, P3, R45, R116, 0x1 ;  /* 0x000000742d2c7211 */ /* 0x000fc800078608ff */
[----:B------:R-:W-:Y:S02]  /*9ea0*/  LEA.HI.X R45, R45, R117, R48, 0x1, P3 ;  /* 0x000000752d2d7211 */ /* 0x000fe400018f0c30 */
[----:B------:R-:W-:-:S03]  /*9eb0*/  ISETP.GE.AND P3, PT, R47, R140, PT ;  /* 0x0000008c2f00720c */ /* 0x000fc60003f66270 */
[----:B--2---:R2:W-:Y:S10]  /*9ec0*/  STG.E.128 desc[UR4][R44.64], R36 ;  /* 0x000000242c007986 */ /* 0x0045f4000c101d04 */
[----:B--2---:R-:W-:-:S02]  /*9ed0*/  @!P3 SHF.R.S32.HI R37, RZ, 0x1f, R47 ;  /* 0x0000001fff25b819 */ /* 0x004fc4000001142f */
[----:B------:R-:W-:-:S04]  /*9ee0*/  @!P3 IADD3 R47, P4, P5, R96, R124, R47 ;  /* 0x0000007c602fb210 */ /* 0x000fc80007d9e02f */
[----:B------:R-:W-:Y:S02]  /*9ef0*/  @!P3 IADD3.X R37, R92, R46, R37, P4, P5 ;  /* 0x0000002e5c25b210 */ /* 0x000fe400027ea425 */
[----:B------:R-:W-:-:S04]  /*9f00*/  @!P3 LEA R36, P4, R47, R116, 0x1 ;  /* 0x000000742f24b211 */ /* 0x000fc800078808ff */
[----:B------:R-:W-:-:S05]  /*9f10*/  @!P3 LEA.HI.X R37, R47, R117, R37, 0x1, P4 ;  /* 0x000000752f25b211 */ /* 0x000fca00020f0c25 */
[----:B0-----:R0:W-:Y:S04]  /*9f20*/  @!P3 STG.E.128 desc[UR4][R36.64], R40 ;  /* 0x000000282400b986 */ /* 0x0011e8000c101d04 */
.L_x_2718:
[----:B------:R-:W-:Y:S05]  /*9f30*/  BSYNC B1 ;  /* 0x0000000000017941 */ /* 0x000fea0003800000 */
.L_x_2717:
[----:B------:R-:W-:-:S13]  /*9f40*/  ISETP.NE.AND P3, PT, R10, RZ, PT ;  /* 0x000000ff0a00720c */ /* 0x000fda0003f65270 */
[----:B------:R-:W-:Y:S05]  /*9f50*/  @!P3 BRA `(.L_x_2677) ;  /* 0x0000000c0000b947 */ /* 0x000fea0003800000 */
[----:B------:R-:W-:Y:S01]  /*9f60*/  SEL R142, R115, R142, !P1 ;  /* 0x0000008e738e7207 */ /* 0x000fe20004800000 */
[----:B------:R-:W-:Y:S01]  /*9f70*/  BSSY B1, `(.L_x_2721) ;  /* 0x000006d000017945 */ /* 0x000fe20003800000 */
[----:B------:R-:W-:Y:S02]  /*9f80*/  SHF.R.U32.HI R38, RZ, 0x3, R222 ;  /* 0x00000003ff267819 */ /* 0x000fe400000116de */
[----:B0-----:R-:W-:Y:S02]  /*9f90*/  SHF.R.S32.HI R36, RZ, 0x1f, R142 ;  /* 0x0000001fff247819 */ /* 0x001fe4000001148e */
        /* <DEDUP_REMOVED lines=10> */
[----:B------:R-:W-:Y:S02]  /*a040*/  IMAD.IADD R37, R37, 0x1, R36 ;  /* 0x0000000125257824 */ /* 0x000fe400078e0224 */
[C---:B------:R-:W-:Y:S02]  /*a050*/  IMAD R36, R17.reuse, 0x5000, R131 ;  /* 0x0000500011247824 */ /* 0x040fe400078e0283 */
[----:B------:R-:W-:Y:S02]  /*a060*/  IMAD R40, R17, 0x5000, R37 ;  /* 0x0000500011287824 */ /* 0x000fe400078e0225 */
[----:B------:R-:W-:-:S03]  /*a070*/  IMAD R36, R36, 0x2, R16 ;  /* 0x0000000224247824 */ /* 0x000fc600078e0210 */
[----:B------:R-:W-:-:S03]  /*a080*/  LEA R40, R40, R16, 0x1 ;  /* 0x0000001028287211 */ /* 0x000fc600078e08ff */
[----:B------:R-:W0:Y:S04]  /*a090*/  LDS.128 R36, [R36+0x24400] ;  /* 0x0244000024247984 */ /* 0x000e280000000c00 */
[----:B------:R-:W2:Y:S01]  /*a0a0*/  LDS.128 R40, [R40+0x24400] ;  /* 0x0244000028287984 */ /* 0x000ea20000000c00 */
[----:B------:R-:W-:Y:S05]  /*a0b0*/  @P3 BRA `(.L_x_2722) ;  /* 0x0000000400603947 */ /* 0x000fea0003800000 */
[----:B------:R-:W-:Y:S01]  /*a0c0*/  HADD2.F32 R49, -RZ, R149.H0_H0 ;  /* 0x20000095ff317230 */ /* 0x000fe20000004100 */
[----:B------:R-:W-:Y:S01]  /*a0d0*/  SHF.R.U64 R76, R76, 0x10, R77 ;  /* 0x000000104c4c7819 */ /* 0x000fe2000000124d */
[----:B--2---:R-:W-:Y:S01]  /*a0e0*/  HADD2.F32 R44, -RZ, R41.H0_H0 ;  /* 0x20000029ff2c7230 */ /* 0x004fe20000004100 */
[----:B------:R-:W-:Y:S01]  /*a0f0*/  SHF.R.U64 R68, R68, 0x10, R69 ;  /* 0x0000001044447819 */ /* 0x000fe20000001245 */
[----:B0-----:R-:W-:Y:S01]  /*a100*/  HADD2.F32 R45, -RZ, R37.H0_H0 ;  /* 0x20000025ff2d7230 */ /* 0x001fe20000004100 */
[----:B------:R-:W-:Y:S01]  /*a110*/  SHF.R.U64 R78, R78, 0x10, R79 ;  /* 0x000000104e4e7819 */ /* 0x000fe2000000124f */
[----:B------:R-:W-:Y:S02]  /*a120*/  HADD2.F32 R48, -RZ, R151.H0_H0 ;  /* 0x20000097ff307230 */ /* 0x000fe40000004100 */
[-C--:B------:R-:W-:Y:S01]  /*a130*/  FMUL.FTZ R50, R44, R49.reuse ;  /* 0x000000312c327220 */ /* 0x080fe20000410000 */
[----:B------:R-:W-:Y:S02]  /*a140*/  HADD2.F32 R149, -RZ, R149.H1_H1 ;  /* 0x30000095ff957230 */ /* 0x000fe40000004100 */
[----:B------:R-:W-:Y:S01]  /*a150*/  FMUL.FTZ R49, R45, R49 ;  /* 0x000000312d317220 */ /* 0x000fe20000410000 */
[----:B------:R-:W-:-:S02]  /*a160*/  HADD2.F32 R151, -RZ, R151.H1_H1 ;  /* 0x30000097ff977230 */ /* 0x000fc40000004100 */
        /* <DEDUP_REMOVED lines=15> */
[----:B------:R-:W-:Y:S02]  /*a260*/  HADD2.F32 R50, -RZ, R150.H0_H0 ;  /* 0x20000096ff327230 */ /* 0x000fe40000004100 */
[----:B------:R-:W-:Y:S01]  /*a270*/  FFMA.FTZ R37, R48, R37, R51 ;  /* 0x0000002530257223 */ /* 0x000fe20000010033 */
[----:B------:R-:W-:-:S02]  /*a280*/  HADD2.F32 R48, -RZ, R43.H0_H0 ;  /* 0x2000002bff307230 */ /* 0x000fc40000004100 */
[----:B------:R-:W-:Y:S01]  /*a290*/  HADD2.F32 R49, -RZ, R39.H0_H0 ;  /* 0x20000027ff317230 */ /* 0x000fe20000004100 */
[----:B------:R-:W-:Y:S01]  /*a2a0*/  F2FP.F16.F32.PACK_AB R41, R41, R45 ;  /* 0x0000002d2929723e */ /* 0x000fe200000000ff */
[----:B------:R-:W-:Y:S02]  /*a2b0*/  HADD2.F32 R51, -RZ, R153.H0_H0 ;  /* 0x20000099ff337230 */ /* 0x000fe40000004100 */
        /* <DEDUP_REMOVED lines=8> */
[----:B------:R-:W-:Y:S01]  /*a340*/  HADD2.F32 R150, -RZ, R150.H1_H1 ;  /* 0x30000096ff967230 */ /* 0x000fe20000004100 */
[----:B------:R-:W-:Y:S01]  /*a350*/  F2FP.F16.F32.PACK_AB R44, R37, R44 ;  /* 0x0000002c252c723e */ /* 0x000fe200000000ff */
[----:B------:R-:W-:-:S02]  /*a360*/  HADD2.F32 R49, -RZ, R49.H0_H0 ;  /* 0x20000031ff317230 */ /* 0x000fc40000004100 */
[----:B------:R-:W-:Y:S02]  /*a370*/  HADD2.F32 R48, -RZ, R48.H0_H0 ;  /* 0x20000030ff307230 */ /* 0x000fe40000004100 */
[----:B------:R-:W-:Y:S02]  /*a380*/  HADD2.F32 R153, -RZ, R153.H1_H1 ;  /* 0x30000099ff997230 */ /* 0x000fe40000004100 */
        /* <DEDUP_REMOVED lines=39> */
[----:B------:R-:W-:Y:S01]  /*a600*/  IMAD.MOV.U32 R39, RZ, RZ, R51 ;  /* 0x000000ffff277224 */ /* 0x000fe200078e0033 */
[----:B------:R-:W-:Y:S01]  /*a610*/  MOV R38, R43 ;  /* 0x0000002b00267202 */ /* 0x000fe20000000f00 */
[----:B------:R-:W-:Y:S02]  /*a620*/  IMAD.MOV.U32 R43, RZ, RZ, R48 ;  /* 0x000000ffff2b7224 */ /* 0x000fe400078e0030 */
[----:B------:R-:W-:-:S07]  /*a630*/  IMAD.MOV.U32 R42, RZ, RZ, R78 ;  /* 0x000000ffff2a7224 */ /* 0x000fce00078e004e */
.L_x_2722:
[----:B------:R-:W-:Y:S05]  /*a640*/  BSYNC B1 ;  /* 0x0000000000017941 */ /* 0x000fea0003800000 */
.L_x_2721:
[----:B------:R-:W-:Y:S01]  /*a650*/  IADD3 R45, P3, P4, R96, R124, R11 ;  /* 0x0000007c602d7210 */ /* 0x000fe20007c7e00b */
[----:B------:R-:W-:-:S03]  /*a660*/  ULDC.64 UR4, c[0x0][0x208] ;  /* 0x0000820000047ab9 */ /* 0x000fc60000000a00 */
[----:B------:R-:W-:Y:S02]  /*a670*/  IADD3.X R48, R92, R46, R6, P3, P4 ;  /* 0x0000002e5c307210 */ /* 0x000fe40001fe8406 */
[----:B------:R-:W-:-:S04]  /*a680*/  LEA R44, P3, R45, R116, 0x1 ;  /* 0x000000742d2c7211 */ /* 0x000fc800078608ff */
[----:B------:R-:W-:Y:S02]  /*a690*/  LEA.HI.X R45, R45, R117, R48, 0x1, P3 ;  /* 0x000000752d2d7211 */ /* 0x000fe400018f0c30 */
[----:B------:R-:W-:-:S03]  /*a6a0*/  ISETP.GE.AND P3, PT, R47, R140, PT ;  /* 0x0000008c2f00720c */ /* 0x000fc60003f66270 */
        /* <DEDUP_REMOVED lines=10> */
.L_x_2634:
[----:B------:R-:W2:Y:S02]  /*a750*/  LDL R36, [R1+0x5c] ;  /* 0x00005c0001247983 */ /* 0x000ea40000100800 */
[----:B--2---:R-:W-:-:S13]  /*a760*/  R2UR UR4, R36 ;  /* 0x00000000240472ca */ /* 0x004fda00000e0000 */
[----:B------:R-:W-:-:S06]  /*a770*/  UISETP.NE.AND UP0, UPT, UR4, 0x3, UPT ;  /* 0x000000030400788c */ /* 0x000fcc000bf05270 */
[----:B------:R-:W-:-:S13]  /*a780*/  PLOP3.LUT P2, PT, PT, PT, UP0, 0x80, 0x0 ;  /* 0x000000000000781c */ /* 0x000fda0003f4f008 */
[----:B------:R-:W-:Y:S05]  /*a790*/  @!P2 BRA `(.L_x_2723) ;  /* 0x000000000004a947 */ /* 0x000fea0003800000 */
[----:B------:R-:W-:Y:S01]  /*a7a0*/  BPT.TRAP 0x1 ;  /* 0x000000040000795c */ /* 0x000fe20000300000 */
.L_x_2723:
[----:B------:R-:W-:Y:S01]  /*a7b0*/  IMAD R0, R17, 0x8, R16 ;  /* 0x0000000811007824 */ /* 0x000fe200078e0210 */
[----:B------:R-:W-:Y:S01]  /*a7c0*/  SHF.L.U32 R114, R219, 0x1f, RZ ;  /* 0x0000001fdb727819 */ /* 0x000fe200000006ff */
[----:B------:R-:W-:Y:S01]  /*a7d0*/  IMAD R3, R24, -0x50, R2 ;  /* 0xffffffb018037824 */ /* 0x000fe200078e0202 */
[----:B------:R-:W-:Y:S02]  /*a7e0*/  BSSY B1, `(.L_x_2724) ;  /* 0x0000005000017945 */ /* 0x000fe40003800000 */
[----:B------:R-:W1:Y:S02]  /*a7f0*/  SYNCS.PHASECHK.TRANS64.TRYWAIT P3, [R0+URZ+0x38890], R114 ;  /* 0x03889072000075a7 */ /* 0x000e64000806017f */
[----:B------:R-:W-:-:S04]  /*a800*/  VIMNMX R3, R3, 0x50, PT ;  /* 0x0000005003037848 */ /* 0x000fc80003fe0100 */
[----:B------:R-:W-:Y:S01]  /*a810*/  ISETP.GE.AND P4, PT, R212, R3, PT ;  /* 0x00000003d400720c */ /* 0x000fe20003f86270 */
[----:B-1----:R-:W-:-:S12]  /*a820*/  @!P3 BRA `(.L_x_2725) ;  /* 0x000002980038b947 */ /* 0x002fd80003800000 */
.L_x_3069:
[----:B------:R-:W-:Y:S05]  /*a830*/  BSYNC B1 ;  /* 0x0000000000017941 */ /* 0x000fea0003800000 */
.L_x_2724:
[----:B------:R-:W-:Y:S04]  /*a840*/  BSSY B1, `(.L_x_2726) ;  /* 0x000000f000017945 */ /* 0x000fe80003800000 */
[----:B------:R-:W-:Y:S05]  /*a850*/  @P4 BRA `(.L_x_2727) ;  /* 0x0000000000344947 */ /* 0x000fea0003800000 */
[----:B------:R-:W-:Y:S01]  /*a860*/  ISETP.NE.AND P5, PT, R26, RZ, PT ;  /* 0x000000ff1a00720c */ /* 0x000fe20003fa5270 */
[----:B------:R-:W-:Y:S01]  /*a870*/  ULDC.64 UR4, c[0x0][0x208] ;  /* 0x0000820000047ab9 */ /* 0x000fe20000000a00 */
[----:B------:R-:W-:Y:S02]  /*a880*/  ISETP.NE.AND P4, PT, R10, RZ, PT ;  /* 0x000000ff0a00720c */ /* 0x000fe40003f85270 */
[----:B------:R-:W-:-:S09]  /*a890*/  ISETP.NE.AND P3, PT, R9, RZ, PT ;  /* 0x000000ff0900720c */ /* 0x000fd20003f65270 */
[----:B------:R-:W2:Y:S04]  /*a8a0*/  @P5 LDS.128 R36, [R4+0x24400] ;  /* 0x0244000004245984 */ /* 0x000ea80000000c00 */
[----:B0-----:R-:W0:Y:S04]  /*a8b0*/  @P3 LDS.128 R40, [R4+0x29400] ;  /* 0x0294000004283984 */ /* 0x001e280000000c00 */
[----:B--2---:R-:W-:Y:S01]  /*a8c0*/  @P5 STG.E.128 desc[UR4][R60.64], R36 ;  /* 0x000000243c005986 */ /* 0x004fe2000c101d04 */
[----:B------:R-:W-:-:S03]  /*a8d0*/  ISETP.NE.AND P5, PT, R8, RZ, PT ;  /* 0x000000ff0800720c */ /* 0x000fc60003fa5270 */
[----:B------:R-:W2:Y:S04]  /*a8e0*/  @P4 LDS.128 R36, [R4+0x26c00] ;  /* 0x026c000004244984 */ /* 0x000ea80000000c00 */
[----:B0-----:R-:W-:Y:S06]  /*a8f0*/  @P3 STG.E.128 desc[UR4][R60.64+0x100], R40 ;  /* 0x000100283c003986 */ /* 0x001fec000c101d04 */
[----:B------:R-:W0:Y:S04]  /*a900*/  @P5 LDS.128 R44, [R4+0x2bc00] ;  /* 0x02bc0000042c5984 */ /* 0x000e280000000c00 */
[----:B--2---:R2:W-:Y:S04]  /*a910*/  @P4 STG.E.128 desc[UR4][R60.64+0x80], R36 ;  /* 0x000080243c004986 */ /* 0x0045e8000c101d04 */
[----:B0-----:R2:W-:Y:S02]  /*a920*/  @P5 STG.E.128 desc[UR4][R60.64+0x180], R44 ;  /* 0x0001802c3c005986 */ /* 0x0015e4000c101d04 */
.L_x_2727:
[----:B------:R-:W-:Y:S05]  /*a930*/  BSYNC B1 ;  /* 0x0000000000017941 */ /* 0x000fea0003800000 */
.L_x_2726:
[----:B--2---:R-:W-:Y:S01]  /*a940*/  IADD3 R36, R212, 0x20, RZ ;  /* 0x00000020d4247810 */ /* 0x004fe20007ffe0ff */
[----:B------:R-:W-:Y:S03]  /*a950*/  BSSY B1, `(.L_x_2728) ;  /* 0x0000010000017945 */ /* 0x000fe60003800000 */
[----:B------:R-:W-:-:S13]  /*a960*/  ISETP.GE.AND P3, PT, R36, R3, PT ;  /* 0x000000032400720c */ /* 0x000fda0003f66270 */
        /* <DEDUP_REMOVED lines=14> */
.L_x_2729:
[----:B------:R-:W-:Y:S05]  /*aa50*/  BSYNC B1 ;  /* 0x0000000000017941 */ /* 0x000fea0003800000 */
.L_x_2728:
[----:B--2---:R-:W-:-:S05]  /*aa60*/  VIADD R36, R212, 0x40 ;  /* 0x00000040d4247836 */ /* 0x004fca0000000000 */
        /* <DEDUP_REMOVED lines=15> */
.L_x_2677:
[----:B------:R-:W-:Y:S05]  /*ab60*/  BSYNC B0 ;  /* 0x0000000000007941 */ /* 0x000fea0003800000 */
.L_x_2633:
[----:B01234-:R-:W0:Y:S01]  /*ab70*/  S2R R36, SR_TID.X ;  /* 0x0000000000247919 */ /* 0x01fe220000002100 */
[----:B------:R-:W-:Y:S01]  /*ab80*/  @!PT LDS RZ, [RZ] ;  /* 0x00000000fffff984 */ /* 0x000fe20000000800 */
[----:B------:R-:W-:Y:S01]  /*ab90*/  @!PT LDS RZ, [RZ] ;  /* 0x00000000fffff984 */ /* 0x000fe20000000800 */
[----:B------:R-:W-:Y:S01]  /*aba0*/  @!PT LDS RZ, [RZ] ;  /* 0x00000000fffff984 */ /* 0x000fe20000000800 */
[----:B------:R-:W-:Y:S01]  /*abb0*/  @!PT LDS RZ, [RZ] ;  /* 0x00000000fffff984 */ /* 0x000fe20000000800 */
[----:B------:R1:W-:Y:S06]  /*abc0*/  MEMBAR.ALL.CTA ;  /* 0x0000000000007992 */ /* 0x0003ec0000008000 */
[----:B-1----:R-:W1:Y:S01]  /*abd0*/  FENCE.VIEW.ASYNC.S ;  /* 0x00000000000073c6 */ /* 0x002e620000000000 */
[----:B------:R-:W-:Y:S05]  /*abe0*/  WARPSYNC.ALL ;  /* 0x0000000000007948 */ /* 0x000fea0003800000 */
[----:B------:R-:W-:Y:S01]  /*abf0*/  BSSY B0, `(.L_x_2730) ;  /* 0x0000009000007945 */ /* 0x000fe20003800000 */
[----:B0-----:R-:W-:Y:S01]  /*ac00*/  LOP3.LUT R36, R36, 0x7f, RZ, 0xc0, !PT ;  /* 0x0000007f24247812 */ /* 0x001fe200078ec0ff */
[----:B-1----:R0:W-:Y:S03]  /*ac10*/  BAR.SYNC.DEFER_BLOCKING R172, 0x80 ;  /* 0x000200ac0000751d */ /* 0x0021e60000010000 */
[----:B------:R-:W-:-:S13]  /*ac20*/  ISETP.NE.AND P3, PT, R36, RZ, PT ;  /* 0x000000ff2400720c */ /* 0x000fda0003f65270 */
[----:B------:R-:W-:-:S05]  /*ac30*/  @!P3 VIADD R36, R0, 0x388a0 ;  /* 0x000388a00024b836 */ /* 0x000fca0000000000 */
[----:B------:R-:W-:-:S04]  /*ac40*/  @!P3 PRMT R36, RZ, 0x654, R36 ;  /* 0x00000654ff24b816 */ /* 0x000fc80000000024 */
[----:B------:R0:W-:Y:S01]  /*ac50*/  @!P3 SYNCS.ARRIVE.TRANS64.RED.A1T0 RZ, [R36+URZ], RZ ;  /* 0x000000ff24ffb9a7 */ /* 0x0001e2000810043f */
[----:B------:R-:W-:Y:S05]  /*ac60*/  @!P2 BRA `(.L_x_2731) ;  /* 0x000000000004a947 */ /* 0x000fea0003800000 */
[----:B------:R-:W-:Y:S01]  /*ac70*/  BPT.TRAP 0x1 ;  /* 0x000000040000795c */ /* 0x000fe20000300000 */
.L_x_2731:
[----:B------:R-:W-:Y:S05]  /*ac80*/  BSYNC B0 ;  /* 0x0000000000007941 */ /* 0x000fea0003800000 */
.L_x_2730:
[----:B------:R-:W1:Y:S01]  /*ac90*/  SYNCS.PHASECHK.TRANS64.TRYWAIT P2, [R0+URZ+0x388b0], R114 ;  /* 0x0388b072000075a7 */ /* 0x000e62000804017f */
[----:B------:R-:W-:Y:S01]  /*aca0*/  ULDC.64 UR4, c[0x0][0x318] ;  /* 0x0000c60000047ab9 */ /* 0x000fe20000000a00 */
[----:B------:R-:W-:Y:S01]  /*acb0*/  ULDC.64 UR60, c[0x0][0x328] ;  /* 0x0000ca00003c7ab9 */ /* 0x000fe20000000a00 */
[----:B0-----:R-:W-:Y:S01]  /*acc0*/  IMAD.U32 R36, RZ, RZ, UR5 ;  /* 0x00000005ff247e24 */ /* 0x001fe2000f8e00ff */
[----:B------:R-:W-:Y:S01]  /*acd0*/  BSSY B0, `(.L_x_2732) ;  /* 0x0000007000007945 */ /* 0x000fe20003800000 */
[----:B------:R-:W-:Y:S01]  /*ace0*/  IMAD.U32 R37, RZ, RZ, UR4 ;  /* 0x00000004ff257e24 */ /* 0x000fe2000f8e00ff */
[----:B------:R-:W-:Y:S01]  /*acf0*/  ISETP.GE.AND P4, PT, R212, R3, PT ;  /* 0x00000003d400720c */ /* 0x000fe20003f86270 */
[----:B------:R-:W-:Y:S01]  /*ad00*/  IMAD.WIDE R48, R24, 0x50, R112 ;  /* 0x0000005018307825 */ /* 0x000fe200078e0270 */
[----:B------:R0:W-:Y:S04]  /*ad10*/  STL [R1+0x14], R36 ;  /* 0x0000142401007387 */ /* 0x0001e80000100800 */
[----:B------:R0:W-:Y:S02]  /*ad20*/  STL [R1+0x58], R37 ;  /* 0x0000582501007387 */ /* 0x0001e40000100800 */
[----:B01----:R-:W-:Y:S05]  /*ad30*/  @!P2 BRA `(.L_x_2733) ;  /* 0x000002940008a947 */ /* 0x003fea0003800000 */
.L_x_3070:
[----:B------:R-:W-:Y:S05]  /*ad40*/  BSYNC B0 ;  /* 0x0000000000007941 */ /* 0x000fea0003800000 */
.L_x_2732:
[----:B------:R-:W-:Y:S04]  /*ad50*/  BSSY B0, `(.L_x_2734) ;  /* 0x000001c000007945 */ /* 0x000fe80003800000 */
[----:B------:R-:W-:Y:S05]  /*ad60*/  @P4 BRA `(.L_x_2735) ;  /* 0x0000000000684947 */ /* 0x000fea0003800000 */
[----:B------:R-:W2:Y:S01]  /*ad70*/  LDL R37, [R1+0x58] ;  /* 0x0000580001257983 */ /* 0x000ea20000100800 */
[----:B------:R-:W-:-:S03]  /*ad80*/  ULDC UR6, c[0x0][0x2f4] ;  /* 0x0000bd0000067ab9 */ /* 0x000fc60000000800 */
[----:B------:R-:W3:Y:S01]  /*ad90*/  LDL R36, [R1+0x14] ;  /* 0x0000140001247983 */ /* 0x000ee20000100800 */
[----:B------:R-:W-:Y:S01]  /*ada0*/  ISETP.GE.AND P5, PT, R18, UR6, PT ;  /* 0x0000000612007c0c */ /* 0x000fe2000bfa6270 */
[----:B------:R-:W-:Y:S01]  /*adb0*/  IMAD R43, R49, UR60, RZ ;  /* 0x0000003c312b7c24 */ /* 0x000fe2000f8e02ff */
[----:B------:R-:W-:Y:S01]  /*adc0*/  MOV R40, R94 ;  /* 0x0000005e00287202 */ /* 0x000fe20000000f00 */
[----:B------:R-:W-:Y:S01]  /*add0*/  IMAD.MOV.U32 R41, RZ, RZ, R5 ;  /* 0x000000ffff297224 */ /* 0x000fe200078e0005 */
[----:B------:R-:W-:Y:S01]  /*ade0*/  ISETP.GE.AND P4, PT, R213, UR6, PT ;  /* 0x00000006d5007c0c */ /* 0x000fe2000bf86270 */
[C---:B------:R-:W-:Y:S02]  /*adf0*/  IMAD R43, R48.reuse, UR61, R43 ;  /* 0x0000003d302b7c24 */ /* 0x040fe4000f8e022b */
[----:B------:R-:W-:-:S04]  /*ae00*/  IMAD.WIDE.U32 R40, R48, UR60, R40 ;  /* 0x0000003c30287c25 */ /* 0x000fc8000f8e0028 */
[----:B------:R-:W-:Y:S01]  /*ae10*/  IMAD.IADD R41, R41, 0x1, R43 ;  /* 0x0000000129297824 */ /* 0x000fe200078e022b */
[----:B--2---:R-:W-:Y:S02]  /*ae20*/  R2UR UR4, R37 ;  /* 0x00000000250472ca */ /* 0x004fe400000e0000 */
[----:B---3--:R-:W-:Y:S02]  /*ae30*/  R2UR UR7, R36 ;  /* 0x00000000240772ca */ /* 0x008fe400000e0000 */
[----:B------:R-:W1:Y:S09]  /*ae40*/  @!P5 LDS.128 R36, [R4+0x400] ;  /* 0x000400000424d984 */ /* 0x000e720000000c00 */
[----:B------:R-:W-:Y:S01]  /*ae50*/  LEA R50, P2, R40, UR4, 0x1 ;  /* 0x0000000428327c11 */ /* 0x000fe2000f8408ff */
[----:B------:R-:W-:-:S03]  /*ae60*/  ULDC.64 UR4, c[0x0][0x208] ;  /* 0x0000820000047ab9 */ /* 0x000fc60000000a00 */
[----:B------:R-:W-:Y:S02]  /*ae70*/  LEA.HI.X R51, R40, UR7, R41, 0x1, P2 ;  /* 0x0000000728337c11 */ /* 0x000fe400090f0c29 */
[----:B------:R-:W-:-:S13]  /*ae80*/  ISETP.GE.AND P2, PT, R220, UR6, PT ;  /* 0x00000006dc007c0c */ /* 0x000fda000bf46270 */
[----:B------:R-:W2:Y:S04]  /*ae90*/  @!P2 LDS.128 R40, [R4+0x5400] ;  /* 0x005400000428a984 */ /* 0x000ea80000000c00 */
[----:B-1----:R-:W-:Y:S01]  /*aea0*/  @!P5 STG.E.128 desc[UR4][R50.64], R36 ;  /* 0x000000243200d986 */ /* 0x002fe2000c101d04 */
[----:B------:R-:W-:-:S03]  /*aeb0*/  ISETP.GE.AND P5, PT, R221, UR6, PT ;  /* 0x00000006dd007c0c */ /* 0x000fc6000bfa6270 */
[----:B------:R-:W1:Y:S10]  /*aec0*/  @!P4 LDS.128 R36, [R4+0x2c00] ;  /* 0x002c00000424c984 */ /* 0x000e740000000c00 */
[----:B------:R-:W3:Y:S04]  /*aed0*/  @!P5 LDS.128 R44, [R4+0x7c00] ;  /* 0x007c0000042cd984 */ /* 0x000ee80000000c00 */
[----:B--2---:R2:W-:Y:S04]  /*aee0*/  @!P2 STG.E.128 desc[UR4][R50.64+0x100], R40 ;  /* 0x000100283200a986 */ /* 0x0045e8000c101d04 */
[----:B-1----:R2:W-:Y:S04]  /*aef0*/  @!P4 STG.E.128 desc[UR4][R50.64+0x80], R36 ;  /* 0x000080243200c986 */ /* 0x0025e8000c101d04 */
[----:B---3--:R2:W-:Y:S02]  /*af00*/  @!P5 STG.E.128 desc[UR4][R50.64+0x180], R44 ;  /* 0x0001802c3200d986 */ /* 0x0085e4000c101d04 */
.L_x_2735:
[----:B------:R-:W-:Y:S05]  /*af10*/  BSYNC B0 ;  /* 0x0000000000007941 */ /* 0x000fea0003800000 */
.L_x_2734:
[----:B--2---:R-:W2:Y:S04]  /*af20*/  LDL R38, [R1+0x58] ;  /* 0x0000580001267983 */ /* 0x004ea80000100800 */
[----:B------:R-:W3:Y:S01]  /*af30*/  LDL R37, [R1+0x14] ;  /* 0x0000140001257983 */ /* 0x000ee20000100800 */
[----:B------:R-:W-:Y:S01]  /*af40*/  VIADD R36, R212, 0x20 ;  /* 0x00000020d4247836 */ /* 0x000fe20000000000 */
[----:B------:R-:W-:Y:S04]  /*af50*/  BSSY B0, `(.L_x_2736) ;  /* 0x000001f000007945 */ /* 0x000fe80003800000 */
[----:B------:R-:W-:Y:S01]  /*af60*/  ISETP.GE.AND P2, PT, R36, R3, PT ;  /* 0x000000032400720c */ /* 0x000fe20003f46270 */
[----:B--2---:R-:W-:Y:S01]  /*af70*/  IMAD.MOV.U32 R53, RZ, RZ, R38 ;  /* 0x000000ffff357224 */ /* 0x004fe200078e0026 */
[----:B---3--:R-:W-:-:S11]  /*af80*/  MOV R52, R37 ;  /* 0x0000002500347202 */ /* 0x008fd60000000f00 */
[----:B------:R-:W-:Y:S05]  /*af90*/  @P2 BRA `(.L_x_2737) ;  /* 0x0000000000682947 */ /* 0x000fea0003800000 */
[----:B------:R-:W-:Y:S01]  /*afa0*/  ULDC UR6, c[0x0][0x2f4] ;  /* 0x0000bd0000067ab9 */ /* 0x000fe20000000800 */
[----:B------:R-:W-:Y:S01]  /*afb0*/  IADD3 R43, P4, R48, 0x20, RZ ;  /* 0x00000020302b7810 */ /* 0x000fe20007f9e0ff */
[----:B------:R-:W-:Y:S01]  /*afc0*/  IMAD.MOV.U32 R41, RZ, RZ, R5 ;  /* 0x000000ffff297224 */ /* 0x000fe200078e0005 */
[----:B------:R-:W-:Y:S02]  /*afd0*/  ISETP.GE.AND P2, PT, R18, UR6, PT ;  /* 0x0000000612007c0c */ /* 0x000fe4000bf46270 */
[----:B------:R-:W-:Y:S01]  /*afe0*/  R2UR UR4, R53 ;  /* 0x00000000350472ca */ /* 0x000fe200000e0000 */
[----:B------:R-:W-:Y:S01]  /*aff0*/  IMAD.X R40, RZ, RZ, R49, P4 ;  /* 0x000000ffff287224 */ /* 0x000fe200020e0631 */
[----:B------:R-:W-:Y:S02]  /*b000*/  R2UR UR7, R52 ;  /* 0x00000000340772ca */ /* 0x000fe400000e0000 */
[----:B------:R-:W-:Y:S01]  /*b010*/  ISETP.GE.AND P5, PT, R213, UR6, PT ;  /* 0x00000006d5007c0c */ /* 0x000fe2000bfa6270 */
[----:B------:R-:W-:-:S02]  /*b020*/  IMAD R42, R40, UR60, RZ ;  /* 0x0000003c282a7c24 */ /* 0x000fc4000f8e02ff */
[----:B------:R-:W-:-:S04]  /*b030*/  IMAD.MOV.U32 R40, RZ, RZ, R94 ;  /* 0x000000ffff287224 */ /* 0x000fc800078e005e */
[----:B------:R-:W1:Y:S01]  /*b040*/  @!P2 LDS.128 R36, [R4+0x1400] ;  /* 0x001400000424a984 */ /* 0x000e620000000c00 */
[----:B------:R-:W-:-:S04]  /*b050*/  IMAD.WIDE.U32 R40, R43, UR60, R40 ;  /* 0x0000003c2b287c25 */ /* 0x000fc8000f8e0028 */
[----:B------:R-:W-:Y:S01]  /*b060*/  IMAD R43, R43, UR61, R42 ;  /* 0x0000003d2b2b7c24 */ /* 0x000fe2000f8e022a */
[----:B------:R-:W-:Y:S01]  /*b070*/  LEA R50, P4, R40, UR4, 0x1 ;  /* 0x0000000428327c11 */ /* 0x000fe2000f8808ff */
[----:B------:R-:W-:Y:S02]  /*b080*/  ULDC.64 UR4, c[0x0][0x208] ;  /* 0x0000820000047ab9 */ /* 0x000fe40000000a00 */
[----:B------:R-:W-:-:S05]  /*b090*/  IMAD.IADD R41, R41, 0x1, R43 ;  /* 0x0000000129297824 */ /* 0x000fca00078e022b */
        /* <DEDUP_REMOVED lines=10> */
.L_x_2737:
[----:B------:R-:W-:Y:S05]  /*b140*/  BSYNC B0 ;  /* 0x0000000000007941 */ /* 0x000fea0003800000 */
.L_x_2736:
[----:B--2---:R-:W-:Y:S01]  /*b150*/  IADD3 R36, R212, 0x40, RZ ;  /* 0x00000040d4247810 */ /* 0x004fe20007ffe0ff */
[----:B------:R-:W-:Y:S03]  /*b160*/  BSSY B0, `(.L_x_2738) ;  /* 0x000001d000007945 */ /* 0x000fe60003800000 */
[----:B------:R-:W-:-:S13]  /*b170*/  ISETP.GE.AND P2, PT, R36, R3, PT ;  /* 0x000000032400720c */ /* 0x000fda0003f46270 */
[----:B------:R-:W-:Y:S05]  /*b180*/  @P2 BRA `(.L_x_2739) ;  /* 0x0000000000682947 */ /* 0x000fea0003800000 */
[----:B------:R-:W-:Y:S01]  /*b190*/  ULDC UR6, c[0x0][0x2f4] ;  /* 0x0000bd0000067ab9 */ /* 0x000fe20000000800 */
[----:B------:R-:W-:Y:S01]  /*b1a0*/  IADD3 R3, P4, R48, 0x40, RZ ;  /* 0x0000004030037810 */ /* 0x000fe20007f9e0ff */
[----:B------:R-:W-:Y:S01]  /*b1b0*/  IMAD.MOV.U32 R40, RZ, RZ, R94 ;  /* 0x000000ffff287224 */ /* 0x000fe200078e005e */
[----:B------:R-:W-:Y:S01]  /*b1c0*/  ISETP.GE.AND P2, PT, R18, UR6, PT ;  /* 0x0000000612007c0c */ /* 0x000fe2000bf46270 */
[----:B------:R-:W-:Y:S01]  /*b1d0*/  IMAD.MOV.U32 R41, RZ, RZ, R5 ;  /* 0x000000ffff297224 */ /* 0x000fe200078e0005 */
[----:B------:R-:W-:Y:S01]  /*b1e0*/  R2UR UR4, R53 ;  /* 0x00000000350472ca */ /* 0x000fe200000e0000 */
[----:B------:R-:W-:Y:S01]  /*b1f0*/  IMAD.X R48, RZ, RZ, R49, P4 ;  /* 0x000000ffff307224 */ /* 0x000fe200020e0631 */
[----:B------:R-:W-:Y:S01]  /*b200*/  R2UR UR7, R52 ;  /* 0x00000000340772ca */ /* 0x000fe200000e0000 */
[----:B------:R-:W-:Y:S01]  /*b210*/  IMAD.WIDE.U32 R40, R3, UR60, R40 ;  /* 0x0000003c03287c25 */ /* 0x000fe2000f8e0028 */
[----:B------:R-:W-:-:S03]  /*b220*/  ISETP.GE.AND P5, PT, R213, UR6, PT ;  /* 0x00000006d5007c0c */ /* 0x000fc6000bfa6270 */
[----:B------:R-:W-:-:S04]  /*b230*/  IMAD R48, R48, UR60, RZ ;  /* 0x0000003c30307c24 */ /* 0x000fc8000f8e02ff */
[----:B------:R-:W1:Y:S01]  /*b240*/  @!P2 LDS.128 R36, [R4+0x2400] ;  /* 0x002400000424a984 */ /* 0x000e620000000c00 */
[----:B------:R-:W-:Y:S01]  /*b250*/  IMAD R3, R3, UR61, R48 ;  /* 0x0000003d03037c24 */ /* 0x000fe2000f8e0230 */
[----:B------:R-:W-:Y:S01]  /*b260*/  LEA R48, P4, R40, UR4, 0x1 ;  /* 0x0000000428307c11 */ /* 0x000fe2000f8808ff */
[----:B------:R-:W-:Y:S02]  /*b270*/  ULDC.64 UR4, c[0x0][0x208] ;  /* 0x0000820000047ab9 */ /* 0x000fe40000000a00 */
[----:B------:R-:W-:-:S05]  /*b280*/  IMAD.IADD R3, R41, 0x1, R3 ;  /* 0x0000000129037824 */ /* 0x000fca00078e0203 */
[----:B------:R-:W-:Y:S02]  /*b290*/  LEA.HI.X R49, R40, UR7, R3, 0x1, P4 ;  /* 0x0000000728317c11 */ /* 0x000fe4000a0f0c03 */
[----:B------:R-:W-:Y:S01]  /*b2a0*/  ISETP.GE.AND P4, PT, R220, UR6, PT ;  /* 0x00000006dc007c0c */ /* 0x000fe2000bf86270 */
[----:B------:R-:W2:Y:S04]  /*b2b0*/  @!P5 LDS.128 R40, [R4+0x4c00] ;  /* 0x004c00000428d984 */ /* 0x000ea80000000c00 */
[----:B-1----:R-:W-:Y:S01]  /*b2c0*/  @!P2 STG.E.128 desc[UR4][R48.64], R36 ;  /* 0x000000243000a986 */ /* 0x002fe2000c101d04 */
[----:B------:R-:W-:-:S07]  /*b2d0*/  ISETP.GE.AND P2, PT, R221, UR6, PT ;  /* 0x00000006dd007c0c */ /* 0x000fce000bf46270 */
[----:B------:R-:W1:Y:S04]  /*b2e0*/  @!P4 LDS.128 R36, [R4+0x7400] ;  /* 0x007400000424c984 */ /* 0x000e680000000c00 */
[----:B--2---:R-:W-:Y:S04]  /*b2f0*/  @!P5 STG.E.128 desc[UR4][R48.64+0x80], R40 ;  /* 0x000080283000d986 */ /* 0x004fe8000c101d04 */
[----:B------:R-:W2:Y:S04]  /*b300*/  @!P2 LDS.128 R44, [R4+0x9c00] ;  /* 0x009c0000042ca984 */ /* 0x000ea80000000c00 */
[----:B-1----:R1:W-:Y:S04]  /*b310*/  @!P4 STG.E.128 desc[UR4][R48.64+0x100], R36 ;  /* 0x000100243000c986 */ /* 0x0023e8000c101d04 */
[----:B--2---:R1:W-:Y:S02]  /*b320*/  @!P2 STG.E.128 desc[UR4][R48.64+0x180], R44 ;  /* 0x0001802c3000a986 */ /* 0x0043e4000c101d04 */
.L_x_2739:
[----:B------:R-:W-:Y:S05]  /*b330*/  BSYNC B0 ;  /* 0x0000000000007941 */ /* 0x000fea0003800000 */
.L_x_2738:
[----:B------:R-:W2:Y:S01]  /*b340*/  LDL R3, [R1+0x10] ;  /* 0x0000100001037983 */ /* 0x000ea20000100800 */
[----:B0-----:R-:W-:Y:S01]  /*b350*/  @!P3 IADD3 R0, R0, 0x388c0, RZ ;  /* 0x000388c00000b810 */ /* 0x001fe20007ffe0ff */
[----:B------:R-:W-:Y:S01]  /*b360*/  VIADD R17, R17, 0x1 ;  /* 0x0000000111117836 */ /* 0x000fe20000000000 */
[----:B------:R-:W-:Y:S01]  /*b370*/  PLOP3.LUT P2, PT, PT, PT, PT, 0x8, 0x0 ;  /* 0x000000000000781c */ /* 0x000fe20003f4e170 */
[----:B------:R-:W-:Y:S01]  /*b380*/  @!PT LDS RZ, [RZ] ;  /* 0x00000000fffff984 */ /* 0x000fe20000000800 */
[----:B------:R-:W-:Y:S01]  /*b390*/  @!PT LDS RZ, [RZ] ;  /* 0x00000000fffff984 */ /* 0x000fe20000000800 */
[----:B------:R-:W-:Y:S01]  /*b3a0*/  @!PT LDS RZ, [RZ] ;  /* 0x00000000fffff984 */ /* 0x000fe20000000800 */
[----:B------:R-:W-:Y:S01]  /*b3b0*/  @!PT LDS RZ, [RZ] ;  /* 0x00000000fffff984 */ /* 0x000fe20000000800 */
[----:B------:R0:W-:Y:S06]  /*b3c0*/  MEMBAR.ALL.CTA ;  /* 0x0000000000007992 */ /* 0x0001ec0000008000 */
[----:B0-----:R-:W0:Y:S01]  /*b3d0*/  FENCE.VIEW.ASYNC.S ;  /* 0x00000000000073c6 */ /* 0x001e220000000000 */
[----:B------:R-:W-:Y:S01]  /*b3e0*/  @!P3 PRMT R0, RZ, 0x654, R0 ;  /* 0x00000654ff00b816 */ /* 0x000fe20000000000 */
[----:B0-----:R0:W-:Y:S06]  /*b3f0*/  BAR.SYNC.DEFER_BLOCKING R172, 0x80 ;  /* 0x000200ac0000751d */ /* 0x0011ec0000010000 */
[----:B------:R3:W-:Y:S01]  /*b400*/  @!P3 SYNCS.ARRIVE.TRANS64.RED.A1T0 RZ, [R0+URZ], RZ ;  /* 0x000000ff00ffb9a7 */ /* 0x0007e2000810043f */
[----:B------:R-:W-:-:S04]  /*b410*/  ISETP.NE.AND P3, PT, R17, 0x2, PT ;  /* 0x000000021100780c */ /* 0x000fc80003f65270 */
[----:B------:R-:W-:Y:S02]  /*b420*/  SEL R17, R17, RZ, P3 ;  /* 0x000000ff11117207 */ /* 0x000fe40001800000 */
[----:B---3--:R-:W-:-:S04]  /*b430*/  SEL R0, RZ, 0x1, P3 ;  /* 0x00000001ff007807 */ /* 0x008fc80001800000 */
[----:B------:R-:W-:Y:S02]  /*b440*/  LOP3.LUT R219, R219, R0, RZ, 0x3c, !PT ;  /* 0x00000000dbdb7212 */ /* 0x000fe400078e3cff */
[----:B--2---:R-:W-:-:S13]  /*b450*/  LOP3.LUT P4, RZ, R3, 0x2, RZ, 0xc0, !PT ;  /* 0x0000000203ff7812 */ /* 0x004fda000788c0ff */
[----:B0-----:R-:W-:Y:S05]  /*b460*/  @P4 BRA `(.L_x_2740) ;  /* 0xffffff78009c4947 */ /* 0x001fea000383ffff */
.L_x_2628:
[----:B------:R-:W0:Y:S01]  /*b470*/  LDC R0, c[0x0][0x448] ;  /* 0x00011200ff007b82 */ /* 0x000e220000000800 */
[----:B------:R-:W-:Y:S01]  /*b480*/  BSSY B0, `(.L_x_2741) ;  /* 0x0000011000007945 */ /* 0x000fe20003800000 */
[----:B0-----:R-:W-:Y:S01]  /*b490*/  ISETP.NE.AND P0, PT, R0, 0x1, PT ;  /* 0x000000010000780c */ /* 0x001fe20003f05270 */
[----:B------:R-:W-:-:S12]  /*b4a0*/  VIADD R0, R230, 0x7f ;  /* 0x0000007fe6007836 */ /* 0x000fd80000000000 */
[----:B------:R-:W0:Y:S08]  /*b4b0*/  @P0 LDC R3, c[0x0][0x44c] ;  /* 0x00011300ff030b82 */ /* 0x000e300000000800 */
[----:B------:R-:W2:Y:S01]  /*b4c0*/  @P0 LDC R2, c[0x0][0x450] ;  /* 0x00011400ff020b82 */ /* 0x000ea20000000800 */
[----:B0-----:R-:W-:-:S05]  /*b4d0*/  @P0 IMAD.HI.U32 R3, R0, R3, RZ ;  /* 0x0000000300030227 */ /* 0x001fca00078e00ff */
[----:B--2---:R-:W-:Y:S01]  /*b4e0*/  @P0 SHF.R.U32.HI R0, RZ, R2, R3 ;  /* 0x00000002ff000219 */ /* 0x004fe20000011603 */
[----:B------:R-:W-:-:S04]  /*b4f0*/  IMAD.MOV.U32 R2, RZ, RZ, RZ ;  /* 0x000000ffff027224 */ /* 0x000fc800078e00ff */
[----:B------:R-:W-:-:S04]  /*b500*/  IMAD.IADD R0, R143, 0x1, R0 ;  /* 0x000000018f007824 */ /* 0x000fc800078e0200 */
[----:B------:R-:W-:-:S05]  /*b510*/  IMAD.HI R0, R0, 0x66666667, RZ ;  /* 0x6666666700007827 */ /* 0x000fca00078e02ff */
[----:B------:R-:W-:-:S04]  /*b520*/  SHF.R.U32.HI R3, RZ, 0x1f, R0 ;  /* 0x0000001fff037819 */ /* 0x000fc80000011600 */
[----:B------:R-:W-:-:S04]  /*b530*/  LEA.HI.SX32 R3, R0, R3, 0x1b ;  /* 0x0000000300037211 */ /* 0x000fc800078fdaff */
[----:B------:R-:W-:-:S04]  /*b540*/  VIMNMX R144, R144, R3, PT ;  /* 0x0000000390907248 */ /* 0x000fc80003fe0100 */
[----:B------:R-:W-:Y:S01]  /*b550*/  ISETP.GE.AND P0, PT, R144, 0x1, PT ;  /* 0x000000019000780c */ /* 0x000fe20003f06270 */
[----:B------:R-:W-:-:S12]  /*b560*/  @P2 BRA `(.L_x_2742) ;  /* 0x0000000000082947 */ /* 0x000fd80003800000 */
[----:B------:R-:W0:Y:S02]  /*b570*/  FENCE.VIEW.ASYNC.G ;  /* 0x00000000000073c6 */ /* 0x000e240000000100 */
[----:B0-----:R-:W-:Y:S06]  /*b580*/  BAR.ARV 0xc, 0x180 ;  /* 0x0306000000007b1d */ /* 0x001fec0000002000 */
.L_x_2742:
[----:B------:R-:W-:Y:S05]  /*b590*/  BSYNC B0 ;  /* 0x0000000000007941 */ /* 0x000fea0003800000 */
.L_x_2741:
[----:B------:R-:W-:Y:S04]  /*b5a0*/  BSSY B0, `(.L_x_2743) ;  /* 0x0000021000007945 */ /* 0x000fe80003800000 */
        /* <DEDUP_REMOVED lines=8> */
[----:B------:R-:W-:-:S05]  /*b630*/  IABS R8, R9 ;  /* 0x0000000900087213 */ /* 0x000fca0000000000 */
[----:B------:R-:W-:Y:S02]  /*b640*/  IMAD.MOV R8, RZ, RZ, -R8 ;  /* 0x000000ffff087224 */ /* 0x000fe400078e0a08 */
[----:B0-----:R-:W0:Y:S02]  /*b650*/  MUFU.RCP R4, R4 ;  /* 0x0000000400047308 */ /* 0x001e240000001000 */
[----:B0-----:R-:W-:Y:S02]  /*b660*/  IADD3 R2, R4, 0xffffffe, RZ ;  /* 0x0ffffffe04027810 */ /* 0x001fe40007ffe0ff */
[----:B------:R-:W-:-:S04]  /*b670*/  IABS R4, R0 ;  /* 0x0000000000047213 */ /* 0x000fc80000000000 */
[----:B------:R0:W2:Y:S01]  /*b680*/  F2I.FTZ.U32.TRUNC.NTZ R3, R2 ;  /* 0x0000000200037305 */ /* 0x0000a2000021f000 */
[----:B------:R-:W-:-:S04]  /*b690*/  LOP3.LUT R0, R0, R9, RZ, 0x3c, !PT ;  /* 0x0000000900007212 */ /* 0x000fc800078e3cff */
[----:B------:R-:W-:Y:S01]  /*b6a0*/  ISETP.GE.AND P2, PT, R0, RZ, PT ;  /* 0x000000ff0000720c */ /* 0x000fe20003f46270 */
[----:B0-----:R-:W-:Y:S02]  /*b6b0*/  IMAD.MOV.U32 R2, RZ, RZ, RZ ;  /* 0x000000ffff027224 */ /* 0x001fe400078e00ff */
[----:B--2---:R-:W-:-:S04]  /*b6c0*/  IMAD.MOV R6, RZ, RZ, -R3 ;  /* 0x000000ffff067224 */ /* 0x004fc800078e0a03 */
        /* <DEDUP_REMOVED lines=11> */
[----:B------:R-:W-:-:S04]  /*b780*/  IMAD.MOV.U32 R2, RZ, RZ, R3 ;  /* 0x000000ffff027224 */ /* 0x000fc800078e0003 */
[----:B------:R-:W-:Y:S01]  /*b790*/  @!P2 IMAD.MOV R2, RZ, RZ, -R2 ;  /* 0x000000ffff02a224 */ /* 0x000fe200078e0a02 */
[----:B------:R-:W-:-:S07]  /*b7a0*/  @!P1 LOP3.LUT R2, RZ, R9, RZ, 0x33, !PT ;  /* 0x00000009ff029212 */ /* 0x000fce00078e33ff */
.L_x_2744:
[----:B------:R-:W-:Y:S05]  /*b7b0*/  BSYNC B0 ;  /* 0x0000000000007941 */ /* 0x000fea0003800000 */
.L_x_2743:
[----:B------:R-:W2:Y:S01]  /*b7c0*/  LDL R0, [R1+0x84] ;  /* 0x0000840001007983 */ /* 0x000ea20000100800 */
[----:B------:R-:W-:Y:S01]  /*b7d0*/  PLOP3.LUT P0, PT, PT, PT, PT, 0x80, 0x0 ;  /* 0x000000000000781c */ /* 0x000fe20003f0f070 */
[----:B------:R-:W-:Y:S01]  /*b7e0*/  IMAD.MOV.U32 R154, RZ, RZ, RZ ;  /* 0x000000ffff9a7224 */ /* 0x000fe200078e00ff */
[----:B------:R-:W-:Y:S02]  /*b7f0*/  MOV R153, RZ ;  /* 0x000000ff00997202 */ /* 0x000fe40000000f00 */
        /* <DEDUP_REMOVED lines=50> */
[----:B-1----:R-:W-:Y:S02]  /*bb20*/  CS2R R48, SRZ ;  /* 0x0000000000307805 */ /* 0x002fe4000001ff00 */
        /* <DEDUP_REMOVED lines=50> */
.L_x_2746:
        /* <DEDUP_REMOVED lines=13> */
.L_x_2750:
[----:B-1----:R1:W2:Y:S02]  /*bf20*/  SYNCS.PHASECHK.TRANS64.TRYWAIT P0, [R16+URZ+0x38800], R3 ;  /* 0x03880003100075a7 */ /* 0x0022a4000800017f */
[----:B--2---:R-:W-:Y:S05]  /*bf30*/  @!P0 NANOSLEEP.SYNCS 0x989680 ;  /* 0x009896800000895d */ /* 0x004fea0003900000 */
[----:B------:R-:W2:Y:S02]  /*bf40*/  @!P0 SYNCS.PHASECHK.TRANS64 P0, [R16+URZ+0x38800], R3 ;  /* 0x03880003100085a7 */ /* 0x000ea4000800007f */
[----:B--2---:R-:W-:Y:S05]  /*bf50*/  @!P0 BRA `(.L_x_2750) ;  /* 0xfffffffc00f08947 */ /* 0x004fea000383ffff */
.L_x_2749:
[----:B------:R-:W-:Y:S05]  /*bf60*/  BSYNC B0 ;  /* 0x0000000000007941 */ /* 0x000fea0003800000 */
.L_x_2748:
[----:B------:R-:W-:Y:S05]  /*bf70*/  BRA `(.L_x_2751) ;  /* 0x00000094006c7947 */ /* 0x000fea0003800000 */
.L_x_2747:
[----:B------:R-:W2:Y:S01]  /*bf80*/  LDL R0, [R1+0x8c] ;  /* 0x00008c0001007983 */ /* 0x000ea20000100800 */
[----:B------:R-:W-:Y:S01]  /*bf90*/  ULDC.64 UR6, c[0x0][0x408] ;  /* 0x0001020000067ab9 */ /* 0x000fe20000000a00 */
[----:B--2---:R-:W-:Y:S02]  /*bfa0*/  R2UR UR4, R0 ;  /* 0x00000000000472ca */ /* 0x004fe400000e0000 */
[----:B-----5:R-:W-:-:S05]  /*bfb0*/  SHF.R.S32.HI R0, RZ, 0x1f, R152 ;  /* 0x0000001fff007819 */ /* 0x020fca0000011498 */
[----:B------:R-:W-:-:S04]  /*bfc0*/  IMAD R5, R0, UR6, RZ ;  /* 0x0000000600057c24 */ /* 0x000fc8000f8e02ff */
[----:B------:R-:W-:Y:S02]  /*bfd0*/  IMAD R5, R152, UR7, R5 ;  /* 0x0000000798057c24 */ /* 0x000fe4000f8e0205 */
[----:B------:R-:W-:-:S03]  /*bfe0*/  ULOP3.LUT UP0, URZ, UR4, 0x3ff, URZ, 0xc0, !UPT ;  /* 0x000003ff043f7892 */ /* 0x000fc6000f80c03f */
[----:B------:R-:W-:Y:S02]  /*bff0*/  ULDC.64 UR4, c[0x0][0x3f8] ;  /* 0x0000fe0000047ab9 */ /* 0x000fe40000000a00 */
[----:B------:R-:W-:Y:S01]  /*c000*/  IMAD R3, R0, UR4, RZ ;  /* 0x0000000400037c24 */ /* 0x000fe2000f8e02ff */
[----:B------:R-:W-:Y:S01]  /*c010*/  PLOP3.LUT P0, PT, PT, PT, UP0, 0x80, 0x0 ;  /* 0x000000000000781c */ /* 0x000fe20003f0f008 */
[----:B------:R-:W-:-:S04]  /*c020*/  IMAD.WIDE.U32 R24, R152, UR4, RZ ;  /* 0x0000000498187c25 */ /* 0x000fc8000f8e00ff */
[C---:B------:R-:W-:Y:S02]  /*c030*/  IMAD R3, R152.reuse, UR5, R3 ;  /* 0x0000000598037c24 */ /* 0x040fe4000f8e0203 */
[----:B------:R-:W-:-:S04]  /*c040*/  IMAD.WIDE.U32 R152, R152, UR6, RZ ;  /* 0x0000000698987c25 */ /* 0x000fc8000f8e00ff */
[----:B------:R-:W-:Y:S01]  /*c050*/  IMAD.IADD R73, R3, 0x1, R25 ;  /* 0x0000000103497824 */ /* 0x000fe200078e0219 */
[----:B------:R-:W-:Y:S01]  /*c060*/  IADD3 R27, R5, R153, RZ ;  /* 0x00000099051b7210 */ /* 0x000fe20007ffe0ff */
[----:B------:R-:W-:Y:S06]  /*c070*/  @!P0 BRA `(.L_x_2752) ;  /* 0x0000000000408947 */ /* 0x000fec0003800000 */
        /* <DEDUP_REMOVED lines=15> */
[----:B0-----:R-:W-:Y:S05]  /*c170*/  CALL.ABS.NOINC R14 ;  /* 0x000000000e007343 */ /* 0x001fea0003c00000 */
.L_x_2752:
[----:B------:R-:W-:Y:S01]  /*c180*/  ULDC.U8 UR4, c[0x0][0x410] ;  /* 0x0001040000047ab9 */ /* 0x000fe20000000000 */
[----:B------:R-:W-:Y:S01]  /*c190*/  IADD3 R0, R212, R230, RZ ;  /* 0x000000e6d4007210 */ /* 0x000fe20007ffe0ff */
[----:B------:R-:W-:Y:S01]  /*c1a0*/  BSSY B0, `(.L_x_2753) ;  /* 0x0000930000007945 */ /* 0x000fe20003800000 */
[----:B------:R-:W-:-:S03]  /*c1b0*/  ISETP.NE.AND P0, PT, RZ, UR4, PT ;  /* 0x00000004ff007c0c */ /* 0x000fc6000bf05270 */
[----:B------:R-:W-:-:S10]  /*c1c0*/  IMAD R3, R237, 0x20, R0 ;  /* 0x00000020ed037824 */ /* 0x000fd400078e0200 */
[----:B------:R-:W-:Y:S05]  /*c1d0*/  @!P0 BRA `(.L_x_2754) ;  /* 0x00000048002c8947 */ /* 0x000fea0003800000 */
[----:B------:R-:W0:Y:S01]  /*c1e0*/  LDC R21, c[0x0][0x448] ;  /* 0x00011200ff157b82 */ /* 0x000e220000000800 */
[----:B------:R-:W-:Y:S01]  /*c1f0*/  ULDC.64 UR4, c[0x0][0x3f8] ;  /* 0x0000fe0000047ab9 */ /* 0x000fe20000000a00 */
[----:B------:R-:W-:Y:S01]  /*c200*/  ULDC.64 UR6, c[0x0][0x408] ;  /* 0x0001020000067ab9 */ /* 0x000fe20000000a00 */
[----:B------:R-:W-:Y:S01]  /*c210*/  MOV R7, R27 ;  /* 0x0000001b00077202 */ /* 0x000fe20000000f00 */
        /* <DEDUP_REMOVED lines=12> */
[----:B------:R-:W-:-:S04]  /*c2e0*/  IMAD.WIDE.U32 R4, R3, UR4, R4 ;  /* 0x0000000403047c25 */ /* 0x000fc8000f8e0004 */
[C---:B------:R-:W-:Y:S01]  /*c2f0*/  IMAD R9, R3.reuse, UR5, R10 ;  /* 0x0000000503097c24 */ /* 0x040fe2000f8e020a */
[----:B------:R-:W-:Y:S01]  /*c300*/  ULDC.64 UR4, c[0x0][0x3e8] ;  /* 0x0000fa0000047ab9 */ /* 0x000fe20000000a00 */
[----:B------:R-:W-:Y:S01]  /*c310*/  IMAD R33, R3, UR7, R8 ;  /* 0x0000000703217c24 */ /* 0x000fe2000f8e0208 */
[----:B------:R-:W-:Y:S01]  /*c320*/  ULDC.64 UR6, c[0x0][0x400] ;  /* 0x0001000000067ab9 */ /* 0x000fe20000000a00 */
[----:B------:R-:W-:Y:S01]  /*c330*/  IMAD.IADD R3, R5, 0x1, R9 ;  /* 0x0000000105037824 */ /* 0x000fe200078e0209 */
[----:B------:R-:W-:Y:S01]  /*c340*/  LEA R30, P0, R4, UR4, 0x1 ;  /* 0x00000004041e7c11 */ /* 0x000fe2000f8008ff */
[----:B------:R-:W-:Y:S01]  /*c350*/  IMAD.IADD R33, R7, 0x1, R33 ;  /* 0x0000000107217824 */ /* 0x000fe200078e0221 */
[----:B------:R-:W-:Y:S01]  /*c360*/  LEA R31, P1, R6, UR6, 0x1 ;  /* 0x00000006061f7c11 */ /* 0x000fe2000f8208ff */
[----:B------:R-:W-:Y:S01]  /*c370*/  UMOV UR4, 0xffffffff ;  /* 0xffffffff00047882 */ /* 0x000fe20000000000 */
[----:B------:R-:W-:Y:S02]  /*c380*/  LEA.HI.X R32, R4, UR5, R3, 0x1, P0 ;  /* 0x0000000504207c11 */ /* 0x000fe400080f0c03 */
[----:B------:R-:W-:Y:S01]  /*c390*/  LEA.HI.X R33, R6, UR7, R33, 0x1, P1 ;  /* 0x0000000706217c11 */ /* 0x000fe200088f0c21 */
[----:B------:R-:W-:Y:S08]  /*c3a0*/  BRA.DIV UR4, `(.L_x_2755) ;  /* 0x0000027e04807947 */ /* 0x000ff0000b800000 */
[----:B------:R0:W1:Y:S04]  /*c3b0*/  SHFL.IDX PT, R7, R32, RZ, 0x181f ;  /* 0x00181fff20077589 */ /* 0x00006800000e0000 */
[----:B------:R0:W2:Y:S04]  /*c3c0*/  SHFL.IDX PT, R6, R30, RZ, 0x181f ;  /* 0x00181fff1e067589 */ /* 0x0000a800000e0000 */
[----:B------:R0:W3:Y:S04]  /*c3d0*/  SHFL.IDX PT, R9, R33, RZ, 0x181f ;  /* 0x00181fff21097589 */ /* 0x0000e800000e0000 */
[----:B------:R0:W4:Y:S02]  /*c3e0*/  SHFL.IDX PT, R8, R31, RZ, 0x181f ;  /* 0x00181fff1f087589 */ /* 0x00012400000e0000 */
.L_x_3076:
        /* <DEDUP_REMOVED lines=23> */
[C---:B------:R-:W-:Y:S01]  /*c560*/  @!P3 IMAD.SHL.U32 R21, R22.reuse, 0x2, RZ ;  /* 0x000000021615b824 */ /* 0x040fe200078e00ff */
[----:B------:R-:W-:-:S03]  /*c570*/  @!P3 SHF.L.U64.HI R4, R22, 0x1, R23 ;  /* 0x000000011604b819 */ /* 0x000fc60000010217 */
[----:B------:R-:W-:Y:S01]  /*c580*/  @!P2 IMAD.SHL.U32 R13, R215, 0x2, RZ ;  /* 0x00000002d70da824 */ /* 0x000fe200078e00ff */
[-C--:B----4-:R-:W-:Y:S02]  /*c590*/  @!P3 IADD3 R20, P4, R8, R21.reuse, RZ ;  /* 0x000000150814b210 */ /* 0x090fe40007f9e0ff */
[C---:B--2---:R-:W-:Y:S02]  /*c5a0*/  @!P3 IADD3 R24, P5, R6.reuse, R21, RZ ;  /* 0x000000150618b210 */ /* 0x044fe40007fbe0ff */
[-C--:B------:R-:W-:Y:S01]  /*c5b0*/  @!P2 IADD3 R14, P6, R6, R13.reuse, RZ ;  /* 0x0000000d060ea210 */ /* 0x080fe20007fde0ff */
[--C-:B---3--:R-:W-:Y:S02]  /*c5c0*/  @!P3 IMAD.X R21, R9, 0x1, R4.reuse, P4 ;  /* 0x000000010915b824 */ /* 0x108fe400020e0604 */
[----:B-1----:R-:W-:Y:S01]  /*c5d0*/  @!P3 IMAD.X R25, R7, 0x1, R4, P5 ;  /* 0x000000010719b824 */ /* 0x002fe200028e0604 */
[----:B------:R-:W-:Y:S02]  /*c5e0*/  @!P2 IADD3 R12, P5, R8, R13, RZ ;  /* 0x0000000d080ca210 */ /* 0x000fe40007fbe0ff */
[----:B------:R-:W-:-:S02]  /*c5f0*/  CS2R R70, SRZ ;  /* 0x0000000000467805 */ /* 0x000fc4000001ff00 */
[----:B------:R-:W-:Y:S02]  /*c600*/  CS2R R72, SRZ ;  /* 0x0000000000487805 */ /* 0x000fe4000001ff00 */
[----:B------:R-:W-:Y:S02]  /*c610*/  CS2R R66, SRZ ;  /* 0x0000000000427805 */ /* 0x000fe4000001ff00 */
[----:B------:R-:W-:Y:S02]  /*c620*/  CS2R R68, SRZ ;  /* 0x0000000000447805 */ /* 0x000fe4000001ff00 */
[----:B------:R-:W-:Y:S02]  /*c630*/  CS2R R62, SRZ ;  /* 0x00000000003e7805 */ /* 0x000fe4000001ff00 */
[----:B------:R-:W-:Y:S01]  /*c640*/  CS2R R64, SRZ ;  /* 0x0000000000407805 */ /* 0x000fe2000001ff00 */
[----:B------:R1:W5:Y:S04]  /*c650*/  @!P3 LD.E.64 R74, desc[UR6][R24.64] ;  /* 0x00000006184ab980 */ /* 0x000368000c101b00 */
[----:B------:R1:W5:Y:S01]  /*c660*/  @!P3 LD.E.64 R76, desc[UR6][R20.64] ;  /* 0x00000006144cb980 */ /* 0x000362000c101b00 */
[----:B------:R-:W-:-:S02]  /*c670*/  @!P2 SHF.L.U64.HI R34, R215, 0x1, R11 ;  /* 0x00000001d722a819 */ /* 0x000fc4000001020b */
[C---:B------:R-:W-:Y:S02]  /*c680*/  @!P1 SHF.L.U32 R11, R214.reuse, 0x1, RZ ;  /* 0x00000001d60b9819 */ /* 0x040fe400000006ff */
[----:B------:R-:W-:Y:S01]  /*c690*/  @!P1 SHF.L.U64.HI R28, R214, 0x1, R10 ;  /* 0x00000001d61c9819 */ /* 0x000fe2000001020a */
[----:B------:R-:W-:Y:S01]  /*c6a0*/  @!P2 IMAD.X R15, R7, 0x1, R34, P6 ;  /* 0x00000001070fa824 */ /* 0x000fe200030e0622 */
[-C--:B------:R-:W-:Y:S02]  /*c6b0*/  @!P1 IADD3 R10, P4, R6, R11.reuse, RZ ;  /* 0x0000000b060a9210 */ /* 0x080fe40007f9e0ff */
[C---:B------:R-:W-:Y:S01]  /*c6c0*/  @!P0 SHF.L.U64.HI R26, R217.reuse, 0x1, R5 ;  /* 0x00000001d91a8819 */ /* 0x040fe20000010205 */
[----:B------:R-:W-:Y:S01]  /*c6d0*/  @!P0 IMAD.SHL.U32 R5, R217, 0x2, RZ ;  /* 0x00000002d9058824 */ /* 0x000fe200078e00ff */
[----:B------:R-:W-:Y:S01]  /*c6e0*/  @!P1 IADD3 R4, P6, R8, R11, RZ ;  /* 0x0000000b08049210 */ /* 0x000fe20007fde0ff */
[----:B------:R-:W-:Y:S01]  /*c6f0*/  @!P1 IMAD.X R11, R7, 0x1, R28, P4 ;  /* 0x00000001070b9824 */ /* 0x000fe200020e061c */
[----:B------:R-:W-:Y:S01]  /*c700*/  @!P2 IADD3.X R13, R9, R34, RZ, P5, !PT ;  /* 0x00000022090da210 */ /* 0x000fe20002ffe4ff */
[----:B------:R1:W5:Y:S01]  /*c710*/  @!P2 LD.E.64 R70, desc[UR6][R14.64] ;  /* 0x000000060e46a980 */ /* 0x000362000c101b00 */
[----:B------:R-:W-:-:S02]  /*c720*/  @!P0 IADD3 R6, P5, R6, R5, RZ ;  /* 0x0000000506068210 */ /* 0x000fc40007fbe0ff */
[----:B------:R-:W-:Y:S01]  /*c730*/  @!P0 IADD3 R8, P4, R8, R5, RZ ;  /* 0x0000000508088210 */ /* 0x000fe20007f9e0ff */
[----:B------:R-:W-:Y:S01]  /*c740*/  @!P1 IMAD.X R5, R9, 0x1, R28, P6 ;  /* 0x0000000109059824 */ /* 0x000fe200030e061c */
[----:B------:R1:W5:Y:S01]  /*c750*/  @!P2 LD.E.64 R72, desc[UR6][R12.64] ;  /* 0x000000060c48a980 */ /* 0x000362000c101b00 */
[--C-:B------:R-:W-:Y:S02]  /*c760*/  @!P0 IMAD.X R7, R7, 0x1, R26.reuse, P5 ;  /* 0x0000000107078824 */ /* 0x100fe400028e061a */
[----:B------:R-:W-:Y:S01]  /*c770*/  @!P0 IMAD.X R9, R9, 0x1, R26, P4 ;  /* 0x0000000109098824 */ /* 0x000fe200020e061a */
[----:B------:R1:W5:Y:S04]  /*c780*/  @!P1 LD.E.64 R66, desc[UR6][R10.64] ;  /* 0x000000060a429980 */ /* 0x000368000c101b00 */
[----:B------:R1:W5:Y:S04]  /*c790*/  @!P1 LD.E.64 R68, desc[UR6][R4.64] ;  /* 0x0000000604449980 */ /* 0x000368000c101b00 */
[----:B------:R1:W5:Y:S04]  /*c7a0*/  @!P0 LD.E.64 R62, desc[UR6][R6.64] ;  /* 0x00000006063e8980 */ /* 0x000368000c101b00 */
[----:B------:R1:W5:Y:S02]  /*c7b0*/  @!P0 LD.E.64 R64, desc[UR6][R8.64] ;  /* 0x0000000608408980 */ /* 0x000364000c101b00 */
.L_x_2757:
[----:B------:R-:W-:Y:S05]  /*c7c0*/  BSYNC B1 ;  /* 0x0000000000017941 */ /* 0x000fea0003800000 */
.L_x_2756:
[----:B-1---5:R-:W-:Y:S01]  /*c7d0*/  MOV R4, R62 ;  /* 0x0000003e00047202 */ /* 0x022fe20000000f00 */
[----:B------:R-:W-:Y:S01]  /*c7e0*/  IMAD.MOV.U32 R5, RZ, RZ, R63 ;  /* 0x000000ffff057224 */ /* 0x000fe200078e003f */
[----:B------:R-:W-:Y:S01]  /*c7f0*/  UMOV UR4, 0xffffffff ;  /* 0xffffffff00047882 */ /* 0x000fe20000000000 */
[----:B--2---:R-:W-:Y:S01]  /*c800*/  IMAD.MOV.U32 R6, RZ, RZ, R66 ;  /* 0x000000ffff067224 */ /* 0x004fe200078e0042 */
        /* <DEDUP_REMOVED lines=14> */
[----:B------:R-:W-:Y:S02]  /*c8f0*/  PRMT R96, R6, 0x7610, R96 ;  /* 0x0000761006607816 */ /* 0x000fe40000000060 */
        /* <DEDUP_REMOVED lines=9> */
[----:B------:R-:W-:Y:S02]  /*c990*/  PRMT R109, R109, 0x5410, R7 ;  /* 0x000054106d6d7816 */ /* 0x000fe40000000007 */
[----:B------:R-:W-:Y:S02]  /*c9a0*/  MOV R7, R77 ;  /* 0x0000004d00077202 */ /* 0x000fe40000000f00 */
[----:B------:R-:W-:-:S02]  /*c9b0*/  PRMT R112, R112, 0x5410, R4 ;  /* 0x0000541070707816 */ /* 0x000fc40000000004 */
[----:B------:R-:W-:Y:S02]  /*c9c0*/  PRMT R111, R5, 0x7610, R111 ;  /* 0x00007610056f7816 */ /* 0x000fe4000000006f */
[----:B------:R-:W-:Y:S02]  /*c9d0*/  PRMT R96, R96, 0x5410, R6 ;  /* 0x0000541060607816 */ /* 0x000fe40000000006 */
[----:B------:R-:W-:Y:S01]  /*c9e0*/  PRMT R113, R113, 0x5410, R7 ;  /* 0x0000541071717816 */ /* 0x000fe20000000007 */
[----:B------:R-:W-:Y:S06]  /*c9f0*/  BRA.DIV UR4, `(.L_x_2758) ;  /* 0x0000027a04607947 */ /* 0x000fec000b800000 */
[----:B------:R1:W2:Y:S04]  /*ca00*/  SHFL.IDX PT, R7, R32, 0x1, 0x181f ;  /* 0x00381f0020077f89 */ /* 0x0002a800000e0000 */
[----:B------:R1:W0:Y:S04]  /*ca10*/  SHFL.IDX PT, R6, R30, 0x1, 0x181f ;  /* 0x00381f001e067f89 */ /* 0x00022800000e0000 */
[----:B---3--:R1:W3:Y:S04]  /*ca20*/  SHFL.IDX PT, R9, R33, 0x1, 0x181f ;  /* 0x00381f0021097f89 */ /* 0x0082e800000e0000 */
[----:B----4-:R1:W4:Y:S02]  /*ca30*/  SHFL.IDX PT, R8, R31, 0x1, 0x181f ;  /* 0x00381f001f087f89 */ /* 0x01032400000e0000 */
.L_x_3082:
        /* <DEDUP_REMOVED lines=19> */
[C---:B------:R-:W-:Y:S01]  /*cb70*/  @!P3 IMAD.SHL.U32 R21, R22.reuse, 0x2, RZ ;  /* 0x000000021615b824 */ /* 0x040fe200078e00ff */
[----:B------:R-:W-:Y:S01]  /*cb80*/  @!P3 SHF.L.U64.HI R4, R22, 0x1, R23 ;  /* 0x000000011604b819 */ /* 0x000fe20000010217 */
[----:B------:R-:W-:-:S03]  /*cb90*/  @!P2 IMAD.SHL.U32 R13, R215, 0x2, RZ ;  /* 0x00000002d70da824 */ /* 0x000fc600078e00ff */
[-C--:B0-----:R-:W-:Y:S02]  /*cba0*/  @!P3 IADD3 R24, P5, R6, R21.reuse, RZ ;  /* 0x000000150618b210 */ /* 0x081fe40007fbe0ff */
[----:B----4-:R-:W-:Y:S02]  /*cbb0*/  @!P3 IADD3 R20, P4, R8, R21, RZ ;  /* 0x000000150814b210 */ /* 0x010fe40007f9e0ff */
[-C--:B------:R-:W-:Y:S01]  /*cbc0*/  @!P2 IADD3 R14, P6, R6, R13.reuse, RZ ;  /* 0x0000000d060ea210 */ /* 0x080fe20007fde0ff */
[--C-:B--2---:R-:W-:Y:S01]  /*cbd0*/  @!P3 IMAD.X R25, R7, 0x1, R4.reuse, P5 ;  /* 0x000000010719b824 */ /* 0x104fe200028e0604 */
[----:B------:R-:W-:Y:S01]  /*cbe0*/  @!P2 IADD3 R12, P5, R8, R13, RZ ;  /* 0x0000000d080ca210 */ /* 0x000fe20007fbe0ff */
[----:B---3--:R-:W-:Y:S01]  /*cbf0*/  @!P3 IMAD.X R21, R9, 0x1, R4, P4 ;  /* 0x000000010915b824 */ /* 0x008fe200020e0604 */
[----:B------:R-:W-:Y:S02]  /*cc00*/  @!P0 SHF.L.U32 R27, R217, 0x1, RZ ;  /* 0x00000001d91b8819 */ /* 0x000fe400000006ff */
        /* <DEDUP_REMOVED lines=8> */
[----:B------:R-:W-:Y:S02]  /*cc90*/  ULDC.64 UR6, c[0x0][0x208] ;  /* 0x0000820000067ab9 */ /* 0x000fe40000000a00 */
[----:B------:R0:W5:Y:S04]  /*cca0*/  @!P3 LD.E.64 R58, desc[UR6][R24.64] ;  /* 0x00000006183ab980 */ /* 0x000168000c101b00 */
[----:B------:R0:W5:Y:S01]  /*ccb0*/  @!P3 LD.E.64 R60, desc[UR6][R20.64] ;  /* 0x00000006143cb980 */ /* 0x000162000c101b00 */
[C---:B------:R-:W-:Y:S01]  /*ccc0*/  @!P1 SHF.L.U64.HI R28, R214.reuse, 0x1, R5 ;  /* 0x00000001d61c9819 */ /* 0x040fe20000010205 */
[----:B------:R-:W-:Y:S01]  /*ccd0*/  @!P1 IMAD.SHL.U32 R5, R214, 0x2, RZ ;  /* 0x00000002d6059824 */ /* 0x000fe200078e00ff */
[----:B------:R-:W-:-:S02]  /*cce0*/  @!P2 SHF.L.U64.HI R26, R215, 0x1, R11 ;  /* 0x00000001d71aa819 */ /* 0x000fc4000001020b */
[----:B------:R-:W-:Y:S02]  /*ccf0*/  @!P0 SHF.L.U64.HI R34, R217, 0x1, R10 ;  /* 0x00000001d9228819 */ /* 0x000fe4000001020a */
[-C--:B------:R-:W-:Y:S01]  /*cd00*/  @!P1 IADD3 R10, P4, R6, R5.reuse, RZ ;  /* 0x00000005060a9210 */ /* 0x080fe20007f9e0ff */
[--C-:B------:R-:W-:Y:S01]  /*cd10*/  @!P2 IMAD.X R15, R7, 0x1, R26.reuse, P6 ;  /* 0x00000001070fa824 */ /* 0x100fe200030e061a */
[----:B------:R-:W-:Y:S01]  /*cd20*/  @!P1 IADD3 R4, P6, R8, R5, RZ ;  /* 0x0000000508049210 */ /* 0x000fe20007fde0ff */
[----:B------:R-:W-:Y:S01]  /*cd30*/  @!P2 IMAD.X R13, R9, 0x1, R26, P5 ;  /* 0x00000001090da824 */ /* 0x000fe200028e061a */
[----:B------:R-:W-:Y:S02]  /*cd40*/  @!P1 IADD3.X R11, R7, R28, RZ, P4, !PT ;  /* 0x0000001c070b9210 */ /* 0x000fe400027fe4ff */
[-C--:B------:R-:W-:Y:S01]  /*cd50*/  @!P0 IADD3 R6, P5, R6, R27.reuse, RZ ;  /* 0x0000001b06068210 */ /* 0x080fe20007fbe0ff */
[----:B------:R0:W5:Y:S01]  /*cd60*/  @!P2 LD.E.64 R56, desc[UR6][R14.64] ;  /* 0x000000060e38a980 */ /* 0x000162000c101b00 */
[----:B------:R-:W-:Y:S01]  /*cd70*/  @!P0 IADD3 R8, P4, R8, R27, RZ ;  /* 0x0000001b08088210 */ /* 0x000fe20007f9e0ff */
[----:B------:R-:W-:-:S02]  /*cd80*/  @!P1 IMAD.X R5, R9, 0x1, R28, P6 ;  /* 0x0000000109059824 */ /* 0x000fc400030e061c */
[--C-:B------:R-:W-:Y:S01]  /*cd90*/  @!P0 IMAD.X R7, R7, 0x1, R34.reuse, P5 ;  /* 0x0000000107078824 */ /* 0x100fe200028e0622 */
[----:B------:R0:W5:Y:S01]  /*cda0*/  @!P2 LD.E.64 R54, desc[UR6][R12.64] ;  /* 0x000000060c36a980 */ /* 0x000162000c101b00 */
[----:B------:R-:W-:-:S03]  /*cdb0*/  @!P0 IMAD.X R9, R9, 0x1, R34, P4 ;  /* 0x0000000109098824 */ /* 0x000fc600020e0622 */
[----:B------:R0:W5:Y:S04]  /*cdc0*/  @!P1 LD.E.64 R52, desc[UR6][R10.64] ;  /* 0x000000060a349980 */ /* 0x000168000c101b00 */
[----:B------:R0:W5:Y:S04]  /*cdd0*/  @!P1 LD.E.64 R50, desc[UR6][R4.64] ;  /* 0x0000000604329980 */ /* 0x000168000c101b00 */
[----:B------:R0:W5:Y:S04]  /*cde0*/  @!P0 LD.E.64 R48, desc[UR6][R6.64] ;  /* 0x0000000606308980 */ /* 0x000168000c101b00 */
[----:B------:R0:W5:Y:S02]  /*cdf0*/  @!P0 LD.E.64 R46, desc[UR6][R8.64] ;  /* 0x00000006082e8980 */ /* 0x000164000c101b00 */
.L_x_2760:
[----:B------:R-:W-:Y:S05]  /*ce00*/  BSYNC B1 ;  /* 0x0000000000017941 */ /* 0x000fea0003800000 */
.L_x_2759:
[----:B0----5:R-:W-:Y:S01]  /*ce10*/  IMAD.MOV.U32 R4, RZ, RZ, R58 ;  /* 0x000000ffff047224 */ /* 0x021fe200078e003a */
[----:B------:R-:W-:Y:S01]  /*ce20*/  MOV R5, R59 ;  /* 0x0000003b00057202 */ /* 0x000fe20000000f00 */
[----:B------:R-:W-:Y:S01]  /*ce30*/  IMAD.MOV.U32 R6, RZ, RZ, R46 ;  /* 0x000000ffff067224 */ /* 0x000fe200078e002e */
[----:B------:R-:W-:Y:S01]  /*ce40*/  UMOV UR4, 0xffffffff ;  /* 0xffffffff00047882 */ /* 0x000fe20000000000 */
[----:B--2---:R-:W-:Y:S01]  /*ce50*/  IMAD.MOV.U32 R7, RZ, RZ, R47 ;  /* 0x000000ffff077224 */ /* 0x004fe200078e002f */
        /* <DEDUP_REMOVED lines=10> */
[----:B------:R-:W-:Y:S01]  /*cf00*/  MOV R7, R57 ;  /* 0x0000003900077202 */ /* 0x000fe20000000f00 */
[----:B------:R-:W-:-:S03]  /*cf10*/  IMAD.MOV.U32 R6, RZ, RZ, R56 ;  /* 0x000000ffff067224 */ /* 0x000fc600078e0038 */
        /* <DEDUP_REMOVED lines=9> */
[----:B------:R0:W2:Y:S04]  /*cfb0*/  SHFL.IDX PT, R7, R32, 0x2, 0x181f ;  /* 0x00581f0020077f89 */ /* 0x0000a800000e0000 */
[----:B------:R0:W0:Y:S04]  /*cfc0*/  SHFL.IDX PT, R6, R30, 0x2, 0x181f ;  /* 0x00581f001e067f89 */ /* 0x00002800000e0000 */
[----:B---3--:R3:W0:Y:S04]  /*cfd0*/  SHFL.IDX PT, R9, R33, 0x2, 0x181f ;  /* 0x00581f0021097f89 */ /* 0x00862800000e0000 */
[----:B----4-:R3:W4:Y:S02]  /*cfe0*/  SHFL.IDX PT, R8, R31, 0x2, 0x181f ;  /* 0x00581f001f087f89 */ /* 0x01072400000e0000 */
.L_x_3088:
        /* <DEDUP_REMOVED lines=27> */
[C---:B0-----:R-:W-:Y:S02]  /*d1a0*/  @!P3 IADD3 R24, P5, R6.reuse, R21, RZ ;  /* 0x000000150618b210 */ /* 0x041fe40007fbe0ff */
[-C--:B------:R-:W-:Y:S01]  /*d1b0*/  @!P2 IADD3 R14, P6, R6, R13.reuse, RZ ;  /* 0x0000000d060ea210 */ /* 0x080fe20007fde0ff */
[----:B------:R-:W-:Y:S01]  /*d1c0*/  @!P3 IMAD.X R21, R9, 0x1, R4, P4 ;  /* 0x000000010915b824 */ /* 0x000fe200020e0604 */
[----:B--2---:R-:W-:Y:S02]  /*d1d0*/  @!P3 IADD3.X R25, R7, R4, RZ, P5, !PT ;  /* 0x000000040719b210 */ /* 0x004fe40002ffe4ff */
[----:B------:R-:W-:Y:S02]  /*d1e0*/  @!P2 IADD3 R12, P5, R8, R13, RZ ;  /* 0x0000000d080ca210 */ /* 0x000fe40007fbe0ff */
[----:B------:R-:W-:-:S02]  /*d1f0*/  CS2R R40, SRZ ;  /* 0x0000000000287805 */ /* 0x000fc4000001ff00 */
[----:B------:R-:W-:Y:S02]  /*d200*/  CS2R R38, SRZ ;  /* 0x0000000000267805 */ /* 0x000fe4000001ff00 */
[----:B------:R-:W-:Y:S01]  /*d210*/  CS2R R36, SRZ ;  /* 0x0000000000247805 */ /* 0x000fe2000001ff00 */
[----:B------:R0:W5:Y:S04]  /*d220*/  @!P3 LD.E.64 R44, desc[UR6][R24.64] ;  /* 0x00000006182cb980 */ /* 0x000168000c101b00 */
[----:B------:R0:W5:Y:S01]  /*d230*/  @!P3 LD.E.64 R42, desc[UR6][R20.64] ;  /* 0x00000006142ab980 */ /* 0x000162000c101b00 */
[----:B---3--:R-:W-:Y:S01]  /*d240*/  @!P2 SHF.L.U64.HI R34, R215, 0x1, R11 ;  /* 0x00000001d722a819 */ /* 0x008fe2000001020b */
[C---:B------:R-:W-:Y:S01]  /*d250*/  @!P1 IMAD.SHL.U32 R11, R214.reuse, 0x2, RZ ;  /* 0x00000002d60b9824 */ /* 0x040fe200078e00ff */
[----:B------:R-:W-:-:S03]  /*d260*/  @!P1 SHF.L.U64.HI R26, R214, 0x1, R10 ;  /* 0x00000001d61a9819 */ /* 0x000fc6000001020a */
[--C-:B------:R-:W-:Y:S01]  /*d270*/  @!P2 IMAD.X R15, R7, 0x1, R34.reuse, P6 ;  /* 0x00000001070fa824 */ /* 0x100fe200030e0622 */
[-C--:B------:R-:W-:Y:S01]  /*d280*/  @!P1 IADD3 R10, P4, R6, R11.reuse, RZ ;  /* 0x0000000b060a9210 */ /* 0x080fe20007f9e0ff */
[----:B------:R-:W-:Y:S01]  /*d290*/  @!P2 IMAD.X R13, R9, 0x1, R34, P5 ;  /* 0x00000001090da824 */ /* 0x000fe200028e0622 */
[C---:B------:R-:W-:Y:S01]  /*d2a0*/  @!P0 SHF.L.U64.HI R28, R217.reuse, 0x1, R5 ;  /* 0x00000001d91c8819 */ /* 0x040fe20000010205 */
[----:B------:R-:W-:Y:S01]  /*d2b0*/  @!P0 IMAD.SHL.U32 R5, R217, 0x2, RZ ;  /* 0x00000002d9058824 */ /* 0x000fe200078e00ff */
[----:B------:R-:W-:Y:S01]  /*d2c0*/  @!P1 IADD3 R4, P6, R8, R11, RZ ;  /* 0x0000000b08049210 */ /* 0x000fe20007fde0ff */
[----:B------:R-:W-:Y:S01]  /*d2d0*/  @!P1 IMAD.X R11, R7, 0x1, R26, P4 ;  /* 0x00000001070b9824 */ /* 0x000fe200020e061a */
[----:B------:R-:W-:Y:S01]  /*d2e0*/  CS2R R34, SRZ ;  /* 0x0000000000227805 */ /* 0x000fe2000001ff00 */
[----:B------:R0:W5:Y:S01]  /*d2f0*/  @!P2 LD.E.64 R40, desc[UR6][R14.64] ;  /* 0x000000060e28a980 */ /* 0x000162000c101b00 */
[-C--:B------:R-:W-:Y:S02]  /*d300*/  @!P0 IADD3 R6, P5, R6, R5.reuse, RZ ;  /* 0x0000000506068210 */ /* 0x080fe40007fbe0ff */
[----:B------:R-:W-:Y:S01]  /*d310*/  @!P0 IADD3 R8, P4, R8, R5, RZ ;  /* 0x0000000508088210 */ /* 0x000fe20007f9e0ff */
[----:B------:R0:W5:Y:S01]  /*d320*/  @!P2 LD.E.64 R38, desc[UR6][R12.64] ;  /* 0x000000060c26a980 */ /* 0x000162000c101b00 */
[----:B------:R-:W-:Y:S01]  /*d330*/  @!P1 IADD3.X R5, R9, R26, RZ, P6, !PT ;  /* 0x0000001a09059210 */ /* 0x000fe200037fe4ff */
[--C-:B------:R-:W-:Y:S01]  /*d340*/  @!P0 IMAD.X R7, R7, 0x1, R28.reuse, P5 ;  /* 0x0000000107078824 */ /* 0x100fe200028e061c */
[----:B------:R-:W-:Y:S01]  /*d350*/  CS2R R26, SRZ ;  /* 0x00000000001a7805 */ /* 0x000fe2000001ff00 */
[----:B------:R-:W-:Y:S01]  /*d360*/  @!P0 IMAD.X R9, R9, 0x1, R28, P4 ;  /* 0x0000000109098824 */ /* 0x000fe200020e061c */
[----:B------:R-:W-:Y:S01]  /*d370*/  CS2R R28, SRZ ;  /* 0x00000000001c7805 */ /* 0x000fe2000001ff00 */
[----:B------:R0:W5:Y:S04]  /*d380*/  @!P1 LD.E.64 R36, desc[UR6][R10.64] ;  /* 0x000000060a249980 */ /* 0x000168000c101b00 */
[----:B------:R0:W5:Y:S04]  /*d390*/  @!P1 LD.E.64 R34, desc[UR6][R4.64] ;  /* 0x0000000604229980 */ /* 0x000168000c101b00 */
[----:B------:R0:W5:Y:S04]  /*d3a0*/  @!P0 LD.E.64 R26, desc[UR6][R6.64] ;  /* 0x00000006061a8980 */ /* 0x000168000c101b00 */
[----:B------:R0:W5:Y:S02]  /*d3b0*/  @!P0 LD.E.64 R28, desc[UR6][R8.64] ;  /* 0x00000006081c8980 */ /* 0x000164000c101b00 */
.L_x_2763:
[----:B------:R-:W-:Y:S05]  /*d3c0*/  BSYNC B1 ;  /* 0x0000000000017941 */ /* 0x000fea0003800000 */
.L_x_2762:
[----:B0----5:R-:W-:Y:S01]  /*d3d0*/  IMAD.MOV.U32 R4, RZ, RZ, R35 ;  /* 0x000000ffff047224 */ /* 0x021fe200078e0023 */
[----:B------:R-:W-:Y:S01]  /*d3e0*/  MOV R5, R34 ;  /* 0x0000002200057202 */ /* 0x000fe20000000f00 */
[----:B--2---:R-:W-:Y:S01]  /*d3f0*/  IMAD.MOV.U32 R7, RZ, RZ, R28 ;  /* 0x000000ffff077224 */ /* 0x004fe200078e001c */
[----:B------:R-:W-:Y:S01]  /*d400*/  UMOV UR4, 0xffffffff ;  /* 0xffffffff00047882 */ /* 0x000fe20000000000 */
[----:B------:R-:W-:Y:S01]  /*d410*/  IMAD.MOV.U32 R6, RZ, RZ, R29 ;  /* 0x000000ffff067224 */ /* 0x000fe200078e001d */
[----:B------:R-:W-:Y:S01]  /*d420*/  PRMT R82, R5, 0x5410, R4 ;  /* 0x0000541005527816 */ /* 0x000fe20000000004 */
[----:B------:R-:W-:Y:S01]  /*d430*/  IMAD.MOV.U32 R5, RZ, RZ, R42 ;  /* 0x000000ffff057224 */ /* 0x000fe200078e002a */
[----:B------:R-:W-:Y:S02]  /*d440*/  MOV R4, R43 ;  /* 0x0000002b00047202 */ /* 0x000fe40000000f00 */
        /* <DEDUP_REMOVED lines=20> */
[----:B----4-:R0:W4:Y:S04]  /*d590*/  SHFL.IDX PT, R8, R30, 0x3, 0x181f ;  /* 0x00781f001e087f89 */ /* 0x01012800000e0000 */
[----:B------:R0:W0:Y:S04]  /*d5a0*/  SHFL.IDX PT, R78, R33, 0x3, 0x181f ;  /* 0x00781f00214e7f89 */ /* 0x00002800000e0000 */
[----:B------:R0:W0:Y:S02]  /*d5b0*/  SHFL.IDX PT, R10, R31, 0x3, 0x181f ;  /* 0x00781f001f0a7f89 */ /* 0x00002400000e0000 */
.L_x_3094:
[----:B------:R-:W5:Y:S01]  /*d5c0*/  LDL R11, [R1+0x74] ;  /* 0x00007400010b7983 */ /* 0x000f620000100800 */
[----:B------:R-:W-:Y:S01]  /*d5d0*/  VIADD R7, R0, 0x60 ;  /* 0x0000006000077836 */ /* 0x000fe20000000000 */
[----:B------:R-:W-:Y:S01]  /*d5e0*/  BSSY B1, `(.L_x_2765) ;  /* 0x000003f000017945 */ /* 0x000fe20003800000 */
[----:B------:R-:W-:Y:S02]  /*d5f0*/  CS2R R12, SRZ ;  /* 0x00000000000c7805 */ /* 0x000fe4000001ff00 */
[----:B------:R-:W-:Y:S02]  /*d600*/  CS2R R20, SRZ ;  /* 0x0000000000147805 */ /* 0x000fe4000001ff00 */
[----:B01-3--:R-:W-:Y:S02]  /*d610*/  CS2R R30, SRZ ;  /* 0x00000000001e7805 */ /* 0x00bfe4000001ff00 */
[----:B------:R-:W-:Y:S02]  /*d620*/  ISETP.GE.AND P0, PT, R7, R3, PT ;  /* 0x000000030700720c */ /* 0x000fe40003f06270 */
[----:B------:R-:W-:-:S02]  /*d630*/  CS2R R32, SRZ ;  /* 0x0000000000207805 */ /* 0x000fc4000001ff00 */
[----:B------:R-:W-:Y:S02]  /*d640*/  CS2R R24, SRZ ;  /* 0x0000000000187805 */ /* 0x000fe4000001ff00 */
[----:B------:R-:W-:Y:S02]  /*d650*/  CS2R R14, SRZ ;  /* 0x00000000000e7805 */ /* 0x000fe4000001ff00 */
[----:B-----5:R-:W-:-:S04]  /*d660*/  LEA.HI R6, R11, R11, RZ, 0x1 ;  /* 0x0000000b0b067211 */ /* 0x020fc800078f08ff */
[----:B------:R-:W-:Y:S02]  /*d670*/  LOP3.LUT R0, R6, 0xfffffffe, RZ, 0xc0, !PT ;  /* 0xfffffffe06007812 */ /* 0x000fe400078ec0ff */
[----:B------:R-:W-:Y:S02]  /*d680*/  CS2R R6, SRZ ;  /* 0x0000000000067805 */ /* 0x000fe4000001ff00 */
[----:B------:R-:W-:-:S04]  /*d690*/  IADD3 R0, R11, -R0, RZ ;  /* 0x800000000b007210 */ /* 0x000fc80007ffe0ff */
[----:B------:R-:W-:Y:S01]  /*d6a0*/  SHF.L.U32 R0, R0, 0x1f, RZ ;  /* 0x0000001f00007819 */ /* 0x000fe200000006ff */
[----:B------:R-:W-:Y:S06]  /*d6b0*/  @P0 BRA `(.L_x_2766) ;  /* 0x0000000000c40947 */ /* 0x000fec0003800000 */
[----:B------:R-:W3:Y:S01]  /*d6c0*/  LDL R85, [R1+0x98] ;  /* 0x0000980001557983 */ /* 0x000ee20000100800 */
[----:B------:R-:W-:-:S03]  /*d6d0*/  ULDC UR4, c[0x0][0x3f4] ;  /* 0x0000fd0000047ab9 */ /* 0x000fc60000000800 */
[----:B------:R-:W3:Y:S04]  /*d6e0*/  LDL R81, [R1+0x94] ;  /* 0x0000940001517983 */ /* 0x000ee80000100800 */
[----:B------:R-:W3:Y:S01]  /*d6f0*/  LDL R11, [R1+0x90] ;  /* 0x00009000010b7983 */ /* 0x000ee20000100800 */
[----:B------:R-:W-:Y:S02]  /*d700*/  ISETP.GE.AND P3, PT, R22, UR4, PT ;  /* 0x0000000416007c0c */ /* 0x000fe4000bf66270 */
[----:B------:R-:W-:Y:S02]  /*d710*/  CS2R R32, SRZ ;  /* 0x0000000000207805 */ /* 0x000fe4000001ff00 */
[----:B------:R-:W-:Y:S01]  /*d720*/  ISETP.GE.AND P2, PT, R215, UR4, PT ;  /* 0x00000004d7007c0c */ /* 0x000fe2000bf46270 */
[----:B------:R-:W-:Y:S01]  /*d730*/  ULDC.64 UR6, c[0x0][0x208] ;  /* 0x0000820000067ab9 */ /* 0x000fe20000000a00 */
[----:B------:R-:W-:-:S02]  /*d740*/  ISETP.GE.AND P1, PT, R214, UR4, PT ;  /* 0x00000004d6007c0c */ /* 0x000fc4000bf26270 */
[----:B------:R-:W-:-:S05]  /*d750*/  ISETP.GE.AND P0, PT, R217, UR4, PT ;  /* 0x00000004d9007c0c */ /* 0x000fca000bf06270 */
[C---:B------:R-:W-:Y:S01]  /*d760*/  @!P3 IMAD.SHL.U32 R20, R22.reuse, 0x2, RZ ;  /* 0x000000021614b824 */ /* 0x040fe200078e00ff */
[----:B------:R-:W-:-:S03]  /*d770*/  @!P3 SHF.L.U64.HI R6, R22, 0x1, R23 ;  /* 0x000000011606b819 */ /* 0x000fc60000010217 */
[----:B------:R-:W-:Y:S02]  /*d780*/  @!P2 IMAD.SHL.U32 R12, R215, 0x2, RZ ;  /* 0x00000002d70ca824 */ /* 0x000fe400078e00ff */
[----:B------:R-:W-:Y:S01]  /*d790*/  @!P1 IMAD.SHL.U32 R4, R214, 0x2, RZ ;  /* 0x00000002d6049824 */ /* 0x000fe200078e00ff */
[-C--:B----4-:R-:W-:Y:S01]  /*d7a0*/  @!P3 IADD3 R24, P5, R8, R20.reuse, RZ ;  /* 0x000000140818b210 */ /* 0x090fe20007fbe0ff */
[----:B------:R-:W-:Y:S01]  /*d7b0*/  @!P0 IMAD.SHL.U32 R30, R217, 0x2, RZ ;  /* 0x00000002d91e8824 */ /* 0x000fe200078e00ff */
[----:B------:R-:W-:Y:S02]  /*d7c0*/  @!P3 IADD3 R20, P4, R10, R20, RZ ;  /* 0x000000140a14b210 */ /* 0x000fe40007f9e0ff */
[----:B------:R-:W-:Y:S02]  /*d7d0*/  @!P2 IADD3 R14, P6, R8, R12, RZ ;  /* 0x0000000c080ea210 */ /* 0x000fe40007fde0ff */
[----:B--2---:R-:W-:Y:S01]  /*d7e0*/  @!P3 IADD3.X R25, R9, R6, RZ, P5, !PT ;  /* 0x000000060919b210 */ /* 0x004fe20002ffe4ff */
[----:B------:R-:W-:Y:S01]  /*d7f0*/  @!P3 IMAD.X R21, R78, 0x1, R6, P4 ;  /* 0x000000014e15b824 */ /* 0x000fe200020e0606 */
[----:B------:R-:W-:-:S02]  /*d800*/  @!P2 IADD3 R12, P5, R10, R12, RZ ;  /* 0x0000000c0a0ca210 */ /* 0x000fc40007fbe0ff */
[----:B------:R-:W-:Y:S01]  /*d810*/  @!P1 IADD3 R6, P4, R8, R4, RZ ;  /* 0x0000000408069210 */ /* 0x000fe20007f9e0ff */
[----:B------:R0:W5:Y:S02]  /*d820*/  @!P3 LD.E.64 R32, desc[UR6][R24.64] ;  /* 0x000000061820b980 */ /* 0x000164000c101b00 */
[----:B0-----:R-:W-:Y:S02]  /*d830*/  CS2R R24, SRZ ;  /* 0x0000000000187805 */ /* 0x001fe4000001ff00 */
[----:B---3--:R-:W-:Y:S02]  /*d840*/  @!P2 SHF.L.U64.HI R7, R215, 0x1, R85 ;  /* 0x00000001d707a819 */ /* 0x008fe40000010255 */
[----:B------:R-:W-:-:S03]  /*d850*/  @!P1 SHF.L.U64.HI R5, R214, 0x1, R81 ;  /* 0x00000001d6059819 */ /* 0x000fc60000010251 */
[C-C-:B------:R-:W-:Y:S01]  /*d860*/  @!P2 IMAD.X R15, R9.reuse, 0x1, R7.reuse, P6 ;  /* 0x00000001090fa824 */ /* 0x140fe200030e0607 */
[----:B------:R-:W-:Y:S01]  /*d870*/  @!P1 IADD3 R4, P6, R10, R4, RZ ;  /* 0x000000040a049210 */ /* 0x000fe20007fde0ff */
[----:B------:R-:W-:Y:S01]  /*d880*/  @!P2 IMAD.X R13, R78, 0x1, R7, P5 ;  /* 0x000000014e0da824 */ /* 0x000fe200028e0607 */
[-C--:B------:R-:W-:Y:S01]  /*d890*/  @!P0 IADD3 R8, P5, R8, R30.reuse, RZ ;  /* 0x0000001e08088210 */ /* 0x080fe20007fbe0ff */
[----:B------:R-:W-:Y:S01]  /*d8a0*/  @!P1 IMAD.X R7, R9, 0x1, R5, P4 ;  /* 0x0000000109079824 */ /* 0x000fe200020e0605 */
[----:B------:R-:W-:Y:S02]  /*d8b0*/  @!P0 IADD3 R10, P4, R10, R30, RZ ;  /* 0x0000001e0a0a8210 */ /* 0x000fe40007f9e0ff */
[----:B------:R-:W-:Y:S01]  /*d8c0*/  CS2R R30, SRZ ;  /* 0x00000000001e7805 */ /* 0x000fe2000001ff00 */
[----:B------:R0:W5:Y:S01]  /*d8d0*/  @!P2 LD.E.64 R24, desc[UR6][R14.64] ;  /* 0x000000060e18a980 */ /* 0x000162000c101b00 */
[----:B------:R-:W-:Y:S02]  /*d8e0*/  @!P1 IADD3.X R5, R78, R5, RZ, P6, !PT ;  /* 0x000000054e059210 */ /* 0x000fe400037fe4ff */
[----:B------:R-:W-:-:S02]  /*d8f0*/  @!P0 SHF.L.U64.HI R11, R217, 0x1, R11 ;  /* 0x00000001d90b8819 */ /* 0x000fc4000001020b */
[----:B------:R1:W5:Y:S03]  /*d900*/  @!P3 LD.E.64 R30, desc[UR6][R20.64] ;  /* 0x00000006141eb980 */ /* 0x000366000c101b00 */
[--C-:B------:R-:W-:Y:S01]  /*d910*/  @!P0 IMAD.X R9, R9, 0x1, R11.reuse, P5 ;  /* 0x0000000109098824 */ /* 0x100fe200028e060b */
[----:B0-----:R-:W-:Y:S01]  /*d920*/  CS2R R14, SRZ ;  /* 0x00000000000e7805 */ /* 0x001fe2000001ff00 */
[----:B------:R-:W-:Y:S01]  /*d930*/  @!P0 IMAD.X R11, R78, 0x1, R11, P4 ;  /* 0x000000014e0b8824 */ /* 0x000fe200020e060b */
[----:B-1----:R-:W-:-:S04]  /*d940*/  CS2R R20, SRZ ;  /* 0x0000000000147805 */ /* 0x002fc8000001ff00 */
[----:B------:R-:W5:Y:S04]  /*d950*/  @!P1 LD.E.64 R14, desc[UR6][R6.64] ;  /* 0x00000006060e9980 */ /* 0x000f68000c101b00 */
[----:B------:R0:W5:Y:S02]  /*d960*/  @!P2 LD.E.64 R20, desc[UR6][R12.64] ;  /* 0x000000060c14a980 */ /* 0x000164000c101b00 */
[----:B0-----:R-:W-:Y:S02]  /*d970*/  CS2R R12, SRZ ;  /* 0x00000000000c7805 */ /* 0x001fe4000001ff00 */
[----:B------:R-:W-:-:S04]  /*d980*/  CS2R R6, SRZ ;  /* 0x0000000000067805 */ /* 0x000fc8000001ff00 */
[----:B------:R0:W5:Y:S04]  /*d990*/  @!P1 LD.E.64 R12, desc[UR6][R4.64] ;  /* 0x00000006040c9980 */ /* 0x000168000c101b00 */
[----:B------:R1:W5:Y:S01]  /*d9a0*/  @!P0 LD.E.64 R6, desc[UR6][R8.64] ;  /* 0x0000000608068980 */ /* 0x000362000c101b00 */
[----:B0-----:R-:W-:-:S06]  /*d9b0*/  CS2R R4, SRZ ;  /* 0x0000000000047805 */ /* 0x001fcc000001ff00 */
[----:B------:R1:W5:Y:S02]  /*d9c0*/  @!P0 LD.E.64 R4, desc[UR6][R10.64] ;  /* 0x000000060a048980 */ /* 0x000364000c101b00 */
.L_x_2766:
[----:B------:R-:W-:Y:S05]  /*d9d0*/  BSYNC B1 ;  /* 0x0000000000017941 */ /* 0x000fea0003800000 */
.L_x_2765:
[----:B------:R-:W0:Y:S01]  /*d9e0*/  SYNCS.PHASECHK.TRANS64.TRYWAIT P0, [R16+URZ+0x38800], R0 ;  /* 0x03880000100075a7 */ /* 0x000e22000800017f */
[----:B-12--5:R-:W-:Y:S01]  /*d9f0*/  IMAD.MOV.U32 R9, RZ, RZ, R4 ;  /* 0x000000ffff097224 */ /* 0x026fe200078e0004 */
[----:B------:R-:W-:Y:S01]  /*da00*/  MOV R11, R12 ;  /* 0x0000000c000b7202 */ /* 0x000fe20000000f00 */
[----:B----4-:R-:W-:Y:S01]  /*da10*/  IMAD.MOV.U32 R8, RZ, RZ, R5 ;  /* 0x000000ffff087224 */ /* 0x010fe200078e0005 */
[----:B------:R-:W-:Y:S01]  /*da20*/  BSSY B1, `(.L_x_2767) ;  /* 0x000000b000017945 */ /* 0x000fe20003800000 */
        /* <DEDUP_REMOVED lines=9> */
[----:B0-----:R-:W-:Y:S06]  /*dac0*/  @!P0 BRA `(.L_x_2768) ;  /* 0x0000026c00888947 */ /* 0x001fec0003800000 */
.L_x_3095:
[----:B------:R-:W-:Y:S05]  /*dad0*/  BSYNC B1 ;  /* 0x0000000000017941 */ /* 0x000fea0003800000 */
.L_x_2767:
[----:B------:R-:W-:Y:S01]  /*dae0*/  IMAD.MOV.U32 R8, RZ, RZ, R32 ;  /* 0x000000ffff087224 */ /* 0x000fe200078e0020 */
[----:B------:R-:W-:Y:S01]  /*daf0*/  BSSY B1, `(.L_x_2769) ;  /* 0x00000c6000017945 */ /* 0x000fe20003800000 */
[----:B0-----:R-:W-:-:S05]  /*db00*/  IMAD.MOV.U32 R0, RZ, RZ, R33 ;  /* 0x000000ffff007224 */ /* 0x001fca00078e0021 */
[----:B------:R-:W-:Y:S01]  /*db10*/  PRMT R98, R8, 0x5410, R0 ;  /* 0x0000541008627816 */ /* 0x000fe20000000000 */
[----:B------:R-:W-:Y:S02]  /*db20*/  IMAD.MOV.U32 R8, RZ, RZ, R24 ;  /* 0x000000ffff087224 */ /* 0x000fe400078e0018 */
[----:B------:R-:W-:-:S05]  /*db30*/  IMAD.MOV.U32 R0, RZ, RZ, R25 ;  /* 0x000000ffff007224 */ /* 0x000fca00078e0019 */
[----:B------:R-:W-:Y:S02]  /*db40*/  PRMT R88, R8, 0x5410, R0 ;  /* 0x0000541008587816 */ /* 0x000fe40000000000 */
[----:B------:R-:W-:Y:S01]  /*db50*/  VIADDMNMX R0, R3, -R230, 0x80, PT ;  /* 0x0000008003007446 */ /* 0x000fe200038009e6 */
[----:B------:R-:W-:Y:S01]  /*db60*/  IMAD.MOV.U32 R3, RZ, RZ, R15 ;  /* 0x000000ffff037224 */ /* 0x000fe200078e000f */
[----:B------:R-:W-:Y:S02]  /*db70*/  MOV R8, R14 ;  /* 0x0000000e00087202 */ /* 0x000fe40000000f00 */
[----:B------:R-:W-:Y:S02]  /*db80*/  ISETP.GE.AND P0, PT, R212, R0, PT ;  /* 0x00000000d400720c */ /* 0x000fe40003f06270 */
[----:B------:R-:W-:Y:S01]  /*db90*/  PRMT R85, R8, 0x5410, R3 ;  /* 0x0000541008557816 */ /* 0x000fe20000000003 */
[----:B------:R-:W-:Y:S02]  /*dba0*/  IMAD.MOV.U32 R3, RZ, RZ, R6 ;  /* 0x000000ffff037224 */ /* 0x000fe400078e0006 */
[----:B------:R-:W-:-:S05]  /*dbb0*/  IMAD.MOV.U32 R8, RZ, RZ, R7 ;  /* 0x000000ffff087224 */ /* 0x000fca00078e0007 */
[----:B------:R-:W-:-:S03]  /*dbc0*/  PRMT R3, R3, 0x5410, R8 ;  /* 0x0000541003037816 */ /* 0x000fc60000000008 */
        /* <DEDUP_REMOVED lines=8> */
[----:B------:R-:W0:Y:S01]  /*dc50*/  LDS.128 R8, [R229] ;  /* 0x00000000e5087984 */ /* 0x000e220000000c00 */
[----:B------:R-:W-:Y:S02]  /*dc60*/  SHF.R.U32.HI R86, RZ, 0x10, R77 ;  /* 0x00000010ff567819 */ /* 0x000fe4000001164d */
[----:B------:R-:W-:Y:S02]  /*dc70*/  SHF.R.U32.HI R93, RZ, 0x10, R75 ;  /* 0x00000010ff5d7819 */ /* 0x000fe4000001164b */
        /* <DEDUP_REMOVED lines=8> */
[--C-:B0-----:R-:W-:Y:S02]  /*dd00*/  HADD2.F32 R95, -RZ, R11.reuse.H1_H1 ;  /* 0x3000000bff5f7230 */ /* 0x101fe40000004100 */
[----:B------:R-:W-:-:S03]  /*dd10*/  HADD2.F32 R94, -RZ, R11.H0_H0 ;  /* 0x2000000bff5e7230 */ /* 0x000fc60000004100 */
[C---:B------:R-:W-:Y:S01]  /*dd20*/  FMUL.FTZ R11, R95.reuse, R86 ;  /* 0x000000565f0b7220 */ /* 0x040fe20000410000 */
[----:B------:R-:W-:-:S03]  /*dd30*/  FMUL.FTZ R95, R95, R93 ;  /* 0x0000005d5f5f7220 */ /* 0x000fc60000410000 */
[C---:B------:R-:W-:Y:S01]  /*dd40*/  FFMA.FTZ R11, R94.reuse, R93, -R11 ;  /* 0x0000005d5e0b7223 */ /* 0x040fe2000001080b */
[----:B------:R-:W-:Y:S01]  /*dd50*/  FFMA.FTZ R86, R94, R86, R95 ;  /* 0x000000565e567223 */ /* 0x000fe2000001005f */
[--C-:B------:R-:W-:Y:S02]  /*dd60*/  HADD2.F32 R94, -RZ, R96.reuse.H0_H0 ;  /* 0x20000060ff5e7230 */ /* 0x100fe40000004100 */
[----:B------:R-:W-:Y:S02]  /*dd70*/  HADD2.F32 R93, -RZ, R96.H1_H1 ;  /* 0x30000060ff5d7230 */ /* 0x000fe40000004100 */
[--C-:B------:R-:W-:Y:S01]  /*dd80*/  HADD2.F32 R96, -RZ, R8.reuse.H1_H1 ;  /* 0x30000008ff607230 */ /* 0x100fe20000004100 */
[----:B------:R-:W-:Y:S01]  /*dd90*/  F2FP.F16.F32.PACK_AB R11, R86, R11 ;  /* 0x0000000b560b723e */ /* 0x000fe200000000ff */
[----:B------:R-:W-:-:S03]  /*dda0*/  HADD2.F32 R95, -RZ, R8.H0_H0 ;  /* 0x20000008ff5f7230 */ /* 0x000fc60000004100 */
[C---:B------:R-:W-:Y:S01]  /*ddb0*/  FMUL.FTZ R8, R96.reuse, R93 ;  /* 0x0000005d60087220 */ /* 0x040fe20000410000 */
[----:B------:R-:W-:-:S03]  /*ddc0*/  FMUL.FTZ R96, R96, R94 ;  /* 0x0000005e60607220 */ /* 0x000fc60000410000 */
[C---:B------:R-:W-:Y:S01]  /*ddd0*/  FFMA.FTZ R8, R95.reuse, R94, -R8 ;  /* 0x0000005e5f087223 */ /* 0x040fe20000010808 */
[--C-:B------:R-:W-:Y:S02]  /*dde0*/  HADD2.F32 R94, -RZ, R10.reuse.H1_H1 ;  /* 0x3000000aff5e7230 */ /* 0x100fe40000004100 */
[----:B------:R-:W-:Y:S01]  /*ddf0*/  FFMA.FTZ R93, R95, R93, R96 ;  /* 0x0000005d5f5d7223 */ /* 0x000fe20000010060 */
[----:B------:R-:W-:Y:S02]  /*de00*/  HADD2.F32 R10, -RZ, R10.H0_H0 ;  /* 0x2000000aff0a7230 */ /* 0x000fe40000004100 */
[C---:B------:R-:W-:Y:S01]  /*de10*/  FMUL.FTZ R95, R94.reuse, R77 ;  /* 0x0000004d5e5f7220 */ /* 0x040fe20000410000 */
[-C--:B------:R-:W-:Y:S01]  /*de20*/  FMUL.FTZ R94, R94, R75.reuse ;  /* 0x0000004b5e5e7220 */ /* 0x080fe20000410000 */
[----:B------:R-:W-:Y:S02]  /*de30*/  F2FP.F16.F32.PACK_AB R8, R93, R8 ;  /* 0x000000085d08723e */ /* 0x000fe400000000ff */
[----:B------:R-:W-:Y:S01]  /*de40*/  FFMA.FTZ R95, R10, R75, -R95 ;  /* 0x0000004b0a5f7223 */ /* 0x000fe2000001085f */
[----:B------:R-:W-:-:S02]  /*de50*/  HADD2.F32 R75, -RZ, R9.H1_H1 ;  /* 0x30000009ff4b7230 */ /* 0x000fc40000004100 */
[----:B------:R-:W-:Y:S01]  /*de60*/  FFMA.FTZ R10, R10, R77, R94 ;  /* 0x0000004d0a0a7223 */ /* 0x000fe2000001005e */
[----:B------:R-:W-:Y:S02]  /*de70*/  HADD2.F32 R9, -RZ, R9.H0_H0 ;  /* 0x20000009ff097230 */ /* 0x000fe40000004100 */
[C---:B------:R-:W-:Y:S01]  /*de80*/  FMUL.FTZ R77, R75.reuse, R76 ;  /* 0x0000004c4b4d7220 */ /* 0x040fe20000410000 */
[-C--:B------:R-:W-:Y:S01]  /*de90*/  FMUL.FTZ R75, R75, R74.reuse ;  /* 0x0000004a4b4b7220 */ /* 0x080fe20000410000 */
[----:B------:R-:W-:Y:S02]  /*dea0*/  F2FP.F16.F32.PACK_AB R10, R10, R95 ;  /* 0x0000005f0a0a723e */ /* 0x000fe400000000ff */
[C---:B------:R-:W-:Y:S01]  /*deb0*/  FFMA.FTZ R74, R9.reuse, R74, -R77 ;  /* 0x0000004a094a7223 */ /* 0x040fe2000001084d */
[----:B------:R-:W-:-:S05]  /*dec0*/  FFMA.FTZ R9, R9, R76, R75 ;  /* 0x0000004c09097223 */ /* 0x000fca000001004b */
[----:B------:R-:W-:-:S05]  /*ded0*/  F2FP.F16.F32.PACK_AB R9, R9, R74 ;  /* 0x0000004a0909723e */ /* 0x000fca00000000ff */
[----:B------:R0:W-:Y:S02]  /*dee0*/  STS.128 [R229], R8 ;  /* 0x00000008e5007388 */ /* 0x0001e40000000c00 */
.L_x_2772:
[----:B------:R-:W-:Y:S05]  /*def0*/  BSYNC B2 ;  /* 0x0000000000027941 */ /* 0x000fea0003800000 */
.L_x_2771:
[----:B------:R-:W-:Y:S04]  /*df00*/  BSSY B2, `(.L_x_2773) ;  /* 0x000002c000027945 */ /* 0x000fe80003800000 */
[----:B------:R-:W-:Y:S05]  /*df10*/  @P1 BRA `(.L_x_2774) ;  /* 0x0000000000a81947 */ /* 0x000fea0003800000 */
[----:B0-----:R-:W0:Y:S01]  /*df20*/  LDS.128 R8, [R229+0x4000] ;  /* 0x00400000e5087984 */ /* 0x001e220000000c00 */
        /* <DEDUP_REMOVED lines=16> */
[----:B------:R-:W-:Y:S02]  /*e030*/  HADD2.F32 R75, -RZ, R112.H1_H1 ;  /* 0x30000070ff4b7230 */ /* 0x000fe40000004100 */
[----:B------:R-:W-:Y:S02]  /*e040*/  HADD2.F32 R77, -RZ, R8.H1_H1 ;  /* 0x30000008ff4d7230 */ /* 0x000fe40000004100 */
        /* <DEDUP_REMOVED lines=22> */
[----:B------:R1:W-:Y:S02]  /*e1b0*/  STS.128 [R229+0x4000], R8 ;  /* 0x00400008e5007388 */ /* 0x0003e40000000c00 */
.L_x_2774:
[----:B------:R-:W-:Y:S05]  /*e1c0*/  BSYNC B2 ;  /* 0x0000000000027941 */ /* 0x000fea0003800000 */
.L_x_2773:
[----:B------:R-:W-:Y:S04]  /*e1d0*/  BSSY B2, `(.L_x_2775) ;  /* 0x000002c000027945 */ /* 0x000fe80003800000 */
[----:B------:R-:W-:Y:S05]  /*e1e0*/  @P2 BRA `(.L_x_2776) ;  /* 0x0000000000a82947 */ /* 0x000fea0003800000 */
[----:B01----:R-:W0:Y:S01]  /*e1f0*/  LDS.128 R8, [R229+0x8000] ;  /* 0x00800000e5087984 */ /* 0x003e220000000c00 */
[----:B------:R-:W-:Y:S01]  /*e200*/  SHF.R.U32.HI R70, RZ, 0x10, R69 ;  /* 0x00000010ff467819 */ /* 0x000fe20000011645 */
[----:B------:R-:W-:Y:S01]  /*e210*/  HADD2.F32 R75, -RZ, R109.H0_H0 ;  /* 0x2000006dff4b7230 */ /* 0x000fe20000004100 */
        /* <DEDUP_REMOVED lines=8> */
[--C-:B0-----:R-:W-:Y:S02]  /*e2a0*/  HADD2.F32 R72, -RZ, R11.reuse.H1_H1 ;  /* 0x3000000bff487230 */ /* 0x101fe40000004100 */
[----:B------:R-:W-:-:S03]  /*e2b0*/  HADD2.F32 R11, -RZ, R11.H0_H0 ;  /* 0x2000000bff0b7230 */ /* 0x000fc60000004100 */
[C---:B------:R-:W-:Y:S01]  /*e2c0*/  FMUL.FTZ R73, R72.reuse, R70 ;  /* 0x0000004648497220 */ /* 0x040fe20000410000 */
[----:B------:R-:W-:-:S03]  /*e2d0*/  FMUL.FTZ R72, R72, R71 ;  /* 0x0000004748487220 */ /* 0x000fc60000410000 */
[C---:B------:R-:W-:Y:S01]  /*e2e0*/  FFMA.FTZ R67, R11.reuse, R71, -R73 ;  /* 0x000000470b437223 */ /* 0x040fe20000010849 */
[----:B------:R-:W-:Y:S02]  /*e2f0*/  HADD2.F32 R71, -RZ, R8.H1_H1 ;  /* 0x30000008ff477230 */ /* 0x000fe40000004100 */
[----:B------:R-:W-:Y:S01]  /*e300*/  FFMA.FTZ R11, R11, R70, R72 ;  /* 0x000000460b0b7223 */ /* 0x000fe20000010048 */
[----:B------:R-:W-:Y:S02]  /*e310*/  HADD2.F32 R70, -RZ, R110.H0_H0 ;  /* 0x2000006eff467230 */ /* 0x000fe40000004100 */
[----:B------:R-:W-:Y:S02]  /*e320*/  HADD2.F32 R72, -RZ, R8.H0_H0 ;  /* 0x20000008ff487230 */ /* 0x000fe40000004100 */
[C---:B------:R-:W-:Y:S01]  /*e330*/  FMUL.FTZ R74, R71.reuse, R69 ;  /* 0x00000045474a7220 */ /* 0x040fe20000410000 */
[--C-:B------:R-:W-:Y:S02]  /*e340*/  HADD2.F32 R8, -RZ, R10.reuse.H0_H0 ;  /* 0x2000000aff087230 */ /* 0x100fe40000004100 */
[----:B------:R-:W-:Y:S01]  /*e350*/  FMUL.FTZ R71, R71, R70 ;  /* 0x0000004647477220 */ /* 0x000fe20000410000 */
[----:B------:R-:W-:-:S02]  /*e360*/  HADD2.F32 R10, -RZ, R10.H1_H1 ;  /* 0x3000000aff0a7230 */ /* 0x000fc40000004100 */
[C---:B------:R-:W-:Y:S01]  /*e370*/  FFMA.FTZ R74, R72.reuse, R70, -R74 ;  /* 0x00000046484a7223 */ /* 0x040fe2000001084a */
[----:B------:R-:W-:Y:S02]  /*e380*/  HADD2.F32 R73, -RZ, R9.H0_H0 ;  /* 0x20000009ff497230 */ /* 0x000fe40000004100 */
[----:B------:R-:W-:Y:S01]  /*e390*/  FFMA.FTZ R71, R72, R69, R71 ;  /* 0x0000004548477223 */ /* 0x000fe20000010047 */
[----:B------:R-:W-:Y:S02]  /*e3a0*/  HADD2.F32 R70, -RZ, R109.H1_H1 ;  /* 0x3000006dff467230 */ /* 0x000fe40000004100 */
[C---:B------:R-:W-:Y:S01]  /*e3b0*/  FMUL.FTZ R72, R10.reuse, R75 ;  /* 0x0000004b0a487220 */ /* 0x040fe20000410000 */
[----:B------:R-:W-:Y:S01]  /*e3c0*/  HADD2.F32 R9, -RZ, R9.H1_H1 ;  /* 0x30000009ff097230 */ /* 0x000fe20000004100 */
[----:B------:R-:W-:Y:S01]  /*e3d0*/  F2FP.F16.F32.PACK_AB R11, R11, R67 ;  /* 0x000000430b0b723e */ /* 0x000fe200000000ff */
[-C--:B------:R-:W-:Y:S01]  /*e3e0*/  FMUL.FTZ R69, R10, R70.reuse ;  /* 0x000000460a457220 */ /* 0x080fe20000410000 */
[----:B------:R-:W-:-:S02]  /*e3f0*/  FFMA.FTZ R72, R8, R70, R72 ;  /* 0x0000004608487223 */ /* 0x000fc40000010048 */
[C---:B------:R-:W-:Y:S01]  /*e400*/  FMUL.FTZ R10, R9.reuse, R68 ;  /* 0x00000044090a7220 */ /* 0x040fe20000410000 */
[----:B------:R-:W-:Y:S01]  /*e410*/  FMUL.FTZ R9, R9, R66 ;  /* 0x0000004209097220 */ /* 0x000fe20000410000 */
[----:B------:R-:W-:Y:S01]  /*e420*/  FFMA.FTZ R69, R8, R75, -R69 ;  /* 0x0000004b08457223 */ /* 0x000fe20000010845 */
[----:B------:R-:W-:Y:S01]  /*e430*/  F2FP.F16.F32.PACK_AB R8, R71, R74 ;  /* 0x0000004a4708723e */ /* 0x000fe200000000ff */
[C---:B------:R-:W-:Y:S01]  /*e440*/  FFMA.FTZ R66, R73.reuse, R66, -R10 ;  /* 0x0000004249427223 */ /* 0x040fe2000001080a */
[----:B------:R-:W-:Y:S02]  /*e450*/  FFMA.FTZ R9, R73, R68, R9 ;  /* 0x0000004449097223 */ /* 0x000fe40000010009 */
[----:B------:R-:W-:-:S03]  /*e460*/  F2FP.F16.F32.PACK_AB R10, R72, R69 ;  /* 0x00000045480a723e */ /* 0x000fc600000000ff */
[----:B------:R-:W-:-:S05]  /*e470*/  F2FP.F16.F32.PACK_AB R9, R9, R66 ;  /* 0x000000420909723e */ /* 0x000fca00000000ff */
[----:B------:R2:W-:Y:S02]  /*e480*/  STS.128 [R229+0x8000], R8 ;  /* 0x00800008e5007388 */ /* 0x0005e40000000c00 */
.L_x_2776:
[----:B------:R-:W-:Y:S05]  /*e490*/  BSYNC B2 ;  /* 0x0000000000027941 */ /* 0x000fea0003800000 */
.L_x_2775:
[----:B------:R-:W-:Y:S05]  /*e4a0*/  @P3 BRA `(.L_x_2770) ;  /* 0x0000000000a83947 */ /* 0x000fea0003800000 */
[----:B012---:R-:W0:Y:S01]  /*e4b0*/  LDS.128 R8, [R229+0xc000] ;  /* 0x00c00000e5087984 */ /* 0x007e220000000c00 */
        /* <DEDUP_REMOVED lines=41> */
.L_x_2770:
[----:B------:R-:W-:Y:S05]  /*e750*/  BSYNC B1 ;  /* 0x0000000000017941 */ /* 0x000fea0003800000 */
.L_x_2769:
        /* <DEDUP_REMOVED lines=12> */
[--C-:B------:R-:W-:Y:S01]  /*e820*/  SHF.R.U64 R58, R58, 0x10, R59.reuse ;  /* 0x000000103a3a7819 */ /* 0x100fe2000000123b */
[--C-:B------:R-:W-:Y:S01]  /*e830*/  HADD2.F32 R64, -RZ, R106.reuse.H0_H0 ;  /* 0x2000006aff407230 */ /* 0x100fe20000004100 */
        /* <DEDUP_REMOVED lines=8> */
[----:B------:R-:W-:Y:S02]  /*e8c0*/  HADD2.F32 R105, -RZ, R105.H1_H1 ;  /* 0x30000069ff697230 */ /* 0x000fe40000004100 */
[----:B------:R-:W-:Y:S02]  /*e8d0*/  HADD2.F32 R59, -RZ, R59.H0_H0 ;  /* 0x2000003bff3b7230 */ /* 0x000fe40000004100 */
[--C-:B0-----:R-:W-:Y:S02]  /*e8e0*/  HADD2.F32 R63, -RZ, R11.reuse.H0_H0 ;  /* 0x2000000bff3f7230 */ /* 0x101fe40000004100 */
[----:B------:R-:W-:Y:S02]  /*e8f0*/  HADD2.F32 R11, -RZ, R11.H1_H1 ;  /* 0x3000000bff0b7230 */ /* 0x000fe40000004100 */
[----:B------:R-:W-:-:S02]  /*e900*/  HADD2.F32 R65, -RZ, R8.H0_H0 ;  /* 0x20000008ff417230 */ /* 0x000fc40000004100 */
[----:B------:R-:W-:Y:S02]  /*e910*/  HADD2.F32 R8, -RZ, R8.H1_H1 ;  /* 0x30000008ff087230 */ /* 0x000fe40000004100 */
[C---:B------:R-:W-:Y:S01]  /*e920*/  FMUL.FTZ R68, R11.reuse, R60 ;  /* 0x0000003c0b447220 */ /* 0x040fe20000410000 */
[--C-:B------:R-:W-:Y:S02]  /*e930*/  HADD2.F32 R66, -RZ, R10.reuse.H0_H0 ;  /* 0x2000000aff427230 */ /* 0x100fe40000004100 */
[----:B------:R-:W-:Y:S01]  /*e940*/  FMUL.FTZ R11, R11, R62 ;  /* 0x0000003e0b0b7220 */ /* 0x000fe20000410000 */
[----:B------:R-:W-:Y:S02]  /*e950*/  HADD2.F32 R10, -RZ, R10.H1_H1 ;  /* 0x3000000aff0a7230 */ /* 0x000fe40000004100 */
[----:B------:R-:W-:Y:S01]  /*e960*/  FMUL.FTZ R69, R8, R64 ;  /* 0x0000004008457220 */ /* 0x000fe20000410000 */
[--C-:B------:R-:W-:Y:S02]  /*e970*/  HADD2.F32 R67, -RZ, R9.reuse.H0_H0 ;  /* 0x20000009ff437230 */ /* 0x100fe40000004100 */
[----:B------:R-:W-:Y:S01]  /*e980*/  FFMA.FTZ R11, R63, R60, R11 ;  /* 0x0000003c3f0b7223 */ /* 0x000fe2000001000b */
[----:B------:R-:W-:-:S02]  /*e990*/  HADD2.F32 R9, -RZ, R9.H1_H1 ;  /* 0x30000009ff097230 */ /* 0x000fc40000004100 */
[-C--:B------:R-:W-:Y:S01]  /*e9a0*/  FMUL.FTZ R8, R8, R61.reuse ;  /* 0x0000003d08087220 */ /* 0x080fe20000410000 */
[----:B------:R-:W-:Y:S01]  /*e9b0*/  FFMA.FTZ R69, R65, R61, -R69 ;  /* 0x0000003d41457223 */ /* 0x000fe20000010845 */
[C---:B------:R-:W-:Y:S01]  /*e9c0*/  FMUL.FTZ R60, R10.reuse, R106 ;  /* 0x0000006a0a3c7220 */ /* 0x040fe20000410000 */
[----:B------:R-:W-:Y:S01]  /*e9d0*/  FMUL.FTZ R61, R10, R105 ;  /* 0x000000690a3d7220 */ /* 0x000fe20000410000 */
[C---:B------:R-:W-:Y:S01]  /*e9e0*/  FMUL.FTZ R10, R9.reuse, R59 ;  /* 0x0000003b090a7220 */ /* 0x040fe20000410000 */
[----:B------:R-:W-:Y:S01]  /*e9f0*/  FMUL.FTZ R9, R9, R58 ;  /* 0x0000003a09097220 */ /* 0x000fe20000410000 */
[----:B------:R-:W-:Y:S01]  /*ea00*/  FFMA.FTZ R68, R63, R62, -R68 ;  /* 0x0000003e3f447223 */ /* 0x000fe20000010844 */
[----:B------:R-:W-:Y:S01]  /*ea10*/  FFMA.FTZ R8, R65, R64, R8 ;  /* 0x0000004041087223 */ /* 0x000fe20000010008 */
        /* <DEDUP_REMOVED lines=9> */
.L_x_2780:
[----:B------:R-:W-:Y:S05]  /*eab0*/  BSYNC B2 ;  /* 0x0000000000027941 */ /* 0x000fea0003800000 */
.L_x_2779:
[----:B------:R-:W-:Y:S04]  /*eac0*/  BSSY B2, `(.L_x_2781) ;  /* 0x000002c000027945 */ /* 0x000fe80003800000 */
[----:B------:R-:W-:Y:S05]  /*ead0*/  @P1 BRA `(.L_x_2782) ;  /* 0x0000000000a81947 */ /* 0x000fea0003800000 */
[----:B0-----:R-:W0:Y:S01]  /*eae0*/  LDS.128 R8, [R229+0x5000] ;  /* 0x00500000e5087984 */ /* 0x001e220000000c00 */
[----:B------:R-:W-:Y:S01]  /*eaf0*/  SHF.R.U64 R54, R54, 0x10, R55 ;  /* 0x0000001036367819 */ /* 0x000fe20000001237 */
[--C-:B------:R-:W-:Y:S01]  /*eb00*/  HADD2.F32 R58, -RZ, R104.reuse.H0_H0 ;  /* 0x20000068ff3a7230 */ /* 0x100fe20000004100 */
[----:B------:R-:W-:Y:S01]  /*eb10*/  SHF.R.U64 R56, R56, 0x10, R57 ;  /* 0x0000001038387819 */ /* 0x000fe20000001239 */
[--C-:B------:R-:W-:Y:S01]  /*eb20*/  HADD2.F32 R60, -RZ, R103.reuse.H0_H0 ;  /* 0x20000067ff3c7230 */ /* 0x100fe20000004100 */
[----:B------:R-:W-:Y:S01]  /*eb30*/  SHF.R.U32.HI R55, RZ, 0x10, R55 ;  /* 0x00000010ff377819 */ /* 0x000fe20000011637 */
[----:B------:R-:W-:Y:S01]  /*eb40*/  HADD2.F32 R103, -RZ, R103.H1_H1 ;  /* 0x30000067ff677230 */ /* 0x000fe20000004100 */
[----:B------:R-:W-:Y:S01]  /*eb50*/  SHF.R.U32.HI R57, RZ, 0x10, R57 ;  /* 0x00000010ff397819 */ /* 0x000fe20000011639 */
[----:B------:R-:W-:Y:S02]  /*eb60*/  HADD2.F32 R104, -RZ, R104.H1_H1 ;  /* 0x30000068ff687230 */ /* 0x000fe40000004100 */
[----:B------:R-:W-:-:S02]  /*eb70*/  HADD2.F32 R55, -RZ, R55.H0_H0 ;  /* 0x20000037ff377230 */ /* 0x000fc40000004100 */
[----:B------:R-:W-:Y:S02]  /*eb80*/  HADD2.F32 R57, -RZ, R57.H0_H0 ;  /* 0x20000039ff397230 */ /* 0x000fe40000004100 */
[----:B------:R-:W-:Y:S02]  /*eb90*/  HADD2.F32 R54, -RZ, R54.H0_H0 ;  /* 0x20000036ff367230 */ /* 0x000fe40000004100 */
[----:B------:R-:W-:Y:S02]  /*eba0*/  HADD2.F32 R56, -RZ, R56.H0_H0 ;  /* 0x20000038ff387230 */ /* 0x000fe40000004100 */
[--C-:B0-----:R-:W-:Y:S02]  /*ebb0*/  HADD2.F32 R59, -RZ, R11.reuse.H0_H0 ;  /* 0x2000000bff3b7230 */ /* 0x101fe40000004100 */
[----:B------:R-:W-:Y:S02]  /*ebc0*/  HADD2.F32 R11, -RZ, R11.H1_H1 ;  /* 0x3000000bff0b7230 */ /* 0x000fe40000004100 */
[----:B------:R-:W-:-:S02]  /*ebd0*/  HADD2.F32 R62, -RZ, R10.H0_H0 ;  /* 0x2000000aff3e7230 */ /* 0x000fc40000004100 */
[----:B------:R-:W-:Y:S02]  /*ebe0*/  HADD2.F32 R61, -RZ, R8.H0_H0 ;  /* 0x20000008ff3d7230 */ /* 0x000fe40000004100 */
[C---:B------:R-:W-:Y:S01]  /*ebf0*/  FMUL.FTZ R64, R11.reuse, R55 ;  /* 0x000000370b407220 */ /* 0x040fe20000410000 */
[----:B------:R-:W-:Y:S02]  /*ec00*/  HADD2.F32 R10, -RZ, R10.H1_H1 ;  /* 0x3000000aff0a7230 */ /* 0x000fe40000004100 */
[-C--:B------:R-:W-:Y:S01]  /*ec10*/  FMUL.FTZ R11, R11, R57.reuse ;  /* 0x000000390b0b7220 */ /* 0x080fe20000410000 */
[--C-:B------:R-:W-:Y:S02]  /*ec20*/  HADD2.F32 R63, -RZ, R9.reuse.H0_H0 ;  /* 0x20000009ff3f7230 */ /* 0x100fe40000004100 */
[C---:B------:R-:W-:Y:S01]  /*ec30*/  FFMA.FTZ R64, R59.reuse, R57, -R64 ;  /* 0x000000393b407223 */ /* 0x040fe20000010840 */
[----:B------:R-:W-:Y:S02]  /*ec40*/  HADD2.F32 R8, -RZ, R8.H1_H1 ;  /* 0x30000008ff087230 */ /* 0x000fe40000004100 */
[----:B------:R-:W-:Y:S01]  /*ec50*/  FFMA.FTZ R11, R59, R55, R11 ;  /* 0x000000373b0b7223 */ /* 0x000fe2000001000b */
[----:B------:R-:W-:-:S02]  /*ec60*/  HADD2.F32 R9, -RZ, R9.H1_H1 ;  /* 0x30000009ff097230 */ /* 0x000fc40000004100 */
[CC--:B------:R-:W-:Y:S01]  /*ec70*/  FMUL.FTZ R55, R10.reuse, R103.reuse ;  /* 0x000000670a377220 */ /* 0x0c0fe20000410000 */
[----:B------:R-:W-:Y:S01]  /*ec80*/  FMUL.FTZ R57, R10, R104 ;  /* 0x000000680a397220 */ /* 0x000fe20000410000 */
        /* <DEDUP_REMOVED lines=15> */
.L_x_2782:
[----:B------:R-:W-:Y:S05]  /*ed80*/  BSYNC B2 ;  /* 0x0000000000027941 */ /* 0x000fea0003800000 */
.L_x_2781:
[----:B------:R-:W-:Y:S04]  /*ed90*/  BSSY B2, `(.L_x_2783) ;  /* 0x000002c000027945 */ /* 0x000fe80003800000 */
[----:B------:R-:W-:Y:S05]  /*eda0*/  @P2 BRA `(.L_x_2784) ;  /* 0x0000000000a82947 */ /* 0x000fea0003800000 */
[----:B01----:R-:W0:Y:S01]  /*edb0*/  LDS.128 R8, [R229+0x9000] ;  /* 0x00900000e5087984 */ /* 0x003e220000000c00 */
        /* <DEDUP_REMOVED lines=31> */
[C---:B------:R-:W-:Y:S01]  /*efb0*/  FFMA.FTZ R61, R57.reuse, R54, -R61 ;  /* 0x00000036393d7223 */ /* 0x040fe2000001083d */
[----:B------:R-:W-:Y:S01]  /*efc0*/  FFMA.FTZ R8, R57, R56, R8 ;  /* 0x0000003839087223 */ /* 0x000fe20000010008 */
        /* <DEDUP_REMOVED lines=8> */
.L_x_2784:
[----:B------:R-:W-:Y:S05]  /*f050*/  BSYNC B2 ;  /* 0x0000000000027941 */ /* 0x000fea0003800000 */
.L_x_2783:
[----:B------:R-:W-:Y:S05]  /*f060*/  @P3 BRA `(.L_x_2778) ;  /* 0x0000000000a83947 */ /* 0x000fea0003800000 */
[----:B012---:R-:W0:Y:S01]  /*f070*/  LDS.128 R8, [R229+0xd000] ;  /* 0x00d00000e5087984 */ /* 0x007e220000000c00 */
[----:B------:R-:W-:Y:S02]  /*f080*/  SHF.R.U32.HI R53, RZ, 0x10, R47 ;  /* 0x00000010ff357819 */ /* 0x000fe4000001162f */
[----:B------:R-:W-:Y:S02]  /*f090*/  SHF.R.U32.HI R51, RZ, 0x10, R49 ;  /* 0x00000010ff337819 */ /* 0x000fe40000011631 */
[----:B------:R-:W-:Y:S01]  /*f0a0*/  SHF.R.U64 R46, R46, 0x10, R47 ;  /* 0x000000102e2e7819 */ /* 0x000fe2000000122f */
[----:B------:R-:W-:Y:S01]  /*f0b0*/  HADD2.F32 R53, -RZ, R53.H0_H0 ;  /* 0x20000035ff357230 */ /* 0x000fe20000004100 */
[----:B------:R-:W-:Y:S01]  /*f0c0*/  SHF.R.U64 R48, R48, 0x10, R49 ;  /* 0x0000001030307819 */ /* 0x000fe20000001231 */
[----:B------:R-:W-:Y:S02]  /*f0d0*/  HADD2.F32 R51, -RZ, R51.H0_H0 ;  /* 0x20000033ff337230 */ /* 0x000fe40000004100 */
[----:B------:R-:W-:-:S02]  /*f0e0*/  HADD2.F32 R47, -RZ, R92.H1_H1 ;  /* 0x3000005cff2f7230 */ /* 0x000fc40000004100 */
[--C-:B------:R-:W-:Y:S02]  /*f0f0*/  HADD2.F32 R49, -RZ, R91.reuse.H1_H1 ;  /* 0x3000005bff317230 */ /* 0x100fe40000004100 */
[----:B------:R-:W-:Y:S02]  /*f100*/  HADD2.F32 R91, -RZ, R91.H0_H0 ;  /* 0x2000005bff5b7230 */ /* 0x000fe40000004100 */
[----:B------:R-:W-:Y:S02]  /*f110*/  HADD2.F32 R46, -RZ, R46.H0_H0 ;  /* 0x2000002eff2e7230 */ /* 0x000fe40000004100 */
[----:B------:R-:W-:Y:S02]  /*f120*/  HADD2.F32 R48, -RZ, R48.H0_H0 ;  /* 0x20000030ff307230 */ /* 0x000fe40000004100 */
[--C-:B0-----:R-:W-:Y:S02]  /*f130*/  HADD2.F32 R56, -RZ, R11.reuse.H1_H1 ;  /* 0x3000000bff387230 */ /* 0x101fe40000004100 */
[----:B------:R-:W-:-:S02]  /*f140*/  HADD2.F32 R52, -RZ, R11.H0_H0 ;  /* 0x2000000bff347230 */ /* 0x000fc40000004100 */
[--C-:B------:R-:W-:Y:S02]  /*f150*/  HADD2.F32 R54, -RZ, R8.reuse.H1_H1 ;  /* 0x30000008ff367230 */ /* 0x100fe40000004100 */
[C---:B------:R-:W-:Y:S01]  /*f160*/  FMUL.FTZ R57, R56.reuse, R53 ;  /* 0x0000003538397220 */ /* 0x040fe20000410000 */
[-C--:B------:R-:W-:Y:S01]  /*f170*/  FMUL.FTZ R56, R56, R51.reuse ;  /* 0x0000003338387220 */ /* 0x080fe20000410000 */
[----:B------:R-:W-:Y:S02]  /*f180*/  HADD2.F32 R50, -RZ, R8.H0_H0 ;  /* 0x20000008ff327230 */ /* 0x000fe40000004100 */
[C---:B------:R-:W-:Y:S01]  /*f190*/  FFMA.FTZ R51, R52.reuse, R51, -R57 ;  /* 0x0000003334337223 */ /* 0x040fe20000010839 */
[--C-:B------:R-:W-:Y:S02]  /*f1a0*/  HADD2.F32 R8, -RZ, R10.reuse.H0_H0 ;  /* 0x2000000aff087230 */ /* 0x100fe40000004100 */
[----:B------:R-:W-:Y:S01]  /*f1b0*/  FFMA.FTZ R52, R52, R53, R56 ;  /* 0x0000003534347223 */ /* 0x000fe20000010038 */
[----:B------:R-:W-:-:S02]  /*f1c0*/  HADD2.F32 R10, -RZ, R10.H1_H1 ;  /* 0x3000000aff0a7230 */ /* 0x000fc40000004100 */
[C---:B------:R-:W-:Y:S01]  /*f1d0*/  FMUL.FTZ R55, R54.reuse, R47 ;  /* 0x0000002f36377220 */ /* 0x040fe20000410000 */
[--C-:B------:R-:W-:Y:S02]  /*f1e0*/  HADD2.F32 R11, -RZ, R9.reuse.H0_H0 ;  /* 0x20000009ff0b7230 */ /* 0x100fe40000004100 */
[-C--:B------:R-:W-:Y:S01]  /*f1f0*/  FMUL.FTZ R57, R54, R49.reuse ;  /* 0x0000003136397220 */ /* 0x080fe20000410000 */
[----:B------:R-:W-:Y:S02]  /*f200*/  HADD2.F32 R53, -RZ, R92.H0_H0 ;  /* 0x2000005cff357230 */ /* 0x000fe40000004100 */
[C---:B------:R-:W-:Y:S01]  /*f210*/  FFMA.FTZ R49, R50.reuse, R49, -R55 ;  /* 0x0000003132317223 */ /* 0x040fe20000010837 */
[----:B------:R-:W-:Y:S02]  /*f220*/  HADD2.F32 R9, -RZ, R9.H1_H1 ;  /* 0x30000009ff097230 */ /* 0x000fe40000004100 */
[----:B------:R-:W-:Y:S01]  /*f230*/  FFMA.FTZ R50, R50, R47, R57 ;  /* 0x0000002f32327223 */ /* 0x000fe20000010039 */
[C---:B------:R-:W-:Y:S01]  /*f240*/  FMUL.FTZ R54, R10.reuse, R91 ;  /* 0x0000005b0a367220 */ /* 0x040fe20000410000 */
[----:B------:R-:W-:Y:S01]  /*f250*/  FMUL.FTZ R55, R10, R53 ;  /* 0x000000350a377220 */ /* 0x000fe20000410000 */
[C---:B------:R-:W-:Y:S01]  /*f260*/  FMUL.FTZ R10, R9.reuse, R46 ;  /* 0x0000002e090a7220 */ /* 0x040fe20000410000 */
[----:B------:R-:W-:-:S02]  /*f270*/  FMUL.FTZ R47, R9, R48 ;  /* 0x00000030092f7220 */ /* 0x000fc40000410000 */
[C---:B------:R-:W-:Y:S01]  /*f280*/  FFMA.FTZ R55, R8.reuse, R91, -R55 ;  /* 0x0000005b08377223 */ /* 0x040fe20000010837 */
[----:B------:R-:W-:Y:S01]  /*f290*/  FFMA.FTZ R54, R8, R53, R54 ;  /* 0x0000003508367223 */ /* 0x000fe20000010036 */
[C---:B------:R-:W-:Y:S01]  /*f2a0*/  FFMA.FTZ R9, R11.reuse, R48, -R10 ;  /* 0x000000300b097223 */ /* 0x040fe2000001080a */
[----:B------:R-:W-:Y:S01]  /*f2b0*/  FFMA.FTZ R46, R11, R46, R47 ;  /* 0x0000002e0b2e7223 */ /* 0x000fe2000001002f */
[----:B------:R-:W-:Y:S02]  /*f2c0*/  F2FP.F16.F32.PACK_AB R11, R52, R51 ;  /* 0x00000033340b723e */ /* 0x000fe400000000ff */
[----:B------:R-:W-:Y:S02]  /*f2d0*/  F2FP.F16.F32.PACK_AB R10, R54, R55 ;  /* 0x00000037360a723e */ /* 0x000fe400000000ff */
[----:B------:R-:W-:Y:S02]  /*f2e0*/  F2FP.F16.F32.PACK_AB R8, R50, R49 ;  /* 0x000000313208723e */ /* 0x000fe400000000ff */
[----:B------:R-:W-:-:S05]  /*f2f0*/  F2FP.F16.F32.PACK_AB R9, R46, R9 ;  /* 0x000000092e09723e */ /* 0x000fca00000000ff */
[----:B------:R3:W-:Y:S02]  /*f300*/  STS.128 [R229+0xd000], R8 ;  /* 0x00d00008e5007388 */ /* 0x0007e40000000c00 */
.L_x_2778:
[----:B------:R-:W-:Y:S05]  /*f310*/  BSYNC B1 ;  /* 0x0000000000017941 */ /* 0x000fea0003800000 */
.L_x_2777:
        /* <DEDUP_REMOVED lines=12> */
[----:B------:R-:W-:Y:S01]  /*f3e0*/  SHF.R.U32.HI R52, RZ, 0x10, R43 ;  /* 0x00000010ff347819 */ /* 0x000fe2000001162b */
[--C-:B------:R-:W-:Y:S01]  /*f3f0*/  HADD2.F32 R51, -RZ, R102.reuse.H0_H0 ;  /* 0x20000066ff337230 */ /* 0x100fe20000004100 */
        /* <DEDUP_REMOVED lines=8> */
[----:B------:R-:W-:Y:S02]  /*f480*/  HADD2.F32 R44, -RZ, R44.H0_H0 ;  /* 0x2000002cff2c7230 */ /* 0x000fe40000004100 */
[--C-:B0-----:R-:W-:Y:S02]  /*f490*/  HADD2.F32 R47, -RZ, R11.reuse.H1_H1 ;  /* 0x3000000bff2f7230 */ /* 0x101fe40000004100 */
[----:B------:R-:W-:Y:S02]  /*f4a0*/  HADD2.F32 R49, -RZ, R11.H0_H0 ;  /* 0x2000000bff317230 */ /* 0x000fe40000004100 */
[--C-:B------:R-:W-:Y:S02]  /*f4b0*/  HADD2.F32 R11, -RZ, R10.reuse.H0_H0 ;  /* 0x2000000aff0b7230 */ /* 0x100fe40000004100 */
[----:B------:R-:W-:Y:S01]  /*f4c0*/  FMUL.FTZ R55, R47, R50 ;  /* 0x000000322f377220 */ /* 0x000fe20000410000 */
[----:B------:R-:W-:-:S02]  /*f4d0*/  HADD2.F32 R45, -RZ, R10.H1_H1 ;  /* 0x3000000aff2d7230 */ /* 0x000fc40000004100 */
[----:B------:R-:W-:Y:S01]  /*f4e0*/  FMUL.FTZ R10, R47, R52 ;  /* 0x000000342f0a7220 */ /* 0x000fe20000410000 */
[--C-:B------:R-:W-:Y:S02]  /*f4f0*/  HADD2.F32 R48, -RZ, R8.reuse.H1_H1 ;  /* 0x30000008ff307230 */ /* 0x100fe40000004100 */
[----:B------:R-:W-:Y:S02]  /*f500*/  HADD2.F32 R46, -RZ, R8.H0_H0 ;  /* 0x20000008ff2e7230 */ /* 0x000fe40000004100 */
[--C-:B------:R-:W-:Y:S02]  /*f510*/  HADD2.F32 R8, -RZ, R9.reuse.H0_H0 ;  /* 0x20000009ff087230 */ /* 0x100fe40000004100 */
[C---:B------:R-:W-:Y:S01]  /*f520*/  FMUL.FTZ R53, R48.reuse, R43 ;  /* 0x0000002b30357220 */ /* 0x040fe20000410000 */
[----:B------:R-:W-:Y:S02]  /*f530*/  HADD2.F32 R47, -RZ, R9.H1_H1 ;  /* 0x30000009ff2f7230 */ /* 0x000fe40000004100 */
[C---:B------:R-:W-:Y:S01]  /*f540*/  FFMA.FTZ R9, R49.reuse, R50, -R10 ;  /* 0x0000003231097223 */ /* 0x040fe2000001080a */
[----:B------:R-:W-:Y:S01]  /*f550*/  FFMA.FTZ R10, R49, R52, R55 ;  /* 0x00000034310a7223 */ /* 0x000fe20000010037 */
[----:B------:R-:W-:Y:S01]  /*f560*/  FMUL.FTZ R49, R48, R51 ;  /* 0x0000003330317220 */ /* 0x000fe20000410000 */
[----:B------:R-:W-:-:S02]  /*f570*/  HADD2.F32 R48, -RZ, R101.H1_H1 ;  /* 0x30000065ff307230 */ /* 0x000fc40000004100 */
[C---:B------:R-:W-:Y:S01]  /*f580*/  FFMA.FTZ R53, R46.reuse, R51, -R53 ;  /* 0x000000332e357223 */ /* 0x040fe20000010835 */
[----:B------:R-:W-:Y:S01]  /*f590*/  FFMA.FTZ R46, R46, R43, R49 ;  /* 0x0000002b2e2e7223 */ /* 0x000fe20000010031 */
[----:B------:R-:W-:Y:S01]  /*f5a0*/  FMUL.FTZ R43, R47, R42 ;  /* 0x0000002a2f2b7220 */ /* 0x000fe20000410000 */
[C---:B------:R-:W-:Y:S01]  /*f5b0*/  FMUL.FTZ R50, R45.reuse, R48 ;  /* 0x000000302d327220 */ /* 0x040fe20000410000 */
[----:B------:R-:W-:Y:S01]  /*f5c0*/  FMUL.FTZ R45, R45, R102 ;  /* 0x000000662d2d7220 */ /* 0x000fe20000410000 */
[-C--:B------:R-:W-:Y:S01]  /*f5d0*/  FMUL.FTZ R47, R47, R44.reuse ;  /* 0x0000002c2f2f7220 */ /* 0x080fe20000410000 */
[C---:B------:R-:W-:Y:S01]  /*f5e0*/  FFMA.FTZ R43, R8.reuse, R44, -R43 ;  /* 0x0000002c082b7223 */ /* 0x040fe2000001082b */
[C---:B------:R-:W-:Y:S01]  /*f5f0*/  FFMA.FTZ R50, R11.reuse, R102, -R50 ;  /* 0x000000660b327223 */ /* 0x040fe20000010832 */
[----:B------:R-:W-:Y:S01]  /*f600*/  FFMA.FTZ R45, R11, R48, R45 ;  /* 0x000000300b2d7223 */ /* 0x000fe2000001002d */
[----:B------:R-:W-:Y:S01]  /*f610*/  FFMA.FTZ R42, R8, R42, R47 ;  /* 0x0000002a082a7223 */ /* 0x000fe2000001002f */
[----:B------:R-:W-:-:S02]  /*f620*/  F2FP.F16.F32.PACK_AB R11, R10, R9 ;  /* 0x000000090a0b723e */ /* 0x000fc400000000ff */
[----:B------:R-:W-:Y:S02]  /*f630*/  F2FP.F16.F32.PACK_AB R8, R46, R53 ;  /* 0x000000352e08723e */ /* 0x000fe400000000ff */
[----:B------:R-:W-:Y:S02]  /*f640*/  F2FP.F16.F32.PACK_AB R10, R45, R50 ;  /* 0x000000322d0a723e */ /* 0x000fe400000000ff */
[----:B------:R-:W-:-:S05]  /*f650*/  F2FP.F16.F32.PACK_AB R9, R42, R43 ;  /* 0x0000002b2a09723e */ /* 0x000fca00000000ff */
[----:B------:R0:W-:Y:S02]  /*f660*/  STS.128 [R229+0x2000], R8 ;  /* 0x00200008e5007388 */ /* 0x0001e40000000c00 */
.L_x_2788:
[----:B------:R-:W-:Y:S05]  /*f670*/  BSYNC B2 ;  /* 0x0000000000027941 */ /* 0x000fea0003800000 */
.L_x_2787:
[----:B------:R-:W-:Y:S04]  /*f680*/  BSSY B2, `(.L_x_2789) ;  /* 0x000002c000027945 */ /* 0x000fe80003800000 */
[----:B------:R-:W-:Y:S05]  /*f690*/  @P1 BRA `(.L_x_2790) ;  /* 0x0000000000a81947 */ /* 0x000fea0003800000 */
[----:B0-----:R-:W0:Y:S01]  /*f6a0*/  LDS.128 R8, [R229+0x6000] ;  /* 0x00600000e5087984 */ /* 0x001e220000000c00 */
        /* <DEDUP_REMOVED lines=41> */
.L_x_2790:
[----:B------:R-:W-:Y:S05]  /*f940*/  BSYNC B2 ;  /* 0x0000000000027941 */ /* 0x000fea0003800000 */
.L_x_2789:
[----:B------:R-:W-:Y:S04]  /*f950*/  BSSY B2, `(.L_x_2791) ;  /* 0x000002c000027945 */ /* 0x000fe80003800000 */
[----:B------:R-:W-:Y:S05]  /*f960*/  @P2 BRA `(.L_x_2792) ;  /* 0x0000000000a82947 */ /* 0x000fea0003800000 */
[----:B01----:R-:W0:Y:S01]  /*f970*/  LDS.128 R8, [R229+0xa000] ;  /* 0x00a00000e5087984 */ /* 0x003e220000000c00 */
        /* <DEDUP_REMOVED lines=10> */
[--C-:B0-----:R-:W-:Y:S02]  /*fa20*/  HADD2.F32 R37, -RZ, R11.reuse.H1_H1 ;  /* 0x3000000bff257230 */ /* 0x101fe40000004100 */
        /* <DEDUP_REMOVED lines=30> */
.L_x_2792:
[----:B------:R-:W-:Y:S05]  /*fc10*/  BSYNC B2 ;  /* 0x0000000000027941 */ /* 0x000fea0003800000 */
.L_x_2791:
[----:B------:R-:W-:Y:S05]  /*fc20*/  @P3 BRA `(.L_x_2786) ;  /* 0x0000000000a83947 */ /* 0x000fea0003800000 */
[----:B012---:R-:W0:Y:S01]  /*fc30*/  LDS.128 R8, [R229+0xe000] ;  /* 0x00e00000e5087984 */ /* 0x007e220000000c00 */
        /* <DEDUP_REMOVED lines=41> */
.L_x_2786:
[----:B------:R-:W-:Y:S05]  /*fed0*/  BSYNC B1 ;  /* 0x0000000000017941 */ /* 0x000fea0003800000 */
.L_x_2785:
        /* <DEDUP_REMOVED lines=21> */
[--C-:B0-----:R-:W-:Y:S02]  /*10030*/  HADD2.F32 R28, -RZ, R11.reuse.H1_H1 ;  /* 0x3000000bff1c7230 */ /* 0x101fe40000004100 */
[----:B------:R-:W-:Y:S02]  /*10040*/  HADD2.F32 R27, -RZ, R11.H0_H0 ;  /* 0x2000000bff1b7230 */ /* 0x000fe40000004100 */
[--C-:B------:R-:W-:Y:S02]  /*10050*/  HADD2.F32 R0, -RZ, R8.reuse.H0_H0 ;  /* 0x20000008ff007230 */ /* 0x100fe40000004100 */
        /* <DEDUP_REMOVED lines=11> */
[----:B------:R-:W-:Y:S01]  /*10110*/  FFMA.FTZ R33, R0, R29, -R33 ;  /* 0x0000001d00217223 */ /* 0x000fe20000010821 */
[----:B------:R-:W-:Y:S02]  /*10120*/  HADD2.F32 R27, -RZ, R36.H0_H0 ;  /* 0x20000024ff1b7230 */ /* 0x000fe40000004100 */
        /* <DEDUP_REMOVED lines=15> */
.L_x_2795:
[----:B------:R-:W-:Y:S05]  /*10220*/  BSYNC B1 ;  /* 0x0000000000017941 */ /* 0x000fea0003800000 */
.L_x_2794:
[----:B------:R-:W-:Y:S04]  /*10230*/  BSSY B1, `(.L_x_2796) ;  /* 0x000002c000017945 */ /* 0x000fe80003800000 */
[----:B------:R-:W-:Y:S05]  /*10240*/  @P1 BRA `(.L_x_2797) ;  /* 0x0000000000a81947 */ /* 0x000fea0003800000 */
[----:B0-----:R-:W0:Y:S01]  /*10250*/  LDS.128 R8, [R229+0x7000] ;  /* 0x00700000e5087984 */ /* 0x001e220000000c00 */
        /* <DEDUP_REMOVED lines=41> */
.L_x_2797:
[----:B------:R-:W-:Y:S05]  /*104f0*/  BSYNC B1 ;  /* 0x0000000000017941 */ /* 0x000fea0003800000 */
.L_x_2796:
[----:B------:R-:W-:Y:S04]  /*10500*/  BSSY B1, `(.L_x_2798) ;  /* 0x000002c000017945 */ /* 0x000fe80003800000 */
[----:B------:R-:W-:Y:S05]  /*10510*/  @P2 BRA `(.L_x_2799) ;  /* 0x0000000000a82947 */ /* 0x000fea0003800000 */
[----:B01----:R-:W0:Y:S01]  /*10520*/  LDS.128 R8, [R229+0xb000] ;  /* 0x00b00000e5087984 */ /* 0x003e220000000c00 */
        /* <DEDUP_REMOVED lines=28> */
[----:B------:R-:W-:Y:S01]  /*106f0*/  FMUL.FTZ R20, R12, R85 ;  /* 0x000000550c147220 */ /* 0x000fe20000410000 */
        /* <DEDUP_REMOVED lines=12> */
.L_x_2799:
[----:B------:R-:W-:Y:S05]  /*107c0*/  BSYNC B1 ;  /* 0x0000000000017941 */ /* 0x000fea0003800000 */
.L_x_2798:
[----:B------:R-:W-:Y:S05]  /*107d0*/  @P3 BRA `(.L_x_2793) ;  /* 0x0000004c00303947 */ /* 0x000fea0003800000 */
[----:B012---:R-:W0:Y:S01]  /*107e0*/  LDS.128 R8, [R229+0xf000] ;  /* 0x00f00000e5087984 */ /* 0x007e220000000c00 */
        /* <DEDUP_REMOVED lines=9> */
[--C-:B0-----:R-:W-:Y:S02]  /*10880*/  HADD2.F32 R6, -RZ, R11.reuse.H0_H0 ;  /* 0x2000000bff067230 */ /* 0x101fe40000004100 */
        /* <DEDUP_REMOVED lines=32> */
.L_x_2754:
        /* <DEDUP_REMOVED lines=32> */
.L_x_3101:
        /* <DEDUP_REMOVED lines=12> */
[----:B------:R-:W2:Y:S01]  /*10d50*/  LDL R4, [R1+0x60] ;  /* 0x0000600001047983 */ /* 0x000ea20000100800 */
        /* <DEDUP_REMOVED lines=9> */
[----:B----4-:R-:W-:Y:S02]  /*10df0*/  @!P2 IADD3 R6, P1, R14, R11, RZ ;  /* 0x0000000b0e06a210 */ /* 0x010fe40007f3e0ff */
[----:B------:R-:W-:Y:S02]  /*10e00*/  CS2R R64, SRZ ;  /* 0x0000000000407805 */ /* 0x000fe4000001ff00 */
[----:B------:R-:W-:Y:S02]  /*10e10*/  CS2R R66, SRZ ;  /* 0x0000000000427805 */ /* 0x000fe4000001ff00 */
[----:B------:R-:W-:Y:S02]  /*10e20*/  CS2R R60, SRZ ;  /* 0x00000000003c7805 */ /* 0x000fe4000001ff00 */
[----:B------:R-:W-:Y:S02]  /*10e30*/  CS2R R62, SRZ ;  /* 0x00000000003e7805 */ /* 0x000fe4000001ff00 */
[----:B------:R-:W-:-:S02]  /*10e40*/  CS2R R68, SRZ ;  /* 0x0000000000447805 */ /* 0x000fc4000001ff00 */
[----:B------:R-:W-:Y:S01]  /*10e50*/  CS2R R70, SRZ ;  /* 0x0000000000467805 */ /* 0x000fe2000001ff00 */
[----:B--2---:R-:W-:Y:S01]  /*10e60*/  @!P3 IMAD.SHL.U32 R13, R4, 0x8, RZ ;  /* 0x00000008040db824 */ /* 0x004fe200078e00ff */
[----:B------:R-:W-:-:S03]  /*10e70*/  @!P2 IADD3 R4, P0, R8, R11, RZ ;  /* 0x0000000b0804a210 */ /* 0x000fc60007f1e0ff */
[----:B------:R-:W-:Y:S01]  /*10e80*/  @!P3 IMAD.WIDE R10, R13, 0x2, R8 ;  /* 0x000000020d0ab825 */ /* 0x000fe200078e0208 */
[----:B------:R-:W-:-:S03]  /*10e90*/  MOV R8, R14 ;  /* 0x0000000e00087202 */ /* 0x000fc60000000f00 */
[----:B---3--:R-:W-:Y:S01]  /*10ea0*/  IMAD.MOV.U32 R9, RZ, RZ, R7 ;  /* 0x000000ffff097224 */ /* 0x008fe200078e0007 */
[----:B------:R1:W5:Y:S01]  /*10eb0*/  @!P3 LD.E.128 R56, desc[UR6][R10.64] ;  /* 0x000000060a38b980 */ /* 0x000362000c101d00 */
[----:B------:R-:W-:Y:S02]  /*10ec0*/  @!P2 IMAD.X R5, R5, 0x1, R12, P0 ;  /* 0x000000010505a824 */ /* 0x000fe400000e060c */
[----:B------:R-:W-:-:S03]  /*10ed0*/  @!P3 IMAD.WIDE R8, R13, 0x2, R8 ;  /* 0x000000020d08b825 */ /* 0x000fc600078e0208 */
[----:B------:R1:W5:Y:S01]  /*10ee0*/  @!P2 LD.E.128 R60, desc[UR6][R4.64] ;  /* 0x00000006043ca980 */ /* 0x000362000c101d00 */
[----:B------:R-:W-:-:S03]  /*10ef0*/  @!P2 IMAD.X R7, R7, 0x1, R12, P1 ;  /* 0x000000010707a824 */ /* 0x000fc600008e060c */
[----:B------:R1:W5:Y:S04]  /*10f00*/  @!P3 LD.E.128 R64, desc[UR6][R8.64] ;  /* 0x000000060840b980 */ /* 0x000368000c101d00 */
[----:B------:R1:W5:Y:S02]  /*10f10*/  @!P2 LD.E.128 R68, desc[UR6][R6.64] ;  /* 0x000000060644a980 */ /* 0x000364000c101d00 */
.L_x_2802:
[----:B------:R-:W-:Y:S05]  /*10f20*/  BSYNC B1 ;  /* 0x0000000000017941 */ /* 0x000fea0003800000 */
.L_x_2801:
[----:B-1---5:R-:W-:Y:S01]  /*10f30*/  IMAD.MOV.U32 R4, RZ, RZ, R68 ;  /* 0x000000ffff047224 */ /* 0x022fe200078e0044 */
[----:B------:R-:W-:Y:S01]  /*10f40*/  MOV R5, R69 ;  /* 0x0000004500057202 */ /* 0x000fe20000000f00 */
[----:B------:R-:W-:Y:S01]  /*10f50*/  IMAD.MOV.U32 R6, RZ, RZ, R70 ;  /* 0x000000ffff067224 */ /* 0x000fe200078e0046 */
[----:B------:R-:W-:Y:S01]  /*10f60*/  UMOV UR4, 0xffffffff ;  /* 0xffffffff00047882 */ /* 0x000fe20000000000 */
[----:B---3--:R-:W-:Y:S01]  /*10f70*/  IMAD.MOV.U32 R7, RZ, RZ, R71 ;  /* 0x000000ffff077224 */ /* 0x008fe200078e0047 */
        /* <DEDUP_REMOVED lines=14> */
[----:B------:R-:W-:Y:S02]  /*11060*/  PRMT R117, R7, 0x7610, R117 ;  /* 0x0000761007757816 */ /* 0x000fe40000000075 */
        /* <DEDUP_REMOVED lines=9> */
[----:B------:R-:W-:Y:S02]  /*11100*/  PRMT R120, R120, 0x5410, R5 ;  /* 0x0000541078787816 */ /* 0x000fe40000000005 */
[----:B------:R-:W-:-:S02]  /*11110*/  PRMT R118, R118, 0x5410, R6 ;  /* 0x0000541076767816 */ /* 0x000fc40000000006 */
[----:B------:R-:W-:Y:S01]  /*11120*/  PRMT R117, R117, 0x5410, R7 ;  /* 0x0000541075757816 */ /* 0x000fe20000000007 */
[----:B------:R-:W-:Y:S06]  /*11130*/  BRA.DIV UR4, `(.L_x_2803) ;  /* 0x0000023a04707947 */ /* 0x000fec000b800000 */
[----:B------:R1:W3:Y:S04]  /*11140*/  SHFL.IDX PT, R5, R72, 0x1, 0x181f ;  /* 0x00381f0048057f89 */ /* 0x0002e800000e0000 */
[----:B--2---:R1:W2:Y:S04]  /*11150*/  SHFL.IDX PT, R8, R21, 0x1, 0x181f ;  /* 0x00381f0015087f89 */ /* 0x0042a800000e0000 */
[----:B------:R1:W0:Y:S04]  /*11160*/  SHFL.IDX PT, R7, R20, 0x1, 0x181f ;  /* 0x00381f0014077f89 */ /* 0x00022800000e0000 */
[----:B----4-:R1:W4:Y:S02]  /*11170*/  SHFL.IDX PT, R14, R3, 0x1, 0x181f ;  /* 0x00381f00030e7f89 */ /* 0x01032400000e0000 */
.L_x_3107:
        /* <DEDUP_REMOVED lines=9> */
[----:B------:R-:W-:-:S03]  /*11210*/  CS2R R42, SRZ ;  /* 0x00000000002a7805 */ /* 0x000fc6000001ff00 */
[----:B------:R-:W-:Y:S05]  /*11220*/  @P0 BRA `(.L_x_2805) ;  /* 0x0000000000740947 */ /* 0x000fea0003800000 */
[----:B------:R-:W2:Y:S01]  /*11230*/  LDL R4, [R1+0x60] ;  /* 0x0000600001047983 */ /* 0x000ea20000100800 */
        /* <DEDUP_REMOVED lines=19> */
[----:B0-----:R-:W-:-:S03]  /*11370*/  MOV R9, R7 ;  /* 0x0000000700097202 */ /* 0x001fc60000000f00 */
[----:B------:R-:W-:Y:S01]  /*11380*/  IMAD.MOV.U32 R8, RZ, RZ, R14 ;  /* 0x000000ffff087224 */ /* 0x000fe200078e000e */
[----:B------:R0:W5:Y:S01]  /*11390*/  @!P3 LD.E.128 R40, desc[UR6][R10.64] ;  /* 0x000000060a28b980 */ /* 0x000162000c101d00 */
[----:B------:R-:W-:Y:S02]  /*113a0*/  @!P2 IMAD.X R5, R5, 0x1, R12, P0 ;  /* 0x000000010505a824 */ /* 0x000fe400000e060c */
[----:B------:R-:W-:-:S03]  /*113b0*/  @!P3 IMAD.WIDE R8, R13, 0x2, R8 ;  /* 0x000000020d08b825 */ /* 0x000fc600078e0208 */
[----:B------:R0:W5:Y:S01]  /*113c0*/  @!P2 LD.E.128 R44, desc[UR6][R4.64] ;  /* 0x00000006042ca980 */ /* 0x000162000c101d00 */
[----:B------:R-:W-:-:S03]  /*113d0*/  @!P2 IMAD.X R7, R7, 0x1, R12, P1 ;  /* 0x000000010707a824 */ /* 0x000fc600008e060c */
[----:B------:R0:W5:Y:S04]  /*113e0*/  @!P3 LD.E.128 R48, desc[UR6][R8.64] ;  /* 0x000000060830b980 */ /* 0x000168000c101d00 */
[----:B------:R0:W5:Y:S02]  /*113f0*/  @!P2 LD.E.128 R52, desc[UR6][R6.64] ;  /* 0x000000060634a980 */ /* 0x000164000c101d00 */
.L_x_2805:
[----:B------:R-:W-:Y:S05]  /*11400*/  BSYNC B1 ;  /* 0x0000000000017941 */ /* 0x000fea0003800000 */
.L_x_2804:
[----:B0----5:R-:W-:Y:S01]  /*11410*/  IMAD.MOV.U32 R4, RZ, RZ, R52 ;  /* 0x000000ffff047224 */ /* 0x021fe200078e0034 */
[----:B------:R-:W-:Y:S01]  /*11420*/  MOV R6, R54 ;  /* 0x0000003600067202 */ /* 0x000fe20000000f00 */
[----:B---3--:R-:W-:Y:S01]  /*11430*/  IMAD.MOV.U32 R5, RZ, RZ, R53 ;  /* 0x000000ffff057224 */ /* 0x008fe200078e0035 */
        /* <DEDUP_REMOVED lines=17> */
[----:B------:R-:W-:Y:S01]  /*11550*/  PRMT R114, R114, 0x5410, R6 ;  /* 0x0000541072727816 */ /* 0x000fe20000000006 */
[----:B------:R-:W-:Y:S01]  /*11560*/  IMAD.MOV.U32 R6, RZ, RZ, R42 ;  /* 0x000000ffff067224 */ /* 0x000fe200078e002a */
[----:B------:R-:W-:Y:S01]  /*11570*/  PRMT R115, R4, 0x5410, R7 ;  /* 0x0000541004737816 */ /* 0x000fe20000000007 */
[----:B------:R-:W-:Y:S01]  /*11580*/  IMAD.MOV.U32 R7, RZ, RZ, R43 ;  /* 0x000000ffff077224 */ /* 0x000fe200078e002b */
[----:B------:R-:W-:-:S04]  /*11590*/  MOV R4, R40 ;  /* 0x0000002800047202 */ /* 0x000fc80000000f00 */
[----:B------:R-:W-:Y:S02]  /*115a0*/  PRMT R111, R4, 0x5410, R5 ;  /* 0x00005410046f7816 */ /* 0x000fe40000000005 */
[----:B------:R-:W-:Y:S01]  /*115b0*/  PRMT R112, R6, 0x5410, R7 ;  /* 0x0000541006707816 */ /* 0x000fe20000000007 */
[----:B------:R-:W-:Y:S06]  /*115c0*/  BRA.DIV UR4, `(.L_x_2806) ;  /* 0x0000023604bc7947 */ /* 0x000fec000b800000 */
[----:B------:R0:W3:Y:S04]  /*115d0*/  SHFL.IDX PT, R5, R72, 0x2, 0x181f ;  /* 0x00581f0048057f89 */ /* 0x0000e800000e0000 */
[----:B------:R0:W0:Y:S04]  /*115e0*/  SHFL.IDX PT, R4, R21, 0x2, 0x181f ;  /* 0x00581f0015047f89 */ /* 0x00002800000e0000 */
[----:B------:R0:W0:Y:S04]  /*115f0*/  SHFL.IDX PT, R7, R20, 0x2, 0x181f ;  /* 0x00581f0014077f89 */ /* 0x00002800000e0000 */
[----:B------:R0:W0:Y:S02]  /*11600*/  SHFL.IDX PT, R12, R3, 0x2, 0x181f ;  /* 0x00581f00030c7f89 */ /* 0x00002400000e0000 */
.L_x_3113:
        /* <DEDUP_REMOVED lines=12> */
[----:B------:R-:W4:Y:S01]  /*116d0*/  LDL R6, [R1+0x60] ;  /* 0x0000600001067983 */ /* 0x000f220000100800 */
[----:B------:R-:W-:Y:S01]  /*116e0*/  ULDC UR4, c[0x0][0x3f4] ;  /* 0x0000fd0000047ab9 */ /* 0x000fe20000000800 */
[----:B0-2---:R-:W-:Y:S01]  /*116f0*/  MOV R8, R4 ;  /* 0x0000000400087202 */ /* 0x005fe20000000f00 */
[----:B---3--:R-:W-:Y:S01]  /*11700*/  IMAD.MOV.U32 R9, RZ, RZ, R5 ;  /* 0x000000ffff097224 */ /* 0x008fe200078e0005 */
[----:B------:R-:W-:Y:S02]  /*11710*/  ISETP.GE.AND P2, PT, R18, UR4, PT ;  /* 0x0000000412007c0c */ /* 0x000fe4000bf46270 */
[----:B------:R-:W-:Y:S02]  /*11720*/  CS2R R24, SRZ ;  /* 0x0000000000187805 */ /* 0x000fe4000001ff00 */
[----:B------:R-:W-:Y:S02]  /*11730*/  ISETP.GE.AND P3, PT, R213, UR4, PT ;  /* 0x00000004d5007c0c */ /* 0x000fe4000bf66270 */
[----:B------:R-:W-:Y:S01]  /*11740*/  CS2R R26, SRZ ;  /* 0x00000000001a7805 */ /* 0x000fe2000001ff00 */
[----:B------:R-:W-:-:S06]  /*11750*/  ULDC.64 UR6, c[0x0][0x208] ;  /* 0x0000820000067ab9 */ /* 0x000fcc0000000a00 */
[C---:B------:R-:W-:Y:S01]  /*11760*/  @!P2 IMAD.SHL.U32 R11, R18.reuse, 0x2, RZ ;  /* 0x00000002120ba824 */ /* 0x040fe200078e00ff */
[----:B----4-:R-:W-:-:S04]  /*11770*/  @!P2 SHF.L.U64.HI R14, R18, 0x1, R19 ;  /* 0x00000001120ea819 */ /* 0x010fc80000010213 */
[----:B------:R-:W-:Y:S02]  /*11780*/  @!P2 IADD3 R4, P0, R4, R11, RZ ;  /* 0x0000000b0404a210 */ /* 0x000fe40007f1e0ff */
        /* <DEDUP_REMOVED lines=8> */
[----:B------:R-:W-:Y:S01]  /*11810*/  @!P3 IMAD.SHL.U32 R13, R6, 0x8, RZ ;  /* 0x00000008060db824 */ /* 0x000fe200078e00ff */
[----:B------:R-:W-:-:S03]  /*11820*/  @!P2 IADD3 R6, P1, R12, R11, RZ ;  /* 0x0000000b0c06a210 */ /* 0x000fc60007f3e0ff */
[----:B------:R-:W-:Y:S01]  /*11830*/  @!P3 IMAD.WIDE R10, R13, 0x2, R8 ;  /* 0x000000020d0ab825 */ /* 0x000fe200078e0208 */
[----:B------:R-:W-:-:S03]  /*11840*/  MOV R9, R7 ;  /* 0x0000000700097202 */ /* 0x000fc60000000f00 */
[----:B------:R-:W-:Y:S01]  /*11850*/  IMAD.MOV.U32 R8, RZ, RZ, R12 ;  /* 0x000000ffff087224 */ /* 0x000fe200078e000c */
[----:B------:R0:W5:Y:S01]  /*11860*/  @!P3 LD.E.128 R24, desc[UR6][R10.64] ;  /* 0x000000060a18b980 */ /* 0x000162000c101d00 */
[----:B------:R-:W-:Y:S02]  /*11870*/  @!P2 IMAD.X R7, R7, 0x1, R14, P1 ;  /* 0x000000010707a824 */ /* 0x000fe400008e060e */
[----:B------:R-:W-:-:S03]  /*11880*/  @!P3 IMAD.WIDE R8, R13, 0x2, R8 ;  /* 0x000000020d08b825 */ /* 0x000fc600078e0208 */
[----:B------:R0:W5:Y:S04]  /*11890*/  @!P2 LD.E.128 R36, desc[UR6][R6.64] ;  /* 0x000000060624a980 */ /* 0x000168000c101d00 */
[----:B------:R0:W5:Y:S02]  /*118a0*/  @!P3 LD.E.128 R32, desc[UR6][R8.64] ;  /* 0x000000060820b980 */ /* 0x000164000c101d00 */
.L_x_2808:
[----:B------:R-:W-:Y:S05]  /*118b0*/  BSYNC B1 ;  /* 0x0000000000017941 */ /* 0x000fea0003800000 */
.L_x_2807:
[----:B0----5:R-:W-:Y:S01]  /*118c0*/  IMAD.MOV.U32 R4, RZ, RZ, R39 ;  /* 0x000000ffff047224 */ /* 0x021fe200078e0027 */
[----:B---3--:R-:W-:Y:S01]  /*118d0*/  MOV R5, R38 ;  /* 0x0000002600057202 */ /* 0x008fe20000000f00 */
[----:B------:R-:W-:Y:S01]  /*118e0*/  IMAD.MOV.U32 R7, RZ, RZ, R36 ;  /* 0x000000ffff077224 */ /* 0x000fe200078e0024 */
        /* <DEDUP_REMOVED lines=24> */
[----:B------:R0:W3:Y:S04]  /*11a70*/  SHFL.IDX PT, R77, R72, 0x3, 0x181f ;  /* 0x00781f00484d7f89 */ /* 0x0000e800000e0000 */
[----:B-1----:R-:W1:Y:S04]  /*11a80*/  SHFL.IDX PT, R21, R21, 0x3, 0x181f ;  /* 0x00781f0015157f89 */ /* 0x002e6800000e0000 */
[----:B------:R0:W0:Y:S04]  /*11a90*/  SHFL.IDX PT, R79, R20, 0x3, 0x181f ;  /* 0x00781f00144f7f89 */ /* 0x00002800000e0000 */
[----:B------:R-:W0:Y:S02]  /*11aa0*/  SHFL.IDX PT, R3, R3, 0x3, 0x181f ;  /* 0x00781f0003037f89 */ /* 0x000e2400000e0000 */
.L_x_3119:
[----:B------:R-:W2:Y:S01]  /*11ab0*/  LDL R12, [R1+0x74] ;  /* 0x00007400010c7983 */ /* 0x000ea20000100800 */
[----:B------:R-:W-:Y:S01]  /*11ac0*/  VIADD R9, R0, 0x60 ;  /* 0x0000006000097836 */ /* 0x000fe20000000000 */
[----:B------:R-:W-:Y:S01]  /*11ad0*/  BSSY B1, `(.L_x_2810) ;  /* 0x000002c000017945 */ /* 0x000fe20003800000 */
[----:B------:R-:W-:Y:S02]  /*11ae0*/  CS2R R6, SRZ ;  /* 0x0000000000067805 */ /* 0x000fe4000001ff00 */
[----:B------:R-:W-:Y:S02]  /*11af0*/  CS2R R10, SRZ ;  /* 0x00000000000a7805 */ /* 0x000fe4000001ff00 */
[----:B----4-:R-:W-:Y:S02]  /*11b00*/  CS2R R14, SRZ ;  /* 0x00000000000e7805 */ /* 0x010fe4000001ff00 */
[----:B------:R-:W-:Y:S02]  /*11b10*/  ISETP.GE.AND P0, PT, R9, R78, PT ;  /* 0x0000004e0900720c */ /* 0x000fe40003f06270 */
[----:B0-----:R-:W-:-:S02]  /*11b20*/  CS2R R72, SRZ ;  /* 0x0000000000487805 */ /* 0x001fc4000001ff00 */
[----:B------:R-:W-:Y:S02]  /*11b30*/  CS2R R74, SRZ ;  /* 0x00000000004a7805 */ /* 0x000fe4000001ff00 */
[----:B--2---:R-:W-:-:S04]  /*11b40*/  LEA.HI R8, R12, R12, RZ, 0x1 ;  /* 0x0000000c0c087211 */ /* 0x004fc800078f08ff */
[----:B------:R-:W-:Y:S02]  /*11b50*/  LOP3.LUT R0, R8, 0xfffffffe, RZ, 0xc0, !PT ;  /* 0xfffffffe08007812 */ /* 0x000fe400078ec0ff */
[----:B------:R-:W-:Y:S02]  /*11b60*/  CS2R R8, SRZ ;  /* 0x0000000000087805 */ /* 0x000fe4000001ff00 */
[----:B------:R-:W-:Y:S02]  /*11b70*/  IADD3 R0, R12, -R0, RZ ;  /* 0x800000000c007210 */ /* 0x000fe40007ffe0ff */
[----:B------:R-:W-:Y:S02]  /*11b80*/  CS2R R12, SRZ ;  /* 0x00000000000c7805 */ /* 0x000fe4000001ff00 */
[----:B------:R-:W-:Y:S01]  /*11b90*/  SHF.L.U32 R0, R0, 0x1f, RZ ;  /* 0x0000001f00007819 */ /* 0x000fe200000006ff */
[----:B------:R-:W-:Y:S06]  /*11ba0*/  @P0 BRA `(.L_x_2811) ;  /* 0x0000000000780947 */ /* 0x000fec0003800000 */
[----:B------:R-:W2:Y:S01]  /*11bb0*/  LDL R20, [R1+0x60] ;  /* 0x0000600001147983 */ /* 0x000ea20000100800 */
[----:B------:R-:W-:Y:S01]  /*11bc0*/  ULDC UR4, c[0x0][0x3f4] ;  /* 0x0000fd0000047ab9 */ /* 0x000fe20000000800 */
[----:B------:R-:W-:Y:S01]  /*11bd0*/  MOV R6, R3 ;  /* 0x0000000300067202 */ /* 0x000fe20000000f00 */
[----:B-1----:R-:W-:Y:S01]  /*11be0*/  IMAD.MOV.U32 R4, RZ, RZ, R21 ;  /* 0x000000ffff047224 */ /* 0x002fe200078e0015 */
[----:B------:R-:W-:Y:S01]  /*11bf0*/  ISETP.GE.AND P2, PT, R18, UR4, PT ;  /* 0x0000000412007c0c */ /* 0x000fe2000bf46270 */
[----:B---3--:R-:W-:Y:S01]  /*11c00*/  IMAD.MOV.U32 R5, RZ, RZ, R77 ;  /* 0x000000ffff057224 */ /* 0x008fe200078e004d */
[----:B------:R-:W-:Y:S01]  /*11c10*/  ISETP.GE.AND P3, PT, R213, UR4, PT ;  /* 0x00000004d5007c0c */ /* 0x000fe2000bf66270 */
[----:B------:R-:W-:Y:S01]  /*11c20*/  IMAD.MOV.U32 R7, RZ, RZ, R79 ;  /* 0x000000ffff077224 */ /* 0x000fe200078e004f */
[----:B------:R-:W-:Y:S02]  /*11c30*/  CS2R R72, SRZ ;  /* 0x0000000000487805 */ /* 0x000fe4000001ff00 */
[----:B------:R-:W-:-:S02]  /*11c40*/  CS2R R74, SRZ ;  /* 0x00000000004a7805 */ /* 0x000fc4000001ff00 */
[----:B------:R-:W-:Y:S01]  /*11c50*/  CS2R R10, SRZ ;  /* 0x00000000000a7805 */ /* 0x000fe2000001ff00 */
[----:B------:R-:W-:-:S04]  /*11c60*/  ULDC.64 UR6, c[0x0][0x208] ;  /* 0x0000820000067ab9 */ /* 0x000fc80000000a00 */
[----:B------:R-:W-:Y:S01]  /*11c70*/  @!P2 IMAD.SHL.U32 R76, R18, 0x2, RZ ;  /* 0x00000002124ca824 */ /* 0x000fe200078e00ff */
[----:B------:R-:W-:Y:S02]  /*11c80*/  CS2R R12, SRZ ;  /* 0x00000000000c7805 */ /* 0x000fe4000001ff00 */
[----:B------:R-:W-:Y:S01]  /*11c90*/  CS2R R14, SRZ ;  /* 0x00000000000e7805 */ /* 0x000fe2000001ff00 */
[----:B--2---:R-:W-:Y:S01]  /*11ca0*/  @!P3 IMAD.SHL.U32 R8, R20, 0x8, RZ ;  /* 0x000000081408b824 */ /* 0x004fe200078e00ff */
[-C--:B------:R-:W-:Y:S02]  /*11cb0*/  @!P2 IADD3 R20, P0, R21, R76.reuse, RZ ;  /* 0x0000004c1514a210 */ /* 0x080fe40007f1e0ff */
[----:B------:R-:W-:Y:S01]  /*11cc0*/  @!P2 IADD3 R76, P1, R3, R76, RZ ;  /* 0x0000004c034ca210 */ /* 0x000fe20007f3e0ff */
[----:B------:R-:W-:Y:S01]  /*11cd0*/  @!P3 IMAD.WIDE R4, R8, 0x2, R4 ;  /* 0x000000020804b825 */ /* 0x000fe200078e0204 */
[----:B------:R-:W-:-:S03]  /*11ce0*/  @!P2 SHF.L.U64.HI R3, R18, 0x1, R19 ;  /* 0x000000011203a819 */ /* 0x000fc60000010213 */
[----:B------:R-:W-:Y:S01]  /*11cf0*/  @!P3 IMAD.WIDE R6, R8, 0x2, R6 ;  /* 0x000000020806b825 */ /* 0x000fe200078e0206 */
[----:B------:R-:W-:Y:S01]  /*11d00*/  CS2R R8, SRZ ;  /* 0x0000000000087805 */ /* 0x000fe2000001ff00 */
[----:B------:R0:W5:Y:S02]  /*11d10*/  @!P3 LD.E.128 R72, desc[UR6][R4.64] ;  /* 0x000000060448b980 */ /* 0x000164000c101d00 */
[--C-:B------:R-:W-:Y:S02]  /*11d20*/  @!P2 IMAD.X R21, R77, 0x1, R3.reuse, P0 ;  /* 0x000000014d15a824 */ /* 0x100fe400000e0603 */
[----:B------:R-:W-:Y:S01]  /*11d30*/  @!P2 IMAD.X R77, R79, 0x1, R3, P1 ;  /* 0x000000014f4da824 */ /* 0x000fe200008e0603 */
[----:B------:R1:W5:Y:S04]  /*11d40*/  @!P3 LD.E.128 R8, desc[UR6][R6.64] ;  /* 0x000000060608b980 */ /* 0x000368000c101d00 */
[----:B------:R2:W5:Y:S01]  /*11d50*/  @!P2 LD.E.128 R12, desc[UR6][R20.64] ;  /* 0x00000006140ca980 */ /* 0x000562000c101d00 */
[----:B0-----:R-:W-:-:S02]  /*11d60*/  CS2R R4, SRZ ;  /* 0x0000000000047805 */ /* 0x001fc4000001ff00 */
[----:B-1----:R-:W-:-:S06]  /*11d70*/  CS2R R6, SRZ ;  /* 0x0000000000067805 */ /* 0x002fcc000001ff00 */
[----:B------:R2:W5:Y:S02]  /*11d80*/  @!P2 LD.E.128 R4, desc[UR6][R76.64] ;  /* 0x000000064c04a980 */ /* 0x000564000c101d00 */
.L_x_2811:
[----:B------:R-:W-:Y:S05]  /*11d90*/  BSYNC B1 ;  /* 0x0000000000017941 */ /* 0x000fea0003800000 */
.L_x_2810:
[----:B------:R-:W0:Y:S01]  /*11da0*/  SYNCS.PHASECHK.TRANS64.TRYWAIT P0, [R16+URZ+0x38800], R0 ;  /* 0x03880000100075a7 */ /* 0x000e22000800017f */
[----:B--2--5:R-:W-:Y:S01]  /*11db0*/  IMAD.MOV.U32 R20, RZ, RZ, R4 ;  /* 0x000000ffff147224 */ /* 0x024fe200078e0004 */
[----:B------:R-:W-:Y:S01]  /*11dc0*/  MOV R3, R5 ;  /* 0x0000000500037202 */ /* 0x000fe20000000f00 */
[----:B------:R-:W-:Y:S01]  /*11dd0*/  IMAD.MOV.U32 R76, RZ, RZ, R6 ;  /* 0x000000ffff4c7224 */ /* 0x000fe200078e0006 */
[----:B------:R-:W-:Y:S01]  /*11de0*/  BSSY B1, `(.L_x_2812) ;  /* 0x000000b000017945 */ /* 0x000fe20003800000 */
[----:B-1----:R-:W-:Y:S01]  /*11df0*/  IMAD.MOV.U32 R21, RZ, RZ, R7 ;  /* 0x000000ffff157224 */ /* 0x002fe200078e0007 */
[----:B------:R-:W-:Y:S01]  /*11e00*/  PRMT R99, R20, 0x5410, R3 ;  /* 0x0000541014637816 */ /* 0x000fe20000000003 */
[----:B------:R-:W-:Y:S02]  /*11e10*/  IMAD.MOV.U32 R20, RZ, RZ, R8 ;  /* 0x000000ffff147224 */ /* 0x000fe400078e0008 */
[----:B------:R-:W-:Y:S01]  /*11e20*/  IMAD.MOV.U32 R3, RZ, RZ, R9 ;  /* 0x000000ffff037224 */ /* 0x000fe200078e0009 */
[----:B------:R-:W-:-:S04]  /*11e30*/  PRMT R100, R76, 0x5410, R21 ;  /* 0x000054104c647816 */ /* 0x000fc80000000015 */
[----:B------:R-:W-:Y:S01]  /*11e40*/  PRMT R87, R20, 0x5410, R3 ;  /* 0x0000541014577816 */ /* 0x000fe20000000003 */
[----:B------:R-:W-:Y:S01]  /*11e50*/  IMAD.MOV.U32 R3, RZ, RZ, R11 ;  /* 0x000000ffff037224 */ /* 0x000fe200078e000b */
[----:B------:R-:W-:-:S04]  /*11e60*/  MOV R20, R10 ;  /* 0x0000000a00147202 */ /* 0x000fc80000000f00 */
[----:B------:R-:W-:Y:S01]  /*11e70*/  PRMT R88, R20, 0x5410, R3 ;  /* 0x0000541014587816 */ /* 0x000fe20000000003 */
[----:B0-----:R-:W-:Y:S06]  /*11e80*/  @!P0 BRA `(.L_x_2813) ;  /* 0x0000023000748947 */ /* 0x001fec0003800000 */
.L_x_3120:
[----:B------:R-:W-:Y:S05]  /*11e90*/  BSYNC B1 ;  /* 0x0000000000017941 */ /* 0x000fea0003800000 */
.L_x_2812:
[----:B------:R-:W-:Y:S01]  /*11ea0*/  IMAD.MOV.U32 R3, RZ, RZ, R12 ;  /* 0x000000ffff037224 */ /* 0x000fe200078e000c */
[----:B------:R-:W-:Y:S01]  /*11eb0*/  BSSY B1, `(.L_x_2814) ;  /* 0x00000d7000017945 */ /* 0x000fe20003800000 */
[----:B0-----:R-:W-:Y:S02]  /*11ec0*/  IMAD.MOV.U32 R0, RZ, RZ, R13 ;  /* 0x000000ffff007224 */ /* 0x001fe400078e000d */
[----:B------:R-:W-:-:S03]  /*11ed0*/  IMAD.MOV.U32 R20, RZ, RZ, R72 ;  /* 0x000000ffff147224 */ /* 0x000fc600078e0048 */
[----:B------:R-:W-:Y:S01]  /*11ee0*/  PRMT R101, R3, 0x5410, R0 ;  /* 0x0000541003657816 */ /* 0x000fe20000000000 */
[----:B------:R-:W-:Y:S01]  /*11ef0*/  IMAD.MOV.U32 R3, RZ, RZ, R14 ;  /* 0x000000ffff037224 */ /* 0x000fe200078e000e */
[----:B------:R-:W-:-:S04]  /*11f00*/  MOV R0, R15 ;  /* 0x0000000f00007202 */ /* 0x000fc80000000f00 */
[----:B------:R-:W-:Y:S01]  /*11f10*/  PRMT R102, R3, 0x5410, R0 ;  /* 0x0000541003667816 */ /* 0x000fe20000000000 */
[----:B------:R-:W-:Y:S01]  /*11f20*/  IMAD.MOV.U32 R3, RZ, RZ, R73 ;  /* 0x000000ffff037224 */ /* 0x000fe200078e0049 */
[----:B------:R-:W-:-:S04]  /*11f30*/  VIADDMNMX R0, R78, -R230, 0x80, PT ;  /* 0x000000804e007446 */ /* 0x000fc800038009e6 */
        /* <DEDUP_REMOVED lines=8> */
[----:B------:R-:W-:Y:S02]  /*11fc0*/  SHF.L.U32 R121, R212, 0x6, RZ ;  /* 0x00000006d4797819 */ /* 0x000fe400000006ff */
[----:B0-----:R-:W-:-:S13]  /*11fd0*/  ISETP.GE.AND P0, PT, R18, R3, PT ;  /* 0x000000031200720c */ /* 0x001fda0003f06270 */
[----:B------:R-:W-:Y:S05]  /*11fe0*/  @P0 BRA `(.L_x_2817) ;  /* 0x00000004007c0947 */ /* 0x000fea0003800000 */
[----:B------:R-:W-:Y:S01]  /*11ff0*/  LEA.HI R20, R3, R237, RZ, 0x1d ;  /* 0x000000ed03147211 */ /* 0x000fe200078fe8ff */
[----:B------:R-:W0:Y:S01]  /*12000*/  LDS.128 R80, [R229] ;  /* 0x00000000e5507984 */ /* 0x000e220000000c00 */
[----:B------:R-:W-:Y:S01]  /*12010*/  HADD2.F32 R91, -RZ, R91.H0_H0 ;  /* 0x2000005bff5b7230 */ /* 0x000fe20000004100 */
[----:B------:R-:W-:Y:S01]  /*12020*/  SHF.R.U64 R60, R60, 0x10, R61 ;  /* 0x000000103c3c7819 */ /* 0x000fe2000000123d */
[----:B------:R-:W-:Y:S01]  /*12030*/  HADD2.F32 R104, -RZ, R104.H0_H0 ;  /* 0x20000068ff687230 */ /* 0x000fe20000004100 */
[----:B------:R-:W-:Y:S01]  /*12040*/  SHF.R.S32.HI R21, RZ, 0x1f, R20 ;  /* 0x0000001fff157819 */ /* 0x000fe20000011414 */
[----:B------:R-:W-:Y:S01]  /*12050*/  IMAD.SHL.U32 R76, R20, 0x8, RZ ;  /* 0x00000008144c7824 */ /* 0x000fe200078e00ff */
[----:B------:R-:W-:Y:S01]  /*12060*/  SHF.R.U64 R62, R62, 0x10, R63 ;  /* 0x000000103e3e7819 */ /* 0x000fe2000000123f */
[----:B------:R-:W-:Y:S01]  /*12070*/  HADD2.F32 R60, -RZ, R60.H0_H0 ;  /* 0x2000003cff3c7230 */ /* 0x000fe20000004100 */
[----:B------:R-:W-:Y:S02]  /*12080*/  LEA.HI R21, R21, R20, RZ, 0x3 ;  /* 0x0000001415157211 */ /* 0x000fe400078f18ff */
[----:B------:R-:W-:Y:S01]  /*12090*/  LOP3.LUT R20, R76, 0x38, RZ, 0xc0, !PT ;  /* 0x000000384c147812 */ /* 0x000fe200078ec0ff */
[----:B------:R-:W-:-:S02]  /*120a0*/  HADD2.F32 R62, -RZ, R62.H0_H0 ;  /* 0x2000003eff3e7230 */ /* 0x000fc40000004100 */
[----:B------:R-:W-:Y:S01]  /*120b0*/  IMAD.SHL.U32 R21, R21, 0x400, RZ ;  /* 0x0000040015157824 */ /* 0x000fe200078e00ff */
[----:B------:R-:W-:-:S04]  /*120c0*/  LOP3.LUT R20, R20, 0x1c0, R121, 0xf8, !PT ;  /* 0x000001c014147812 */ /* 0x000fc800078ef879 */
[----:B------:R-:W-:Y:S02]  /*120d0*/  LOP3.LUT R20, R20, R227, RZ, 0x3c, !PT ;  /* 0x000000e314147212 */ /* 0x000fe400078e3cff */
[----:B------:R-:W-:-:S04]  /*120e0*/  LOP3.LUT R21, R21, 0x7fffe000, RZ, 0xc0, !PT ;  /* 0x7fffe00015157812 */ /* 0x000fc800078ec0ff */
[----:B------:R-:W-:Y:S01]  /*120f0*/  IADD3 R20, R20, R21, R226 ;  /* 0x0000001514147210 */ /* 0x000fe20007ffe0e2 */
[----:B------:R-:W-:-:S04]  /*12100*/  HADD2.F32 R21, -RZ, R85.H0_H0 ;  /* 0x20000055ff157230 */ /* 0x000fc80000004100 */
[----:B------:R-:W-:-:S05]  /*12110*/  IMAD R20, R20, 0x2, R16 ;  /* 0x0000000214147824 */ /* 0x000fca00078e0210 */
[----:B---3--:R-:W1:Y:S01]  /*12120*/  LDS.128 R76, [R20+0x14400] ;  /* 0x01440000144c7984 */ /* 0x008e620000000c00 */
[--C-:B0-----:R-:W-:Y:S02]  /*12130*/  HADD2.F32 R86, -RZ, R81.reuse.H0_H0 ;  /* 0x20000051ff567230 */ /* 0x101fe40000004100 */
[----:B------:R-:W-:Y:S02]  /*12140*/  HADD2.F32 R81, -RZ, R81.H1_H1 ;  /* 0x30000051ff517230 */ /* 0x000fe40000004100 */
[--C-:B-1----:R-:W-:Y:S02]  /*12150*/  HADD2.F32 R92, -RZ, R77.reuse.H0_H0 ;  /* 0x2000004dff5c7230 */ /* 0x102fe40000004100 */
[----:B------:R-:W-:-:S03]  /*12160*/  HADD2.F32 R77, -RZ, R77.H1_H1 ;  /* 0x3000004dff4d7230 */ /* 0x000fc60000004100 */
[----:B------:R-:W-:-:S04]  /*12170*/  FMUL.FTZ R85, R92, R91 ;  /* 0x0000005b5c557220 */ /* 0x000fc80000410000 */
[-C--:B------:R-:W-:Y:S01]  /*12180*/  FFMA.FTZ R85, R86, R21.reuse, -R85 ;  /* 0x0000001556557223 */ /* 0x080fe20000010855 */
[----:B------:R-:W-:Y:S01]  /*12190*/  FMUL.FTZ R21, R92, R21 ;  /* 0x000000155c157220 */ /* 0x000fe20000410000 */
[--C-:B------:R-:W-:Y:S02]  /*121a0*/  HADD2.F32 R92, -RZ, R76.reuse.H0_H0 ;  /* 0x2000004cff5c7230 */ /* 0x100fe40000004100 */
[----:B------:R-:W-:Y:S02]  /*121b0*/  HADD2.F32 R76, -RZ, R76.H1_H1 ;  /* 0x3000004cff4c7230 */ /* 0x000fe40000004100 */
[----:B------:R-:W-:Y:S01]  /*121c0*/  FFMA.FTZ R21, R86, R91, R21 ;  /* 0x0000005b56157223 */ /* 0x000fe20000010015 */
[----:B------:R-:W-:Y:S02]  /*121d0*/  SHF.R.U32.HI R91, RZ, 0x10, R69 ;  /* 0x00000010ff5b7819 */ /* 0x000fe40000011645 */
[----:B------:R-:W-:Y:S02]  /*121e0*/  SHF.R.U32.HI R86, RZ, 0x10, R61 ;  /* 0x00000010ff567819 */ /* 0x000fe4000001163d */
[----:B------:R-:W-:Y:S01]  /*121f0*/  SHF.R.U64 R61, R68, 0x10, R69 ;  /* 0x00000010443d7819 */ /* 0x000fe20000001245 */
[----:B------:R-:W-:-:S02]  /*12200*/  HADD2.F32 R69, -RZ, R91.H0_H0 ;  /* 0x2000005bff457230 */ /* 0x000fc40000004100 */
[----:B------:R-:W-:Y:S02]  /*12210*/  HADD2.F32 R86, -RZ, R86.H0_H0 ;  /* 0x20000056ff567230 */ /* 0x000fe40000004100 */
[----:B------:R-:W-:Y:S02]  /*12220*/  HADD2.F32 R68, -RZ, R98.H0_H0 ;  /* 0x20000062ff447230 */ /* 0x000fe40000004100 */
[C---:B------:R-:W-:Y:S01]  /*12230*/  FMUL.FTZ R91, R77.reuse, R69 ;  /* 0x000000454d5b7220 */ /* 0x040fe20000410000 */
[----:B------:R-:W-:Y:S02]  /*12240*/  HADD2.F32 R61, -RZ, R61.H0_H0 ;  /* 0x2000003dff3d7230 */ /* 0x000fe40000004100 */
[-C--:B------:R-:W-:Y:S01]  /*12250*/  FMUL.FTZ R77, R77, R86.reuse ;  /* 0x000000564d4d7220 */ /* 0x080fe20000410000 */
[----:B------:R-:W-:-:S03]  /*12260*/  FFMA.FTZ R91, R81, R86, -R91 ;  /* 0x00000056515b7223 */ /* 0x000fc6000001085b */
[----:B------:R-:W-:Y:S01]  /*12270*/  FFMA.FTZ R69, R81, R69, R77 ;  /* 0x0000004551457223 */ /* 0x000fe2000001004d */
[----:B------:R-:W-:Y:S02]  /*12280*/  HADD2.F32 R81, -RZ, R93.H0_H0 ;  /* 0x2000005dff517230 */ /* 0x000fe40000004100 */
[--C-:B------:R-:W-:Y:S02]  /*12290*/  HADD2.F32 R77, -RZ, R80.reuse.H0_H0 ;  /* 0x20000050ff4d7230 */ /* 0x100fe40000004100 */
[----:B------:R-:W-:Y:S02]  /*122a0*/  HADD2.F32 R80, -RZ, R80.H1_H1 ;  /* 0x30000050ff507230 */ /* 0x000fe40000004100 */
[----:B------:R-:W-:Y:S01]  /*122b0*/  FMUL.FTZ R86, R92, R81 ;  /* 0x000000515c567220 */ /* 0x000fe20000410000 */
[----:B------:R-:W-:-:S03]  /*122c0*/  F2FP.F16.F32.PACK_AB R69, R69, R21 ;  /* 0x000000154545723e */ /* 0x000fc600000000ff */
[CC--:B------:R-:W-:Y:S01]  /*122d0*/  FFMA.FTZ R86, R77.reuse, R68.reuse, -R86 ;  /* 0x000000444d567223 */ /* 0x0c0fe20000010856 */
[----:B------:R-:W-:Y:S01]  /*122e0*/  FMUL.FTZ R68, R92, R68 ;  /* 0x000000445c447220 */ /* 0x000fe20000410000 */
[--C-:B------:R-:W-:Y:S02]  /*122f0*/  HADD2.F32 R92, -RZ, R78.reuse.H0_H0 ;  /* 0x2000004eff5c7230 */ /* 0x100fe40000004100 */
[----:B------:R-:W-:Y:S02]  /*12300*/  HADD2.F32 R78, -RZ, R78.H1_H1 ;  /* 0x3000004eff4e7230 */ /* 0x000fe40000004100 */
[----:B------:R-:W-:Y:S01]  /*12310*/  FFMA.FTZ R68, R77, R81, R68 ;  /* 0x000000514d447223 */ /* 0x000fe20000010044 */
[----:B------:R-:W-:Y:S02]  /*12320*/  HADD2.F32 R77, -RZ, R93.H1_H1 ;  /* 0x3000005dff4d7230 */ /* 0x000fe40000004100 */
[----:B------:R-:W-:Y:S02]  /*12330*/  HADD2.F32 R93, -RZ, R98.H1_H1 ;  /* 0x30000062ff5d7230 */ /* 0x000fe40000004100 */
[----:B------:R-:W-:-:S02]  /*12340*/  HADD2.F32 R98, -RZ, R82.H0_H0 ;  /* 0x20000052ff627230 */ /* 0x000fc40000004100 */
[C---:B------:R-:W-:Y:S01]  /*12350*/  FMUL.FTZ R81, R92.reuse, R77 ;  /* 0x0000004d5c517220 */ /* 0x040fe20000410000 */
[----:B------:R-:W-:Y:S02]  /*12360*/  HADD2.F32 R82, -RZ, R82.H1_H1 ;  /* 0x30000052ff527230 */ /* 0x000fe40000004100 */
[-C--:B------:R-:W-:Y:S01]  /*12370*/  FMUL.FTZ R92, R92, R93.reuse ;  /* 0x0000005d5c5c7220 */ /* 0x080fe20000410000 */
[C---:B------:R-:W-:Y:S01]  /*12380*/  FFMA.FTZ R81, R98.reuse, R93, -R81 ;  /* 0x0000005d62517223 */ /* 0x040fe20000010851 */
[----:B------:R-:W-:Y:S02]  /*12390*/  HADD2.F32 R93, -RZ, R83.H0_H0 ;  /* 0x20000053ff5d7230 */ /* 0x000fe40000004100 */
[----:B------:R-:W-:Y:S01]  /*123a0*/  FFMA.FTZ R77, R98, R77, R92 ;  /* 0x0000004d624d7223 */ /* 0x000fe2000001005c */
[----:B------:R-:W-:Y:S02]  /*123b0*/  HADD2.F32 R98, -RZ, R103.H0_H0 ;  /* 0x20000067ff627230 */ /* 0x000fe40000004100 */
[----:B------:R-:W-:-:S02]  /*123c0*/  HADD2.F32 R103, -RZ, R79.H0_H0 ;  /* 0x2000004fff677230 */ /* 0x000fc40000004100 */
[----:B------:R-:W-:Y:S02]  /*123d0*/  HADD2.F32 R79, -RZ, R79.H1_H1 ;  /* 0x3000004fff4f7230 */ /* 0x000fe40000004100 */
[----:B------:R-:W-:Y:S02]  /*123e0*/  HADD2.F32 R83, -RZ, R83.H1_H1 ;  /* 0x30000053ff537230 */ /* 0x000fe40000004100 */
[C---:B------:R-:W-:Y:S01]  /*123f0*/  FMUL.FTZ R92, R103.reuse, R98 ;  /* 0x00000062675c7220 */ /* 0x040fe20000410000 */
[----:B------:R-:W-:-:S03]  /*12400*/  FMUL.FTZ R103, R103, R104 ;  /* 0x0000006867677220 */ /* 0x000fc60000410000 */
[C---:B------:R-:W-:Y:S01]  /*12410*/  FFMA.FTZ R92, R93.reuse, R104, -R92 ;  /* 0x000000685d5c7223 */ /* 0x040fe2000001085c */
[----:B------:R-:W-:Y:S01]  /*12420*/  FFMA.FTZ R93, R93, R98, R103 ;  /* 0x000000625d5d7223 */ /* 0x000fe20000010067 */
[----:B------:R-:W-:Y:S02]  /*12430*/  SHF.R.U32.HI R98, RZ, 0x10, R63 ;  /* 0x00000010ff627819 */ /* 0x000fe4000001163f */
[--C-:B------:R-:W-:Y:S02]  /*12440*/  SHF.R.U64 R63, R70, 0x10, R71.reuse ;  /* 0x00000010463f7819 */ /* 0x100fe40000001247 */
[----:B------:R-:W-:Y:S01]  /*12450*/  SHF.R.U32.HI R70, RZ, 0x10, R71 ;  /* 0x00000010ff467819 */ /* 0x000fe20000011647 */
[----:B------:R-:W-:Y:S02]  /*12460*/  HADD2.F32 R98, -RZ, R98.H0_H0 ;  /* 0x20000062ff627230 */ /* 0x000fe40000004100 */
[----:B------:R-:W-:Y:S02]  /*12470*/  HADD2.F32 R63, -RZ, R63.H0_H0 ;  /* 0x2000003fff3f7230 */ /* 0x000fe40000004100 */
[----:B------:R-:W-:-:S05]  /*12480*/  HADD2.F32 R70, -RZ, R70.H0_H0 ;  /* 0x20000046ff467230 */ /* 0x000fca0000004100 */
[C---:B------:R-:W-:Y:S01]  /*12490*/  FMUL.FTZ R71, R79.reuse, R70 ;  /* 0x000000464f477220 */ /* 0x040fe20000410000 */
[----:B------:R-:W-:-:S03]  /*124a0*/  FMUL.FTZ R79, R79, R98 ;  /* 0x000000624f4f7220 */ /* 0x000fc60000410000 */
[C---:B------:R-:W-:Y:S01]  /*124b0*/  FFMA.FTZ R71, R83.reuse, R98, -R71 ;  /* 0x0000006253477223 */ /* 0x040fe20000010847 */
[----:B------:R-:W-:Y:S01]  /*124c0*/  FFMA.FTZ R70, R83, R70, R79 ;  /* 0x0000004653467223 */ /* 0x000fe2000001004f */
[C---:B------:R-:W-:Y:S01]  /*124d0*/  FMUL.FTZ R79, R76.reuse, R61 ;  /* 0x0000003d4c4f7220 */ /* 0x040fe20000410000 */
[----:B------:R-:W-:-:S03]  /*124e0*/  FMUL.FTZ R76, R76, R60 ;  /* 0x0000003c4c4c7220 */ /* 0x000fc60000410000 */
[C---:B------:R-:W-:Y:S01]  /*124f0*/  FFMA.FTZ R60, R80.reuse, R60, -R79 ;  /* 0x0000003c503c7223 */ /* 0x040fe2000001084f */
[----:B------:R-:W-:Y:S01]  /*12500*/  FFMA.FTZ R76, R80, R61, R76 ;  /* 0x0000003d504c7223 */ /* 0x000fe2000001004c */
[CC--:B------:R-:W-:Y:S01]  /*12510*/  FMUL.FTZ R61, R78.reuse, R63.reuse ;  /* 0x0000003f4e3d7220 */ /* 0x0c0fe20000410000 */
[----:B------:R-:W-:Y:S02]  /*12520*/  FMUL.FTZ R78, R78, R62 ;  /* 0x0000003e4e4e7220 */ /* 0x000fe40000410000 */
[----:B------:R-:W-:Y:S01]  /*12530*/  F2FP.F16.F32.PACK_AB R60, R60, R86 ;  /* 0x000000563c3c723e */ /* 0x000fe200000000ff */
[C---:B------:R-:W-:Y:S01]  /*12540*/  FFMA.FTZ R62, R82.reuse, R62, -R61 ;  /* 0x0000003e523e7223 */ /* 0x040fe2000001083d */
[----:B------:R-:W-:Y:S01]  /*12550*/  FFMA.FTZ R78, R82, R63, R78 ;  /* 0x0000003f524e7223 */ /* 0x000fe2000001004e */
[----:B------:R-:W-:Y:S02]  /*12560*/  F2FP.F16.F32.PACK_AB R63, R71, R92 ;  /* 0x0000005c473f723e */ /* 0x000fe400000000ff */
[----:B------:R-:W-:-:S02]  /*12570*/  F2FP.F16.F32.PACK_AB R61, R91, R85 ;  /* 0x000000555b3d723e */ /* 0x000fc400000000ff */
[----:B------:R-:W-:Y:S02]  /*12580*/  F2FP.F16.F32.PACK_AB R71, R70, R93 ;  /* 0x0000005d4647723e */ /* 0x000fe400000000ff */
[----:B------:R-:W-:Y:S02]  /*12590*/  F2FP.F16.F32.PACK_AB R62, R62, R81 ;  /* 0x000000513e3e723e */ /* 0x000fe400000000ff */
[----:B------:R-:W-:Y:S02]  /*125a0*/  F2FP.F16.F32.PACK_AB R68, R76, R68 ;  /* 0x000000444c44723e */ /* 0x000fe400000000ff */
[----:B------:R-:W-:Y:S01]  /*125b0*/  F2FP.F16.F32.PACK_AB R70, R78, R77 ;  /* 0x0000004d4e46723e */ /* 0x000fe200000000ff */
[----:B------:R0:W-:Y:S04]  /*125c0*/  STS.128 [R229], R60 ;  /* 0x0000003ce5007388 */ /* 0x0001e80000000c00 */
[----:B------:R0:W-:Y:S02]  /*125d0*/  STS.128 [R20+0x14400], R68 ;  /* 0x0144004414007388 */ /* 0x0001e40000000c00 */
.L_x_2817:
[----:B------:R-:W-:Y:S05]  /*125e0*/  BSYNC B2 ;  /* 0x0000000000027941 */ /* 0x000fea0003800000 */
.L_x_2816:
[----:B------:R-:W-:-:S13]  /*125f0*/  ISETP.GE.AND P0, PT, R213, R3, PT ;  /* 0x00000003d500720c */ /* 0x000fda0003f06270 */
[----:B------:R-:W-:Y:S05]  /*12600*/  @P0 BRA `(.L_x_2815) ;  /* 0x0000000400840947 */ /* 0x000fea0003800000 */
[----:B0-----:R-:W2:Y:S04]  /*12610*/  LDL R20, [R1+0x60] ;  /* 0x0000600001147983 */ /* 0x001ea80000100800 */
[----:B------:R-:W4:Y:S01]  /*12620*/  LDL R86, [R1+0xb0] ;  /* 0x0000b00001567983 */ /* 0x000f220000100800 */
[----:B------:R-:W-:Y:S01]  /*12630*/  HADD2.F32 R78, -RZ, R120.H1_H1 ;  /* 0x30000078ff4e7230 */ /* 0x000fe20000004100 */
[----:B------:R-:W-:Y:S02]  /*12640*/  SHF.R.U32.HI R79, RZ, 0x10, R57 ;  /* 0x00000010ff4f7819 */ /* 0x000fe40000011639 */
        /* <DEDUP_REMOVED lines=12> */
[----:B----4-:R-:W0:Y:S02]  /*12710*/  LDS.128 R68, [R86] ;  /* 0x0000000056447984 */ /* 0x010e240000000c00 */
[----:B------:R-:W-:Y:S01]  /*12720*/  LEA.HI R3, R3, R20, RZ, 0x3 ;  /* 0x0000001403037211 */ /* 0x000fe200078f18ff */
[----:B------:R-:W-:Y:S01]  /*12730*/  HADD2.F32 R20, -RZ, R120.H0_H0 ;  /* 0x20000078ff147230 */ /* 0x000fe20000004100 */
[----:B------:R-:W-:Y:S02]  /*12740*/  LOP3.LUT R21, R21, 0x38, RZ, 0xc0, !PT ;  /* 0x0000003815157812 */ /* 0x000fe400078ec0ff */
[----:B------:R-:W-:Y:S02]  /*12750*/  SHF.L.U32 R3, R3, 0xa, RZ ;  /* 0x0000000a03037819 */ /* 0x000fe400000006ff */
[----:B------:R-:W-:-:S02]  /*12760*/  LOP3.LUT R21, R21, 0x1c0, R121, 0xf8, !PT ;  /* 0x000001c015157812 */ /* 0x000fc400078ef879 */
[----:B------:R-:W-:Y:S02]  /*12770*/  LOP3.LUT R3, R3, 0x7fffe000, RZ, 0xc0, !PT ;  /* 0x7fffe00003037812 */ /* 0x000fe400078ec0ff */
[----:B------:R-:W-:-:S04]  /*12780*/  LOP3.LUT R21, R21, R227, RZ, 0x3c, !PT ;  /* 0x000000e315157212 */ /* 0x000fc800078e3cff */
[----:B------:R-:W-:-:S05]  /*12790*/  IADD3 R3, R21, R3, R226 ;  /* 0x0000000315037210 */ /* 0x000fca0007ffe0e2 */
[----:B------:R-:W-:-:S05]  /*127a0*/  IMAD R3, R3, 0x2, R16 ;  /* 0x0000000203037824 */ /* 0x000fca00078e0210 */
[----:B------:R-:W1:Y:S01]  /*127b0*/  LDS.128 R60, [R3+0x14400] ;  /* 0x01440000033c7984 */ /* 0x000e620000000c00 */
[----:B0-----:R-:W-:Y:S02]  /*127c0*/  HADD2.F32 R76, -RZ, R69.H0_H0 ;  /* 0x20000045ff4c7230 */ /* 0x001fe40000004100 */
[----:B-1----:R-:W-:Y:S02]  /*127d0*/  HADD2.F32 R21, -RZ, R61.H0_H0 ;  /* 0x2000003dff157230 */ /* 0x002fe40000004100 */
[--C-:B------:R-:W-:Y:S02]  /*127e0*/  HADD2.F32 R81, -RZ, R62.reuse.H0_H0 ;  /* 0x2000003eff517230 */ /* 0x100fe40000004100 */
[----:B------:R-:W-:Y:S02]  /*127f0*/  HADD2.F32 R83, -RZ, R63.H0_H0 ;  /* 0x2000003fff537230 */ /* 0x000fe40000004100 */
[C---:B---3--:R-:W-:Y:S01]  /*12800*/  FMUL.FTZ R77, R21.reuse, R20 ;  /* 0x00000014154d7220 */ /* 0x048fe20000410000 */
[----:B------:R-:W-:Y:S01]  /*12810*/  FMUL.FTZ R21, R21, R78 ;  /* 0x0000004e15157220 */ /* 0x000fe20000410000 */
[----:B------:R-:W-:-:S02]  /*12820*/  HADD2.F32 R62, -RZ, R62.H1_H1 ;  /* 0x3000003eff3e7230 */ /* 0x000fc40000004100 */
[C---:B------:R-:W-:Y:S01]  /*12830*/  FFMA.FTZ R78, R76.reuse, R78, -R77 ;  /* 0x0000004e4c4e7223 */ /* 0x040fe2000001084d */
[----:B------:R-:W-:Y:S01]  /*12840*/  FFMA.FTZ R76, R76, R20, R21 ;  /* 0x000000144c4c7223 */ /* 0x000fe20000010015 */
[----:B------:R-:W-:Y:S01]  /*12850*/  SHF.R.U32.HI R20, RZ, 0x10, R65 ;  /* 0x00000010ff147819 */ /* 0x000fe20000011641 */
[----:B------:R-:W-:Y:S02]  /*12860*/  HADD2.F32 R21, -RZ, R61.H1_H1 ;  /* 0x3000003dff157230 */ /* 0x000fe40000004100 */
[----:B------:R-:W-:Y:S02]  /*12870*/  HADD2.F32 R61, -RZ, R69.H1_H1 ;  /* 0x30000045ff3d7230 */ /* 0x000fe40000004100 */
[----:B------:R-:W-:Y:S02]  /*12880*/  HADD2.F32 R20, -RZ, R20.H0_H0 ;  /* 0x20000014ff147230 */ /* 0x000fe40000004100 */
[----:B------:R-:W-:-:S03]  /*12890*/  HADD2.F32 R77, -RZ, R119.H1_H1 ;  /* 0x30000077ff4d7230 */ /* 0x000fc60000004100 */
[C---:B------:R-:W-:Y:S01]  /*128a0*/  FMUL.FTZ R69, R21.reuse, R20 ;  /* 0x0000001415457220 */ /* 0x040fe20000410000 */
[----:B------:R-:W-:-:S03]  /*128b0*/  FMUL.FTZ R21, R21, R79 ;  /* 0x0000004f15157220 */ /* 0x000fc60000410000 */
[C---:B------:R-:W-:Y:S01]  /*128c0*/  FFMA.FTZ R79, R61.reuse, R79, -R69 ;  /* 0x0000004f3d4f7223 */ /* 0x040fe20000010845 */
[----:B------:R-:W-:Y:S01]  /*128d0*/  FFMA.FTZ R61, R61, R20, R21 ;  /* 0x000000143d3d7223 */ /* 0x000fe20000010015 */
[----:B------:R-:W-:Y:S02]  /*128e0*/  HADD2.F32 R20, -RZ, R119.H0_H0 ;  /* 0x20000077ff147230 */ /* 0x000fe40000004100 */
[----:B------:R-:W-:Y:S02]  /*128f0*/  HADD2.F32 R21, -RZ, R60.H0_H0 ;  /* 0x2000003cff157230 */ /* 0x000fe40000004100 */
[----:B------:R-:W-:Y:S01]  /*12900*/  HADD2.F32 R69, -RZ, R68.H0_H0 ;  /* 0x20000044ff457230 */ /* 0x000fe20000004100 */
[----:B------:R-:W-:Y:S01]  /*12910*/  F2FP.F16.F32.PACK_AB R61, R61, R76 ;  /* 0x0000004c3d3d723e */ /* 0x000fe200000000ff */
[----:B------:R-:W-:Y:S02]  /*12920*/  HADD2.F32 R60, -RZ, R60.H1_H1 ;  /* 0x3000003cff3c7230 */ /* 0x000fe40000004100 */
[C---:B------:R-:W-:Y:S01]  /*12930*/  FMUL.FTZ R80, R21.reuse, R20 ;  /* 0x0000001415507220 */ /* 0x040fe20000410000 */
[----:B------:R-:W-:Y:S01]  /*12940*/  FMUL.FTZ R21, R21, R77 ;  /* 0x0000004d15157220 */ /* 0x000fe20000410000 */
[----:B------:R-:W-:-:S02]  /*12950*/  HADD2.F32 R68, -RZ, R68.H1_H1 ;  /* 0x30000044ff447230 */ /* 0x000fc40000004100 */
[C---:B------:R-:W-:Y:S01]  /*12960*/  FFMA.FTZ R77, R69.reuse, R77, -R80 ;  /* 0x0000004d454d7223 */ /* 0x040fe20000010850 */
[----:B------:R-:W-:Y:S01]  /*12970*/  FFMA.FTZ R69, R69, R20, R21 ;  /* 0x0000001445457223 */ /* 0x000fe20000010015 */
[--C-:B------:R-:W-:Y:S02]  /*12980*/  HADD2.F32 R80, -RZ, R118.reuse.H0_H0 ;  /* 0x20000076ff507230 */ /* 0x100fe40000004100 */
[C---:B------:R-:W-:Y:S01]  /*12990*/  FMUL.FTZ R57, R60.reuse, R64 ;  /* 0x000000403c397220 */ /* 0x040fe20000410000 */
[----:B------:R-:W-:Y:S02]  /*129a0*/  HADD2.F32 R21, -RZ, R118.H1_H1 ;  /* 0x30000076ff157230 */ /* 0x000fe40000004100 */
[----:B------:R-:W-:Y:S01]  /*129b0*/  FMUL.FTZ R60, R60, R56 ;  /* 0x000000383c3c7220 */ /* 0x000fe20000410000 */
[--C-:B------:R-:W-:Y:S02]  /*129c0*/  HADD2.F32 R20, -RZ, R70.reuse.H0_H0 ;  /* 0x20000046ff147230 */ /* 0x100fe40000004100 */
[C---:B------:R-:W-:Y:S01]  /*129d0*/  FMUL.FTZ R82, R81.reuse, R80 ;  /* 0x0000005051527220 */ /* 0x040fe20000410000 */
[----:B------:R-:W-:Y:S01]  /*129e0*/  FFMA.FTZ R56, R68, R56, -R57 ;  /* 0x0000003844387223 */ /* 0x000fe20000010839 */
[----:B------:R-:W-:Y:S01]  /*129f0*/  FMUL.FTZ R81, R81, R21 ;  /* 0x0000001551517220 */ /* 0x000fe20000410000 */
[----:B------:R-:W-:-:S02]  /*12a00*/  HADD2.F32 R70, -RZ, R70.H1_H1 ;  /* 0x30000046ff467230 */ /* 0x000fc40000004100 */
[C---:B------:R-:W-:Y:S01]  /*12a10*/  FFMA.FTZ R21, R20.reuse, R21, -R82 ;  /* 0x0000001514157223 */ /* 0x040fe20000010852 */
[--C-:B------:R-:W-:Y:S02]  /*12a20*/  HADD2.F32 R82, -RZ, R117.reuse.H0_H0 ;  /* 0x20000075ff527230 */ /* 0x100fe40000004100 */
[----:B------:R-:W-:Y:S01]  /*12a30*/  FFMA.FTZ R20, R20, R80, R81 ;  /* 0x0000005014147223 */ /* 0x000fe20000010051 */
[----:B------:R-:W-:Y:S02]  /*12a40*/  HADD2.F32 R80, -RZ, R117.H1_H1 ;  /* 0x30000075ff507230 */ /* 0x000fe40000004100 */
[----:B------:R-:W-:Y:S01]  /*12a50*/  FMUL.FTZ R57, R62, R66 ;  /* 0x000000423e397220 */ /* 0x000fe20000410000 */
[--C-:B------:R-:W-:Y:S02]  /*12a60*/  HADD2.F32 R81, -RZ, R71.reuse.H0_H0 ;  /* 0x20000047ff517230 */ /* 0x100fe40000004100 */
[----:B------:R-:W-:Y:S01]  /*12a70*/  FMUL.FTZ R85, R83, R82 ;  /* 0x0000005253557220 */ /* 0x000fe20000410000 */
[----:B------:R-:W-:-:S02]  /*12a80*/  HADD2.F32 R71, -RZ, R71.H1_H1 ;  /* 0x30000047ff477230 */ /* 0x000fc40000004100 */
[----:B------:R-:W-:Y:S01]  /*12a90*/  FMUL.FTZ R83, R83, R80 ;  /* 0x0000005053537220 */ /* 0x000fe20000410000 */
[----:B------:R-:W-:Y:S01]  /*12aa0*/  FMUL.FTZ R62, R62, R58 ;  /* 0x0000003a3e3e7220 */ /* 0x000fe20000410000 */
[C---:B------:R-:W-:Y:S01]  /*12ab0*/  FFMA.FTZ R80, R81.reuse, R80, -R85 ;  /* 0x0000005051507223 */ /* 0x040fe20000010855 */
[----:B------:R-:W-:Y:S01]  /*12ac0*/  SHF.R.U32.HI R85, RZ, 0x10, R59 ;  /* 0x00000010ff557819 */ /* 0x000fe2000001163b */
[----:B------:R-:W-:Y:S01]  /*12ad0*/  FFMA.FTZ R81, R81, R82, R83 ;  /* 0x0000005251517223 */ /* 0x000fe20000010053 */
[----:B------:R-:W-:Y:S01]  /*12ae0*/  SHF.R.U32.HI R82, RZ, 0x10, R67 ;  /* 0x00000010ff527819 */ /* 0x000fe20000011643 */
[----:B------:R-:W-:Y:S02]  /*12af0*/  HADD2.F32 R83, -RZ, R63.H1_H1 ;  /* 0x3000003fff537230 */ /* 0x000fe40000004100 */
[----:B------:R-:W-:Y:S01]  /*12b00*/  FFMA.FTZ R58, R70, R58, -R57 ;  /* 0x0000003a463a7223 */ /* 0x000fe20000010839 */
[----:B------:R-:W-:Y:S02]  /*12b10*/  HADD2.F32 R63, -RZ, R85.H0_H0 ;  /* 0x20000055ff3f7230 */ /* 0x000fe40000004100 */
[----:B------:R-:W-:Y:S01]  /*12b20*/  FFMA.FTZ R60, R68, R64, R60 ;  /* 0x00000040443c7223 */ /* 0x000fe2000001003c */
[----:B------:R-:W-:-:S02]  /*12b30*/  HADD2.F32 R82, -RZ, R82.H0_H0 ;  /* 0x20000052ff527230 */ /* 0x000fc40000004100 */
[----:B------:R-:W-:Y:S01]  /*12b40*/  FFMA.FTZ R62, R70, R66, R62 ;  /* 0x00000042463e7223 */ /* 0x000fe2000001003e */
[----:B------:R-:W-:Y:S02]  /*12b50*/  F2FP.F16.F32.PACK_AB R57, R79, R78 ;  /* 0x0000004e4f39723e */ /* 0x000fe400000000ff */
[----:B------:R-:W-:Y:S01]  /*12b60*/  F2FP.F16.F32.PACK_AB R56, R56, R77 ;  /* 0x0000004d3838723e */ /* 0x000fe200000000ff */
[CC--:B------:R-:W-:Y:S01]  /*12b70*/  FMUL.FTZ R85, R83.reuse, R82.reuse ;  /* 0x0000005253557220 */ /* 0x0c0fe20000410000 */
[----:B------:R-:W-:Y:S01]  /*12b80*/  FMUL.FTZ R83, R83, R63 ;  /* 0x0000003f53537220 */ /* 0x000fe20000410000 */
[----:B------:R-:W-:Y:S02]  /*12b90*/  F2FP.F16.F32.PACK_AB R58, R58, R21 ;  /* 0x000000153a3a723e */ /* 0x000fe400000000ff */
[C---:B------:R-:W-:Y:S01]  /*12ba0*/  FFMA.FTZ R85, R71.reuse, R63, -R85 ;  /* 0x0000003f47557223 */ /* 0x040fe20000010855 */
[----:B------:R-:W-:Y:S01]  /*12bb0*/  FFMA.FTZ R63, R71, R82, R83 ;  /* 0x00000052473f7223 */ /* 0x000fe20000010053 */
[----:B------:R-:W-:-:S02]  /*12bc0*/  F2FP.F16.F32.PACK_AB R60, R60, R69 ;  /* 0x000000453c3c723e */ /* 0x000fc400000000ff */
[----:B------:R-:W-:Y:S02]  /*12bd0*/  F2FP.F16.F32.PACK_AB R62, R62, R20 ;  /* 0x000000143e3e723e */ /* 0x000fe400000000ff */
[----:B------:R-:W-:Y:S02]  /*12be0*/  F2FP.F16.F32.PACK_AB R59, R85, R80 ;  /* 0x00000050553b723e */ /* 0x000fe400000000ff */
[----:B------:R-:W-:-:S03]  /*12bf0*/  F2FP.F16.F32.PACK_AB R63, R63, R81 ;  /* 0x000000513f3f723e */ /* 0x000fc600000000ff */
[----:B------:R1:W-:Y:S04]  /*12c00*/  STS.128 [R86], R56 ;  /* 0x0000003856007388 */ /* 0x0003e80000000c00 */
[----:B------:R1:W-:Y:S02]  /*12c10*/  STS.128 [R3+0x14400], R60 ;  /* 0x0144003c03007388 */ /* 0x0003e40000000c00 */
.L_x_2815:
[----:B------:R-:W-:Y:S05]  /*12c20*/  BSYNC B1 ;  /* 0x0000000000017941 */ /* 0x000fea0003800000 */
.L_x_2814:
[----:B-1----:R-:W-:Y:S01]  /*12c30*/  VIADD R3, R212, 0x20 ;  /* 0x00000020d4037836 */ /* 0x002fe20000000000 */
        /* <DEDUP_REMOVED lines=11> */
[--C-:B------:R-:W-:Y:S01]  /*12cf0*/  HADD2.F32 R67, -RZ, R116.reuse.H1_H1 ;  /* 0x30000074ff437230 */ /* 0x100fe20000004100 */
[----:B------:R-:W-:Y:S01]  /*12d00*/  SHF.R.U64 R46, R46, 0x10, R47 ;  /* 0x000000102e2e7819 */ /* 0x000fe2000000122f */
[----:B------:R-:W-:Y:S01]  /*12d10*/  HADD2.F32 R116, -RZ, R116.H0_H0 ;  /* 0x20000074ff747230 */ /* 0x000fe20000004100 */
[----:B------:R-:W-:Y:S01]  /*12d20*/  SHF.R.S32.HI R56, RZ, 0x1f, R21 ;  /* 0x0000001fff387819 */ /* 0x000fe20000011415 */
[----:B0-----:R-:W-:Y:S02]  /*12d30*/  IMAD.SHL.U32 R20, R21, 0x8, RZ ;  /* 0x0000000815147824 */ /* 0x001fe400078e00ff */
[----:B------:R-:W-:Y:S01]  /*12d40*/  HADD2.F32 R46, -RZ, R46.H0_H0 ;  /* 0x2000002eff2e7230 */ /* 0x000fe20000004100 */
[----:B------:R-:W-:Y:S02]  /*12d50*/  LEA.HI R56, R56, R21, RZ, 0x3 ;  /* 0x0000001538387211 */ /* 0x000fe400078f18ff */
[----:B------:R-:W-:-:S03]  /*12d60*/  LOP3.LUT R20, R223, 0x38, R20, 0xf8, !PT ;  /* 0x00000038df147812 */ /* 0x000fc600078ef814 */
[----:B------:R-:W-:Y:S01]  /*12d70*/  IMAD.SHL.U32 R21, R56, 0x400, RZ ;  /* 0x0000040038157824 */ /* 0x000fe200078e00ff */
[----:B------:R-:W-:-:S04]  /*12d80*/  LOP3.LUT R20, R20, R78, RZ, 0x3c, !PT ;  /* 0x0000004e14147212 */ /* 0x000fc800078e3cff */
[----:B------:R-:W-:-:S04]  /*12d90*/  LOP3.LUT R21, R21, 0x7fffe000, RZ, 0xc0, !PT ;  /* 0x7fffe00015157812 */ /* 0x000fc800078ec0ff */
[----:B------:R-:W-:Y:S02]  /*12da0*/  IADD3 R20, R20, R21, R225 ;  /* 0x0000001514147210 */ /* 0x000fe40007ffe0e1 */
[----:B------:R-:W-:Y:S02]  /*12db0*/  SHF.R.U64 R21, R44, 0x10, R45 ;  /* 0x000000102c157819 */ /* 0x000fe4000000122d */
[----:B------:R-:W-:Y:S02]  /*12dc0*/  LEA R20, R20, R16, 0x1 ;  /* 0x0000001014147211 */ /* 0x000fe400078e08ff */
[--C-:B------:R-:W-:Y:S01]  /*12dd0*/  SHF.R.U64 R44, R52, 0x10, R53.reuse ;  /* 0x00000010342c7819 */ /* 0x100fe20000001235 */
[----:B------:R-:W-:Y:S01]  /*12de0*/  HADD2.F32 R21, -RZ, R21.H0_H0 ;  /* 0x20000015ff157230 */ /* 0x000fe20000004100 */
[----:B------:R-:W-:Y:S01]  /*12df0*/  SHF.R.U32.HI R52, RZ, 0x10, R53 ;  /* 0x00000010ff347819 */ /* 0x000fe20000011635 */
[----:B------:R-:W0:Y:S01]  /*12e00*/  LDS.128 R60, [R20+0x14400] ;  /* 0x01440000143c7984 */ /* 0x000e220000000c00 */
[----:B------:R-:W-:Y:S01]  /*12e10*/  SHF.R.U32.HI R53, RZ, 0x10, R47 ;  /* 0x00000010ff357819 */ /* 0x000fe2000001162f */
[----:B------:R-:W-:Y:S01]  /*12e20*/  HADD2.F32 R44, -RZ, R44.H0_H0 ;  /* 0x2000002cff2c7230 */ /* 0x000fe20000004100 */
[----:B------:R-:W-:Y:S01]  /*12e30*/  SHF.R.U32.HI R45, RZ, 0x10, R45 ;  /* 0x00000010ff2d7819 */ /* 0x000fe2000001162d */
[----:B------:R-:W-:Y:S01]  /*12e40*/  HADD2.F32 R52, -RZ, R52.H0_H0 ;  /* 0x20000034ff347230 */ /* 0x000fe20000004100 */
[----:B------:R-:W-:-:S02]  /*12e50*/  SHF.R.U64 R47, R54, 0x10, R55 ;  /* 0x00000010362f7819 */ /* 0x000fc40000001237 */
[----:B------:R-:W-:Y:S01]  /*12e60*/  SHF.R.U32.HI R55, RZ, 0x10, R55 ;  /* 0x00000010ff377819 */ /* 0x000fe20000011637 */
[----:B------:R-:W-:Y:S02]  /*12e70*/  HADD2.F32 R45, -RZ, R45.H0_H0 ;  /* 0x2000002dff2d7230 */ /* 0x000fe40000004100 */
[----:B------:R-:W-:Y:S02]  /*12e80*/  HADD2.F32 R47, -RZ, R47.H0_H0 ;  /* 0x2000002fff2f7230 */ /* 0x000fe40000004100 */
[----:B------:R-:W-:Y:S02]  /*12e90*/  HADD2.F32 R55, -RZ, R55.H0_H0 ;  /* 0x20000037ff377230 */ /* 0x000fe40000004100 */
[--C-:B0-----:R-:W-:Y:S02]  /*12ea0*/  HADD2.F32 R68, -RZ, R61.reuse.H0_H0 ;  /* 0x2000003dff447230 */ /* 0x101fe40000004100 */
[----:B------:R-:W-:Y:S02]  /*12eb0*/  HADD2.F32 R69, -RZ, R61.H1_H1 ;  /* 0x3000003dff457230 */ /* 0x000fe40000004100 */
[----:B------:R-:W-:-:S02]  /*12ec0*/  HADD2.F32 R61, -RZ, R60.H0_H0 ;  /* 0x2000003cff3d7230 */ /* 0x000fc40000004100 */
[C---:B------:R-:W-:Y:S01]  /*12ed0*/  FMUL.FTZ R71, R68.reuse, R116 ;  /* 0x0000007444477220 */ /* 0x040fe20000410000 */
[----:B------:R-:W-:Y:S01]  /*12ee0*/  FMUL.FTZ R68, R68, R67 ;  /* 0x0000004344447220 */ /* 0x000fe20000410000 */
[C---:B---3--:R-:W-:Y:S01]  /*12ef0*/  FMUL.FTZ R77, R69.reuse, R52 ;  /* 0x00000034454d7220 */ /* 0x048fe20000410000 */
[----:B------:R-:W-:Y:S01]  /*12f00*/  FMUL.FTZ R69, R69, R45 ;  /* 0x0000002d45457220 */ /* 0x000fe20000410000 */
[----:B------:R-:W-:Y:S02]  /*12f10*/  HADD2.F32 R70, -RZ, R62.H0_H0 ;  /* 0x2000003eff467230 */ /* 0x000fe40000004100 */
[--C-:B------:R-:W-:Y:S02]  /*12f20*/  HADD2.F32 R76, -RZ, R63.reuse.H0_H0 ;  /* 0x2000003fff4c7230 */ /* 0x100fe40000004100 */
[----:B------:R-:W-:Y:S02]  /*12f30*/  HADD2.F32 R63, -RZ, R63.H1_H1 ;  /* 0x3000003fff3f7230 */ /* 0x000fe40000004100 */
[----:B------:R-:W-:-:S02]  /*12f40*/  HADD2.F32 R60, -RZ, R60.H1_H1 ;  /* 0x3000003cff3c7230 */ /* 0x000fc40000004100 */
[----:B------:R-:W-:Y:S01]  /*12f50*/  HADD2.F32 R62, -RZ, R62.H1_H1 ;  /* 0x3000003eff3e7230 */ /* 0x000fe20000004100 */
[----:B--2---:R-:W0:Y:S02]  /*12f60*/  LDS.128 R56, [R79] ;  /* 0x000000004f387984 */ /* 0x004e240000000c00 */
[--C-:B0-----:R-:W-:Y:S02]  /*12f70*/  HADD2.F32 R54, -RZ, R57.reuse.H0_H0 ;  /* 0x20000039ff367230 */ /* 0x101fe40000004100 */
[----:B------:R-:W-:Y:S02]  /*12f80*/  HADD2.F32 R64, -RZ, R57.H1_H1 ;  /* 0x30000039ff407230 */ /* 0x000fe40000004100 */
[----:B------:R-:W-:Y:S02]  /*12f90*/  HADD2.F32 R57, -RZ, R56.H0_H0 ;  /* 0x20000038ff397230 */ /* 0x000fe40000004100 */
[----:B------:R-:W-:Y:S01]  /*12fa0*/  FFMA.FTZ R71, R54, R67, -R71 ;  /* 0x0000004336477223 */ /* 0x000fe20000010847 */
[----:B------:R-:W-:-:S02]  /*12fb0*/  HADD2.F32 R67, -RZ, R113.H0_H0 ;  /* 0x20000071ff437230 */ /* 0x000fc40000004100 */
[----:B------:R-:W-:Y:S01]  /*12fc0*/  FFMA.FTZ R68, R54, R116, R68 ;  /* 0x0000007436447223 */ /* 0x000fe20000010044 */
[----:B------:R-:W-:Y:S02]  /*12fd0*/  HADD2.F32 R54, -RZ, R115.H0_H0 ;  /* 0x20000073ff367230 */ /* 0x000fe40000004100 */
[C---:B------:R-:W-:Y:S01]  /*12fe0*/  FFMA.FTZ R45, R64.reuse, R45, -R77 ;  /* 0x0000002d402d7223 */ /* 0x040fe2000001084d */
[----:B------:R-:W-:Y:S02]  /*12ff0*/  HADD2.F32 R113, -RZ, R113.H1_H1 ;  /* 0x30000071ff717230 */ /* 0x000fe40000004100 */
[C---:B------:R-:W-:Y:S01]  /*13000*/  FMUL.FTZ R77, R61.reuse, R67 ;  /* 0x000000433d4d7220 */ /* 0x040fe20000410000 */
[----:B------:R-:W-:Y:S01]  /*13010*/  FFMA.FTZ R69, R64, R52, R69 ;  /* 0x0000003440457223 */ /* 0x000fe20000010045 */
[-C--:B------:R-:W-:Y:S01]  /*13020*/  FMUL.FTZ R61, R61, R54.reuse ;  /* 0x000000363d3d7220 */ /* 0x080fe20000410000 */
[----:B------:R-:W-:Y:S02]  /*13030*/  HADD2.F32 R65, -RZ, R58.H0_H0 ;  /* 0x2000003aff417230 */ /* 0x000fe40000004100 */
[----:B------:R-:W-:Y:S01]  /*13040*/  FFMA.FTZ R77, R57, R54, -R77 ;  /* 0x00000036394d7223 */ /* 0x000fe2000001084d */
[----:B------:R-:W-:-:S02]  /*13050*/  HADD2.F32 R54, -RZ, R114.H1_H1 ;  /* 0x30000072ff367230 */ /* 0x000fc40000004100 */
[----:B------:R-:W-:Y:S01]  /*13060*/  FFMA.FTZ R52, R57, R67, R61 ;  /* 0x0000004339347223 */ /* 0x000fe2000001003d */
[C---:B------:R-:W-:Y:S01]  /*13070*/  FMUL.FTZ R57, R70.reuse, R113 ;  /* 0x0000007146397220 */ /* 0x040fe20000410000 */
[----:B------:R-:W-:Y:S02]  /*13080*/  HADD2.F32 R66, -RZ, R59.H0_H0 ;  /* 0x2000003bff427230 */ /* 0x000fe40000004100 */
[----:B------:R-:W-:Y:S01]  /*13090*/  FMUL.FTZ R61, R63, R55 ;  /* 0x000000373f3d7220 */ /* 0x000fe20000410000 */
[-C--:B------:R-:W-:Y:S01]  /*130a0*/  FMUL.FTZ R70, R70, R54.reuse ;  /* 0x0000003646467220 */ /* 0x080fe20000410000 */
[----:B------:R-:W-:Y:S01]  /*130b0*/  FFMA.FTZ R54, R65, R54, -R57 ;  /* 0x0000003641367223 */ /* 0x000fe20000010839 */
[----:B------:R-:W-:Y:S01]  /*130c0*/  HADD2.F32 R57, -RZ, R53.H0_H0 ;  /* 0x20000035ff397230 */ /* 0x000fe20000004100 */
[----:B------:R-:W-:Y:S01]  /*130d0*/  F2FP.F16.F32.PACK_AB R45, R45, R71 ;  /* 0x000000472d2d723e */ /* 0x000fe200000000ff */
[----:B------:R-:W-:Y:S02]  /*130e0*/  HADD2.F32 R59, -RZ, R59.H1_H1 ;  /* 0x3000003bff3b7230 */ /* 0x000fe40000004100 */
[----:B------:R-:W-:Y:S01]  /*130f0*/  FFMA.FTZ R70, R65, R113, R70 ;  /* 0x0000007141467223 */ /* 0x000fe20000010046 */
        /* <DEDUP_REMOVED lines=8> */
[----:B------:R-:W-:Y:S01]  /*13180*/  FMUL.FTZ R59, R60, R44 ;  /* 0x0000002c3c3b7220 */ /* 0x000fe20000410000 */
[----:B------:R-:W-:Y:S01]  /*13190*/  FMUL.FTZ R57, R62, R47 ;  /* 0x0000002f3e397220 */ /* 0x000fe20000410000 */
[----:B------:R-:W-:Y:S01]  /*131a0*/  FMUL.FTZ R76, R76, R115 ;  /* 0x000000734c4c7220 */ /* 0x000fe20000410000 */
[----:B------:R-:W-:Y:S01]  /*131b0*/  FMUL.FTZ R60, R60, R21 ;  /* 0x000000153c3c7220 */ /* 0x000fe20000410000 */
[-C--:B------:R-:W-:Y:S01]  /*131c0*/  FMUL.FTZ R62, R62, R46.reuse ;  /* 0x0000002e3e3e7220 */ /* 0x080fe20000410000 */
[----:B------:R-:W-:Y:S01]  /*131d0*/  FFMA.FTZ R53, R66, R115, -R53 ;  /* 0x0000007342357223 */ /* 0x000fe20000010835 */
        /* <DEDUP_REMOVED lines=14> */
.L_x_2821:
[----:B------:R-:W-:Y:S05]  /*132c0*/  BSYNC B2 ;  /* 0x0000000000027941 */ /* 0x000fea0003800000 */
.L_x_2820:
[----:B------:R-:W-:Y:S05]  /*132d0*/  @P1 BRA `(.L_x_2819) ;  /* 0x0000000400801947 */ /* 0x000fea0003800000 */
[----:B01----:R-:W2:Y:S04]  /*132e0*/  LDL R20, [R1+0x60] ;  /* 0x0000600001147983 */ /* 0x003ea80000100800 */
[----:B------:R-:W4:Y:S01]  /*132f0*/  LDL R65, [R1+0xa8] ;  /* 0x0000a80001417983 */ /* 0x000f220000100800 */
[--C-:B------:R-:W-:Y:S01]  /*13300*/  SHF.R.U64 R21, R48, 0x10, R49.reuse ;  /* 0x0000001030157819 */ /* 0x100fe20000001231 */
[----:B------:R-:W-:Y:S01]  /*13310*/  HADD2.F32 R60, -RZ, R109.H1_H1 ;  /* 0x3000006dff3c7230 */ /* 0x000fe20000004100 */
[----:B------:R-:W-:Y:S01]  /*13320*/  SHF.R.U32.HI R48, RZ, 0x10, R49 ;  /* 0x00000010ff307819 */ /* 0x000fe20000011631 */
[----:B------:R-:W-:Y:S02]  /*13330*/  HADD2.F32 R58, -RZ, R111.H1_H1 ;  /* 0x3000006fff3a7230 */ /* 0x000fe40000004100 */
[----:B------:R-:W-:-:S02]  /*13340*/  HADD2.F32 R109, -RZ, R109.H0_H0 ;  /* 0x2000006dff6d7230 */ /* 0x000fc40000004100 */
[----:B------:R-:W-:Y:S02]  /*13350*/  HADD2.F32 R48, -RZ, R48.H0_H0 ;  /* 0x20000030ff307230 */ /* 0x000fe40000004100 */
[----:B------:R-:W-:Y:S02]  /*13360*/  HADD2.F32 R111, -RZ, R111.H0_H0 ;  /* 0x2000006fff6f7230 */ /* 0x000fe40000004100 */
[----:B------:R-:W-:Y:S01]  /*13370*/  HADD2.F32 R21, -RZ, R21.H0_H0 ;  /* 0x20000015ff157230 */ /* 0x000fe20000004100 */
[----:B--2---:R-:W-:-:S04]  /*13380*/  LEA.HI R3, R3, R20, RZ, 0x1d ;  /* 0x0000001403037211 */ /* 0x004fc800078fe8ff */
[----:B------:R-:W-:Y:S01]  /*13390*/  SHF.R.S32.HI R44, RZ, 0x1f, R3 ;  /* 0x0000001fff2c7819 */ /* 0x000fe20000011403 */
[----:B------:R-:W-:-:S03]  /*133a0*/  IMAD.SHL.U32 R20, R3, 0x8, RZ ;  /* 0x0000000803147824 */ /* 0x000fc600078e00ff */
[----:B------:R-:W-:Y:S02]  /*133b0*/  LEA.HI R44, R44, R3, RZ, 0x3 ;  /* 0x000000032c2c7211 */ /* 0x000fe400078f18ff */
[----:B------:R-:W-:-:S03]  /*133c0*/  LOP3.LUT R3, R223, 0x38, R20, 0xf8, !PT ;  /* 0x00000038df037812 */ /* 0x000fc600078ef814 */
[----:B------:R-:W-:Y:S01]  /*133d0*/  IMAD.SHL.U32 R20, R44, 0x400, RZ ;  /* 0x000004002c147824 */ /* 0x000fe200078e00ff */
[----:B------:R-:W-:Y:S01]  /*133e0*/  LOP3.LUT R3, R3, R78, RZ, 0x3c, !PT ;  /* 0x0000004e03037212 */ /* 0x000fe200078e3cff */
[----:B----4-:R-:W0:Y:S03]  /*133f0*/  LDS.128 R44, [R65] ;  /* 0x00000000412c7984 */ /* 0x010e260000000c00 */
[----:B------:R-:W-:-:S04]  /*13400*/  LOP3.LUT R20, R20, 0x7fffe000, RZ, 0xc0, !PT ;  /* 0x7fffe00014147812 */ /* 0x000fc800078ec0ff */
[----:B------:R-:W-:Y:S02]  /*13410*/  IADD3 R3, R3, R20, R225 ;  /* 0x0000001403037210 */ /* 0x000fe40007ffe0e1 */
[--C-:B------:R-:W-:Y:S02]  /*13420*/  SHF.R.U64 R20, R40, 0x10, R41.reuse ;  /* 0x0000001028147819 */ /* 0x100fe40000001229 */
[----:B------:R-:W-:Y:S01]  /*13430*/  SHF.R.U32.HI R40, RZ, 0x10, R41 ;  /* 0x00000010ff287819 */ /* 0x000fe20000011629 */
[----:B------:R-:W-:Y:S01]  /*13440*/  IMAD R3, R3, 0x2, R16 ;  /* 0x0000000203037824 */ /* 0x000fe200078e0210 */
[----:B------:R-:W-:Y:S01]  /*13450*/  SHF.R.U64 R41, R42, 0x10, R43 ;  /* 0x000000102a297819 */ /* 0x000fe2000000122b */
[----:B------:R-:W-:Y:S01]  /*13460*/  HADD2.F32 R20, -RZ, R20.H0_H0 ;  /* 0x20000014ff147230 */ /* 0x000fe20000004100 */
[--C-:B------:R-:W-:Y:S01]  /*13470*/  SHF.R.U64 R42, R50, 0x10, R51.reuse ;  /* 0x00000010322a7819 */ /* 0x100fe20000001233 */
[----:B------:R-:W-:Y:S01]  /*13480*/  HADD2.F32 R40, -RZ, R40.H0_H0 ;  /* 0x20000028ff287230 */ /* 0x000fe20000004100 */
[----:B------:R-:W1:Y:S01]  /*13490*/  LDS.128 R52, [R3+0x14400] ;  /* 0x0144000003347984 */ /* 0x000e620000000c00 */
[----:B------:R-:W-:Y:S01]  /*134a0*/  SHF.R.U32.HI R50, RZ, 0x10, R51 ;  /* 0x00000010ff327819 */ /* 0x000fe20000011633 */
[----:B------:R-:W-:Y:S01]  /*134b0*/  HADD2.F32 R41, -RZ, R41.H0_H0 ;  /* 0x20000029ff297230 */ /* 0x000fe20000004100 */
[----:B------:R-:W-:Y:S01]  /*134c0*/  SHF.R.U32.HI R43, RZ, 0x10, R43 ;  /* 0x00000010ff2b7819 */ /* 0x000fe2000001162b */
[----:B------:R-:W-:-:S02]  /*134d0*/  HADD2.F32 R42, -RZ, R42.H0_H0 ;  /* 0x2000002aff2a7230 */ /* 0x000fc40000004100 */
[----:B------:R-:W-:Y:S02]  /*134e0*/  HADD2.F32 R50, -RZ, R50.H0_H0 ;  /* 0x20000032ff327230 */ /* 0x000fe40000004100 */
[--C-:B0-----:R-:W-:Y:S02]  /*134f0*/  HADD2.F32 R49, -RZ, R45.reuse.H0_H0 ;  /* 0x2000002dff317230 */ /* 0x101fe40000004100 */
[----:B------:R-:W-:Y:S02]  /*13500*/  HADD2.F32 R51, -RZ, R45.H1_H1 ;  /* 0x3000002dff337230 */ /* 0x000fe40000004100 */
[----:B------:R-:W-:Y:S02]  /*13510*/  HADD2.F32 R45, -RZ, R44.H0_H0 ;  /* 0x2000002cff2d7230 */ /* 0x000fe40000004100 */
[----:B------:R-:W-:Y:S02]  /*13520*/  HADD2.F32 R56, -RZ, R46.H0_H0 ;  /* 0x2000002eff387230 */ /* 0x000fe40000004100 */
[----:B------:R-:W-:-:S02]  /*13530*/  HADD2.F32 R57, -RZ, R47.H0_H0 ;  /* 0x2000002fff397230 */ /* 0x000fc40000004100 */
[----:B------:R-:W-:Y:S02]  /*13540*/  HADD2.F32 R47, -RZ, R47.H1_H1 ;  /* 0x3000002fff2f7230 */ /* 0x000fe40000004100 */
[----:B------:R-:W-:Y:S02]  /*13550*/  HADD2.F32 R44, -RZ, R44.H1_H1 ;  /* 0x3000002cff2c7230 */ /* 0x000fe40000004100 */
[----:B------:R-:W-:Y:S02]  /*13560*/  HADD2.F32 R46, -RZ, R46.H1_H1 ;  /* 0x3000002eff2e7230 */ /* 0x000fe40000004100 */
[--C-:B-1----:R-:W-:Y:S02]  /*13570*/  HADD2.F32 R59, -RZ, R53.reuse.H0_H0 ;  /* 0x20000035ff3b7230 */ /* 0x102fe40000004100 */
[----:B------:R-:W-:Y:S02]  /*13580*/  HADD2.F32 R61, -RZ, R53.H1_H1 ;  /* 0x30000035ff3d7230 */ /* 0x000fe40000004100 */
[----:B------:R-:W-:-:S02]  /*13590*/  HADD2.F32 R53, -RZ, R52.H0_H0 ;  /* 0x20000034ff357230 */ /* 0x000fc40000004100 */
[C---:B------:R-:W-:Y:S01]  /*135a0*/  FMUL.FTZ R63, R59.reuse, R60 ;  /* 0x0000003c3b3f7220 */ /* 0x040fe20000410000 */
[-C--:B------:R-:W-:Y:S01]  /*135b0*/  FMUL.FTZ R59, R59, R58.reuse ;  /* 0x0000003a3b3b7220 */ /* 0x080fe20000410000 */
[----:B------:R-:W-:Y:S02]  /*135c0*/  HADD2.F32 R62, -RZ, R54.H0_H0 ;  /* 0x20000036ff3e7230 */ /* 0x000fe40000004100 */
[----:B------:R-:W-:Y:S01]  /*135d0*/  FFMA.FTZ R63, R49, R58, -R63 ;  /* 0x0000003a313f7223 */ /* 0x000fe2000001083f */
[C---:B------:R-:W-:Y:S01]  /*135e0*/  FMUL.FTZ R58, R61.reuse, R48 ;  /* 0x000000303d3a7220 */ /* 0x040fe20000410000 */
[----:B------:R-:W-:Y:S01]  /*135f0*/  FMUL.FTZ R61, R61, R40 ;  /* 0x000000283d3d7220 */ /* 0x000fe20000410000 */
[----:B------:R-:W-:Y:S01]  /*13600*/  FFMA.FTZ R59, R49, R60, R59 ;  /* 0x0000003c313b7223 */ /* 0x000fe2000001003b */
[----:B------:R-:W-:Y:S02]  /*13610*/  HADD2.F32 R49, -RZ, R110.H0_H0 ;  /* 0x2000006eff317230 */ /* 0x000fe40000004100 */
[----:B------:R-:W-:Y:S01]  /*13620*/  FFMA.FTZ R58, R51, R40, -R58 ;  /* 0x00000028333a7223 */ /* 0x000fe2000001083a */
[C---:B------:R-:W-:Y:S01]  /*13630*/  FMUL.FTZ R40, R53.reuse, R109 ;  /* 0x0000006d35287220 */ /* 0x040fe20000410000 */
[----:B------:R-:W-:Y:S01]  /*13640*/  FMUL.FTZ R53, R53, R111 ;  /* 0x0000006f35357220 */ /* 0x000fe20000410000 */
[----:B------:R-:W-:Y:S01]  /*13650*/  FFMA.FTZ R61, R51, R48, R61 ;  /* 0x00000030333d7223 */ /* 0x000fe2000001003d */
[----:B------:R-:W-:-:S02]  /*13660*/  HADD2.F32 R48, -RZ, R112.H0_H0 ;  /* 0x20000070ff307230 */ /* 0x000fc40000004100 */
[C---:B------:R-:W-:Y:S01]  /*13670*/  FFMA.FTZ R40, R45.reuse, R111, -R40 ;  /* 0x0000006f2d287223 */ /* 0x040fe20000010828 */
[----:B------:R-:W-:Y:S01]  /*13680*/  FFMA.FTZ R53, R45, R109, R53 ;  /* 0x0000006d2d357223 */ /* 0x000fe20000010035 */
[CC--:B------:R-:W-:Y:S01]  /*13690*/  FMUL.FTZ R45, R62.reuse, R49.reuse ;  /* 0x000000313e2d7220 */ /* 0x0c0fe20000410000 */
[--C-:B------:R-:W-:Y:S02]  /*136a0*/  HADD2.F32 R64, -RZ, R55.reuse.H0_H0 ;  /* 0x20000037ff407230 */ /* 0x100fe40000004100 */
[-C--:B------:R-:W-:Y:S01]  /*136b0*/  FMUL.FTZ R62, R62, R48.reuse ;  /* 0x000000303e3e7220 */ /* 0x080fe20000410000 */
[----:B------:R-:W-:Y:S02]  /*136c0*/  HADD2.F32 R55, -RZ, R55.H1_H1 ;  /* 0x30000037ff377230 */ /* 0x000fe40000004100 */
[C---:B------:R-:W-:Y:S01]  /*136d0*/  FFMA.FTZ R48, R56.reuse, R48, -R45 ;  /* 0x0000003038307223 */ /* 0x040fe2000001082d */
[----:B------:R-:W-:Y:S02]  /*136e0*/  HADD2.F32 R45, -RZ, R43.H0_H0 ;  /* 0x2000002bff2d7230 */ /* 0x000fe40000004100 */
[----:B------:R-:W-:Y:S01]  /*136f0*/  FFMA.FTZ R62, R56, R49, R62 ;  /* 0x00000031383e7223 */ /* 0x000fe2000001003e */
[----:B------:R-:W-:-:S02]  /*13700*/  HADD2.F32 R52, -RZ, R52.H1_H1 ;  /* 0x30000034ff347230 */ /* 0x000fc40000004100 */
[CC--:B------:R-:W-:Y:S01]  /*13710*/  FMUL.FTZ R49, R55.reuse, R50.reuse ;  /* 0x0000003237317220 */ /* 0x0c0fe20000410000 */
[----:B------:R-:W-:Y:S02]  /*13720*/  HADD2.F32 R54, -RZ, R54.H1_H1 ;  /* 0x30000036ff367230 */ /* 0x000fe40000004100 */
[-C--:B------:R-:W-:Y:S01]  /*13730*/  FMUL.FTZ R55, R55, R45.reuse ;  /* 0x0000002d37377220 */ /* 0x080fe20000410000 */
[----:B------:R-:W-:Y:S02]  /*13740*/  HADD2.F32 R110, -RZ, R110.H1_H1 ;  /* 0x3000006eff6e7230 */ /* 0x000fe40000004100 */
[C---:B------:R-:W-:Y:S01]  /*13750*/  FFMA.FTZ R49, R47.reuse, R45, -R49 ;  /* 0x0000002d2f317223 */ /* 0x040fe20000010831 */
[----:B------:R-:W-:Y:S02]  /*13760*/  HADD2.F32 R112, -RZ, R112.H1_H1 ;  /* 0x30000070ff707230 */ /* 0x000fe40000004100 */
[----:B------:R-:W-:Y:S01]  /*13770*/  FFMA.FTZ R47, R47, R50, R55 ;  /* 0x000000322f2f7223 */ /* 0x000fe20000010037 */
[C---:B------:R-:W-:Y:S01]  /*13780*/  FMUL.FTZ R50, R52.reuse, R21 ;  /* 0x0000001534327220 */ /* 0x040fe20000410000 */
[----:B------:R-:W-:Y:S01]  /*13790*/  FMUL.FTZ R52, R52, R20 ;  /* 0x0000001434347220 */ /* 0x000fe20000410000 */
[----:B------:R-:W-:Y:S01]  /*137a0*/  FMUL.FTZ R43, R64, R110 ;  /* 0x0000006e402b7220 */ /* 0x000fe20000410000 */
[----:B------:R-:W-:Y:S01]  /*137b0*/  FMUL.FTZ R45, R54, R42 ;  /* 0x0000002a362d7220 */ /* 0x000fe20000410000 */
[----:B------:R-:W-:Y:S01]  /*137c0*/  FMUL.FTZ R64, R64, R112 ;  /* 0x0000007040407220 */ /* 0x000fe20000410000 */
[----:B------:R-:W-:Y:S01]  /*137d0*/  FMUL.FTZ R54, R54, R41 ;  /* 0x0000002936367220 */ /* 0x000fe20000410000 */
[C---:B------:R-:W-:Y:S01]  /*137e0*/  FFMA.FTZ R20, R44.reuse, R20, -R50 ;  /* 0x000000142c147223 */ /* 0x040fe20000010832 */
[----:B------:R-:W-:Y:S01]  /*137f0*/  FFMA.FTZ R44, R44, R21, R52 ;  /* 0x000000152c2c7223 */ /* 0x000fe20000010034 */
[C---:B------:R-:W-:Y:S01]  /*13800*/  FFMA.FTZ R43, R57.reuse, R112, -R43 ;  /* 0x00000070392b7223 */ /* 0x040fe2000001082b */
[C---:B------:R-:W-:Y:S01]  /*13810*/  FFMA.FTZ R21, R46.reuse, R41, -R45 ;  /* 0x000000292e157223 */ /* 0x040fe2000001082d */
        /* <DEDUP_REMOVED lines=12> */
.L_x_2819:
[----:B------:R-:W-:Y:S05]  /*138e0*/  BSYNC B1 ;  /* 0x0000000000017941 */ /* 0x000fea0003800000 */
.L_x_2818:
[----:B--2---:R-:W-:Y:S01]  /*138f0*/  VIADD R3, R212, 0x40 ;  /* 0x00000040d4037836 */ /* 0x004fe20000000000 */
[----:B------:R-:W-:Y:S04]  /*13900*/  BSSY B1, `(.L_x_2822) ;  /* 0x00000d5000017945 */ /* 0x000fe80003800000 */
[----:B------:R-:W-:-:S13]  /*13910*/  ISETP.GE.AND P0, PT, R3, R0, PT ;  /* 0x000000000300720c */ /* 0x000fda0003f06270 */
[----:B------:R-:W-:Y:S05]  /*13920*/  @P0 BRA `(.L_x_2823) ;  /* 0x0000000c00480947 */ /* 0x000fea0003800000 */
[----:B01----:R-:W0:Y:S01]  /*13930*/  LDC R20, c[0x0][0x3f4] ;  /* 0x0000fd00ff147b82 */ /* 0x003e220000000800 */
[----:B------:R-:W-:Y:S01]  /*13940*/  BSSY B2, `(.L_x_2824) ;  /* 0x0000064000027945 */ /* 0x000fe20003800000 */
[----:B------:R-:W-:Y:S02]  /*13950*/  SHF.R.U32.HI R62, RZ, 0x3, R222 ;  /* 0x00000003ff3e7819 */ /* 0x000fe400000116de */
[-C--:B0-----:R-:W-:Y:S02]  /*13960*/  ISETP.GE.AND P0, PT, R18, R20.reuse, PT ;  /* 0x000000141200720c */ /* 0x081fe40003f06270 */
[----:B------:R-:W-:-:S11]  /*13970*/  ISETP.GE.AND P1, PT, R213, R20, PT ;  /* 0x00000014d500720c */ /* 0x000fd60003f26270 */
[----:B------:R-:W-:Y:S05]  /*13980*/  @P0 BRA `(.L_x_2825) ;  /* 0x00000004007c0947 */ /* 0x000fea0003800000 */
[----:B------:R-:W2:Y:S01]  /*13990*/  LDL R63, [R1+0xa4] ;  /* 0x0000a400013f7983 */ /* 0x000ea20000100800 */
[----:B------:R-:W-:Y:S01]  /*139a0*/  LEA.HI R3, R20, R237, RZ, 0x1d ;  /* 0x000000ed14037211 */ /* 0x000fe200078fe8ff */
[----:B------:R-:W-:Y:S01]  /*139b0*/  HADD2.F32 R53, -RZ, R105.H1_H1 ;  /* 0x30000069ff357230 */ /* 0x000fe20000004100 */
[----:B------:R-:W-:Y:S01]  /*139c0*/  SHF.R.U64 R30, R30, 0x10, R31 ;  /* 0x000000101e1e7819 */ /* 0x000fe2000000121f */
[--C-:B------:R-:W-:Y:S01]  /*139d0*/  HADD2.F32 R51, -RZ, R107.reuse.H1_H1 ;  /* 0x3000006bff337230 */ /* 0x100fe20000004100 */
[----:B------:R-:W-:Y:S01]  /*139e0*/  SHF.R.S32.HI R40, RZ, 0x1f, R3 ;  /* 0x0000001fff287819 */ /* 0x000fe20000011403 */
[----:B------:R-:W-:Y:S01]  /*139f0*/  HADD2.F32 R58, -RZ, R107.H0_H0 ;  /* 0x2000006bff3a7230 */ /* 0x000fe20000004100 */
[----:B------:R-:W-:Y:S02]  /*13a00*/  SHF.L.U32 R21, R3, 0x3, RZ ;  /* 0x0000000303157819 */ /* 0x000fe400000006ff */
[----:B------:R-:W-:Y:S02]  /*13a10*/  LEA.HI R40, R40, R3, RZ, 0x3 ;  /* 0x0000000328287211 */ /* 0x000fe400078f18ff */
[----:B------:R-:W-:-:S03]  /*13a20*/  LOP3.LUT R3, R222, 0x38, R21, 0xf8, !PT ;  /* 0x00000038de037812 */ /* 0x000fc600078ef815 */
[----:B------:R-:W-:Y:S01]  /*13a30*/  IMAD.SHL.U32 R40, R40, 0x400, RZ ;  /* 0x0000040028287824 */ /* 0x000fe200078e00ff */
[----:B------:R-:W-:-:S04]  /*13a40*/  LOP3.LUT R3, R3, R62, RZ, 0x3c, !PT ;  /* 0x0000003e03037212 */ /* 0x000fc800078e3cff */
[----:B------:R-:W-:-:S04]  /*13a50*/  LOP3.LUT R21, R40, 0x7fffe000, RZ, 0xc0, !PT ;  /* 0x7fffe00028157812 */ /* 0x000fc800078ec0ff */
[----:B------:R-:W-:Y:S02]  /*13a60*/  IADD3 R3, R3, R21, R224 ;  /* 0x0000001503037210 */ /* 0x000fe40007ffe0e0 */
[----:B------:R-:W-:Y:S02]  /*13a70*/  SHF.R.U64 R21, R28, 0x10, R29 ;  /* 0x000000101c157819 */ /* 0x000fe4000000121d */
[--C-:B------:R-:W-:Y:S01]  /*13a80*/  SHF.R.U64 R28, R36, 0x10, R37.reuse ;  /* 0x00000010241c7819 */ /* 0x100fe20000001225 */
[----:B------:R-:W-:Y:S01]  /*13a90*/  IMAD R3, R3, 0x2, R16 ;  /* 0x0000000203037824 */ /* 0x000fe200078e0210 */
[----:B------:R-:W-:Y:S01]  /*13aa0*/  SHF.R.U32.HI R36, RZ, 0x10, R37 ;  /* 0x00000010ff247819 */ /* 0x000fe20000011625 */
[----:B------:R-:W-:Y:S01]  /*13ab0*/  HADD2.F32 R21, -RZ, R21.H0_H0 ;  /* 0x20000015ff157230 */ /* 0x000fe20000004100 */
[----:B------:R-:W-:Y:S02]  /*13ac0*/  SHF.R.U32.HI R29, RZ, 0x10, R29 ;  /* 0x00000010ff1d7819 */ /* 0x000fe4000001161d */
[----:B------:R-:W0:Y:S01]  /*13ad0*/  LDS.128 R44, [R3+0x14400] ;  /* 0x01440000032c7984 */ /* 0x000e220000000c00 */
[----:B------:R-:W-:Y:S01]  /*13ae0*/  SHF.R.U32.HI R37, RZ, 0x10, R31 ;  /* 0x00000010ff257819 */ /* 0x000fe2000001161f */
[----:B------:R-:W-:Y:S01]  /*13af0*/  HADD2.F32 R59, -RZ, R36.H0_H0 ;  /* 0x20000024ff3b7230 */ /* 0x000fe20000004100 */
[--C-:B------:R-:W-:Y:S01]  /*13b00*/  SHF.R.U64 R31, R38, 0x10, R39.reuse ;  /* 0x00000010261f7819 */ /* 0x100fe20000001227 */
[----:B------:R-:W-:Y:S01]  /*13b10*/  HADD2.F32 R29, -RZ, R29.H0_H0 ;  /* 0x2000001dff1d7230 */ /* 0x000fe20000004100 */
[----:B------:R-:W-:Y:S01]  /*13b20*/  SHF.R.U32.HI R39, RZ, 0x10, R39 ;  /* 0x00000010ff277819 */ /* 0x000fe20000011627 */
[----:B------:R-:W-:-:S02]  /*13b30*/  HADD2.F32 R36, -RZ, R105.H0_H0 ;  /* 0x20000069ff247230 */ /* 0x000fc40000004100 */
[--C-:B0-----:R-:W-:Y:S02]  /*13b40*/  HADD2.F32 R52, -RZ, R45.reuse.H0_H0 ;  /* 0x2000002dff347230 */ /* 0x101fe40000004100 */
[----:B------:R-:W-:Y:S02]  /*13b50*/  HADD2.F32 R54, -RZ, R45.H1_H1 ;  /* 0x3000002dff367230 */ /* 0x000fe40000004100 */
[----:B------:R-:W-:Y:S02]  /*13b60*/  HADD2.F32 R45, -RZ, R44.H0_H0 ;  /* 0x2000002cff2d7230 */ /* 0x000fe40000004100 */
[C---:B------:R-:W-:Y:S01]  /*13b70*/  FMUL.FTZ R57, R52.reuse, R53 ;  /* 0x0000003534397220 */ /* 0x040fe20000410000 */
[----:B------:R-:W-:Y:S01]  /*13b80*/  FMUL.FTZ R61, R52, R51 ;  /* 0x00000033343d7220 */ /* 0x000fe20000410000 */
[----:B------:R-:W-:Y:S02]  /*13b90*/  HADD2.F32 R55, -RZ, R46.H0_H0 ;  /* 0x2000002eff377230 */ /* 0x000fe40000004100 */
[----:B------:R-:W-:-:S02]  /*13ba0*/  HADD2.F32 R52, -RZ, R106.H0_H0 ;  /* 0x2000006aff347230 */ /* 0x000fc40000004100 */
[--C-:B------:R-:W-:Y:S02]  /*13bb0*/  HADD2.F32 R56, -RZ, R47.reuse.H0_H0 ;  /* 0x2000002fff387230 */ /* 0x100fe40000004100 */
[----:B------:R-:W-:Y:S02]  /*13bc0*/  HADD2.F32 R47, -RZ, R47.H1_H1 ;  /* 0x3000002fff2f7230 */ /* 0x000fe40000004100 */
[----:B------:R-:W-:Y:S02]  /*13bd0*/  HADD2.F32 R44, -RZ, R44.H1_H1 ;  /* 0x3000002cff2c7230 */ /* 0x000fe40000004100 */
[----:B------:R-:W-:Y:S01]  /*13be0*/  HADD2.F32 R46, -RZ, R46.H1_H1 ;  /* 0x3000002eff2e7230 */ /* 0x000fe20000004100 */
[----:B--2---:R-:W0:Y:S02]  /*13bf0*/  LDS.128 R40, [R63] ;  /* 0x000000003f287984 */ /* 0x004e240000000c00 */
[--C-:B0-----:R-:W-:Y:S02]  /*13c00*/  HADD2.F32 R38, -RZ, R41.reuse.H0_H0 ;  /* 0x20000029ff267230 */ /* 0x101fe40000004100 */
[----:B------:R-:W-:-:S02]  /*13c10*/  HADD2.F32 R48, -RZ, R41.H1_H1 ;  /* 0x30000029ff307230 */ /* 0x000fc40000004100 */
[----:B------:R-:W-:Y:S02]  /*13c20*/  HADD2.F32 R41, -RZ, R40.H0_H0 ;  /* 0x20000028ff297230 */ /* 0x000fe40000004100 */
[----:B------:R-:W-:Y:S01]  /*13c30*/  FFMA.FTZ R57, R38, R51, -R57 ;  /* 0x0000003326397223 */ /* 0x000fe20000010839 */
[----:B------:R-:W-:Y:S01]  /*13c40*/  FMUL.FTZ R51, R54, R59 ;  /* 0x0000003b36337220 */ /* 0x000fe20000410000 */
[----:B------:R-:W-:Y:S01]  /*13c50*/  FFMA.FTZ R61, R38, R53, R61 ;  /* 0x00000035263d7223 */ /* 0x000fe2000001003d */
[-C--:B------:R-:W-:Y:S01]  /*13c60*/  FMUL.FTZ R53, R54, R29.reuse ;  /* 0x0000001d36357220 */ /* 0x080fe20000410000 */
[C---:B------:R-:W-:Y:S01]  /*13c70*/  FMUL.FTZ R54, R45.reuse, R36 ;  /* 0x000000242d367220 */ /* 0x040fe20000410000 */
[----:B------:R-:W-:Y:S01]  /*13c80*/  FFMA.FTZ R38, R48, R29, -R51 ;  /* 0x0000001d30267223 */ /* 0x000fe20000010833 */
[-C--:B------:R-:W-:Y:S01]  /*13c90*/  FMUL.FTZ R29, R45, R58.reuse ;  /* 0x0000003a2d1d7220 */ /* 0x080fe20000410000 */
[----:B------:R-:W-:Y:S02]  /*13ca0*/  HADD2.F32 R49, -RZ, R42.H0_H0 ;  /* 0x2000002aff317230 */ /* 0x000fe40000004100 */
[----:B------:R-:W-:Y:S01]  /*13cb0*/  FFMA.FTZ R45, R41, R58, -R54 ;  /* 0x0000003a292d7223 */ /* 0x000fe20000010836 */
[----:B------:R-:W-:-:S02]  /*13cc0*/  HADD2.F32 R54, -RZ, R108.H0_H0 ;  /* 0x2000006cff367230 */ /* 0x000fc40000004100 */
[----:B------:R-:W-:Y:S01]  /*13cd0*/  FMUL.FTZ R58, R55, R52 ;  /* 0x00000034373a7220 */ /* 0x000fe20000410000 */
[----:B------:R-:W-:Y:S01]  /*13ce0*/  FFMA.FTZ R36, R41, R36, R29 ;  /* 0x0000002429247223 */ /* 0x000fe2000001001d */
[----:B------:R-:W-:Y:S02]  /*13cf0*/  HADD2.F32 R51, -RZ, R106.H1_H1 ;  /* 0x3000006aff337230 */ /* 0x000fe40000004100 */
[----:B------:R-:W-:Y:S01]  /*13d00*/  FFMA.FTZ R48, R48, R59, R53 ;  /* 0x0000003b30307223 */ /* 0x000fe20000010035 */
[----:B------:R-:W-:Y:S02]  /*13d10*/  HADD2.F32 R29, -RZ, R108.H1_H1 ;  /* 0x3000006cff1d7230 */ /* 0x000fe40000004100 */
[-C--:B------:R-:W-:Y:S01]  /*13d20*/  FFMA.FTZ R41, R49, R54.reuse, -R58 ;  /* 0x0000003631297223 */ /* 0x080fe2000001083a */
[----:B------:R-:W-:Y:S02]  /*13d30*/  HADD2.F32 R58, -RZ, R37.H0_H0 ;  /* 0x20000025ff3a7230 */ /* 0x000fe40000004100 */
[----:B------:R-:W-:Y:S01]  /*13d40*/  FMUL.FTZ R60, R55, R54 ;  /* 0x00000036373c7220 */ /* 0x000fe20000410000 */
[----:B------:R-:W-:-:S02]  /*13d50*/  HADD2.F32 R50, -RZ, R43.H0_H0 ;  /* 0x2000002bff327230 */ /* 0x000fc40000004100 */
[C---:B------:R-:W-:Y:S01]  /*13d60*/  FMUL.FTZ R37, R56.reuse, R51 ;  /* 0x0000003338257220 */ /* 0x040fe20000410000 */
[----:B------:R-:W-:Y:S02]  /*13d70*/  HADD2.F32 R54, -RZ, R39.H0_H0 ;  /* 0x20000027ff367230 */ /* 0x000fe40000004100 */
[-C--:B------:R-:W-:Y:S01]  /*13d80*/  FMUL.FTZ R56, R56, R29.reuse ;  /* 0x0000001d38387220 */ /* 0x080fe20000410000 */
[----:B------:R-:W-:Y:S01]  /*13d90*/  FFMA.FTZ R49, R49, R52, R60 ;  /* 0x0000003431317223 */ /* 0x000fe2000001003c */
[C---:B------:R-:W-:Y:S01]  /*13da0*/  FFMA.FTZ R29, R50.reuse, R29, -R37 ;  /* 0x0000001d321d7223 */ /* 0x040fe20000010825 */
[----:B------:R-:W-:Y:S02]  /*13db0*/  HADD2.F32 R43, -RZ, R43.H1_H1 ;  /* 0x3000002bff2b7230 */ /* 0x000fe40000004100 */
[----:B------:R-:W-:Y:S01]  /*13dc0*/  FFMA.FTZ R39, R50, R51, R56 ;  /* 0x0000003332277223 */ /* 0x000fe20000010038 */
[C---:B------:R-:W-:Y:S01]  /*13dd0*/  FMUL.FTZ R52, R47.reuse, R54 ;  /* 0x000000362f347220 */ /* 0x040fe20000410000 */
[----:B------:R-:W-:Y:S01]  /*13de0*/  FMUL.FTZ R50, R47, R58 ;  /* 0x0000003a2f327220 */ /* 0x000fe20000410000 */
[----:B------:R-:W-:-:S02]  /*13df0*/  HADD2.F32 R37, -RZ, R28.H0_H0 ;  /* 0x2000001cff257230 */ /* 0x000fc40000004100 */
[----:B------:R-:W-:Y:S02]  /*13e00*/  HADD2.F32 R47, -RZ, R31.H0_H0 ;  /* 0x2000001fff2f7230 */ /* 0x000fe40000004100 */
[C---:B------:R-:W-:Y:S01]  /*13e10*/  FFMA.FTZ R52, R43.reuse, R58, -R52 ;  /* 0x0000003a2b347223 */ /* 0x040fe20000010834 */
[----:B------:R-:W-:Y:S02]  /*13e20*/  HADD2.F32 R31, -RZ, R30.H0_H0 ;  /* 0x2000001eff1f7230 */ /* 0x000fe40000004100 */
[----:B------:R-:W-:Y:S01]  /*13e30*/  FFMA.FTZ R50, R43, R54, R50 ;  /* 0x000000362b327223 */ /* 0x000fe20000010032 */
[----:B------:R-:W-:Y:S02]  /*13e40*/  HADD2.F32 R40, -RZ, R40.H1_H1 ;  /* 0x30000028ff287230 */ /* 0x000fe40000004100 */
[----:B------:R-:W-:Y:S01]  /*13e50*/  FMUL.FTZ R43, R44, R37 ;  /* 0x000000252c2b7220 */ /* 0x000fe20000410000 */
[----:B------:R-:W-:Y:S02]  /*13e60*/  HADD2.F32 R42, -RZ, R42.H1_H1 ;  /* 0x3000002aff2a7230 */ /* 0x000fe40000004100 */
[----:B------:R-:W-:Y:S01]  /*13e70*/  FMUL.FTZ R51, R46, R47 ;  /* 0x0000002f2e337220 */ /* 0x000fe20000410000 */
[----:B------:R-:W-:Y:S01]  /*13e80*/  FMUL.FTZ R44, R44, R21 ;  /* 0x000000152c2c7220 */ /* 0x000fe20000410000 */
[----:B------:R-:W-:Y:S01]  /*13e90*/  FMUL.FTZ R46, R46, R31 ;  /* 0x0000001f2e2e7220 */ /* 0x000fe20000410000 */
[----:B------:R-:W-:Y:S01]  /*13ea0*/  FFMA.FTZ R28, R40, R21, -R43 ;  /* 0x00000015281c7223 */ /* 0x000fe2000001082b */
[----:B------:R-:W-:Y:S01]  /*13eb0*/  FFMA.FTZ R30, R42, R31, -R51 ;  /* 0x0000001f2a1e7223 */ /* 0x000fe20000010833 */
        /* <DEDUP_REMOVED lines=12> */
.L_x_2825:
[----:B------:R-:W-:Y:S05]  /*13f80*/  BSYNC B2 ;  /* 0x0000000000027941 */ /* 0x000fea0003800000 */
.L_x_2824:
[----:B------:R-:W-:Y:S05]  /*13f90*/  @P1 BRA `(.L_x_2823) ;  /* 0x0000000400ac1947 */ /* 0x000fea0003800000 */
[----:B------:R-:W2:Y:S04]  /*13fa0*/  LDL R21, [R1+0x60] ;  /* 0x0000600001157983 */ /* 0x000ea80000100800 */
[----:B0-----:R-:W4:Y:S01]  /*13fb0*/  LDL R3, [R1+0x8c] ;  /* 0x00008c0001037983 */ /* 0x001f220000100800 */
[----:B------:R-:W-:Y:S01]  /*13fc0*/  SHF.R.S32.HI R28, RZ, 0x1f, R213 ;  /* 0x0000001fff1c7819 */ /* 0x000fe200000114d5 */
[--C-:B------:R-:W-:Y:S01]  /*13fd0*/  HADD2.F32 R49, -RZ, R95.reuse.H0_H0 ;  /* 0x2000005fff317230 */ /* 0x100fe20000004100 */
[----:B------:R-:W-:Y:S01]  /*13fe0*/  SHF.R.U32.HI R50, RZ, 0x10, R33 ;  /* 0x00000010ff327819 */ /* 0x000fe20000011621 */
[----:B------:R-:W-:Y:S01]  /*13ff0*/  HADD2.F32 R47, -RZ, R96.H1_H1 ;  /* 0x30000060ff2f7230 */ /* 0x000fe20000004100 */
[----:B------:R-:W-:Y:S01]  /*14000*/  SHF.R.U32.HI R43, RZ, 0x10, R25 ;  /* 0x00000010ff2b7819 */ /* 0x000fe20000011619 */
[----:B------:R-:W-:-:S02]  /*14010*/  HADD2.F32 R48, -RZ, R95.H1_H1 ;  /* 0x3000005fff307230 */ /* 0x000fc40000004100 */
[----:B------:R-:W-:Y:S02]  /*14020*/  HADD2.F32 R50, -RZ, R50.H0_H0 ;  /* 0x20000032ff327230 */ /* 0x000fe40000004100 */
[----:B------:R-:W-:Y:S02]  /*14030*/  HADD2.F32 R43, -RZ, R43.H0_H0 ;  /* 0x2000002bff2b7230 */ /* 0x000fe40000004100 */
[----:B------:R-:W-:Y:S02]  /*14040*/  HADD2.F32 R96, -RZ, R96.H0_H0 ;  /* 0x20000060ff607230 */ /* 0x000fe40000004100 */
[----:B--2---:R-:W-:Y:S01]  /*14050*/  IMAD.MOV.U32 R29, RZ, RZ, R21 ;  /* 0x000000ffff1d7224 */ /* 0x004fe200078e0015 */
[CC--:B------:R-:W-:Y:S02]  /*14060*/  LEA.HI R21, R28.reuse, R213.reuse, RZ, 0x6 ;  /* 0x000000d51c157211 */ /* 0x0c0fe400078f30ff */
[----:B----4-:R-:W-:Y:S02]  /*14070*/  R2UR UR4, R3 ;  /* 0x00000000030472ca */ /* 0x010fe400000e0000 */
[----:B------:R-:W-:Y:S01]  /*14080*/  LEA.HI R3, R28, R213, RZ, 0x3 ;  /* 0x000000d51c037211 */ /* 0x000fe200078f18ff */
[----:B------:R-:W-:Y:S01]  /*14090*/  IMAD.SHL.U32 R28, R21, 0x80, RZ ;  /* 0x00000080151c7824 */ /* 0x000fe200078e00ff */
[----:B------:R-:W-:-:S02]  /*140a0*/  LEA.HI R20, R20, R29, RZ, 0x1d ;  /* 0x0000001d14147211 */ /* 0x000fc400078fe8ff */
[----:B------:R-:W-:Y:S02]  /*140b0*/  LOP3.LUT R3, R222, 0x38, R3, 0xf8, !PT ;  /* 0x00000038de037812 */ /* 0x000fe400078ef803 */
[----:B------:R-:W-:Y:S02]  /*140c0*/  SHF.R.S32.HI R21, RZ, 0x1f, R20 ;  /* 0x0000001fff157819 */ /* 0x000fe40000011414 */
[----:B------:R-:W-:Y:S02]  /*140d0*/  LOP3.LUT R29, R28, 0xffffe000, RZ, 0xc0, !PT ;  /* 0xffffe0001c1d7812 */ /* 0x000fe400078ec0ff */
[----:B------:R-:W-:Y:S02]  /*140e0*/  LOP3.LUT R28, R3, R62, RZ, 0x3c, !PT ;  /* 0x0000003e031c7212 */ /* 0x000fe400078e3cff */
[----:B------:R-:W-:Y:S02]  /*140f0*/  LEA.HI R21, R21, R20, RZ, 0x3 ;  /* 0x0000001415157211 */ /* 0x000fe400078f18ff */
[----:B------:R-:W-:-:S02]  /*14100*/  SHF.L.U32 R3, R20, 0x3, RZ ;  /* 0x0000000314037819 */ /* 0x000fc400000006ff */
[--C-:B------:R-:W-:Y:S01]  /*14110*/  IADD3 R29, R28, R29, R224.reuse ;  /* 0x0000001d1c1d7210 */ /* 0x100fe20007ffe0e0 */
[----:B------:R-:W-:Y:S01]  /*14120*/  IMAD.SHL.U32 R28, R21, 0x400, RZ ;  /* 0x00000400151c7824 */ /* 0x000fe200078e00ff */
[----:B------:R-:W-:Y:S02]  /*14130*/  LOP3.LUT R20, R222, 0x38, R3, 0xf8, !PT ;  /* 0x00000038de147812 */ /* 0x000fe400078ef803 */
[----:B------:R-:W-:Y:S02]  /*14140*/  LEA R3, R29, UR4, 0x1 ;  /* 0x000000041d037c11 */ /* 0x000fe4000f8e08ff */
[----:B------:R-:W-:Y:S02]  /*14150*/  LOP3.LUT R21, R20, R62, RZ, 0x3c, !PT ;  /* 0x0000003e14157212 */ /* 0x000fe400078e3cff */
[----:B------:R-:W-:Y:S02]  /*14160*/  LOP3.LUT R20, R28, 0x7fffe000, RZ, 0xc0, !PT ;  /* 0x7fffe0001c147812 */ /* 0x000fe400078ec0ff */
[----:B------:R-:W0:Y:S02]  /*14170*/  LDS.128 R28, [R3] ;  /* 0x00000000031c7984 */ /* 0x000e240000000c00 */
[----:B------:R-:W-:-:S05]  /*14180*/  IADD3 R21, R21, R20, R224 ;  /* 0x0000001415157210 */ /* 0x000fca0007ffe0e0 */
[----:B------:R-:W-:Y:S01]  /*14190*/  IMAD R20, R21, 0x2, R16 ;  /* 0x0000000215147824 */ /* 0x000fe200078e0210 */
[----:B------:R-:W-:Y:S02]  /*141a0*/  SHF.R.U64 R21, R24, 0x10, R25 ;  /* 0x0000001018157819 */ /* 0x000fe40000001219 */
[----:B------:R-:W-:Y:S02]  /*141b0*/  SHF.R.U64 R24, R32, 0x10, R33 ;  /* 0x0000001020187819 */ /* 0x000fe40000001221 */
[----:B------:R-:W1:Y:S01]  /*141c0*/  LDS.128 R36, [R20+0x14400] ;  /* 0x0144000014247984 */ /* 0x000e620000000c00 */
[----:B------:R-:W-:Y:S01]  /*141d0*/  SHF.R.U64 R25, R26, 0x10, R27 ;  /* 0x000000101a197819 */ /* 0x000fe2000000121b */
[----:B------:R-:W-:Y:S01]  /*141e0*/  HADD2.F32 R21, -RZ, R21.H0_H0 ;  /* 0x20000015ff157230 */ /* 0x000fe20000004100 */
[--C-:B------:R-:W-:Y:S02]  /*141f0*/  SHF.R.U64 R26, R34, 0x10, R35.reuse ;  /* 0x00000010221a7819 */ /* 0x100fe40000001223 */
[----:B------:R-:W-:Y:S01]  /*14200*/  SHF.R.U32.HI R34, RZ, 0x10, R35 ;  /* 0x00000010ff227819 */ /* 0x000fe20000011623 */
[----:B------:R-:W-:Y:S01]  /*14210*/  HADD2.F32 R25, -RZ, R25.H0_H0 ;  /* 0x20000019ff197230 */ /* 0x000fe20000004100 */
[----:B------:R-:W-:Y:S01]  /*14220*/  SHF.R.U32.HI R27, RZ, 0x10, R27 ;  /* 0x00000010ff1b7819 */ /* 0x000fe2000001161b */
[----:B0-----:R-:W-:-:S02]  /*14230*/  HADD2.F32 R44, -RZ, R29.H0_H0 ;  /* 0x2000001dff2c7230 */ /* 0x001fc40000004100 */
[----:B------:R-:W-:Y:S02]  /*14240*/  HADD2.F32 R41, -RZ, R29.H1_H1 ;  /* 0x3000001dff297230 */ /* 0x000fe40000004100 */
[----:B------:R-:W-:Y:S02]  /*14250*/  HADD2.F32 R35, -RZ, R28.H0_H0 ;  /* 0x2000001cff237230 */ /* 0x000fe40000004100 */
[----:B------:R-:W-:Y:S02]  /*14260*/  HADD2.F32 R29, -RZ, R30.H0_H0 ;  /* 0x2000001eff1d7230 */ /* 0x000fe40000004100 */
[--C-:B------:R-:W-:Y:S02]  /*14270*/  HADD2.F32 R32, -RZ, R31.reuse.H0_H0 ;  /* 0x2000001fff207230 */ /* 0x100fe40000004100 */
[----:B------:R-:W-:Y:S02]  /*14280*/  HADD2.F32 R31, -RZ, R31.H1_H1 ;  /* 0x3000001fff1f7230 */ /* 0x000fe40000004100 */
[----:B-1----:R-:W-:-:S02]  /*14290*/  HADD2.F32 R33, -RZ, R37.H0_H0 ;  /* 0x20000025ff217230 */ /* 0x002fc40000004100 */
[----:B------:R-:W-:Y:S02]  /*142a0*/  HADD2.F32 R46, -RZ, R37.H1_H1 ;  /* 0x30000025ff2e7230 */ /* 0x000fe40000004100 */
[----:B------:R-:W-:Y:S02]  /*142b0*/  HADD2.F32 R45, -RZ, R36.H0_H0 ;  /* 0x20000024ff2d7230 */ /* 0x000fe40000004100 */
[C---:B------:R-:W-:Y:S01]  /*142c0*/  FMUL.FTZ R37, R33.reuse, R49 ;  /* 0x0000003121257220 */ /* 0x040fe20000410000 */
[----:B------:R-:W-:Y:S01]  /*142d0*/  FMUL.FTZ R51, R33, R47 ;  /* 0x0000002f21337220 */ /* 0x000fe20000410000 */
[C---:B------:R-:W-:Y:S01]  /*142e0*/  FMUL.FTZ R52, R46.reuse, R50 ;  /* 0x000000322e347220 */ /* 0x040fe20000410000 */
[----:B------:R-:W-:Y:S01]  /*142f0*/  FMUL.FTZ R46, R46, R43 ;  /* 0x0000002b2e2e7220 */ /* 0x000fe20000410000 */
[C---:B------:R-:W-:Y:S01]  /*14300*/  FFMA.FTZ R33, R44.reuse, R47, -R37 ;  /* 0x0000002f2c217223 */ /* 0x040fe20000010825 */
[----:B------:R-:W-:Y:S01]  /*14310*/  FFMA.FTZ R37, R44, R49, R51 ;  /* 0x000000312c257223 */ /* 0x000fe20000010033 */
[----:B------:R-:W-:Y:S01]  /*14320*/  FFMA.FTZ R44, R41, R43, -R52 ;  /* 0x0000002b292c7223 */ /* 0x000fe20000010834 */
[----:B------:R-:W-:Y:S01]  /*14330*/  FMUL.FTZ R52, R45, R48 ;  /* 0x000000302d347220 */ /* 0x000fe20000410000 */
[----:B------:R-:W-:-:S02]  /*14340*/  HADD2.F32 R42, -RZ, R38.H0_H0 ;  /* 0x20000026ff2a7230 */ /* 0x000fc40000004100 */
[----:B------:R-:W-:Y:S01]  /*14350*/  FMUL.FTZ R45, R45, R96 ;  /* 0x000000602d2d7220 */ /* 0x000fe20000410000 */
[--C-:B------:R-:W-:Y:S02]  /*14360*/  HADD2.F32 R47, -RZ, R94.reuse.H1_H1 ;  /* 0x3000005eff2f7230 */ /* 0x100fe40000004100 */
[----:B------:R-:W-:Y:S01]  /*14370*/  FFMA.FTZ R46, R41, R50, R46 ;  /* 0x00000032292e7223 */ /* 0x000fe2000001002e */
[C---:B------:R-:W-:Y:S01]  /*14380*/  FFMA.FTZ R41, R35.reuse, R96, -R52 ;  /* 0x0000006023297223 */ /* 0x040fe20000010834 */
[----:B------:R-:W-:Y:S02]  /*14390*/  HADD2.F32 R43, -RZ, R97.H0_H0 ;  /* 0x20000061ff2b7230 */ /* 0x000fe40000004100 */
[----:B------:R-:W-:Y:S01]  /*143a0*/  FFMA.FTZ R35, R35, R48, R45 ;  /* 0x0000003023237223 */ /* 0x000fe2000001002d */
[----:B------:R-:W-:Y:S01]  /*143b0*/  FMUL.FTZ R48, R42, R47 ;  /* 0x0000002f2a307220 */ /* 0x000fe20000410000 */
[----:B------:R-:W-:Y:S02]  /*143c0*/  HADD2.F32 R40, -RZ, R39.H0_H0 ;  /* 0x20000027ff287230 */ /* 0x000fe40000004100 */
[----:B------:R-:W-:-:S02]  /*143d0*/  HADD2.F32 R45, -RZ, R94.H0_H0 ;  /* 0x2000005eff2d7230 */ /* 0x000fc40000004100 */
[-C--:B------:R-:W-:Y:S01]  /*143e0*/  FMUL.FTZ R50, R42, R43.reuse ;  /* 0x0000002b2a327220 */ /* 0x080fe20000410000 */
[----:B------:R-:W-:Y:S02]  /*143f0*/  HADD2.F32 R97, -RZ, R97.H1_H1 ;  /* 0x30000061ff617230 */ /* 0x000fe40000004100 */
[C---:B------:R-:W-:Y:S01]  /*14400*/  FFMA.FTZ R42, R29.reuse, R43, -R48 ;  /* 0x0000002b1d2a7223 */ /* 0x040fe20000010830 */
        /* <DEDUP_REMOVED lines=8> */
[----:B------:R-:W-:Y:S02]  /*14490*/  HADD2.F32 R38, -RZ, R38.H1_H1 ;  /* 0x30000026ff267230 */ /* 0x000fe40000004100 */
[----:B------:R-:W-:Y:S01]  /*144a0*/  FFMA.FTZ R40, R32, R45, R40 ;  /* 0x0000002d20287223 */ /* 0x000fe20000010028 */
[C---:B------:R-:W-:Y:S01]  /*144b0*/  FMUL.FTZ R52, R39.reuse, R48 ;  /* 0x0000003027347220 */ /* 0x040fe20000410000 */
[----:B------:R-:W-:Y:S01]  /*144c0*/  FMUL.FTZ R32, R39, R34 ;  /* 0x0000002227207220 */ /* 0x000fe20000410000 */
[----:B------:R-:W-:Y:S02]  /*144d0*/  HADD2.F32 R27, -RZ, R24.H0_H0 ;  /* 0x20000018ff1b7230 */ /* 0x000fe40000004100 */
[----:B------:R-:W-:-:S02]  /*144e0*/  HADD2.F32 R29, -RZ, R26.H0_H0 ;  /* 0x2000001aff1d7230 */ /* 0x000fc40000004100 */
        /* <DEDUP_REMOVED lines=22> */
.L_x_2823:
[----:B------:R-:W-:Y:S05]  /*14650*/  BSYNC B1 ;  /* 0x0000000000017941 */ /* 0x000fea0003800000 */
.L_x_2822:
[----:B0-2---:R-:W-:-:S05]  /*14660*/  VIADD R3, R212, 0x60 ;  /* 0x00000060d4037836 */ /* 0x005fca0000000000 */
[----:B------:R-:W-:-:S13]  /*14670*/  ISETP.GE.AND P0, PT, R3, R0, PT ;  /* 0x000000000300720c */ /* 0x000fda0003f06270 */
[----:B------:R-:W-:Y:S05]  /*14680*/  @P0 BRA `(.L_x_2793) ;  /* 0x0000000c00840947 */ /* 0x000fea0003800000 */
[----:B-1----:R0:W5:Y:S01]  /*14690*/  LDL R47, [R1+0x8c] ;  /* 0x00008c00012f7983 */ /* 0x0021620000100800 */
[----:B------:R-:W1:Y:S01]  /*146a0*/  LDC R0, c[0x0][0x3f4] ;  /* 0x0000fd00ff007b82 */ /* 0x000e620000000800 */
[----:B------:R-:W-:Y:S01]  /*146b0*/  BSSY B1, `(.L_x_2826) ;  /* 0x000006d000017945 */ /* 0x000fe20003800000 */
[-C--:B-1----:R-:W-:Y:S02]  /*146c0*/  ISETP.GE.AND P0, PT, R18, R0.reuse, PT ;  /* 0x000000001200720c */ /* 0x082fe40003f06270 */
[----:B------:R-:W-:-:S11]  /*146d0*/  ISETP.GE.AND P1, PT, R213, R0, PT ;  /* 0x00000000d500720c */ /* 0x000fd60003f26270 */
[----:B0-----:R-:W-:Y:S05]  /*146e0*/  @P0 BRA `(.L_x_2827) ;  /* 0x0000000400a40947 */ /* 0x001fea0003800000 */
[----:B------:R-:W-:Y:S01]  /*146f0*/  SHF.R.S32.HI R20, RZ, 0x1f, R3 ;  /* 0x0000001fff147819 */ /* 0x000fe20000011403 */
[----:B------:R-:W-:Y:S01]  /*14700*/  IMAD.SHL.U32 R21, R3, 0x40, RZ ;  /* 0x0000004003157824 */ /* 0x000fe200078e00ff */
[----:B-----5:R-:W-:Y:S01]  /*14710*/  R2UR UR4, R47 ;  /* 0x000000002f0472ca */ /* 0x020fe200000e0000 */
[----:B------:R-:W-:Y:S01]  /*14720*/  HADD2.F32 R39, -RZ, R100.H1_H1 ;  /* 0x30000064ff277230 */ /* 0x000fe20000004100 */
[----:B------:R-:W-:Y:S01]  /*14730*/  LEA.HI R25, R20, R3, RZ, 0x3 ;  /* 0x0000000314197211 */ /* 0x000fe200078f18ff */
[----:B------:R-:W-:Y:S01]  /*14740*/  HADD2.F32 R36, -RZ, R102.H1_H1 ;  /* 0x30000066ff247230 */ /* 0x000fe20000004100 */
[----:B------:R-:W-:Y:S01]  /*14750*/  LEA.HI R20, R0, R237, RZ, 0x1d ;  /* 0x000000ed00147211 */ /* 0x000fe200078fe8ff */
[----:B------:R-:W-:Y:S01]  /*14760*/  HADD2.F32 R100, -RZ, R100.H0_H0 ;  /* 0x20000064ff647230 */ /* 0x000fe20000004100 */
[----:B------:R-:W-:Y:S01]  /*14770*/  LOP3.LUT R24, R21, 0x1c0, RZ, 0xc0, !PT ;  /* 0x000001c015187812 */ /* 0x000fe200078ec0ff */
[----:B------:R-:W-:Y:S01]  /*14780*/  HADD2.F32 R102, -RZ, R102.H0_H0 ;  /* 0x20000066ff667230 */ /* 0x000fe20000004100 */
[----:B------:R-:W-:-:S02]  /*14790*/  SHF.L.U32 R21, R25, 0x6, RZ ;  /* 0x0000000619157819 */ /* 0x000fc400000006ff */
[----:B------:R-:W-:Y:S02]  /*147a0*/  SHF.R.S32.HI R25, RZ, 0x1f, R20 ;  /* 0x0000001fff197819 */ /* 0x000fe40000011414 */
[----:B------:R-:W-:Y:S01]  /*147b0*/  LOP3.LUT R29, R21, 0xfffffe00, RZ, 0xc0, !PT ;  /* 0xfffffe00151d7812 */ /* 0x000fe200078ec0ff */
[----:B------:R-:W-:Y:S01]  /*147c0*/  IMAD.SHL.U32 R21, R20, 0x8, RZ ;  /* 0x0000000814157824 */ /* 0x000fe200078e00ff */
[----:B------:R-:W-:Y:S02]  /*147d0*/  LEA.HI R25, R25, R20, RZ, 0x3 ;  /* 0x0000001419197211 */ /* 0x000fe400078f18ff */
[----:B------:R-:W-:Y:S02]  /*147e0*/  SHF.R.U32.HI R26, RZ, 0x3, R24 ;  /* 0x00000003ff1a7819 */ /* 0x000fe40000011618 */
[C---:B------:R-:W-:Y:S01]  /*147f0*/  LOP3.LUT R21, R24.reuse, 0x38, R21, 0xf8, !PT ;  /* 0x0000003818157812 */ /* 0x040fe200078ef815 */
[----:B------:R-:W-:Y:S01]  /*14800*/  IMAD.SHL.U32 R25, R25, 0x400, RZ ;  /* 0x0000040019197824 */ /* 0x000fe200078e00ff */
[----:B------:R-:W-:-:S02]  /*14810*/  LOP3.LUT R27, R24, 0x38, R18, 0xf8, !PT ;  /* 0x00000038181b7812 */ /* 0x000fc400078ef812 */
[----:B------:R-:W-:Y:S02]  /*14820*/  LOP3.LUT R21, R21, R26, RZ, 0x3c, !PT ;  /* 0x0000001a15157212 */ /* 0x000fe400078e3cff */
[----:B------:R-:W-:Y:S02]  /*14830*/  LOP3.LUT R28, R25, 0x7fffe000, RZ, 0xc0, !PT ;  /* 0x7fffe000191c7812 */ /* 0x000fe400078ec0ff */
[----:B------:R-:W-:Y:S02]  /*14840*/  LOP3.LUT R20, R29, R27, R26, 0xf6, !PT ;  /* 0x0000001b1d147212 */ /* 0x000fe400078ef61a */
[----:B------:R-:W-:Y:S02]  /*14850*/  IADD3 R21, R21, R28, R29 ;  /* 0x0000001c15157210 */ /* 0x000fe40007ffe01d */
[----:B------:R-:W-:Y:S02]  /*14860*/  LEA R20, R20, UR4, 0x1 ;  /* 0x0000000414147c11 */ /* 0x000fe4000f8e08ff */
[--C-:B------:R-:W-:Y:S01]  /*14870*/  SHF.R.U64 R6, R6, 0x10, R7.reuse ;  /* 0x0000001006067819 */ /* 0x100fe20000001207 */
[----:B------:R-:W-:Y:S01]  /*14880*/  IMAD R21, R21, 0x2, R16 ;  /* 0x0000000215157824 */ /* 0x000fe200078e0210 */
[----:B------:R-:W-:Y:S01]  /*14890*/  SHF.R.U32.HI R41, RZ, 0x10, R7 ;  /* 0x00000010ff297819 */ /* 0x000fe20000011607 */
[----:B------:R-:W0:Y:S01]  /*148a0*/  LDS.128 R24, [R20] ;  /* 0x0000000014187984 */ /* 0x000e220000000c00 */
[----:B------:R-:W-:-:S02]  /*148b0*/  SHF.R.U64 R7, R12, 0x10, R13 ;  /* 0x000000100c077819 */ /* 0x000fc4000000120d */
[--C-:B------:R-:W-:Y:S01]  /*148c0*/  SHF.R.U64 R14, R14, 0x10, R15.reuse ;  /* 0x000000100e0e7819 */ /* 0x100fe2000000120f */
[----:B------:R-:W1:Y:S01]  /*148d0*/  LDS.128 R28, [R21+0x14400] ;  /* 0x01440000151c7984 */ /* 0x000e620000000c00 */
[----:B------:R-:W-:Y:S01]  /*148e0*/  SHF.R.U32.HI R37, RZ, 0x10, R15 ;  /* 0x00000010ff257819 */ /* 0x000fe2000001160f */
[----:B------:R-:W-:Y:S01]  /*148f0*/  HADD2.F32 R41, -RZ, R41.H0_H0 ;  /* 0x20000029ff297230 */ /* 0x000fe20000004100 */
[----:B------:R-:W-:Y:S01]  /*14900*/  SHF.R.U32.HI R44, RZ, 0x10, R5 ;  /* 0x00000010ff2c7819 */ /* 0x000fe20000011605 */
[----:B------:R-:W-:Y:S01]  /*14910*/  HADD2.F32 R7, -RZ, R7.H0_H0 ;  /* 0x20000007ff077230 */ /* 0x000fe20000004100 */
[----:B------:R-:W-:Y:S01]  /*14920*/  SHF.R.U32.HI R45, RZ, 0x10, R13 ;  /* 0x00000010ff2d7819 */ /* 0x000fe2000001160d */
[----:B------:R-:W-:Y:S01]  /*14930*/  HADD2.F32 R37, -RZ, R37.H0_H0 ;  /* 0x20000025ff257230 */ /* 0x000fe20000004100 */
[----:B------:R-:W-:Y:S01]  /*14940*/  SHF.R.U64 R4, R4, 0x10, R5 ;  /* 0x0000001004047819 */ /* 0x000fe20000001205 */
[--C-:B0-----:R-:W-:Y:S02]  /*14950*/  HADD2.F32 R15, -RZ, R27.reuse.H0_H0 ;  /* 0x2000001bff0f7230 */ /* 0x101fe40000004100 */
        /* <DEDUP_REMOVED lines=10> */
[----:B------:R-:W-:Y:S01]  /*14a00*/  FFMA.FTZ R15, R15, R39, R40 ;  /* 0x000000270f0f7223 */ /* 0x000fe20000010028 */
[----:B------:R-:W-:Y:S02]  /*14a10*/  HADD2.F32 R36, -RZ, R101.H1_H1 ;  /* 0x30000065ff247230 */ /* 0x000fe40000004100 */
[----:B------:R-:W-:Y:S01]  /*14a20*/  FMUL.FTZ R35, R35, R37 ;  /* 0x0000002523237220 */ /* 0x000fe20000410000 */
[----:B------:R-:W-:Y:S02]  /*14a30*/  HADD2.F32 R33, -RZ, R29.H1_H1 ;  /* 0x3000001dff217230 */ /* 0x000fe40000004100 */
[C---:B------:R-:W-:Y:S01]  /*14a40*/  FMUL.FTZ R42, R31.reuse, R38 ;  /* 0x000000261f2a7220 */ /* 0x040fe20000410000 */
[----:B------:R-:W-:Y:S02]  /*14a50*/  HADD2.F32 R40, -RZ, R44.H0_H0 ;  /* 0x2000002cff287230 */ /* 0x000fe40000004100 */
[-C--:B------:R-:W-:Y:S01]  /*14a60*/  FMUL.FTZ R31, R31, R36.reuse ;  /* 0x000000241f1f7220 */ /* 0x080fe20000410000 */
[----:B------:R-:W-:Y:S01]  /*14a70*/  FFMA.FTZ R48, R32, R41, R35 ;  /* 0x0000002920307223 */ /* 0x000fe20000010023 */
[----:B------:R-:W-:Y:S01]  /*14a80*/  FFMA.FTZ R42, R27, R36, -R42 ;  /* 0x000000241b2a7223 */ /* 0x000fe2000001082a */
[----:B------:R-:W-:-:S02]  /*14a90*/  HADD2.F32 R36, -RZ, R45.H0_H0 ;  /* 0x2000002dff247230 */ /* 0x000fc40000004100 */
[----:B------:R-:W-:Y:S01]  /*14aa0*/  FFMA.FTZ R35, R27, R38, R31 ;  /* 0x000000261b237223 */ /* 0x000fe2000001001f */
[----:B------:R-:W-:Y:S02]  /*14ab0*/  HADD2.F32 R25, -RZ, R25.H1_H1 ;  /* 0x30000019ff197230 */ /* 0x000fe40000004100 */
[----:B------:R-:W-:Y:S01]  /*14ac0*/  FFMA.FTZ R43, R32, R37, -R43 ;  /* 0x00000025202b7223 */ /* 0x000fe2000001082b */
[----:B------:R-:W-:Y:S02]  /*14ad0*/  HADD2.F32 R29, -RZ, R28.H0_H0 ;  /* 0x2000001cff1d7230 */ /* 0x000fe40000004100 */
[C---:B------:R-:W-:Y:S01]  /*14ae0*/  FMUL.FTZ R44, R33.reuse, R40 ;  /* 0x00000028212c7220 */ /* 0x040fe20000410000 */
[----:B------:R-:W-:Y:S02]  /*14af0*/  HADD2.F32 R38, -RZ, R99.H0_H0 ;  /* 0x20000063ff267230 */ /* 0x000fe40000004100 */
[----:B------:R-:W-:Y:S01]  /*14b00*/  FMUL.FTZ R46, R33, R36 ;  /* 0x00000024212e7220 */ /* 0x000fe20000410000 */
[----:B------:R-:W-:-:S02]  /*14b10*/  HADD2.F32 R32, -RZ, R101.H0_H0 ;  /* 0x20000065ff207230 */ /* 0x000fc40000004100 */
[----:B------:R-:W-:Y:S01]  /*14b20*/  FFMA.FTZ R33, R25, R36, -R44 ;  /* 0x0000002419217223 */ /* 0x000fe2000001082c */
[----:B------:R-:W-:Y:S02]  /*14b30*/  HADD2.F32 R34, -RZ, R30.H0_H0 ;  /* 0x2000001eff227230 */ /* 0x000fe40000004100 */
[C---:B------:R-:W-:Y:S01]  /*14b40*/  FMUL.FTZ R36, R29.reuse, R38 ;  /* 0x000000261d247220 */ /* 0x040fe20000410000 */
[----:B------:R-:W-:Y:S02]  /*14b50*/  HADD2.F32 R13, -RZ, R24.H0_H0 ;  /* 0x20000018ff0d7230 */ /* 0x000fe40000004100 */
[----:B------:R-:W-:Y:S01]  /*14b60*/  FMUL.FTZ R29, R29, R32 ;  /* 0x000000201d1d7220 */ /* 0x000fe20000410000 */
[----:B------:R-:W-:Y:S01]  /*14b70*/  FFMA.FTZ R46, R25, R40, R46 ;  /* 0x00000028192e7223 */ /* 0x000fe2000001002e */
[----:B------:R-:W-:Y:S02]  /*14b80*/  HADD2.F32 R5, -RZ, R26.H0_H0 ;  /* 0x2000001aff057230 */ /* 0x000fe40000004100 */
[----:B------:R-:W-:Y:S01]  /*14b90*/  FMUL.FTZ R40, R34, R100 ;  /* 0x0000006422287220 */ /* 0x000fe20000410000 */
[----:B------:R-:W-:-:S02]  /*14ba0*/  HADD2.F32 R28, -RZ, R28.H1_H1 ;  /* 0x3000001cff1c7230 */ /* 0x000fc40000004100 */
[C---:B------:R-:W-:Y:S01]  /*14bb0*/  FFMA.FTZ R36, R13.reuse, R32, -R36 ;  /* 0x000000200d247223 */ /* 0x040fe20000010824 */
[----:B------:R-:W-:Y:S02]  /*14bc0*/  HADD2.F32 R30, -RZ, R30.H1_H1 ;  /* 0x3000001eff1e7230 */ /* 0x000fe40000004100 */
[----:B------:R-:W-:Y:S01]  /*14bd0*/  FFMA.FTZ R29, R13, R38, R29 ;  /* 0x000000260d1d7223 */ /* 0x000fe2000001001d */
[-C--:B------:R-:W-:Y:S01]  /*14be0*/  FMUL.FTZ R34, R34, R102.reuse ;  /* 0x0000006622227220 */ /* 0x080fe20000410000 */
[----:B------:R-:W-:Y:S02]  /*14bf0*/  HADD2.F32 R25, -RZ, R4.H0_H0 ;  /* 0x20000004ff197230 */ /* 0x000fe40000004100 */
[----:B------:R-:W-:Y:S01]  /*14c00*/  FFMA.FTZ R40, R5, R102, -R40 ;  /* 0x0000006605287223 */ /* 0x000fe20000010828 */
[----:B------:R-:W-:Y:S01]  /*14c10*/  HADD2.F32 R27, -RZ, R6.H0_H0 ;  /* 0x20000006ff1b7230 */ /* 0x000fe20000004100 */
[----:B------:R-:W-:Y:S01]  /*14c20*/  F2FP.F16.F32.PACK_AB R15, R48, R15 ;  /* 0x0000000f300f723e */ /* 0x000fe200000000ff */
[----:B------:R-:W-:-:S02]  /*14c30*/  HADD2.F32 R13, -RZ, R14.H0_H0 ;  /* 0x2000000eff0d7230 */ /* 0x000fc40000004100 */
        /* <DEDUP_REMOVED lines=20> */
.L_x_2827:
[----:B------:R-:W-:Y:S05]  /*14d80*/  BSYNC B1 ;  /* 0x0000000000017941 */ /* 0x000fea0003800000 */
.L_x_2826:
[----:B------:R-:W-:Y:S05]  /*14d90*/  @P1 BRA `(.L_x_2793) ;  /* 0x0000000400c01947 */ /* 0x000fea0003800000 */
[----:B0-----:R-:W2:Y:S01]  /*14da0*/  LDL R13, [R1+0x60] ;  /* 0x00006000010d7983 */ /* 0x001ea20000100800 */
[----:B------:R-:W-:Y:S01]  /*14db0*/  IMAD.SHL.U32 R4, R3, 0x40, RZ ;  /* 0x0000004003047824 */ /* 0x000fe200078e00ff */
[----:B------:R-:W-:Y:S01]  /*14dc0*/  SHF.R.S32.HI R12, RZ, 0x1f, R213 ;  /* 0x0000001fff0c7819 */ /* 0x000fe200000114d5 */
[----:B------:R-:W-:Y:S01]  /*14dd0*/  HADD2.F32 R27, -RZ, R90.H1_H1 ;  /* 0x3000005aff1b7230 */ /* 0x000fe20000004100 */
[----:B------:R-:W-:Y:S01]  /*14de0*/  SHF.R.S32.HI R6, RZ, 0x1f, R3 ;  /* 0x0000001fff067819 */ /* 0x000fe20000011403 */
[--C-:B------:R-:W-:Y:S01]  /*14df0*/  HADD2.F32 R29, -RZ, R88.reuse.H1_H1 ;  /* 0x30000058ff1d7230 */ /* 0x100fe20000004100 */
[----:B------:R-:W-:Y:S01]  /*14e00*/  LOP3.LUT R4, R4, 0x1c0, RZ, 0xc0, !PT ;  /* 0x000001c004047812 */ /* 0x000fe200078ec0ff */
[----:B------:R-:W-:Y:S01]  /*14e10*/  HADD2.F32 R28, -RZ, R87.H1_H1 ;  /* 0x30000057ff1c7230 */ /* 0x000fe20000004100 */
[----:B------:R-:W-:Y:S01]  /*14e20*/  LEA.HI R5, R12, R213, RZ, 0x3 ;  /* 0x000000d50c057211 */ /* 0x000fe200078f18ff */
[----:B------:R-:W-:Y:S01]  /*14e30*/  HADD2.F32 R88, -RZ, R88.H0_H0 ;  /* 0x20000058ff587230 */ /* 0x000fe20000004100 */
[----:B------:R-:W-:Y:S01]  /*14e40*/  LEA.HI R6, R6, R3, RZ, 0x3 ;  /* 0x0000000306067211 */ /* 0x000fe200078f18ff */
[----:B------:R-:W-:Y:S01]  /*14e50*/  HADD2.F32 R90, -RZ, R90.H0_H0 ;  /* 0x2000005aff5a7230 */ /* 0x000fe20000004100 */
[----:B------:R-:W-:-:S02]  /*14e60*/  LEA.HI R7, R12, R213, RZ, 0x6 ;  /* 0x000000d50c077211 */ /* 0x000fc400078f30ff */
[----:B------:R-:W-:Y:S02]  /*14e70*/  LOP3.LUT R15, R4, 0x38, R5, 0xf8, !PT ;  /* 0x00000038040f7812 */ /* 0x000fe400078ef805 */
[----:B------:R-:W-:Y:S01]  /*14e80*/  SHF.L.U32 R3, R6, 0x6, RZ ;  /* 0x0000000606037819 */ /* 0x000fe200000006ff */
[----:B------:R-:W-:Y:S01]  /*14e90*/  IMAD.SHL.U32 R7, R7, 0x80, RZ ;  /* 0x0000008007077824 */ /* 0x000fe200078e00ff */
[----:B------:R-:W-:Y:S02]  /*14ea0*/  SHF.R.U32.HI R6, RZ, 0x3, R4 ;  /* 0x00000003ff067819 */ /* 0x000fe40000011604 */
[----:B-----5:R-:W-:Y:S02]  /*14eb0*/  R2UR UR4, R47 ;  /* 0x000000002f0472ca */ /* 0x020fe400000e0000 */
[----:B------:R-:W-:Y:S02]  /*14ec0*/  LOP3.LUT R12, R7, 0xffffe000, RZ, 0xc0, !PT ;  /* 0xffffe000070c7812 */ /* 0x000fe400078ec0ff */
[----:B------:R-:W-:-:S02]  /*14ed0*/  LOP3.LUT R15, R15, R6, RZ, 0x3c, !PT ;  /* 0x000000060f0f7212 */ /* 0x000fc400078e3cff */
[--C-:B------:R-:W-:Y:S02]  /*14ee0*/  SHF.R.U64 R20, R74, 0x10, R75.reuse ;  /* 0x000000104a147819 */ /* 0x100fe4000000124b */
[----:B------:R-:W-:Y:S02]  /*14ef0*/  SHF.R.U32.HI R74, RZ, 0x10, R75 ;  /* 0x00000010ff4a7819 */ /* 0x000fe4000001164b */
[--C-:B------:R-:W-:Y:S02]  /*14f00*/  SHF.R.U32.HI R30, RZ, 0x10, R11.reuse ;  /* 0x00000010ff1e7819 */ /* 0x100fe4000001160b */
[----:B------:R-:W-:Y:S02]  /*14f10*/  SHF.R.U64 R35, R10, 0x10, R11 ;  /* 0x000000100a237819 */ /* 0x000fe4000000120b */
[----:B------:R-:W-:Y:S01]  /*14f20*/  SHF.R.U64 R40, R72, 0x10, R73 ;  /* 0x0000001048287819 */ /* 0x000fe20000001249 */
[----:B------:R-:W-:Y:S01]  /*14f30*/  HADD2.F32 R30, -RZ, R30.H0_H0 ;  /* 0x2000001eff1e7230 */ /* 0x000fe20000004100 */
[----:B------:R-:W-:-:S02]  /*14f40*/  SHF.R.U32.HI R37, RZ, 0x10, R9 ;  /* 0x00000010ff257819 */ /* 0x000fc40000011609 */
[----:B------:R-:W-:Y:S02]  /*14f50*/  SHF.R.U32.HI R72, RZ, 0x10, R73 ;  /* 0x00000010ff487819 */ /* 0x000fe40000011649 */
[----:B------:R-:W-:Y:S02]  /*14f60*/  SHF.R.U64 R39, R8, 0x10, R9 ;  /* 0x0000001008277819 */ /* 0x000fe40000001209 */
[----:B--2---:R-:W-:Y:S02]  /*14f70*/  LEA.HI R0, R0, R13, RZ, 0x1d ;  /* 0x0000000d00007211 */ /* 0x004fe400078fe8ff */
[----:B------:R-:W-:Y:S02]  /*14f80*/  LOP3.LUT R13, R3, 0xfffffe00, RZ, 0xc0, !PT ;  /* 0xfffffe00030d7812 */ /* 0x000fe400078ec0ff */
[----:B------:R-:W-:Y:S01]  /*14f90*/  SHF.R.S32.HI R5, RZ, 0x1f, R0 ;  /* 0x0000001fff057819 */ /* 0x000fe20000011400 */
[----:B------:R-:W-:-:S03]  /*14fa0*/  IMAD.SHL.U32 R3, R0, 0x8, RZ ;  /* 0x0000000800037824 */ /* 0x000fc600078e00ff */
[----:B------:R-:W-:Y:S02]  /*14fb0*/  LEA.HI R5, R5, R0, RZ, 0x3 ;  /* 0x0000000005057211 */ /* 0x000fe400078f18ff */
[----:B------:R-:W-:Y:S02]  /*14fc0*/  LOP3.LUT R3, R4, 0x38, R3, 0xf8, !PT ;  /* 0x0000003804037812 */ /* 0x000fe400078ef803 */
[----:B------:R-:W-:Y:S01]  /*14fd0*/  IADD3 R0, R15, R12, R13 ;  /* 0x0000000c0f007210 */ /* 0x000fe20007ffe00d */
[----:B------:R-:W-:Y:S01]  /*14fe0*/  IMAD.SHL.U32 R5, R5, 0x400, RZ ;  /* 0x0000040005057824 */ /* 0x000fe200078e00ff */
[----:B------:R-:W-:Y:S02]  /*14ff0*/  LOP3.LUT R3, R3, R6, RZ, 0x3c, !PT ;  /* 0x0000000603037212 */ /* 0x000fe400078e3cff */
[----:B------:R-:W-:Y:S02]  /*15000*/  LEA R0, R0, UR4, 0x1 ;  /* 0x0000000400007c11 */ /* 0x000fe4000f8e08ff */
[----:B------:R-:W-:-:S03]  /*15010*/  LOP3.LUT R12, R5, 0x7fffe000, RZ, 0xc0, !PT ;  /* 0x7fffe000050c7812 */ /* 0x000fc600078ec0ff */
[----:B------:R-:W0:Y:S01]  /*15020*/  LDS.128 R4, [R0] ;  /* 0x0000000000047984 */ /* 0x000e220000000c00 */
[----:B------:R-:W-:-:S05]  /*15030*/  IADD3 R3, R3, R12, R13 ;  /* 0x0000000c03037210 */ /* 0x000fca0007ffe00d */
[----:B------:R-:W-:-:S05]  /*15040*/  IMAD R3, R3, 0x2, R16 ;  /* 0x0000000203037824 */ /* 0x000fca00078e0210 */
[----:B------:R-:W1:Y:S01]  /*15050*/  LDS.128 R12, [R3+0x14400] ;  /* 0x01440000030c7984 */ /* 0x000e620000000c00 */
[--C-:B0-----:R-:W-:Y:S02]  /*15060*/  HADD2.F32 R10, -RZ, R7.reuse.H0_H0 ;  /* 0x20000007ff0a7230 */ /* 0x101fe40000004100 */
[----:B------:R-:W-:Y:S02]  /*15070*/  HADD2.F32 R11, -RZ, R7.H1_H1 ;  /* 0x30000007ff0b7230 */ /* 0x000fe40000004100 */
[--C-:B------:R-:W-:Y:S02]  /*15080*/  HADD2.F32 R7, -RZ, R5.reuse.H0_H0 ;  /* 0x20000005ff077230 */ /* 0x100fe40000004100 */
[----:B------:R-:W-:Y:S02]  /*15090*/  HADD2.F32 R8, -RZ, R5.H1_H1 ;  /* 0x30000005ff087230 */ /* 0x000fe40000004100 */
[----:B------:R-:W-:Y:S02]  /*150a0*/  HADD2.F32 R5, -RZ, R4.H0_H0 ;  /* 0x20000004ff057230 */ /* 0x000fe40000004100 */
[----:B------:R-:W-:-:S02]  /*150b0*/  HADD2.F32 R9, -RZ, R6.H0_H0 ;  /* 0x20000006ff097230 */ /* 0x000fc40000004100 */
        /* <DEDUP_REMOVED lines=9> */
[----:B------:R-:W-:-:S02]  /*15150*/  HADD2.F32 R10, -RZ, R89.H1_H1 ;  /* 0x30000059ff0a7230 */ /* 0x000fc40000004100 */
[-C--:B------:R-:W-:Y:S01]  /*15160*/  FMUL.FTZ R34, R26, R25.reuse ;  /* 0x000000191a227220 */ /* 0x080fe20000410000 */
[----:B------:R-:W-:Y:S01]  /*15170*/  FMUL.FTZ R26, R15, R28 ;  /* 0x0000001c0f1a7220 */ /* 0x000fe20000410000 */
[----:B------:R-:W-:Y:S01]  /*15180*/  FFMA.FTZ R36, R11, R25, -R32 ;  /* 0x000000190b247223 */ /* 0x000fe20000010820 */
[----:B------:R-:W-:Y:S02]  /*15190*/  HADD2.F32 R21, -RZ, R13.H1_H1 ;  /* 0x3000000dff157230 */ /* 0x000fe40000004100 */
[----:B------:R-:W-:Y:S01]  /*151a0*/  FMUL.FTZ R15, R15, R10 ;  /* 0x0000000a0f0f7220 */ /* 0x000fe20000410000 */
[----:B------:R-:W-:Y:S02]  /*151b0*/  HADD2.F32 R25, -RZ, R37.H0_H0 ;  /* 0x20000025ff197230 */ /* 0x000fe40000004100 */
[----:B------:R-:W-:Y:S01]  /*151c0*/  FFMA.FTZ R38, R11, R30, R34 ;  /* 0x0000001e0b267223 */ /* 0x000fe20000010022 */
[----:B------:R-:W-:Y:S01]  /*151d0*/  FFMA.FTZ R27, R7, R10, -R26 ;  /* 0x0000000a071b7223 */ /* 0x000fe2000001081a */
[----:B------:R-:W-:-:S02]  /*151e0*/  HADD2.F32 R13, -RZ, R12.H0_H0 ;  /* 0x2000000cff0d7230 */ /* 0x000fc40000004100 */
[----:B------:R-:W-:Y:S01]  /*151f0*/  FFMA.FTZ R29, R7, R28, R15 ;  /* 0x0000001c071d7223 */ /* 0x000fe2000001000f */
[----:B------:R-:W-:Y:S02]  /*15200*/  HADD2.F32 R11, -RZ, R72.H0_H0 ;  /* 0x20000048ff0b7230 */ /* 0x000fe40000004100 */
[C---:B------:R-:W-:Y:S01]  /*15210*/  FMUL.FTZ R7, R21.reuse, R25 ;  /* 0x0000001915077220 */ /* 0x040fe20000410000 */
[----:B------:R-:W-:Y:S02]  /*15220*/  HADD2.F32 R26, -RZ, R87.H0_H0 ;  /* 0x20000057ff1a7230 */ /* 0x000fe40000004100 */
[----:B------:R-:W-:Y:S02]  /*15230*/  HADD2.F32 R10, -RZ, R89.H0_H0 ;  /* 0x20000059ff0a7230 */ /* 0x000fe40000004100 */
[-C--:B------:R-:W-:Y:S01]  /*15240*/  FMUL.FTZ R21, R21, R11.reuse ;  /* 0x0000000b15157220 */ /* 0x080fe20000410000 */
[----:B------:R-:W-:Y:S02]  /*15250*/  HADD2.F32 R24, -RZ, R14.H0_H0 ;  /* 0x2000000eff187230 */ /* 0x000fe40000004100 */
[C---:B------:R-:W-:Y:S01]  /*15260*/  FMUL.FTZ R28, R13.reuse, R26 ;  /* 0x0000001a0d1c7220 */ /* 0x040fe20000410000 */
[C---:B------:R-:W-:Y:S01]  /*15270*/  FFMA.FTZ R30, R8.reuse, R11, -R7 ;  /* 0x0000000b081e7223 */ /* 0x040fe20000010807 */
[----:B------:R-:W-:Y:S01]  /*15280*/  FMUL.FTZ R13, R13, R10 ;  /* 0x0000000a0d0d7220 */ /* 0x000fe20000410000 */
[----:B------:R-:W-:Y:S01]  /*15290*/  FFMA.FTZ R32, R8, R25, R21 ;  /* 0x0000001908207223 */ /* 0x000fe20000010015 */
[----:B------:R-:W-:Y:S01]  /*152a0*/  FMUL.FTZ R34, R24, R88 ;  /* 0x0000005818227220 */ /* 0x000fe20000410000 */
[----:B------:R-:W-:-:S02]  /*152b0*/  HADD2.F32 R12, -RZ, R12.H1_H1 ;  /* 0x3000000cff0c7230 */ /* 0x000fc40000004100 */
[C---:B------:R-:W-:Y:S01]  /*152c0*/  FFMA.FTZ R8, R5.reuse, R26, R13 ;  /* 0x0000001a05087223 */ /* 0x040fe2000001000d */
[----:B------:R-:W-:Y:S02]  /*152d0*/  HADD2.F32 R14, -RZ, R14.H1_H1 ;  /* 0x3000000eff0e7230 */ /* 0x000fe40000004100 */
[----:B------:R-:W-:Y:S01]  /*152e0*/  FFMA.FTZ R28, R5, R10, -R28 ;  /* 0x0000000a051c7223 */ /* 0x000fe2000001081c */
        /* <DEDUP_REMOVED lines=27> */
.L_x_2793:
[----:B------:R-:W-:Y:S05]  /*154a0*/  BSYNC B0 ;  /* 0x0000000000007941 */ /* 0x000fea0003800000 */
.L_x_2753:
        /* <DEDUP_REMOVED lines=8> */
.L_x_2751:
[----:B--2---:R-:W2:Y:S02]  /*15530*/  LDL R0, [R1+0x5c] ;  /* 0x00005c0001007983 */ /* 0x004ea40000100800 */
[----:B--2---:R-:W-:-:S13]  /*15540*/  R2UR UR4, R0 ;  /* 0x00000000000472ca */ /* 0x004fda00000e0000 */
[----:B------:R-:W-:-:S04]  /*15550*/  MOV R0, UR4 ;  /* 0x0000000400007c02 */ /* 0x000fc80008000f00 */
[----:B------:R-:W-:-:S13]  /*15560*/  ISETP.NE.AND P0, PT, R0, 0x3, PT ;  /* 0x000000030000780c */ /* 0x000fda0003f05270 */
[----:B------:R-:W-:Y:S05]  /*15570*/  @!P0 BRA `(.L_x_2828) ;  /* 0x0000000000048947 */ /* 0x000fea0003800000 */
[----:B------:R-:W-:Y:S01]  /*15580*/  BPT.TRAP 0x1 ;  /* 0x000000040000795c */ /* 0x000fe20000300000 */
.L_x_2828:
[----:B------:R-:W-:Y:S01]  /*15590*/  IMAD R0, R216, 0x8, R16 ;  /* 0x00000008d8007824 */ /* 0x000fe200078e0210 */
[----:B01----:R-:W-:-:S04]  /*155a0*/  SHF.L.U32 R3, R218, 0x1f, RZ ;  /* 0x0000001fda037819 */ /* 0x003fc800000006ff */
[----:B------:R0:W1:Y:S01]  /*155b0*/  SYNCS.PHASECHK.TRANS64.TRYWAIT P2, [R0+URZ+0x38830], R3 ;  /* 0x03883003000075a7 */ /* 0x000062000804017f */
[----:B------:R-:W-:Y:S05]  /*155c0*/  @!P0 BRA `(.L_x_2829) ;  /* 0x0000000000048947 */ /* 0x000fea0003800000 */
[----:B------:R-:W-:Y:S01]  /*155d0*/  BPT.TRAP 0x1 ;  /* 0x000000040000795c */ /* 0x000fe20000300000 */
.L_x_2829:
[----:B----4-:R-:W2:Y:S02]  /*155e0*/  S2R R4, SR_TID.X ;  /* 0x0000000000047919 */ /* 0x010ea40000002100 */
[----:B--2---:R-:W-:-:S04]  /*155f0*/  LOP3.LUT R4, R4, 0x7f, RZ, 0xc0, !PT ;  /* 0x0000007f04047812 */ /* 0x004fc800078ec0ff */
[----:B------:R-:W-:Y:S01]  /*15600*/  ISETP.NE.AND P1, PT, R4, RZ, PT ;  /* 0x000000ff0400720c */ /* 0x000fe20003f25270 */
[----:B-1----:R-:W-:-:S12]  /*15610*/  @P2 BRA `(.L_x_2830) ;  /* 0x0000000000082947 */ /* 0x002fd80003800000 */
[----:B------:R-:W1:Y:S02]  /*15620*/  SYNCS.PHASECHK.TRANS64.TRYWAIT P2, [R0+URZ+0x38830], R3 ;  /* 0x03883003000075a7 */ /* 0x000e64000804017f */
[----:B-1----:R-:W-:Y:S05]  /*15630*/  @!P2 BRA `(.L_x_2831) ;  /* 0x000001f8009ca947 */ /* 0x002fea0003800000 */
.L_x_2830:
[----:B------:R-:W-:Y:S05]  /*15640*/  WARPSYNC.ALL ;  /* 0x0000000000007948 */ /* 0x000fea0003800000 */
[----:B01----:R-:W-:Y:S01]  /*15650*/  VIADD R3, R16, 0x24400 ;  /* 0x0002440010037836 */ /* 0x003fe20000000000 */
[----:B------:R-:W-:Y:S01]  /*15660*/  R2UR UR20, R84 ;  /* 0x00000000541472ca */ /* 0x000fe200000e0000 */
[----:B------:R-:W-:Y:S01]  /*15670*/  IMAD.MOV.U32 R5, RZ, RZ, 0x40000040 ;  /* 0x40000040ff057424 */ /* 0x000fe200078e00ff */
[----:B------:R-:W-:Y:S01]  /*15680*/  WARPGROUP.ARRIVE ;  /* 0x00000000000079c5 */ /* 0x000fe20000000000 */
[----:B------:R-:W-:Y:S01]  /*15690*/  UMOV UR5, 0x40000040 ;  /* 0x4000004000057882 */ /* 0x000fe20000000000 */
[----:B------:R-:W-:Y:S01]  /*156a0*/  SHF.R.U32.HI R3, RZ, 0x4, R3 ;  /* 0x00000004ff037819 */ /* 0x000fe20000011603 */
[----:B------:R-:W-:Y:S01]  /*156b0*/  IMAD.MOV.U32 R7, RZ, RZ, 0x40000040 ;  /* 0x40000040ff077424 */ /* 0x000fe200078e00ff */
[----:B------:R-:W-:Y:S01]  /*156c0*/  R2UR UR7, R5 ;  /* 0x00000000050772ca */ /* 0x000fe200000e0000 */
[----:B------:R-:W-:Y:S01]  /*156d0*/  UMOV UR17, UR5 ;  /* 0x0000000500117c82 */ /* 0x000fe20008000000 */
[----:B------:R-:W-:Y:S01]  /*156e0*/  LOP3.LUT R3, R3, 0x3fff, RZ, 0xc0, !PT ;  /* 0x00003fff03037812 */ /* 0x000fe200078ec0ff */
[----:B------:R-:W-:Y:S01]  /*156f0*/  UMOV UR9, UR17 ;  /* 0x0000001100097c82 */ /* 0x000fe20008000000 */
[----:B------:R-:W-:Y:S01]  /*15700*/  MOV R13, UR5 ;  /* 0x00000005000d7c02 */ /* 0x000fe20008000f00 */
[----:B------:R-:W-:Y:S01]  /*15710*/  UMOV UR13, UR17 ;  /* 0x00000011000d7c82 */ /* 0x000fe20008000000 */
[----:B------:R-:W-:Y:S01]  /*15720*/  LOP3.LUT R20, R3, 0x10000, RZ, 0xfc, !PT ;  /* 0x0001000003147812 */ /* 0x000fe200078efcff */
[----:B------:R-:W-:Y:S01]  /*15730*/  ULOP3.LUT UR20, UR20, 0x10000, URZ, 0xfc, !UPT ;  /* 0x0001000014147892 */ /* 0x000fe2000f8efc3f */
[----:B------:R-:W-:Y:S01]  /*15740*/  MOV R9, 0x40000040 ;  /* 0x4000004000097802 */ /* 0x000fe20000000f00 */
[----:B------:R-:W-:Y:S01]  /*15750*/  UMOV UR25, 0x40000040 ;  /* 0x4000004000197882 */ /* 0x000fe20000000000 */
[----:B------:R-:W-:Y:S01]  /*15760*/  MOV R11, 0x40000040 ;  /* 0x40000040000b7802 */ /* 0x000fe20000000f00 */
[----:B------:R-:W-:Y:S01]  /*15770*/  IMAD R4, R216, 0xa00, R20 ;  /* 0x00000a00d8047824 */ /* 0x000fe200078e0214 */
[----:B------:R-:W-:Y:S01]  /*15780*/  R2UR UR11, R9 ;  /* 0x00000000090b72ca */ /* 0x000fe200000e0000 */
[----:B------:R-:W-:Y:S01]  /*15790*/  IMAD.MOV.U32 R9, RZ, RZ, 0x40000040 ;  /* 0x40000040ff097424 */ /* 0x000fe200078e00ff */
[----:B------:R-:W-:Y:S01]  /*157a0*/  UMOV UR4, UR20 ;  /* 0x0000001400047c82 */ /* 0x000fe20008000000 */
[C---:B------:R-:W-:Y:S01]  /*157b0*/  VIADD R6, R4.reuse, 0x80 ;  /* 0x0000008004067836 */ /* 0x040fe20000000000 */
[C---:B------:R-:W-:Y:S01]  /*157c0*/  R2UR UR6, R4.reuse ;  /* 0x00000000040672ca */ /* 0x040fe200000e0000 */
[----:B------:R-:W-:Y:S01]  /*157d0*/  UMOV UR16, UR4 ;  /* 0x0000000400107c82 */ /* 0x000fe20008000000 */
[----:B------:R-:W-:Y:S01]  /*157e0*/  IMAD.U32 R12, RZ, RZ, UR4 ;  /* 0x00000004ff0c7e24 */ /* 0x000fe2000f8e00ff */
[----:B------:R-:W-:Y:S01]  /*157f0*/  UMOV UR8, UR16 ;  /* 0x0000001000087c82 */ /* 0x000fe20008000000 */
[C---:B------:R-:W-:Y:S01]  /*15800*/  VIADD R8, R4.reuse, 0x100 ;  /* 0x0000010004087836 */ /* 0x040fe20000000000 */
[----:B------:R-:W-:Y:S01]  /*15810*/  UMOV UR12, UR16 ;  /* 0x00000010000c7c82 */ /* 0x000fe20008000000 */
[----:B------:R-:W-:Y:S01]  /*15820*/  R2UR UR19, R9 ;  /* 0x00000000091372ca */ /* 0x000fe200000e0000 */
[----:B------:R-:W-:Y:S01]  /*15830*/  VIADD R10, R4, 0x2 ;  /* 0x00000002040a7836 */ /* 0x000fe20000000000 */
[----:B------:R-:W-:Y:S01]  /*15840*/  R2UR UR27, R11 ;  /* 0x000000000b1b72ca */ /* 0x000fe200000e0000 */
[----:B------:R-:W-:Y:S01]  /*15850*/  IMAD.MOV.U32 R9, RZ, RZ, 0x40000040 ;  /* 0x40000040ff097424 */ /* 0x000fe200078e00ff */
[----:B------:R-:W-:Y:S01]  /*15860*/  R2UR UR10, R8 ;  /* 0x00000000080a72ca */ /* 0x000fe200000e0000 */
[----:B------:R-:W-:Y:S01]  /*15870*/  VIADD R8, R4, 0x200 ;  /* 0x0000020004087836 */ /* 0x000fe20000000000 */
[----:B------:R-:W-:Y:S01]  /*15880*/  R2UR UR26, R10 ;  /* 0x000000000a1a72ca */ /* 0x000fe200000e0000 */
        /* <DEDUP_REMOVED lines=8> */
[----:B------:R0:W-:Y:S01]  /*15910*/  STL.64 [R1+0x50], R12 ;  /* 0x0000500c01007387 */ /* 0x0001e20000100a00 */
[----:B------:R-:W-:Y:S01]  /*15920*/  VIADD R8, R4, 0x102 ;  /* 0x0000010204087836 */ /* 0x000fe20000000000 */
[----:B------:R-:W-:Y:S01]  /*15930*/  R2UR UR14, R6 ;  /* 0x00000000060e72ca */ /* 0x000fe200000e0000 */
[C---:B------:R-:W-:Y:S01]  /*15940*/  VIADD R6, R4.reuse, 0x82 ;  /* 0x0000008204067836 */ /* 0x040fe20000000000 */
[----:B------:R-:W-:Y:S01]  /*15950*/  R2UR UR15, R7 ;  /* 0x00000000070f72ca */ /* 0x000fe200000e0000 */
[----:B------:R-:W-:Y:S01]  /*15960*/  VIADD R10, R4, 0x4 ;  /* 0x00000004040a7836 */ /* 0x000fe20000000000 */
[----:B------:R-:W-:Y:S01]  /*15970*/  MOV R7, 0x40000040 ;  /* 0x4000004000077802 */ /* 0x000fe20000000f00 */
[----:B------:R-:W-:Y:S01]  /*15980*/  IMAD.MOV.U32 R11, RZ, RZ, 0x40000040 ;  /* 0x40000040ff0b7424 */ /* 0x000fe200078e00ff */
[----:B------:R-:W-:Y:S01]  /*15990*/  UIADD3 UR56, UR20, 0x804, URZ ;  /* 0x0000080414387890 */ /* 0x000fe2000fffe03f */
[----:B------:R-:W1:Y:S01]  /*159a0*/  LDC R3, c[0x0][0x448] ;  /* 0x00011200ff037b82 */ /* 0x000e620000000800 */
[----:B------:R-:W-:Y:S01]  /*159b0*/  UMOV UR57, 0x40000040 ;  /* 0x4000004000397882 */ /* 0x000fe20000000000 */
[----:B------:R-:W-:Y:S01]  /*159c0*/  UIADD3 UR52, UR20, 0x806, URZ ;  /* 0x0000080614347890 */ /* 0x000fe2000fffe03f */
[----:B0-----:R-:W-:Y:S01]  /*159d0*/  IMAD.U32 R13, RZ, RZ, UR25 ;  /* 0x00000019ff0d7e24 */ /* 0x001fe2000f8e00ff */
[----:B------:R-:W-:Y:S01]  /*159e0*/  UMOV UR53, 0x40000040 ;  /* 0x4000004000357882 */ /* 0x000fe20000000000 */
[----:B------:R-:W-:Y:S01]  /*159f0*/  UIADD3 UR48, UR20, 0xc00, URZ ;  /* 0x00000c0014307890 */ /* 0x000fe2000fffe03f */
[----:B------:R-:W-:Y:S01]  /*15a00*/  IMAD.MOV.U32 R5, RZ, RZ, 0x40000040 ;  /* 0x40000040ff057424 */ /* 0x000fe200078e00ff */
[----:B------:R-:W-:Y:S01]  /*15a10*/  UMOV UR49, 0x40000040 ;  /* 0x4000004000317882 */ /* 0x000fe20000000000 */
[----:B------:R-:W-:Y:S01]  /*15a20*/  UIADD3 UR44, UR20, 0xc02, URZ ;  /* 0x00000c02142c7890 */ /* 0x000fe2000fffe03f */
[----:B------:R-:W-:Y:S01]  /*15a30*/  @!P1 IADD3 R0, R0, 0x38840, RZ ;  /* 0x0003884000009810 */ /* 0x000fe20007ffe0ff */
[----:B------:R-:W-:Y:S01]  /*15a40*/  UMOV UR45, 0x40000040 ;  /* 0x40000040002d7882 */ /* 0x000fe20000000000 */
[----:B------:R-:W-:Y:S01]  /*15a50*/  UIADD3 UR40, UR20, 0xc04, URZ ;  /* 0x00000c0414287890 */ /* 0x000fe2000fffe03f */
[----:B------:R-:W-:Y:S01]  /*15a60*/  BSSY B0, `(.L_x_2832) ;  /* 0x00009c5000007945 */ /* 0x000fe20003800000 */
[----:B------:R-:W-:Y:S01]  /*15a70*/  UMOV UR41, 0x40000040 ;  /* 0x4000004000297882 */ /* 0x000fe20000000000 */
[----:B------:R-:W-:Y:S01]  /*15a80*/  UIADD3 UR36, UR20, 0xc06, URZ ;  /* 0x00000c0614247890 */ /* 0x000fe2000fffe03f */
[----:B------:R-:W-:Y:S01]  /*15a90*/  @!P1 PRMT R0, RZ, 0x654, R0 ;  /* 0x00000654ff009816 */ /* 0x000fe20000000000 */
        /* <DEDUP_REMOVED lines=8> */
[----:B-1----:R-:W-:Y:S02]  /*15b20*/  ISETP.NE.AND P2, PT, R3, 0x1, PT ;  /* 0x000000010300780c */ /* 0x002fe40003f45270 */
        /* <DEDUP_REMOVED lines=10> */
[----:B------:R-:W-:Y:S02]  /*15bd0*/  WARPGROUP.DEPBAR.LE gsb0, 0x0 ;  /* 0x00008000000079c5 */ /* 0x000fe40000010000 */
[----:B------:R-:W-:Y:S01]  /*15be0*/  WARPGROUP.ARRIVE ;  /* 0x00000000000079c5 */ /* 0x000fe20000000000 */
[----:B------:R-:W-:-:S02]  /*15bf0*/  CS2R R116, SRZ ;  /* 0x0000000000747805 */ /* 0x000fc4000001ff00 */
[----:B------:R-:W-:Y:S02]  /*15c00*/  CS2R R114, SRZ ;  /* 0x0000000000727805 */ /* 0x000fe4000001ff00 */
[----:B------:R-:W-:Y:S02]  /*15c10*/  CS2R R112, SRZ ;  /* 0x0000000000707805 */ /* 0x000fe4000001ff00 */
[----:B------:R-:W-:Y:S02]  /*15c20*/  CS2R R110, SRZ ;  /* 0x00000000006e7805 */ /* 0x000fe4000001ff00 */
[----:B------:R-:W-:Y:S01]  /*15c30*/  CS2R R108, SRZ ;  /* 0x00000000006c7805 */ /* 0x000fe2000001ff00 */
[----:B------:R-:W-:Y:S01]  /*15c40*/  HGMMA.64x16x16.F32 R48, gdesc[UR4], RZ, !UPT, gsb0 ;  /* 0x00200000043079f0 */ /* 0x000fe2000c0008ff */
[----:B------:R-:W-:Y:S01]  /*15c50*/  UIADD3 UR4, UR20, 0x2, URZ ;  /* 0x0000000214047890 */ /* 0x000fe2000fffe03f */
[----:B------:R-:W-:Y:S02]  /*15c60*/  CS2R R106, SRZ ;  /* 0x00000000006a7805 */ /* 0x000fe4000001ff00 */
[----:B------:R-:W-:-:S02]  /*15c70*/  CS2R R104, SRZ ;  /* 0x0000000000687805 */ /* 0x000fc4000001ff00 */
[----:B------:R-:W-:Y:S02]  /*15c80*/  CS2R R102, SRZ ;  /* 0x0000000000667805 */ /* 0x000fe4000001ff00 */
[----:B------:R-:W-:Y:S02]  /*15c90*/  CS2R R100, SRZ ;  /* 0x0000000000647805 */ /* 0x000fe4000001ff00 */
[----:B------:R-:W-:Y:S02]  /*15ca0*/  CS2R R98, SRZ ;  /* 0x0000000000627805 */ /* 0x000fe4000001ff00 */
[----:B------:R-:W-:Y:S01]  /*15cb0*/  CS2R R96, SRZ ;  /* 0x0000000000607805 */ /* 0x000fe2000001ff00 */
[----:B------:R-:W-:Y:S01]  /*15cc0*/  UMOV UR24, UR4 ;  /* 0x0000000400187c82 */ /* 0x000fe20008000000 */
[----:B------:R-:W-:Y:S01]  /*15cd0*/  CS2R R94, SRZ ;  /* 0x00000000005e7805 */ /* 0x000fe2000001ff00 */
[----:B------:R-:W-:Y:S01]  /*15ce0*/  IMAD.U32 R12, RZ, RZ, UR24 ;  /* 0x00000018ff0c7e24 */ /* 0x000fe2000f8e00ff */
[----:B------:R-:W-:-:S02]  /*15cf0*/  CS2R R92, SRZ ;  /* 0x00000000005c7805 */ /* 0x000fc4000001ff00 */
[----:B------:R-:W-:Y:S02]  /*15d00*/  CS2R R90, SRZ ;  /* 0x00000000005a7805 */ /* 0x000fe4000001ff00 */
[----:B------:R-:W-:Y:S02]  /*15d10*/  CS2R R88, SRZ ;  /* 0x0000000000587805 */ /* 0x000fe4000001ff00 */
[----:B------:R-:W-:Y:S01]  /*15d20*/  CS2R R86, SRZ ;  /* 0x0000000000567805 */ /* 0x000fe2000001ff00 */
        /* <DEDUP_REMOVED lines=15> */
[----:B------:R-:W-:Y:S01]  /*15e20*/  VIADD R6, R4, 0x182 ;  /* 0x0000018204067836 */ /* 0x000fe20000000000 */
[----:B------:R-:W-:-:S04]  /*15e30*/  MOV R7, 0x40000040 ;  /* 0x4000004000077802 */ /* 0x000fc80000000f00 */
[----:B------:R-:W-:Y:S02]  /*15e40*/  R2UR UR6, R6 ;  /* 0x00000000060672ca */ /* 0x000fe400000e0000 */
[----:B------:R-:W-:Y:S01]  /*15e50*/  R2UR UR7, R7 ;  /* 0x00000000070772ca */ /* 0x000fe200000e0000 */
[----:B------:R-:W-:Y:S01]  /*15e60*/  IMAD.MOV.U32 R7, RZ, RZ, 0x40000040 ;  /* 0x40000040ff077424 */ /* 0x000fe200078e00ff */
[----:B------:R-:W-:Y:S01]  /*15e70*/  IADD3 R6, R4, 0x84, RZ ;  /* 0x0000008404067810 */ /* 0x000fe20007ffe0ff */
        /* <DEDUP_REMOVED lines=19> */
[----:B------:R-:W-:Y:S02]  /*15fb0*/  VIADD R10, R4, 0x6 ;  /* 0x00000006040a7836 */ /* 0x000fe40000000000 */
[----:B------:R-:W-:Y:S02]  /*15fc0*/  IMAD.MOV.U32 R11, RZ, RZ, 0x40000040 ;  /* 0x40000040ff0b7424 */ /* 0x000fe400078e00ff */
[----:B0-----:R-:W-:Y:S01]  /*15fd0*/  IMAD.U32 R13, RZ, RZ, UR25 ;  /* 0x00000019ff0d7e24 */ /* 0x001fe2000f8e00ff */
[----:B------:R-:W-:Y:S02]  /*15fe0*/  WARPGROUP.DEPBAR.LE gsb0, 0x0 ;  /* 0x00008000000079c5 */ /* 0x000fe40000010000 */
[----:B------:R-:W-:-:S06]  /*15ff0*/  WARPGROUP.ARRIVE ;  /* 0x00000000000079c5 */ /* 0x000fcc0000000000 */
[----:B------:R-:W-:Y:S01]  /*16000*/  HGMMA.64x16x16.F32 R48, gdesc[UR12], R48, gsb0 ;  /* 0x002000000c3079f0 */ /* 0x000fe20008000830 */
[----:B------:R-:W-:-:S07]  /*16010*/  UIADD3 UR12, UR20, 0x4, URZ ;  /* 0x00000004140c7890 */ /* 0x000fce000fffe03f */
[----:B------:R-:W-:Y:S02]  /*16020*/  UMOV UR24, UR12 ;  /* 0x0000000c00187c82 */ /* 0x000fe40008000000 */
[----:B------:R-:W-:-:S05]  /*16030*/  IMAD.U32 R12, RZ, RZ, UR24 ;  /* 0x00000018ff0c7e24 */ /* 0x000fca000f8e00ff */
        /* <DEDUP_REMOVED lines=25> */
[----:B------:R-:W-:Y:S01]  /*161d0*/  UMOV UR8, UR16 ;  /* 0x0000001000087c82 */ /* 0x000fe20008000000 */
[----:B------:R-:W-:Y:S01]  /*161e0*/  R2UR UR11, R9 ;  /* 0x00000000090b72ca */ /* 0x000fe200000e0000 */
[----:B------:R-:W-:Y:S01]  /*161f0*/  UMOV UR9, UR17 ;  /* 0x0000001100097c82 */ /* 0x000fe20008000000 */
[----:B------:R-:W-:Y:S01]  /*16200*/  IMAD.MOV.U32 R9, RZ, RZ, 0x40000040 ;  /* 0x40000040ff097424 */ /* 0x000fe200078e00ff */
[----:B------:R-:W-:-:S04]  /*16210*/  IADD3 R8, R4, 0x204, RZ ;  /* 0x0000020404087810 */ /* 0x000fc80007ffe0ff */
        /* <DEDUP_REMOVED lines=16> */
[----:B------:R-:W-:Y:S01]  /*16320*/  UIADD3 UR4, UR20, 0x6, URZ ;  /* 0x0000000614047890 */ /* 0x000fe2000fffe03f */
[----:B------:R-:W-:Y:S02]  /*16330*/  R2UR UR6, R6 ;  /* 0x00000000060672ca */ /* 0x000fe400000e0000 */
[----:B------:R-:W-:Y:S01]  /*16340*/  R2UR UR7, R7 ;  /* 0x00000000070772ca */ /* 0x000fe200000e0000 */
[----:B------:R-:W-:Y:S01]  /*16350*/  IMAD.MOV.U32 R7, RZ, RZ, 0x40000040 ;  /* 0x40000040ff077424 */ /* 0x000fe200078e00ff */
[----:B------:R-:W-:Y:S02]  /*16360*/  IADD3 R6, R4, 0x186, RZ ;  /* 0x0000018604067810 */ /* 0x000fe40007ffe0ff */
        /* <DEDUP_REMOVED lines=28> */
[----:B------:R-:W-:Y:S02]  /*16530*/  R2UR UR18, R8 ;  /* 0x00000000081272ca */ /* 0x000fe400000e0000 */
[----:B------:R-:W-:Y:S01]  /*16540*/  R2UR UR19, R9 ;  /* 0x00000000091372ca */ /* 0x000fe200000e0000 */
[----:B------:R-:W-:Y:S01]  /*16550*/  IMAD.MOV.U32 R9, RZ, RZ, 0x40000040 ;  /* 0x40000040ff097424 */ /* 0x000fe200078e00ff */
[----:B------:R-:W-:Y:S01]  /*16560*/  IADD3 R8, R4, 0x380, RZ ;  /* 0x0000038004087810 */ /* 0x000fe20007ffe0ff */
        /* <DEDUP_REMOVED lines=18> */
[----:B------:R-:W-:-:S05]  /*16690*/  IMAD.U32 R12, RZ, RZ, UR24 ;  /* 0x00000018ff0c7e24 */ /* 0x000fca000f8e00ff */
        /* <DEDUP_REMOVED lines=28> */
[----:B------:R-:W-:-:S02]  /*16860*/  R2UR UR19, R9 ;  /* 0x00000000091372ca */ /* 0x000fc400000e0000 */
[----:B------:R-:W-:Y:S01]  /*16870*/  MOV R9, 0x40000040 ;  /* 0x4000004000097802 */ /* 0x000fe20000000f00 */
[----:B------:R-:W-:Y:S02]  /*16880*/  WARPGROUP.DEPBAR.LE gsb0, 0x0 ;  /* 0x00008000000079c5 */ /* 0x000fe40000010000 */
[----:B------:R-:W-:-:S06]  /*16890*/  WARPGROUP.ARRIVE ;  /* 0x00000000000079c5 */ /* 0x000fcc0000000000 */
[----:B------:R-:W-:Y:S01]  /*168a0*/  HGMMA.64x16x16.F32 R56, gdesc[UR24], R56, gsb0 ;  /* 0x00200000183879f0 */ /* 0x000fe20008000838 */
[----:B------:R-:W-:Y:S01]  /*168b0*/  R2UR UR26, R10 ;  /* 0x000000000a1a72ca */ /* 0x000fe200000e0000 */
[----:B------:R-:W-:Y:S01]  /*168c0*/  UMOV UR25, 0x40000040 ;  /* 0x4000004000197882 */ /* 0x000fe20000000000 */
[----:B------:R-:W-:Y:S01]  /*168d0*/  R2UR UR27, R11 ;  /* 0x000000000b1b72ca */ /* 0x000fe200000e0000 */
[----:B------:R-:W-:Y:S01]  /*168e0*/  VIADD R10, R4, 0x284 ;  /* 0x00000284040a7836 */ /* 0x000fe20000000000 */
[----:B------:R-:W-:Y:S02]  /*168f0*/  MOV R11, 0x40000040 ;  /* 0x40000040000b7802 */ /* 0x000fe40000000f00 */
[----:B0-----:R-:W-:Y:S01]  /*16900*/  MOV R13, UR25 ;  /* 0x00000019000d7c02 */ /* 0x001fe20008000f00 */
        /* <DEDUP_REMOVED lines=53> */
[----:B------:R-:W-:Y:S01]  /*16c60*/  R2UR UR6, R6 ;  /* 0x00000000060672ca */ /* 0x000fe200000e0000 */
[----:B------:R-:W-:Y:S01]  /*16c70*/  VIADD R6, R4, 0x404 ;  /* 0x0000040404067836 */ /* 0x000fe20000000000 */
[----:B------:R-:W-:Y:S02]  /*16c80*/  R2UR UR7, R7 ;  /* 0x00000000070772ca */ /* 0x000fe400000e0000 */
[----:B------:R-:W-:Y:S02]  /*16c90*/  MOV R7, 0x40000040 ;  /* 0x4000004000077802 */ /* 0x000fe40000000f00 */
        /* <DEDUP_REMOVED lines=13> */
[----:B------:R-:W-:Y:S02]  /*16d70*/  R2UR UR14, R6 ;  /* 0x00000000060e72ca */ /* 0x000fe400000e0000 */
[----:B------:R-:W-:Y:S01]  /*16d80*/  R2UR UR15, R7 ;  /* 0x00000000070f72ca */ /* 0x000fe200000e0000 */
[----:B------:R-:W-:Y:S01]  /*16d90*/  IMAD.MOV.U32 R7, RZ, RZ, 0x40000040 ;  /* 0x40000040ff077424 */ /* 0x000fe200078e00ff */
[----:B------:R-:W-:Y:S01]  /*16da0*/  IADD3 R6, R4, 0x306, RZ ;  /* 0x0000030604067810 */ /* 0x000fe20007ffe0ff */
        /* <DEDUP_REMOVED lines=33> */
[----:B------:R-:W-:-:S05]  /*16fc0*/  IMAD.U32 R12, RZ, RZ, UR24 ;  /* 0x00000018ff0c7e24 */ /* 0x000fca000f8e00ff */
        /* <DEDUP_REMOVED lines=87> */
[----:B0-----:R-:W-:-:S03]  /*17540*/  IMAD.U32 R13, RZ, RZ, UR25 ;  /* 0x00000019ff0d7e24 */ /* 0x001fc6000f8e00ff */
[----:B------:R-:W-:Y:S02]  /*17550*/  R2UR UR58, R10 ;  /* 0x000000000a3a72ca */ /* 0x000fe400000e0000 */
[----:B------:R-:W-:Y:S01]  /*17560*/  R2UR UR59, R11 ;  /* 0x000000000b3b72ca */ /* 0x000fe200000e0000 */
[----:B------:R-:W-:Y:S01]  /*17570*/  IMAD.MOV.U32 R11, RZ, RZ, 0x40000040 ;  /* 0x40000040ff0b7424 */ /* 0x000fe200078e00ff */
[----:B------:R-:W-:-:S04]  /*17580*/  IADD3 R10, R4, 0x506, RZ ;  /* 0x00000506040a7810 */ /* 0x000fc80007ffe0ff */
        /* <DEDUP_REMOVED lines=18> */
[----:B------:R-:W-:Y:S02]  /*176b0*/  WARPGROUP.DEPBAR.LE gsb0, 0x0 ;  /* 0x00008000000079c5 */ /* 0x000fe40000010000 */
[----:B------:R-:W-:Y:S01]  /*176c0*/  WARPGROUP.ARRIVE ;  /* 0x00000000000079c5 */ /* 0x000fe20000000000 */
[----:B------:R-:W0:Y:S05]  /*176d0*/  @P2 LDC R10, c[0x0][0x450] ;  /* 0x00011400ff0a2b82 */ /* 0x000e2a0000000800 */
[----:B------:R-:W-:Y:S01]  /*176e0*/  HGMMA.64x16x16.F32 R48, gdesc[UR16], R48, gsb0 ;  /* 0x00200000103079f0 */ /* 0x000fe20008000830 */
[----:B------:R-:W-:Y:S01]  /*176f0*/  R2UR UR18, R6 ;  /* 0x00000000061272ca */ /* 0x000fe200000e0000 */
[----:B------:R-:W-:Y:S01]  /*17700*/  VIADD R6, R4, 0x682 ;  /* 0x0000068204067836 */ /* 0x000fe20000000000 */
[----:B------:R-:W-:Y:S01]  /*17710*/  R2UR UR19, R7 ;  /* 0x00000000071372ca */ /* 0x000fe200000e0000 */
[----:B------:R-:W-:Y:S01]  /*17720*/  IMAD.MOV.U32 R7, RZ, RZ, 0x40000040 ;  /* 0x40000040ff077424 */ /* 0x000fe200078e00ff */
[----:B------:R-:W-:-:S02]  /*17730*/  WARPGROUP.DEPBAR.LE gsb0, 0x0 ;  /* 0x00008000000079c5 */ /* 0x000fc40000010000 */
        /* <DEDUP_REMOVED lines=9> */
[----:B------:R1:W-:Y:S01]  /*177d0*/  STL.64 [R1], R12 ;  /* 0x0000000c01007387 */ /* 0x0003e20000100a00 */
        /* <DEDUP_REMOVED lines=21> */
[----:B------:R-:W-:Y:S01]  /*17930*/  IMAD.MOV.U32 R7, RZ, RZ, 0x40000040 ;  /* 0x40000040ff077424 */ /* 0x000fe200078e00ff */
[----:B------:R-:W-:Y:S02]  /*17940*/  WARPGROUP.DEPBAR.LE gsb0, 0x0 ;  /* 0x00008000000079c5 */ /* 0x000fe40000010000 */
[----:B------:R-:W-:-:S06]  /*17950*/  WARPGROUP.ARRIVE ;  /* 0x00000000000079c5 */ /* 0x000fcc0000000000 */
[----:B------:R-:W-:Y:S03]  /*17960*/  HGMMA.64x16x16.F32 R56, gdesc[UR24], R56, gsb0 ;  /* 0x00200000183879f0 */ /* 0x000fe60008000838 */
        /* <DEDUP_REMOVED lines=35> */
[----:B------:R-:W-:Y:S01]  /*17ba0*/  IADD3 R8, R4, 0x606, RZ ;  /* 0x0000060604087810 */ /* 0x000fe20007ffe0ff */
        /* <DEDUP_REMOVED lines=154> */
[----:B------:R-:W-:Y:S02]  /*18550*/  WARPGROUP.DEPBAR.LE gsb0, 0x0 ;  /* 0x00008000000079c5 */ /* 0x000fe40000010000 */
[----:B------:R-:W-:-:S06]  /*18560*/  WARPGROUP.ARRIVE ;  /* 0x00000000000079c5 */ /* 0x000fcc0000000000 */
[----:B------:R-:W-:Y:S01]  /*18570*/  HGMMA.64x16x16.F32 R56, gdesc[UR40], R56, gsb0 ;  /* 0x00200000283879f0 */ /* 0x000fe20008000838 */
[----:B------:R-:W-:Y:S01]  /*18580*/  ULDC UR42, c[0x0][0x988] ;  /* 0x00026200002a7ab9 */ /* 0x000fe20000000800 */
[----:B------:R-:W-:Y:S01]  /*18590*/  ULDC UR43, c[0x0][0x988] ;  /* 0x00026200002b7ab9 */ /* 0x000fe20000000800 */
[----:B------:R-:W-:Y:S02]  /*185a0*/  WARPGROUP.DEPBAR.LE gsb0, 0x0 ;  /* 0x00008000000079c5 */ /* 0x000fe40000010000 */
[----:B------:R-:W-:-:S06]  /*185b0*/  WARPGROUP.ARRIVE ;  /* 0x00000000000079c5 */ /* 0x000fcc0000000000 */
[----:B------:R-:W-:Y:S03]  /*185c0*/  HGMMA.64x16x16.F32 R48, gdesc[UR16], R48, gsb0 ;  /* 0x00200000103079f0 */ /* 0x000fe60008000830 */
[----:B------:R-:W-:Y:S02]  /*185d0*/  WARPGROUP.DEPBAR.LE gsb0, 0x0 ;  /* 0x00008000000079c5 */ /* 0x000fe40000010000 */
[----:B------:R-:W-:-:S06]  /*185e0*/  WARPGROUP.ARRIVE ;  /* 0x00000000000079c5 */ /* 0x000fcc0000000000 */
[----:B------:R-:W-:Y:S03]  /*185f0*/  HGMMA.64x16x16.F32 R40, gdesc[UR12], R40, gsb0 ;  /* 0x002000000c2879f0 */ /* 0x000fe60008000828 */
[----:B------:R-:W-:Y:S02]  /*18600*/  WARPGROUP.DEPBAR.LE gsb0, 0x0 ;  /* 0x00008000000079c5 */ /* 0x000fe40000010000 */
[----:B------:R-:W-:-:S06]  /*18610*/  WARPGROUP.ARRIVE ;  /* 0x00000000000079c5 */ /* 0x000fcc0000000000 */
[----:B------:R-:W-:Y:S01]  /*18620*/  HGMMA.64x16x16.F32 R32, gdesc[UR8], R32, gsb0 ;  /* 0x00200000082079f0 */ /* 0x000fe20008000820 */
[----:B------:R-:W-:Y:S02]  /*18630*/  ULDC UR8, c[0x0][0x9d8] ;  /* 0x0002760000087ab9 */ /* 0x000fe40000000800 */
        /* <DEDUP_REMOVED lines=12> */
[----:B------:R-:W-:Y:S01]  /*18700*/  ULDC UR38, c[0x0][0x9d8] ;  /* 0x0002760000267ab9 */ /* 0x000fe20000000800 */
        /* <DEDUP_REMOVED lines=9> */
[----:B------:R-:W-:Y:S01]  /*187a0*/  R2UR UR6, R6 ;  /* 0x00000000060672ca */ /* 0x000fe200000e0000 */
[----:B------:R-:W-:Y:S01]  /*187b0*/  UMOV UR4, UR36 ;  /* 0x0000002400047c82 */ /* 0x000fe20008000000 */
[----:B------:R-:W-:Y:S01]  /*187c0*/  R2UR UR7, R7 ;  /* 0x00000000070772ca */ /* 0x000fe200000e0000 */
[----:B------:R-:W-:Y:S01]  /*187d0*/  UMOV UR5, UR37 ;  /* 0x0000002500057c82 */ /* 0x000fe20008000000 */
[----:B------:R-:W-:Y:S01]  /*187e0*/  VIADD R6, R4, 0x906 ;  /* 0x0000090604067836 */ /* 0x000fe20000000000 */
[----:B------:R-:W2:Y:S01]  /*187f0*/  MUFU.TANH R8, R8 ;  /* 0x0000000800087308 */ /* 0x000ea20000002400 */
[----:B------:R-:W-:-:S02]  /*18800*/  IMAD.MOV.U32 R7, RZ, RZ, 0x40000040 ;  /* 0x40000040ff077424 */ /* 0x000fc400078e00ff */
[----:B------:R-:W-:Y:S01]  /*18810*/  FMUL.FTZ R9, R56, UR8 ;  /* 0x0000000838097c20 */ /* 0x000fe20008410000 */
[----:B------:R-:W-:Y:S02]  /*18820*/  VIADD R4, R4, 0x986 ;  /* 0x0000098604047836 */ /* 0x000fe40000000000 */
[----:B------:R-:W-:Y:S01]  /*18830*/  FMUL.FTZ R11, R57, UR8 ;  /* 0x00000008390b7c20 */ /* 0x000fe20008410000 */
[----:B-1----:R-:W-:Y:S01]  /*18840*/  FMUL.FTZ R13, R61, UR8 ;  /* 0x000000083d0d7c20 */ /* 0x002fe20008410000 */
[----:B------:R-:W1:Y:S08]  /*18850*/  MUFU.TANH R66, R66 ;  /* 0x0000004200427308 */ /* 0x000e700000002400 */
[----:B------:R-:W4:Y:S08]  /*18860*/  MUFU.TANH R62, R62 ;  /* 0x0000003e003e7308 */ /* 0x000f300000002400 */
[----:B------:R-:W3:Y:S08]  /*18870*/  MUFU.TANH R63, R63 ;  /* 0x0000003f003f7308 */ /* 0x000ef00000002400 */
        /* <DEDUP_REMOVED lines=10> */
[----:B------:R-:W-:Y:S01]  /*18920*/  R2UR UR6, R6 ;  /* 0x00000000060672ca */ /* 0x000fe200000e0000 */
[----:B------:R-:W-:Y:S01]  /*18930*/  UMOV UR4, UR36 ;  /* 0x0000002400047c82 */ /* 0x000fe20008000000 */
[----:B------:R-:W-:Y:S01]  /*18940*/  R2UR UR7, R7 ;  /* 0x00000000070772ca */ /* 0x000fe200000e0000 */
[----:B------:R-:W-:Y:S01]  /*18950*/  UMOV UR5, UR37 ;  /* 0x0000002500057c82 */ /* 0x000fe20008000000 */
[----:B------:R-:W0:Y:S01]  /*18960*/  @P2 LDC R6, c[0x0][0x44c] ;  /* 0x00011300ff062b82 */ /* 0x000e220000000800 */
[----:B------:R-:W-:Y:S01]  /*18970*/  IADD3 R7, R234, R230, RZ ;  /* 0x000000e6ea077210 */ /* 0x000fe20007ffe0ff */
[----:B------:R-:W3:Y:S08]  /*18980*/  MUFU.TANH R50, R50 ;  /* 0x0000003200327308 */ /* 0x000ef00000002400 */
[----:B------:R-:W3:Y:S08]  /*18990*/  MUFU.TANH R51, R51 ;  /* 0x0000003300337308 */ /* 0x000ef00000002400 */
[----:B------:R-:W3:Y:S01]  /*189a0*/  MUFU.TANH R54, R54 ;  /* 0x0000003600367308 */ /* 0x000ee20000002400 */
[----:B0-----:R-:W-:-:S07]  /*189b0*/  @P2 IMAD.HI.U32 R3, R7, R6, RZ ;  /* 0x0000000607032227 */ /* 0x001fce00078e00ff */
[----:B------:R-:W0:Y:S01]  /*189c0*/  MUFU.TANH R55, R55 ;  /* 0x0000003700377308 */ /* 0x000e220000002400 */
[----:B------:R-:W-:Y:S01]  /*189d0*/  IMAD R6, R2, -0x50, R232 ;  /* 0xffffffb002067824 */ /* 0x000fe200078e02e8 */
[----:B------:R-:W-:-:S04]  /*189e0*/  @P2 SHF.R.U32.HI R7, RZ, R10, R3 ;  /* 0x0000000aff072219 */ /* 0x000fc80000011603 */
[----:B------:R-:W-:Y:S01]  /*189f0*/  IADD3 R3, -R233, 0x50, R6 ;  /* 0x00000050e9037810 */ /* 0x000fe20007ffe106 */
[----:B------:R-:W2:Y:S01]  /*18a00*/  SHFL.IDX PT, R10, R7, 0x1, 0x1c1f ;  /* 0x003c1f00070a7f89 */ /* 0x000ea200000e0000 */
[----:B------:R-:W-:Y:S01]  /*18a10*/  MUFU.TANH R13, R13 ;  /* 0x0000000d000d7308 */ /* 0x000fe20000002400 */
        /* <DEDUP_REMOVED lines=9> */
[----:B------:R-:W-:Y:S01]  /*18ab0*/  IMAD R4, R2, -0x50, RZ ;  /* 0xffffffb002047824 */ /* 0x000fe200078e02ff */
[----:B------:R-:W-:Y:S01]  /*18ac0*/  R2UR UR7, R5 ;  /* 0x00000000050772ca */ /* 0x000fe200000e0000 */
[----:B------:R-:W-:Y:S01]  /*18ad0*/  UMOV UR4, UR36 ;  /* 0x0000002400047c82 */ /* 0x000fe20008000000 */
[----:B------:R-:W-:Y:S01]  /*18ae0*/  UMOV UR5, UR37 ;  /* 0x0000002500057c82 */ /* 0x000fe20008000000 */
[----:B------:R-:W0:Y:S01]  /*18af0*/  MUFU.TANH R42, R42 ;  /* 0x0000002a002a7308 */ /* 0x000e220000002400 */
[----:B------:R-:W-:Y:S01]  /*18b00*/  IADD3 R5, -R233, 0x51, R4 ;  /* 0x00000051e9057810 */ /* 0x000fe20007ffe104 */
[----:B------:R-:W-:Y:S01]  /*18b10*/  FMUL.FTZ R70, R41, UR8 ;  /* 0x0000000829467c20 */ /* 0x000fe20008410000 */
[----:B------:R-:W-:-:S02]  /*18b20*/  FMUL.FTZ R72, R44, UR8 ;  /* 0x000000082c487c20 */ /* 0x000fc40008410000 */
[----:B------:R-:W-:-:S03]  /*18b30*/  IADD3 R4, -R228, R5, R232 ;  /* 0x00000005e4047210 */ /* 0x000fc60007ffe1e8 */
[----:B------:R-:W0:Y:S01]  /*18b40*/  MUFU.TANH R43, R43 ;  /* 0x0000002b002b7308 */ /* 0x000e220000002400 */
[----:B--2---:R-:W-:-:S04]  /*18b50*/  VIADDMNMX R6, R10, R4, R3, PT ;  /* 0x000000040a067246 */ /* 0x004fc80003800103 */
[C---:B------:R-:W-:Y:S02]  /*18b60*/  ISETP.GT.AND P3, PT, R6.reuse, RZ, PT ;  /* 0x000000ff0600720c */ /* 0x040fe40003f64270 */
[C---:B------:R-:W-:Y:S01]  /*18b70*/  ISETP.GT.AND P4, PT, R6.reuse, 0x1, PT ;  /* 0x000000010600780c */ /* 0x040fe20003f84270 */
[----:B------:R-:W2:Y:S01]  /*18b80*/  MUFU.TANH R46, R46 ;  /* 0x0000002e002e7308 */ /* 0x000ea20000002400 */
[----:B------:R-:W-:Y:S02]  /*18b90*/  ISETP.GT.AND P5, PT, R6, 0x8, PT ;  /* 0x000000080600780c */ /* 0x000fe40003fa4270 */
[----:B------:R-:W-:Y:S02]  /*18ba0*/  FSEL R5, R8, -INF , P3 ;  /* 0xff80000008057808 */ /* 0x000fe40001800000 */
[----:B-1----:R-:W-:Y:S02]  /*18bb0*/  FSEL R66, R66, -INF , P4 ;  /* 0xff80000042427808 */ /* 0x002fe40002000000 */
[----:B------:R-:W-:Y:S01]  /*18bc0*/  ISETP.GT.AND P3, PT, R6, 0x9, PT ;  /* 0x000000090600780c */ /* 0x000fe20003f64270 */
[----:B------:R-:W1:Y:S01]  /*18bd0*/  MUFU.TANH R47, R47 ;  /* 0x0000002f002f7308 */ /* 0x000e620000002400 */
[----:B----4-:R-:W-:-:S02]  /*18be0*/  FSEL R64, R62, -INF , P5 ;  /* 0xff8000003e407808 */ /* 0x010fc40002800000 */
[----:B------:R-:W-:Y:S02]  /*18bf0*/  FMNMX.FTZ R21, R5, R66, !PT ;  /* 0x0000004205157209 */ /* 0x000fe40007810000 */
[----:B------:R-:W-:Y:S02]  /*18c00*/  ISETP.GT.AND P4, PT, R6, 0x10, PT ;  /* 0x000000100600780c */ /* 0x000fe40003f84270 */
[----:B---3--:R-:W-:Y:S01]  /*18c10*/  FSEL R62, R63, -INF , P3 ;  /* 0xff8000003f3e7808 */ /* 0x008fe20001800000 */
[----:B------:R-:W-:Y:S01]  /*18c20*/  MUFU.TANH R68, R68 ;  /* 0x0000004400447308 */ /* 0x000fe20000002400 */
[----:B------:R-:W-:Y:S02]  /*18c30*/  FMNMX.FTZ R21, R64, R21, !PT ;  /* 0x0000001540157209 */ /* 0x000fe40007810000 */
[----:B------:R-:W-:Y:S02]  /*18c40*/  ISETP.GT.AND P3, PT, R6, 0x11, PT ;  /* 0x000000110600780c */ /* 0x000fe40003f64270 */
[----:B------:R-:W-:-:S02]  /*18c50*/  FSEL R60, R50, -INF , P4 ;  /* 0xff800000323c7808 */ /* 0x000fc40002000000 */
[----:B------:R-:W-:Y:S01]  /*18c60*/  FMNMX.FTZ R21, R62, R21, !PT ;  /* 0x000000153e157209 */ /* 0x000fe20007810000 */
[----:B------:R-:W-:Y:S01]  /*18c70*/  MUFU.TANH R70, R70 ;  /* 0x0000004600467308 */ /* 0x000fe20000002400 */
[----:B------:R-:W-:Y:S02]  /*18c80*/  ISETP.GT.AND P4, PT, R6, 0x18, PT ;  /* 0x000000180600780c */ /* 0x000fe40003f84270 */
[----:B------:R-:W-:Y:S02]  /*18c90*/  FSEL R58, R51, -INF , P3 ;  /* 0xff800000333a7808 */ /* 0x000fe40001800000 */
[----:B------:R-:W-:Y:S01]  /*18ca0*/  FMNMX.FTZ R21, R60, R21, !PT ;  /* 0x000000153c157209 */ /* 0x000fe20007810000 */
[----:B------:R-:W-:Y:S02]  /*18cb0*/  WARPGROUP.DEPBAR.LE gsb0, 0x0 ;  /* 0x00008000000079c5 */ /* 0x000fe40000010000 */
[----:B------:R-:W-:Y:S01]  /*18cc0*/  WARPGROUP.ARRIVE ;  /* 0x00000000000079c5 */ /* 0x000fe20000000000 */
[----:B------:R-:W-:Y:S01]  /*18cd0*/  ISETP.GT.AND P3, PT, R6, 0x19, PT ;  /* 0x000000190600780c */ /* 0x000fe20003f64270 */
[----:B------:R-:W-:Y:S01]  /*18ce0*/  FMUL.FTZ R34, R34, UR8 ;  /* 0x0000000822227c20 */ /* 0x000fe20008410000 */
[----:B------:R-:W-:Y:S01]  /*18cf0*/  FSEL R56, R54, -INF , P4 ;  /* 0xff80000036387808 */ /* 0x000fe20002000000 */
[----:B------:R-:W-:Y:S01]  /*18d00*/  FMUL.FTZ R35, R35, UR8 ;  /* 0x0000000823237c20 */ /* 0x000fe20008410000 */
[----:B------:R-:W-:Y:S01]  /*18d10*/  FMNMX.FTZ R21, R58, R21, !PT ;  /* 0x000000153a157209 */ /* 0x000fe20007810000 */
[----:B------:R-:W-:Y:S01]  /*18d20*/  HGMMA.64x16x16.F32 R24, gdesc[UR4], R24, gsb0 ;  /* 0x00200000041879f0 */ /* 0x000fe20008000818 */
[----:B------:R-:W-:Y:S01]  /*18d30*/  ISETP.GT.AND P4, PT, R6, 0x20, PT ;  /* 0x000000200600780c */ /* 0x000fe20003f84270 */
[----:B------:R-:W3:Y:S01]  /*18d40*/  MUFU.TANH R34, R34 ;  /* 0x0000002200227308 */ /* 0x000ee20000002400 */
[----:B0-----:R-:W-:Y:S01]  /*18d50*/  FSEL R54, R55, -INF , P3 ;  /* 0xff80000037367808 */ /* 0x001fe20001800000 */
[----:B------:R-:W-:Y:S01]  /*18d60*/  FMUL.FTZ R38, R38, UR8 ;  /* 0x0000000826267c20 */ /* 0x000fe20008410000 */
[----:B------:R-:W-:Y:S01]  /*18d70*/  FMNMX.FTZ R21, R56, R21, !PT ;  /* 0x0000001538157209 */ /* 0x000fe20007810000 */
[----:B------:R-:W-:Y:S01]  /*18d80*/  FMUL.FTZ R39, R39, UR8 ;  /* 0x0000000827277c20 */ /* 0x000fe20008410000 */
[----:B------:R-:W-:Y:S01]  /*18d90*/  ISETP.GT.AND P3, PT, R6, 0x21, PT ;  /* 0x000000210600780c */ /* 0x000fe20003f64270 */
[----:B------:R-:W-:Y:S01]  /*18da0*/  FMUL.FTZ R76, R36, UR8 ;  /* 0x00000008244c7c20 */ /* 0x000fe20008410000 */
[----:B------:R-:W-:Y:S01]  /*18db0*/  FSEL R50, R42, -INF , P4 ;  /* 0xff8000002a327808 */ /* 0x000fe20002000000 */
[----:B------:R-:W-:Y:S01]  /*18dc0*/  MUFU.TANH R35, R35 ;  /* 0x0000002300237308 */ /* 0x000fe20000002400 */
[----:B------:R-:W-:Y:S01]  /*18dd0*/  FMNMX.FTZ R21, R54, R21, !PT ;  /* 0x0000001536157209 */ /* 0x000fe20007810000 */
[----:B------:R-:W-:Y:S01]  /*18de0*/  ULDC UR4, c[0x0][0x988] ;  /* 0x0002620000047ab9 */ /* 0x000fe20000000800 */
[----:B------:R-:W-:Y:S01]  /*18df0*/  ISETP.GT.AND P4, PT, R6, 0x28, PT ;  /* 0x000000280600780c */ /* 0x000fe20003f84270 */
[----:B------:R-:W-:Y:S01]  /*18e00*/  FMUL.FTZ R78, R37, UR8 ;  /* 0x00000008254e7c20 */ /* 0x000fe20008410000 */
[----:B------:R-:W-:-:S02]  /*18e10*/  FSEL R42, R43, -INF , P3 ;  /* 0xff8000002b2a7808 */ /* 0x000fc40001800000 */
[----:B------:R-:W-:Y:S01]  /*18e20*/  FMNMX.FTZ R21, R50, R21, !PT ;  /* 0x0000001532157209 */ /* 0x000fe20007810000 */
[----:B------:R1:W0:Y:S01]  /*18e30*/  MUFU.TANH R10, R38 ;  /* 0x00000026000a7308 */ /* 0x0002220000002400 */
[----:B------:R-:W-:Y:S02]  /*18e40*/  ISETP.GT.AND P3, PT, R6, 0x29, PT ;  /* 0x000000290600780c */ /* 0x000fe40003f64270 */
[----:B--2---:R-:W-:Y:S02]  /*18e50*/  FSEL R46, R46, -INF , P4 ;  /* 0xff8000002e2e7808 */ /* 0x004fe40002000000 */
[----:B------:R-:W-:Y:S02]  /*18e60*/  FMNMX.FTZ R21, R42, R21, !PT ;  /* 0x000000152a157209 */ /* 0x000fe40007810000 */
[----:B------:R-:W-:Y:S01]  /*18e70*/  ISETP.GT.AND P4, PT, R6, 0x30, PT ;  /* 0x000000300600780c */ /* 0x000fe20003f84270 */
[----:B------:R-:W2:Y:S01]  /*18e80*/  MUFU.TANH R14, R39 ;  /* 0x00000027000e7308 */ /* 0x000ea20000002400 */
[----:B-1----:R-:W-:-:S02]  /*18e90*/  FSEL R38, R47, -INF , P3 ;  /* 0xff8000002f267808 */ /* 0x002fc40001800000 */
[----:B------:R-:W-:Y:S02]  /*18ea0*/  FMNMX.FTZ R21, R46, R21, !PT ;  /* 0x000000152e157209 */ /* 0x000fe40007810000 */
[----:B------:R-:W-:Y:S02]  /*18eb0*/  ISETP.GT.AND P3, PT, R6, 0x31, PT ;  /* 0x000000310600780c */ /* 0x000fe40003f64270 */
[----:B---3--:R-:W-:Y:S01]  /*18ec0*/  FSEL R34, R34, -INF , P4 ;  /* 0xff80000022227808 */ /* 0x008fe20002000000 */
[----:B------:R-:W-:Y:S01]  /*18ed0*/  MUFU.TANH R72, R72 ;  /* 0x0000004800487308 */ /* 0x000fe20000002400 */
[----:B------:R-:W-:Y:S02]  /*18ee0*/  FMNMX.FTZ R21, R38, R21, !PT ;  /* 0x0000001526157209 */ /* 0x000fe40007810000 */
[----:B------:R-:W-:Y:S02]  /*18ef0*/  ISETP.GT.AND P4, PT, R6, 0x38, PT ;  /* 0x000000380600780c */ /* 0x000fe40003f84270 */
[----:B------:R-:W-:-:S03]  /*18f00*/  FMNMX.FTZ R21, R34, R21, !PT ;  /* 0x0000001522157209 */ /* 0x000fc60007810000 */
[----:B------:R-:W-:Y:S08]  /*18f10*/  MUFU.TANH R76, R76 ;  /* 0x0000004c004c7308 */ /* 0x000ff00000002400 */
[----:B------:R-:W-:Y:S01]  /*18f20*/  MUFU.TANH R78, R78 ;  /* 0x0000004e004e7308 */ /* 0x000fe20000002400 */
[----:B------:R-:W-:Y:S02]  /*18f30*/  WARPGROUP.DEPBAR.LE gsb0, 0x0 ;  /* 0x00008000000079c5 */ /* 0x000fe40000010000 */
[----:B------:R-:W-:Y:S01]  /*18f40*/  FMUL.FTZ R26, R26, UR8 ;  /* 0x000000081a1a7c20 */ /* 0x000fe20008410000 */
[----:B------:R-:W-:Y:S01]  /*18f50*/  FMUL.FTZ R27, R27, UR8 ;  /* 0x000000081b1b7c20 */ /* 0x000fe20008410000 */
[----:B------:R-:W-:Y:S01]  /*18f60*/  FMUL.FTZ R8, R30, UR8 ;  /* 0x000000081e087c20 */ /* 0x000fe20008410000 */
[----:B------:R-:W-:-:S02]  /*18f70*/  FMUL.FTZ R31, R31, UR8 ;  /* 0x000000081f1f7c20 */ /* 0x000fc40008410000 */
[----:B------:R1:W3:Y:S01]  /*18f80*/  MUFU.TANH R12, R26 ;  /* 0x0000001a000c7308 */ /* 0x0002e20000002400 */
[----:B0-----:R-:W-:Y:S01]  /*18f90*/  FSEL R30, R10, -INF , P4 ;  /* 0xff8000000a1e7808 */ /* 0x001fe20002000000 */
[----:B------:R-:W-:Y:S01]  /*18fa0*/  FMUL.FTZ R24, R24, UR8 ;  /* 0x0000000818187c20 */ /* 0x000fe20008410000 */
[C---:B------:R-:W-:Y:S01]  /*18fb0*/  ISETP.GT.AND P4, PT, R6.reuse, 0x40, PT ;  /* 0x000000400600780c */ /* 0x040fe20003f84270 */
[----:B------:R-:W-:Y:S01]  /*18fc0*/  FMUL.FTZ R29, R29, UR8 ;  /* 0x000000081d1d7c20 */ /* 0x000fe20008410000 */
[----:B------:R0:W-:Y:S03]  /*18fd0*/  @!P1 SYNCS.ARRIVE.TRANS64.RED.A1T0 RZ, [R0+URZ], RZ ;  /* 0x000000ff00ff99a7 */ /* 0x0001e6000810043f */
[----:B------:R4:W0:Y:S01]  /*18fe0*/  MUFU.TANH R39, R27 ;  /* 0x0000001b00277308 */ /* 0x0008220000002400 */
[----:B-1----:R-:W-:Y:S01]  /*18ff0*/  FSEL R26, R35, -INF , P3 ;  /* 0xff800000231a7808 */ /* 0x002fe20001800000 */
[----:B------:R-:W-:Y:S01]  /*19000*/  FMUL.FTZ R35, R49, UR8 ;  /* 0x0000000831237c20 */ /* 0x000fe20008410000 */
[----:B------:R-:W-:-:S02]  /*19010*/  ISETP.GT.AND P3, PT, R6, 0x39, PT ;  /* 0x000000390600780c */ /* 0x000fc40003f64270 */
[----:B------:R-:W-:Y:S02]  /*19020*/  FMNMX.FTZ R21, R26, R21, !PT ;  /* 0x000000151a157209 */ /* 0x000fe40007810000 */
[----:B--2---:R-:W-:Y:S01]  /*19030*/  FSEL R14, R14, -INF , P3 ;  /* 0xff8000000e0e7808 */ /* 0x004fe20001800000 */
[----:B------:R-:W1:Y:S01]  /*19040*/  MUFU.TANH R8, R8 ;  /* 0x0000000800087308 */ /* 0x000e620000002400 */
[----:B----4-:R-:W-:Y:S01]  /*19050*/  FMNMX.FTZ R27, R30, R21, !PT ;  /* 0x000000151e1b7209 */ /* 0x010fe20007810000 */
[----:B------:R-:W-:Y:S01]  /*19060*/  FMUL.FTZ R21, R48, UR8 ;  /* 0x0000000830157c20 */ /* 0x000fe20008410000 */
[----:B------:R-:W-:Y:S01]  /*19070*/  ISETP.GT.AND P3, PT, R6, 0x41, PT ;  /* 0x000000410600780c */ /* 0x000fe20003f64270 */
[----:B------:R-:W-:Y:S01]  /*19080*/  FMUL.FTZ R48, R52, UR8 ;  /* 0x0000000834307c20 */ /* 0x000fe20008410000 */
[----:B---3--:R-:W-:Y:S01]  /*19090*/  FSEL R12, R12, -INF , P4 ;  /* 0xff8000000c0c7808 */ /* 0x008fe20002000000 */
[----:B------:R-:W-:Y:S01]  /*190a0*/  FMUL.FTZ R52, R53, UR8 ;  /* 0x0000000835347c20 */ /* 0x000fe20008410000 */
[----:B------:R-:W-:Y:S01]  /*190b0*/  FMNMX.FTZ R27, R14, R27, !PT ;  /* 0x0000001b0e1b7209 */ /* 0x000fe20007810000 */
[----:B------:R-:W2:Y:S01]  /*190c0*/  MUFU.TANH R31, R31 ;  /* 0x0000001f001f7308 */ /* 0x000ea20000002400 */
[----:B------:R-:W-:-:S02]  /*190d0*/  ISETP.GT.AND P4, PT, R6, 0x48, PT ;  /* 0x000000480600780c */ /* 0x000fc40003f84270 */
[----:B0-----:R-:W-:Y:S02]  /*190e0*/  FSEL R10, R39, -INF , P3 ;  /* 0xff800000270a7808 */ /* 0x001fe40001800000 */
[----:B------:R-:W-:Y:S01]  /*190f0*/  FMNMX.FTZ R27, R12, R27, !PT ;  /* 0x0000001b0c1b7209 */ /* 0x000fe20007810000 */
[----:B------:R0:W3:Y:S01]  /*19100*/  SHFL.IDX PT, R39, R7, RZ, 0x1c1f ;  /* 0x001c1fff07277589 */ /* 0x0000e200000e0000 */
[----:B------:R-:W-:Y:S01]  /*19110*/  ISETP.GT.AND P3, PT, R6, 0x49, PT ;  /* 0x000000490600780c */ /* 0x000fe20003f64270 */
[----:B------:R-:W-:Y:S01]  /*19120*/  MUFU.TANH R21, R21 ;  /* 0x0000001500157308 */ /* 0x000fe20000002400 */
[----:B-1----:R-:W-:Y:S02]  /*19130*/  FSEL R8, R8, -INF , P4 ;  /* 0xff80000008087808 */ /* 0x002fe40002000000 */
[----:B------:R-:W-:Y:S01]  /*19140*/  FMNMX.FTZ R27, R10, R27, !PT ;  /* 0x0000001b0a1b7209 */ /* 0x000fe20007810000 */
[----:B0-----:R-:W-:-:S03]  /*19150*/  FMUL.FTZ R7, R25, UR8 ;  /* 0x0000000819077c20 */ /* 0x001fc60008410000 */
[----:B------:R-:W-:Y:S01]  /*19160*/  FMNMX.FTZ R27, R8, R27, !PT ;  /* 0x0000001b081b7209 */ /* 0x000fe20007810000 */
[----:B------:R-:W0:Y:S01]  /*19170*/  MUFU.TANH R35, R35 ;  /* 0x0000002300237308 */ /* 0x000e220000002400 */
[----:B--2---:R-:W-:Y:S01]  /*19180*/  FSEL R6, R31, -INF , P3 ;  /* 0xff8000001f067808 */ /* 0x004fe20001800000 */
[----:B------:R-:W-:-:S03]  /*19190*/  FMUL.FTZ R31, R45, UR8 ;  /* 0x000000082d1f7c20 */ /* 0x000fc60008410000 */
[----:B------:R-:W-:-:S03]  /*191a0*/  FMNMX.FTZ R27, R6, R27, !PT ;  /* 0x0000001b061b7209 */ /* 0x000fc60007810000 */
[----:B------:R-:W1:Y:S02]  /*191b0*/  MUFU.TANH R48, R48 ;  /* 0x0000003000307308 */ /* 0x000e640000002400 */
[----:B------:R-:W2:Y:S01]  /*191c0*/  SHFL.BFLY PT, R74, R27, 0x2, 0x1f ;  /* 0x0c401f001b4a7f89 */ /* 0x000ea200000e0000 */
[----:B---3--:R-:W-:Y:S01]  /*191d0*/  VIADDMNMX R25, R39, R4, R3, PT ;  /* 0x0000000427197246 */ /* 0x008fe20003800103 */
[----:B------:R-:W-:-:S04]  /*191e0*/  IMAD.U32 R3, RZ, RZ, UR4 ;  /* 0x00000004ff037e24 */ /* 0x000fc8000f8e00ff */
[----:B------:R-:W3:Y:S01]  /*191f0*/  MUFU.TANH R52, R52 ;  /* 0x0000003400347308 */ /* 0x000ee20000002400 */
[C---:B------:R-:W-:Y:S02]  /*19200*/  ISETP.GT.AND P3, PT, R25.reuse, RZ, PT ;  /* 0x000000ff1900720c */ /* 0x040fe40003f64270 */
[C---:B------:R-:W-:Y:S02]  /*19210*/  ISETP.GT.AND P5, PT, R25.reuse, 0x1, PT ;  /* 0x000000011900780c */ /* 0x040fe40003fa4270 */
[----:B------:R-:W-:Y:S02]  /*19220*/  ISETP.GT.AND P4, PT, R25, 0x8, PT ;  /* 0x000000081900780c */ /* 0x000fe40003f84270 */
[----:B------:R-:W-:Y:S01]  /*19230*/  FSEL R11, R11, -INF , P5 ;  /* 0xff8000000b0b7808 */ /* 0x000fe20002800000 */
[----:B------:R-:W4:Y:S01]  /*19240*/  MUFU.TANH R31, R31 ;  /* 0x0000001f001f7308 */ /* 0x000f220000002400 */
[C---:B------:R-:W-:Y:S02]  /*19250*/  ISETP.GT.AND P5, PT, R25.reuse, 0x9, PT ;  /* 0x000000091900780c */ /* 0x040fe40003fa4270 */
[----:B------:R-:W-:-:S02]  /*19260*/  ISETP.GT.AND P6, PT, R25, 0x11, PT ;  /* 0x000000111900780c */ /* 0x000fc40003fc4270 */
[----:B------:R-:W-:Y:S02]  /*19270*/  FSEL R36, R13, -INF , P5 ;  /* 0xff8000000d247808 */ /* 0x000fe40002800000 */
[----:B0-----:R-:W-:Y:S01]  /*19280*/  FSEL R44, R35, -INF , P6 ;  /* 0xff800000232c7808 */ /* 0x001fe20003000000 */
[----:B------:R-:W-:Y:S01]  /*19290*/  MUFU.TANH R80, R24 ;  /* 0x0000001800507308 */ /* 0x000fe20000002400 */
[----:B--2---:R-:W-:Y:S01]  /*192a0*/  FMNMX.FTZ R40, R27, R74, !PT ;  /* 0x0000004a1b287209 */ /* 0x004fe20007810000 */
[----:B------:R-:W-:Y:S01]  /*192b0*/  FMUL.FTZ R27, R33, UR8 ;  /* 0x00000008211b7c20 */ /* 0x000fe20008410000 */
[----:B------:R-:W-:Y:S01]  /*192c0*/  FMUL.FTZ R33, R28, UR8 ;  /* 0x000000081c217c20 */ /* 0x000fe20008410000 */
[----:B------:R-:W-:Y:S01]  /*192d0*/  FSEL R28, R9, -INF , P3 ;  /* 0xff800000091c7808 */ /* 0x000fe20001800000 */
[----:B------:R-:W-:Y:S01]  /*192e0*/  FMUL.FTZ R74, R32, UR8 ;  /* 0x00000008204a7c20 */ /* 0x000fe20008410000 */
[----:B------:R-:W0:Y:S01]  /*192f0*/  SHFL.BFLY PT, R41, R40, 0x1, 0x1f ;  /* 0x0c201f0028297f89 */ /* 0x000e2200000e0000 */
[----:B------:R-:W-:Y:S01]  /*19300*/  FSEL R32, R15, -INF , P4 ;  /* 0xff8000000f207808 */ /* 0x000fe20002000000 */
[----:B------:R-:W-:Y:S01]  /*19310*/  MUFU.TANH R27, R27 ;  /* 0x0000001b001b7308 */ /* 0x000fe20000002400 */
[----:B------:R-:W-:-:S02]  /*19320*/  FMNMX.FTZ R9, R28, R11, !PT ;  /* 0x0000000b1c097209 */ /* 0x000fc40007810000 */
[C---:B------:R-:W-:Y:S02]  /*19330*/  ISETP.GT.AND P3, PT, R25.reuse, 0x10, PT ;  /* 0x000000101900780c */ /* 0x040fe40003f64270 */
[----:B------:R-:W-:Y:S02]  /*19340*/  FMNMX.FTZ R9, R32, R9, !PT ;  /* 0x0000000920097209 */ /* 0x000fe40007810000 */
[C---:B------:R-:W-:Y:S01]  /*19350*/  ISETP.GT.AND P4, PT, R25.reuse, 0x18, PT ;  /* 0x000000181900780c */ /* 0x040fe20003f84270 */
[----:B------:R-:W2:Y:S01]  /*19360*/  MUFU.TANH R74, R74 ;  /* 0x0000004a004a7308 */ /* 0x000ea20000002400 */
[----:B------:R-:W-:Y:S02]  /*19370*/  FMNMX.FTZ R9, R36, R9, !PT ;  /* 0x0000000924097209 */ /* 0x000fe40007810000 */
[----:B------:R-:W-:Y:S02]  /*19380*/  ISETP.GT.AND P5, PT, R25, 0x19, PT ;  /* 0x000000191900780c */ /* 0x000fe40003fa4270 */
[----:B-1----:R-:W-:-:S02]  /*19390*/  FSEL R48, R48, -INF , P4 ;  /* 0xff80000030307808 */ /* 0x002fc40002000000 */
[----:B---3--:R-:W-:Y:S01]  /*193a0*/  FSEL R52, R52, -INF , P5 ;  /* 0xff80000034347808 */ /* 0x008fe20002800000 */
[----:B------:R1:W3:Y:S01]  /*193b0*/  MUFU.TANH R15, R7 ;  /* 0x00000007000f7308 */ /* 0x0002e20000002400 */
[----:B------:R-:W-:-:S04]  /*193c0*/  ISETP.GT.AND P4, PT, R25, 0x21, PT ;  /* 0x000000211900780c */ /* 0x000fc80003f84270 */
[----:B------:R-:W-:Y:S02]  /*193d0*/  FSEL R70, R70, -INF , P4 ;  /* 0xff80000046467808 */ /* 0x000fe40002000000 */
[----:B0-----:R-:W-:Y:S01]  /*193e0*/  FMNMX.FTZ R4, R40, R41, !PT ;  /* 0x0000002928047209 */ /* 0x001fe20007810000 */
[----:B------:R-:W0:Y:S01]  /*193f0*/  MUFU.TANH R33, R33 ;  /* 0x0000002100217308 */ /* 0x000e220000002400 */
[----:B------:R-:W-:Y:S02]  /*19400*/  FSEL R40, R21, -INF , P3 ;  /* 0xff80000015287808 */ /* 0x000fe40001800000 */
[----:B------:R-:W-:Y:S01]  /*19410*/  ISETP.GT.AND P3, PT, R25, 0x20, PT ;  /* 0x000000201900780c */ /* 0x000fe20003f64270 */
[----:B------:R-:W-:Y:S01]  /*19420*/  FMUL.FTZ R13, R4, R3 ;  /* 0x00000003040d7220 */ /* 0x000fe20000410000 */
[----:B------:R-:W-:Y:S01]  /*19430*/  FMNMX.FTZ R9, R40, R9, !PT ;  /* 0x0000000928097209 */ /* 0x000fe20007810000 */
[----:B------:R-:W0:Y:S01]  /*19440*/  @P2 LDC R21, c[0x0][0x44c] ;  /* 0x00011300ff152b82 */ /* 0x000e220000000800 */
[----:B------:R-:W-:Y:S01]  /*19450*/  FSEL R68, R68, -INF , P3 ;  /* 0xff80000044447808 */ /* 0x000fe20001800000 */
[----:B------:R-:W-:Y:S01]  /*19460*/  MUFU.TANH R29, R29 ;  /* 0x0000001d001d7308 */ /* 0x000fe20000002400 */
[----:B------:R-:W-:-:S02]  /*19470*/  FMNMX.FTZ R9, R44, R9, !PT ;  /* 0x000000092c097209 */ /* 0x000fc40007810000 */
[----:B------:R-:W-:Y:S02]  /*19480*/  FSETP.NEU.FTZ.AND P6, PT, R4, -INF , PT ;  /* 0xff8000000400780b */ /* 0x000fe40003fdd000 */
[----:B------:R-:W-:Y:S02]  /*19490*/  FMNMX.FTZ R9, R48, R9, !PT ;  /* 0x0000000930097209 */ /* 0x000fe40007810000 */
[----:B------:R-:W-:Y:S02]  /*194a0*/  ISETP.GT.AND P3, PT, R25, 0x28, PT ;  /* 0x000000281900780c */ /* 0x000fe40003f64270 */
[----:B------:R-:W-:Y:S02]  /*194b0*/  FMNMX.FTZ R9, R52, R9, !PT ;  /* 0x0000000934097209 */ /* 0x000fe40007810000 */
[----:B-1----:R-:W-:Y:S02]  /*194c0*/  FSEL R7, R13, RZ, P6 ;  /* 0x000000ff0d077208 */ /* 0x002fe40003000000 */
[----:B------:R-:W-:-:S02]  /*194d0*/  FMNMX.FTZ R9, R68, R9, !PT ;  /* 0x0000000944097209 */ /* 0x000fc40007810000 */
[C---:B------:R-:W-:Y:S01]  /*194e0*/  ISETP.GT.AND P4, PT, R25.reuse, 0x29, PT ;  /* 0x000000291900780c */ /* 0x040fe20003f84270 */
[-CC-:B------:R-:W-:Y:S01]  /*194f0*/  FFMA.FTZ R24, R66, R3.reuse, -R7.reuse ;  /* 0x0000000342187223 */ /* 0x180fe20000010807 */
[----:B------:R-:W-:Y:S01]  /*19500*/  FSEL R72, R72, -INF , P3 ;  /* 0xff80000048487808 */ /* 0x000fe20001800000 */
[--C-:B------:R-:W-:Y:S01]  /*19510*/  FFMA.FTZ R211, R64, R3, -R7.reuse ;  /* 0x0000000340d37223 */ /* 0x100fe20000010807 */
[----:B------:R-:W-:Y:S01]  /*19520*/  FMNMX.FTZ R9, R70, R9, !PT ;  /* 0x0000000946097209 */ /* 0x000fe20007810000 */
[-CC-:B------:R-:W-:Y:S01]  /*19530*/  FFMA.FTZ R205, R60, R3.reuse, -R7.reuse ;  /* 0x000000033ccd7223 */ /* 0x180fe20000010807 */
[----:B------:R-:W-:Y:S01]  /*19540*/  ISETP.GT.AND P3, PT, R25, 0x30, PT ;  /* 0x000000301900780c */ /* 0x000fe20003f64270 */
[-CC-:B------:R-:W-:Y:S01]  /*19550*/  FFMA.FTZ R207, R56, R3.reuse, -R7.reuse ;  /* 0x0000000338cf7223 */ /* 0x180fe20000010807 */
[----:B----4-:R-:W-:Y:S01]  /*19560*/  FSEL R66, R31, -INF , P4 ;  /* 0xff8000001f427808 */ /* 0x010fe20002000000 */
[--C-:B------:R-:W-:Y:S01]  /*19570*/  FFMA.FTZ R209, R5, R3, -R7.reuse ;  /* 0x0000000305d17223 */ /* 0x100fe20000010807 */
[----:B------:R-:W-:Y:S01]  /*19580*/  FMNMX.FTZ R9, R72, R9, !PT ;  /* 0x0000000948097209 */ /* 0x000fe20007810000 */
[----:B------:R-:W-:Y:S01]  /*19590*/  MUFU.EX2 R24, R24 ;  /* 0x0000001800187308 */ /* 0x000fe20000000800 */
[C---:B------:R-:W-:Y:S01]  /*195a0*/  ISETP.GT.AND P4, PT, R25.reuse, 0x31, PT ;  /* 0x000000311900780c */ /* 0x040fe20003f84270 */
[-CC-:B------:R-:W-:Y:S01]  /*195b0*/  FFMA.FTZ R62, R62, R3.reuse, -R7.reuse ;  /* 0x000000033e3e7223 */ /* 0x180fe20000010807 */
[----:B--2---:R-:W-:Y:S01]  /*195c0*/  FSEL R74, R74, -INF , P3 ;  /* 0xff8000004a4a7808 */ /* 0x004fe20001800000 */
[--C-:B------:R-:W-:Y:S01]  /*195d0*/  FFMA.FTZ R58, R58, R3, -R7.reuse ;  /* 0x000000033a3a7223 */ /* 0x100fe20000010807 */
[----:B------:R-:W-:Y:S01]  /*195e0*/  FMNMX.FTZ R9, R66, R9, !PT ;  /* 0x0000000942097209 */ /* 0x000fe20007810000 */
[-CC-:B------:R-:W-:Y:S01]  /*195f0*/  FFMA.FTZ R54, R54, R3.reuse, -R7.reuse ;  /* 0x0000000336367223 */ /* 0x180fe20000010807 */
[----:B------:R-:W-:Y:S01]  /*19600*/  ISETP.GT.AND P3, PT, R25, 0x38, PT ;  /* 0x000000381900780c */ /* 0x000fe20003f64270 */
[----:B------:R-:W1:Y:S01]  /*19610*/  MUFU.EX2 R209, R209 ;  /* 0x000000d100d17308 */ /* 0x000e620000000800 */
[----:B------:R-:W-:Y:S01]  /*19620*/  FSEL R64, R27, -INF , P4 ;  /* 0xff8000001b407808 */ /* 0x000fe20002000000 */
[--C-:B------:R-:W-:Y:S01]  /*19630*/  FFMA.FTZ R201, R50, R3, -R7.reuse ;  /* 0x0000000332c97223 */ /* 0x100fe20000010807 */
[----:B------:R-:W-:Y:S01]  /*19640*/  FMNMX.FTZ R9, R74, R9, !PT ;  /* 0x000000094a097209 */ /* 0x000fe20007810000 */
[-CC-:B------:R-:W-:Y:S01]  /*19650*/  FFMA.FTZ R42, R42, R3.reuse, -R7.reuse ;  /* 0x000000032a2a7223 */ /* 0x180fe20000010807 */
[C---:B------:R-:W-:Y:S01]  /*19660*/  ISETP.GT.AND P4, PT, R25.reuse, 0x39, PT ;  /* 0x000000391900780c */ /* 0x040fe20003f84270 */
[--C-:B------:R-:W-:Y:S01]  /*19670*/  FFMA.FTZ R203, R46, R3, -R7.reuse ;  /* 0x000000032ecb7223 */ /* 0x100fe20000010807 */
[----:B------:R-:W-:Y:S01]  /*19680*/  FSEL R76, R76, -INF , P3 ;  /* 0xff8000004c4c7808 */ /* 0x000fe20001800000 */
[----:B------:R-:W2:Y:S01]  /*19690*/  MUFU.EX2 R211, R211 ;  /* 0x000000d300d37308 */ /* 0x000ea20000000800 */
[----:B------:R-:W-:Y:S01]  /*196a0*/  FMNMX.FTZ R9, R64, R9, !PT ;  /* 0x0000000940097209 */ /* 0x000fe20007810000 */
[-CC-:B------:R-:W-:Y:S01]  /*196b0*/  FFMA.FTZ R38, R38, R3.reuse, -R7.reuse ;  /* 0x0000000326267223 */ /* 0x180fe20000010807 */
[C---:B------:R-:W-:Y:S01]  /*196c0*/  ISETP.GT.AND P3, PT, R25.reuse, 0x40, PT ;  /* 0x000000401900780c */ /* 0x040fe20003f64270 */
[-CC-:B------:R-:W-:Y:S01]  /*196d0*/  FFMA.FTZ R197, R34, R3.reuse, -R7.reuse ;  /* 0x0000000322c57223 */ /* 0x180fe20000010807 */
[----:B------:R-:W-:Y:S01]  /*196e0*/  FSEL R78, R78, -INF , P4 ;  /* 0xff8000004e4e7808 */ /* 0x000fe20002000000 */
[--C-:B------:R-:W-:Y:S01]  /*196f0*/  FFMA.FTZ R26, R26, R3, -R7.reuse ;  /* 0x000000031a1a7223 */ /* 0x100fe20000010807 */
[----:B------:R-:W-:Y:S01]  /*19700*/  FMNMX.FTZ R9, R76, R9, !PT ;  /* 0x000000094c097209 */ /* 0x000fe20007810000 */
[----:B------:R-:W4:Y:S01]  /*19710*/  MUFU.EX2 R62, R62 ;  /* 0x0000003e003e7308 */ /* 0x000f220000000800 */
        /* <DEDUP_REMOVED lines=8> */
[----:B---3--:R-:W-:Y:S01]  /*197a0*/  FSEL R60, R15, -INF , P4 ;  /* 0xff8000000f3c7808 */ /* 0x008fe20002000000 */
[--C-:B------:R-:W-:Y:S01]  /*197b0*/  FFMA.FTZ R195, R8, R3, -R7.reuse ;  /* 0x0000000308c37223 */ /* 0x100fe20000010807 */
[----:B------:R-:W-:Y:S01]  /*197c0*/  FMNMX.FTZ R9, R80, R9, !PT ;  /* 0x0000000950097209 */ /* 0x000fe20007810000 */
[----:B------:R-:W-:Y:S01]  /*197d0*/  FFMA.FTZ R6, R6, R3, -R7 ;  /* 0x0000000306067223 */ /* 0x000fe20000010807 */
[----:B------:R-:W-:Y:S01]  /*197e0*/  ISETP.GT.AND P4, PT, R25, 0x49, PT ;  /* 0x000000491900780c */ /* 0x000fe20003f84270 */
[----:B------:R-:W3:Y:S01]  /*197f0*/  MUFU.EX2 R205, R205 ;  /* 0x000000cd00cd7308 */ /* 0x000ee20000000800 */
[----:B0-----:R-:W-:Y:S01]  /*19800*/  FSEL R82, R33, -INF , P3 ;  /* 0xff80000021527808 */ /* 0x001fe20001800000 */
[----:B-1----:R-:W-:Y:S01]  /*19810*/  FADD.FTZ R8, R209, R24 ;  /* 0x00000018d1087221 */ /* 0x002fe20000010000 */
[----:B------:R-:W-:Y:S01]  /*19820*/  FMNMX.FTZ R9, R60, R9, !PT ;  /* 0x000000093c097209 */ /* 0x000fe20007810000 */
[----:B------:R-:W-:Y:S01]  /*19830*/  @P2 IMAD.HI.U32 R12, R230, R21, RZ ;  /* 0x00000015e60c2227 */ /* 0x000fe200078e00ff */
[----:B------:R-:W-:-:S03]  /*19840*/  FSEL R84, R29, -INF , P4 ;  /* 0xff8000001d547808 */ /* 0x000fc60002000000 */
[----:B--2---:R-:W-:Y:S01]  /*19850*/  FADD.FTZ R21, R211, R8 ;  /* 0x00000008d3157221 */ /* 0x004fe20000010000 */
[----:B------:R-:W-:Y:S01]  /*19860*/  FMNMX.FTZ R9, R82, R9, !PT ;  /* 0x0000000952097209 */ /* 0x000fe20007810000 */
[----:B------:R-:W0:Y:S01]  /*19870*/  @P2 LDC R29, c[0x0][0x450] ;  /* 0x00011400ff1d2b82 */ /* 0x000e220000000800 */
[----:B------:R-:W1:Y:S01]  /*19880*/  MUFU.EX2 R58, R58 ;  /* 0x0000003a003a7308 */ /* 0x000e620000000800 */
[----:B----4-:R-:W-:Y:S01]  /*19890*/  FADD.FTZ R8, R62, R21 ;  /* 0x000000153e087221 */ /* 0x010fe20000010000 */
[----:B------:R-:W-:Y:S01]  /*198a0*/  FMNMX.FTZ R9, R84, R9, !PT ;  /* 0x0000000954097209 */ /* 0x000fe20007810000 */
[----:B------:R-:W-:Y:S01]  /*198b0*/  IMAD.MOV.U32 R31, RZ, RZ, R230 ;  /* 0x000000ffff1f7224 */ /* 0x000fe200078e00e6 */
[----:B------:R-:W-:Y:S02]  /*198c0*/  F2FP.F16.F32.PACK_AB R209, R24, R209 ;  /* 0x000000d118d1723e */ /* 0x000fe400000000ff */
[----:B------:R-:W-:Y:S02]  /*198d0*/  CS2R R50, SRZ ;  /* 0x0000000000327805 */ /* 0x000fe4000001ff00 */
[----:B------:R-:W-:Y:S01]  /*198e0*/  F2FP.F16.F32.PACK_AB R211, R62, R211 ;  /* 0x000000d33ed3723e */ /* 0x000fe200000000ff */
[----:B------:R-:W2:Y:S01]  /*198f0*/  SHFL.BFLY PT, R56, R9, 0x2, 0x1f ;  /* 0x0c401f0009387f89 */ /* 0x000ea200000e0000 */
[----:B------:R-:W4:Y:S01]  /*19900*/  MUFU.EX2 R207, R207 ;  /* 0x000000cf00cf7308 */ /* 0x000f220000000800 */
[----:B------:R-:W-:-:S02]  /*19910*/  CS2R R62, SRZ ;  /* 0x00000000003e7805 */ /* 0x000fc4000001ff00 */
[----:B------:R-:W-:-:S05]  /*19920*/  CS2R R46, SRZ ;  /* 0x00000000002e7805 */ /* 0x000fca000001ff00 */
[----:B------:R-:W4:Y:S01]  /*19930*/  MUFU.EX2 R54, R54 ;  /* 0x0000003600367308 */ /* 0x000f220000000800 */
[----:B0-----:R-:W-:-:S07]  /*19940*/  @P2 SHF.R.U32.HI R31, RZ, R29, R12 ;  /* 0x0000001dff1f2219 */ /* 0x001fce000001160c */
[----:B------:R-:W-:Y:S01]  /*19950*/  MUFU.EX2 R201, R201 ;  /* 0x000000c900c97308 */ /* 0x000fe20000000800 */
[----:B---3--:R-:W-:Y:S01]  /*19960*/  FADD.FTZ R29, R205, R8 ;  /* 0x00000008cd1d7221 */ /* 0x008fe20000010000 */
[----:B-1----:R-:W-:-:S03]  /*19970*/  F2FP.F16.F32.PACK_AB R205, R58, R205 ;  /* 0x000000cd3acd723e */ /* 0x002fc600000000ff */
[----:B------:R-:W-:Y:S01]  /*19980*/  FADD.FTZ R12, R58, R29 ;  /* 0x0000001d3a0c7221 */ /* 0x000fe20000010000 */
[----:B------:R-:W-:Y:S02]  /*19990*/  CS2R R58, SRZ ;  /* 0x00000000003a7805 */ /* 0x000fe4000001ff00 */
[----:B--2---:R-:W-:Y:S01]  /*199a0*/  FMNMX.FTZ R56, R9, R56, !PT ;  /* 0x0000003809387209 */ /* 0x004fe20007810000 */
[----:B------:R-:W-:Y:S04]  /*199b0*/  MUFU.EX2 R42, R42 ;  /* 0x0000002a002a7308 */ /* 0x000fe80000000800 */
[----:B------:R-:W0:Y:S04]  /*199c0*/  SHFL.BFLY PT, R5, R56, 0x1, 0x1f ;  /* 0x0c201f0038057f89 */ /* 0x000e2800000e0000 */
[----:B------:R-:W-:Y:S08]  /*199d0*/  MUFU.EX2 R203, R203 ;  /* 0x000000cb00cb7308 */ /* 0x000ff00000000800 */
[----:B------:R-:W-:Y:S08]  /*199e0*/  MUFU.EX2 R38, R38 ;  /* 0x0000002600267308 */ /* 0x000ff00000000800 */
[----:B------:R-:W-:Y:S01]  /*199f0*/  MUFU.EX2 R197, R197 ;  /* 0x000000c500c57308 */ /* 0x000fe20000000800 */
[----:B0-----:R-:W-:-:S02]  /*19a00*/  FMNMX.FTZ R5, R56, R5, !PT ;  /* 0x0000000538057209 */ /* 0x001fc40007810000 */
[----:B------:R-:W-:Y:S02]  /*19a10*/  CS2R R56, SRZ ;  /* 0x0000000000387805 */ /* 0x000fe4000001ff00 */
        /* <DEDUP_REMOVED lines=14> */
[----:B------:R-:W-:Y:S01]  /*19b00*/  IADD3 R28, R31, R232, -R228 ;  /* 0x000000e81f1c7210 */ /* 0x000fe20007ffe8e4 */
[----:B----4-:R-:W-:Y:S01]  /*19b10*/  FADD.FTZ R31, R207, R12 ;  /* 0x0000000ccf1f7221 */ /* 0x010fe20000010000 */
        /* <DEDUP_REMOVED lines=12> */
[----:B------:R-:W1:Y:S01]  /*19be0*/  MUFU.EX2 R210, R210 ;  /* 0x000000d200d27308 */ /* 0x000e620000000800 */
[----:B------:R-:W-:Y:S01]  /*19bf0*/  IMAD.HI R28, R28, 0x66666667, RZ ;  /* 0x666666671c1c7827 */ /* 0x000fe200078e02ff */
[----:B------:R-:W-:-:S02]  /*19c00*/  F2FP.F16.F32.PACK_AB R207, R54, R207 ;  /* 0x000000cf36cf723e */ /* 0x000fc400000000ff */
[----:B------:R-:W-:Y:S02]  /*19c10*/  CS2R R76, SRZ ;  /* 0x00000000004c7805 */ /* 0x000fe4000001ff00 */
[----:B------:R-:W-:Y:S02]  /*19c20*/  CS2R R74, SRZ ;  /* 0x00000000004a7805 */ /* 0x000fe4000001ff00 */
[----:B------:R-:W-:Y:S02]  /*19c30*/  CS2R R72, SRZ ;  /* 0x0000000000487805 */ /* 0x000fe4000001ff00 */
[----:B------:R-:W-:Y:S02]  /*19c40*/  CS2R R70, SRZ ;  /* 0x0000000000467805 */ /* 0x000fe4000001ff00 */
[----:B------:R-:W-:Y:S01]  /*19c50*/  CS2R R68, SRZ ;  /* 0x0000000000447805 */ /* 0x000fe2000001ff00 */
[----:B------:R-:W2:Y:S01]  /*19c60*/  MUFU.EX2 R9, R9 ;  /* 0x0000000900097308 */ /* 0x000ea20000000800 */
[----:B0-----:R-:W-:Y:S01]  /*19c70*/  FADD.FTZ R21, R208, R7 ;  /* 0x00000007d0157221 */ /* 0x001fe20000010000 */
[----:B------:R-:W-:-:S02]  /*19c80*/  F2FP.F16.F32.PACK_AB R208, R7, R208 ;  /* 0x000000d007d0723e */ /* 0x000fc400000000ff */
[----:B------:R-:W-:Y:S02]  /*19c90*/  CS2R R66, SRZ ;  /* 0x0000000000427805 */ /* 0x000fe4000001ff00 */
[----:B------:R-:W-:Y:S02]  /*19ca0*/  CS2R R64, SRZ ;  /* 0x0000000000407805 */ /* 0x000fe4000001ff00 */
        /* <DEDUP_REMOVED lines=8> */
[----:B------:R-:W-:Y:S01]  /*19d30*/  FADD.FTZ R8, R54, R31 ;  /* 0x0000001f36087221 */ /* 0x000fe20000010000 */
[----:B------:R-:W-:Y:S01]  /*19d40*/  FFMA.FTZ R31, R78, R3, -R15 ;  /* 0x000000034e1f7223 */ /* 0x000fe2000001080f */
[----:B------:R-:W-:Y:S02]  /*19d50*/  F2FP.F16.F32.PACK_AB R210, R9, R210 ;  /* 0x000000d209d2723e */ /* 0x000fe400000000ff */
[----:B------:R-:W-:Y:S01]  /*19d60*/  CS2R R78, SRZ ;  /* 0x00000000004e7805 */ /* 0x000fe2000001ff00 */
[----:B------:R-:W-:Y:S01]  /*19d70*/  FADD.FTZ R33, R201, R8 ;  /* 0x00000008c9217221 */ /* 0x000fe20000010000 */
[----:B------:R-:W-:Y:S01]  /*19d80*/  F2FP.F16.F32.PACK_AB R201, R42, R201 ;  /* 0x000000c92ac9723e */ /* 0x000fe200000000ff */
[----:B------:R-:W2:Y:S01]  /*19d90*/  MUFU.EX2 R206, R206 ;  /* 0x000000ce00ce7308 */ /* 0x000ea20000000800 */
[----:B0-----:R-:W-:Y:S01]  /*19da0*/  FADD.FTZ R0, R204, R21 ;  /* 0x00000015cc007221 */ /* 0x001fe20000010000 */
[----:B------:R-:W-:Y:S01]  /*19db0*/  FADD.FTZ R8, R42, R33 ;  /* 0x000000212a087221 */ /* 0x000fe20000010000 */
[----:B------:R-:W-:-:S02]  /*19dc0*/  CS2R R54, SRZ ;  /* 0x0000000000367805 */ /* 0x000fc4000001ff00 */
[----:B------:R-:W-:Y:S01]  /*19dd0*/  CS2R R42, SRZ ;  /* 0x00000000002a7805 */ /* 0x000fe2000001ff00 */
[----:B------:R-:W-:Y:S01]  /*19de0*/  FADD.FTZ R33, R203, R8 ;  /* 0x00000008cb217221 */ /* 0x000fe20000010000 */
[C---:B------:R-:W-:Y:S01]  /*19df0*/  F2FP.F16.F32.PACK_AB R203, R38.reuse, R203 ;  /* 0x000000cb26cb723e */ /* 0x040fe200000000ff */
[----:B------:R-:W0:Y:S01]  /*19e00*/  MUFU.EX2 R13, R13 ;  /* 0x0000000d000d7308 */ /* 0x000e220000000800 */
[C---:B-1----:R-:W-:Y:S01]  /*19e10*/  FADD.FTZ R21, R11.reuse, R0 ;  /* 0x000000000b157221 */ /* 0x042fe20000010000 */
[----:B------:R-:W-:Y:S01]  /*19e20*/  FADD.FTZ R8, R38, R33 ;  /* 0x0000002126087221 */ /* 0x000fe20000010000 */
[----:B------:R-:W-:Y:S02]  /*19e30*/  F2FP.F16.F32.PACK_AB R204, R11, R204 ;  /* 0x000000cc0bcc723e */ /* 0x000fe400000000ff */
[----:B------:R-:W-:Y:S01]  /*19e40*/  CS2R R38, SRZ ;  /* 0x0000000000267805 */ /* 0x000fe2000001ff00 */
[----:B------:R-:W-:Y:S01]  /*19e50*/  FADD.FTZ R33, R197, R8 ;  /* 0x00000008c5217221 */ /* 0x000fe20000010000 */
[----:B------:R-:W-:Y:S01]  /*19e60*/  F2FP.F16.F32.PACK_AB R197, R26, R197 ;  /* 0x000000c51ac5723e */ /* 0x000fe200000000ff */
[----:B------:R-:W1:Y:S01]  /*19e70*/  MUFU.EX2 R200, R200 ;  /* 0x000000c800c87308 */ /* 0x000e620000000800 */
[----:B--2---:R-:W-:Y:S01]  /*19e80*/  FADD.FTZ R0, R206, R21 ;  /* 0x00000015ce007221 */ /* 0x004fe20000010000 */
[----:B------:R-:W-:-:S04]  /*19e90*/  FADD.FTZ R8, R26, R33 ;  /* 0x000000211a087221 */ /* 0x000fc80000010000 */
[----:B------:R-:W-:Y:S02]  /*19ea0*/  FADD.FTZ R35, R199, R8 ;  /* 0x00000008c7237221 */ /* 0x000fe40000010000 */
[----:B------:R-:W2:Y:S01]  /*19eb0*/  MUFU.EX2 R25, R25 ;  /* 0x0000001900197308 */ /* 0x000ea20000000800 */
[C---:B0-----:R-:W-:Y:S01]  /*19ec0*/  FADD.FTZ R21, R13.reuse, R0 ;  /* 0x000000000d157221 */ /* 0x041fe20000010000 */
[----:B------:R-:W-:-:S06]  /*19ed0*/  F2FP.F16.F32.PACK_AB R206, R13, R206 ;  /* 0x000000ce0dce723e */ /* 0x000fcc00000000ff */
[----:B------:R-:W0:Y:S01]  /*19ee0*/  MUFU.EX2 R202, R202 ;  /* 0x000000ca00ca7308 */ /* 0x000e220000000800 */
[----:B-1----:R-:W-:Y:S01]  /*19ef0*/  FADD.FTZ R0, R200, R21 ;  /* 0x00000015c8007221 */ /* 0x002fe20000010000 */
[----:B------:R-:W-:-:S04]  /*19f00*/  SHF.R.U32.HI R21, RZ, 0x1f, R28 ;  /* 0x0000001fff157819 */ /* 0x000fc8000001161c */
[----:B------:R-:W-:Y:S02]  /*19f10*/  LEA.HI.SX32 R21, R28, R21, 0x1b ;  /* 0x000000151c157211 */ /* 0x000fe400078fdaff */
[----:B------:R-:W1:Y:S01]  /*19f20*/  MUFU.EX2 R14, R14 ;  /* 0x0000000e000e7308 */ /* 0x000e620000000800 */
[----:B--2---:R-:W-:Y:S01]  /*19f30*/  FADD.FTZ R15, R25, R0 ;  /* 0x00000000190f7221 */ /* 0x004fe20000010000 */
[----:B------:R-:W-:Y:S02]  /*19f40*/  VIMNMX R21, R231, R21, !PT ;  /* 0x00000015e7157248 */ /* 0x000fe40007fe0100 */
[----:B------:R-:W-:Y:S02]  /*19f50*/  F2FP.F16.F32.PACK_AB R200, R25, R200 ;  /* 0x000000c819c8723e */ /* 0x000fe400000000ff */
[----:B------:R-:W-:Y:S02]  /*19f60*/  CS2R R24, SRZ ;  /* 0x0000000000187805 */ /* 0x000fe4000001ff00 */
[----:B------:R-:W2:Y:S01]  /*19f70*/  MUFU.EX2 R27, R27 ;  /* 0x0000001b001b7308 */ /* 0x000ea20000000800 */
[----:B0-----:R-:W-:-:S07]  /*19f80*/  FADD.FTZ R0, R202, R15 ;  /* 0x0000000fca007221 */ /* 0x001fce0000010000 */
[----:B------:R-:W0:Y:S01]  /*19f90*/  MUFU.EX2 R193, R193 ;  /* 0x000000c100c17308 */ /* 0x000e220000000800 */
[C---:B-1----:R-:W-:Y:S01]  /*19fa0*/  FADD.FTZ R8, R14.reuse, R35 ;  /* 0x000000230e087221 */ /* 0x042fe20000010000 */
[----:B------:R-:W-:-:S06]  /*19fb0*/  F2FP.F16.F32.PACK_AB R199, R14, R199 ;  /* 0x000000c70ec7723e */ /* 0x000fcc00000000ff */
[----:B------:R-:W1:Y:S01]  /*19fc0*/  MUFU.EX2 R196, R196 ;  /* 0x000000c400c47308 */ /* 0x000e620000000800 */
[C---:B--2---:R-:W-:Y:S01]  /*19fd0*/  FADD.FTZ R33, R27.reuse, R0 ;  /* 0x000000001b217221 */ /* 0x044fe20000010000 */
[----:B------:R-:W-:Y:S02]  /*19fe0*/  F2FP.F16.F32.PACK_AB R202, R27, R202 ;  /* 0x000000ca1bca723e */ /* 0x000fe400000000ff */
[----:B------:R-:W-:-:S04]  /*19ff0*/  CS2R R26, SRZ ;  /* 0x00000000001a7805 */ /* 0x000fc8000001ff00 */
        /* <DEDUP_REMOVED lines=9> */
[----:B------:R-:W-:Y:S02]  /*1a090*/  F2FP.F16.F32.PACK_AB R196, R29, R196 ;  /* 0x000000c41dc4723e */ /* 0x000fe400000000ff */
[----:B------:R-:W-:-:S04]  /*1a0a0*/  CS2R R28, SRZ ;  /* 0x00000000001c7805 */ /* 0x000fc8000001ff00 */
[----:B------:R-:W0:Y:S01]  /*1a0b0*/  MUFU.EX2 R31, R31 ;  /* 0x0000001f001f7308 */ /* 0x000e220000000800 */
[----:B-1----:R-:W-:Y:S01]  /*1a0c0*/  FADD.FTZ R37, R195, R8 ;  /* 0x00000008c3257221 */ /* 0x002fe20000010000 */
[----:B------:R-:W-:Y:S02]  /*1a0d0*/  VIADD R8, R2, 0xfffffffe ;  /* 0xfffffffe02087836 */ /* 0x000fe40000000000 */
[----:B------:R-:W-:-:S03]  /*1a0e0*/  IMAD.MOV.U32 R2, RZ, RZ, 0x3f800000 ;  /* 0x3f800000ff027424 */ /* 0x000fc600078e00ff */
[----:B------:R-:W-:Y:S01]  /*1a0f0*/  ISETP.GE.AND P3, PT, R8, R21, PT ;  /* 0x000000150800720c */ /* 0x000fe20003f66270 */
[----:B------:R-:W1:Y:S01]  /*1a100*/  MUFU.EX2 R80, R80 ;  /* 0x0000005000507308 */ /* 0x000e620000000800 */
[----:B--2---:R-:W-:-:S07]  /*1a110*/  FADD.FTZ R0, R198, R33 ;  /* 0x00000021c6007221 */ /* 0x004fce0000010000 */
[----:B------:R2:W3:Y:S01]  /*1a120*/  MUFU.EX2 R15, R60 ;  /* 0x0000003c000f7308 */ /* 0x0004e20000000800 */
[C---:B0-----:R-:W-:Y:S01]  /*1a130*/  FADD.FTZ R35, R31.reuse, R0 ;  /* 0x000000001f237221 */ /* 0x041fe20000010000 */
[----:B------:R-:W-:Y:S02]  /*1a140*/  F2FP.F16.F32.PACK_AB R198, R31, R198 ;  /* 0x000000c61fc6723e */ /* 0x000fe400000000ff */
[----:B------:R-:W-:-:S04]  /*1a150*/  CS2R R30, SRZ ;  /* 0x00000000001e7805 */ /* 0x000fc8000001ff00 */
[----:B------:R-:W0:Y:S01]  /*1a160*/  MUFU.EX2 R82, R82 ;  /* 0x0000005200527308 */ /* 0x000e220000000800 */
[----:B-1----:R-:W-:Y:S01]  /*1a170*/  FADD.FTZ R0, R80, R35 ;  /* 0x0000002350007221 */ /* 0x002fe20000010000 */
[----:B--2---:R-:W-:Y:S02]  /*1a180*/  CS2R R60, SRZ ;  /* 0x00000000003c7805 */ /* 0x004fe4000001ff00 */
[----:B------:R-:W-:-:S04]  /*1a190*/  CS2R R34, SRZ ;  /* 0x0000000000227805 */ /* 0x000fc8000001ff00 */
[----:B------:R-:W1:Y:S01]  /*1a1a0*/  MUFU.EX2 R6, R6 ;  /* 0x0000000600067308 */ /* 0x000e620000000800 */
[C---:B---3--:R-:W-:Y:S01]  /*1a1b0*/  FADD.FTZ R7, R15.reuse, R0 ;  /* 0x000000000f077221 */ /* 0x048fe20000010000 */
[----:B------:R-:W-:Y:S02]  /*1a1c0*/  F2FP.F16.F32.PACK_AB R192, R15, R80 ;  /* 0x000000500fc0723e */ /* 0x000fe400000000ff */
[----:B------:R-:W-:-:S04]  /*1a1d0*/  CS2R R80, SRZ ;  /* 0x0000000000507805 */ /* 0x000fc8000001ff00 */
[----:B------:R2:W3:Y:S01]  /*1a1e0*/  MUFU.EX2 R33, R84 ;  /* 0x0000005400217308 */ /* 0x0004e20000000800 */
[----:B0-----:R-:W-:Y:S01]  /*1a1f0*/  FADD.FTZ R0, R82, R7 ;  /* 0x0000000752007221 */ /* 0x001fe20000010000 */
[C---:B-1----:R-:W-:Y:S01]  /*1a200*/  FADD.FTZ R12, R6.reuse, R37 ;  /* 0x00000025060c7221 */ /* 0x042fe20000010000 */
[----:B------:R-:W-:Y:S02]  /*1a210*/  F2FP.F16.F32.PACK_AB R195, R6, R195 ;  /* 0x000000c306c3723e */ /* 0x000fe400000000ff */
[----:B--2---:R-:W-:Y:S02]  /*1a220*/  CS2R R84, SRZ ;  /* 0x0000000000547805 */ /* 0x004fe4000001ff00 */
[----:B------:R-:W-:Y:S01]  /*1a230*/  CS2R R36, SRZ ;  /* 0x0000000000247805 */ /* 0x000fe2000001ff00 */
[C---:B---3--:R-:W-:Y:S01]  /*1a240*/  FADD.FTZ R13, R33.reuse, R0 ;  /* 0x00000000210d7221 */ /* 0x048fe20000010000 */
[----:B------:R-:W-:Y:S01]  /*1a250*/  F2FP.F16.F32.PACK_AB R194, R33, R82 ;  /* 0x0000005221c2723e */ /* 0x000fe200000000ff */
[----:B------:R-:W-:Y:S01]  /*1a260*/  IMAD.MOV.U32 R0, RZ, RZ, 0x3f800000 ;  /* 0x3f800000ff007424 */ /* 0x000fe200078e00ff */
[----:B------:R-:W-:-:S02]  /*1a270*/  CS2R R82, SRZ ;  /* 0x0000000000527805 */ /* 0x000fc4000001ff00 */
[----:B------:R-:W-:Y:S01]  /*1a280*/  CS2R R32, SRZ ;  /* 0x0000000000207805 */ /* 0x000fe2000001ff00 */
[----:B------:R-:W-:Y:S06]  /*1a290*/  @!P3 BRA `(.L_x_2833) ;  /* 0x000000540004b947 */ /* 0x000fec0003800000 */
[----:B------:R-:W-:Y:S01]  /*1a2a0*/  BSSY B1, `(.L_x_2833) ;  /* 0x0000540000017945 */ /* 0x000fe20003800000 */
[----:B------:R-:W-:Y:S01]  /*1a2b0*/  IMAD.MOV.U32 R6, RZ, RZ, R4 ;  /* 0x000000ffff067224 */ /* 0x000fe200078e0004 */
[----:B------:R-:W-:Y:S01]  /*1a2c0*/  MOV R7, R5 ;  /* 0x0000000500077202 */ /* 0x000fe20000000f00 */
[----:B------:R-:W-:Y:S02]  /*1a2d0*/  IMAD.MOV.U32 R9, RZ, RZ, R218 ;  /* 0x000000ffff097224 */ /* 0x000fe400078e00da */
[----:B------:R-:W-:Y:S02]  /*1a2e0*/  IMAD.MOV.U32 R10, RZ, RZ, R216 ;  /* 0x000000ffff0a7224 */ /* 0x000fe400078e00d8 */
[----:B------:R-:W-:Y:S02]  /*1a2f0*/  IMAD.MOV.U32 R2, RZ, RZ, 0x3f800000 ;  /* 0x3f800000ff027424 */ /* 0x000fe400078e00ff */
[----:B------:R-:W-:-:S07]  /*1a300*/  IMAD.MOV.U32 R151, RZ, RZ, RZ ;  /* 0x000000ffff977224 */ /* 0x000fce00078e00ff */
.L_x_2844:
[----:B------:R-:W-:-:S04]  /*1a310*/  IADD3 R3, R10, 0x1, RZ ;  /* 0x000000010a037810 */ /* 0x000fc80007ffe0ff */
[----:B------:R-:W-:-:S04]  /*1a320*/  ISETP.NE.AND P3, PT, R3, 0x2, PT ;  /* 0x000000020300780c */ /* 0x000fc80003f65270 */
[----:B------:R-:W-:Y:S02]  /*1a330*/  SEL R3, R3, RZ, P3 ;  /* 0x000000ff03037207 */ /* 0x000fe40001800000 */
[----:B------:R-:W-:-:S03]  /*1a340*/  SEL R218, RZ, 0x1, P3 ;  /* 0x00000001ffda7807 */ /* 0x000fc60001800000 */
[----:B------:R-:W-:Y:S01]  /*1a350*/  IMAD.MOV.U32 R216, RZ, RZ, R3 ;  /* 0x000000ffffd87224 */ /* 0x000fe200078e0003 */
[----:B------:R-:W-:Y:S01]  /*1a360*/  LOP3.LUT R218, R9, R218, RZ, 0x3c, !PT ;  /* 0x000000da09da7212 */ /* 0x000fe200078e3cff */
[----:B------:R-:W-:Y:S06]  /*1a370*/  @!P0 BRA `(.L_x_2834) ;  /* 0x0000000000048947 */ /* 0x000fec0003800000 */
[----:B------:R-:W-:Y:S01]  /*1a380*/  BPT.TRAP 0x1 ;  /* 0x000000040000795c */ /* 0x000fe20000300000 */
.L_x_2834:
[----:B------:R-:W-:Y:S01]  /*1a390*/  IMAD R11, R3, 0x8, R16 ;  /* 0x00000008030b7824 */ /* 0x000fe200078e0210 */
[----:B------:R-:W-:-:S04]  /*1a3a0*/  SHF.L.U32 R4, R218, 0x1f, RZ ;  /* 0x0000001fda047819 */ /* 0x000fc800000006ff */
[----:B------:R0:W1:Y:S01]  /*1a3b0*/  SYNCS.PHASECHK.TRANS64.TRYWAIT P3, [R11+URZ+0x38830], R4 ;  /* 0x038830040b0075a7 */ /* 0x000062000806017f */
[----:B------:R-:W-:Y:S05]  /*1a3c0*/  @!P0 BRA `(.L_x_2835) ;  /* 0x0000000000048947 */ /* 0x000fea0003800000 */
[----:B------:R-:W-:Y:S01]  /*1a3d0*/  BPT.TRAP 0x1 ;  /* 0x000000040000795c */ /* 0x000fe20000300000 */
.L_x_2835:
[----:B------:R-:W-:Y:S01]  /*1a3e0*/  IMAD R3, R216, 0xa00, R20 ;  /* 0x00000a00d8037824 */ /* 0x000fe200078e0214 */
[----:B------:R-:W-:Y:S03]  /*1a3f0*/  BSSY B2, `(.L_x_2836) ;  /* 0x0000006000027945 */ /* 0x000fe60003800000 */
[C---:B------:R-:W-:Y:S02]  /*1a400*/  VIADD R152, R3.reuse, 0x80 ;  /* 0x0000008003987836 */ /* 0x040fe40000000000 */
[----:B------:R-:W-:Y:S01]  /*1a410*/  VIADD R15, R3, 0x100 ;  /* 0x00000100030f7836 */ /* 0x000fe20000000000 */
[----:B-1----:R-:W-:Y:S06]  /*1a420*/  @P3 BRA `(.L_x_2837) ;  /* 0x0000000000083947 */ /* 0x002fec0003800000 */
[----:B------:R-:W1:Y:S02]  /*1a430*/  SYNCS.PHASECHK.TRANS64.TRYWAIT P3, [R11+URZ+0x38830], R4 ;  /* 0x038830040b0075a7 */ /* 0x000e64000806017f */
[----:B-1----:R-:W-:Y:S05]  /*1a440*/  @!P3 BRA `(.L_x_2838) ;  /* 0x000001ac002cb947 */ /* 0x002fea0003800000 */
.L_x_2837:
[----:B------:R-:W-:Y:S05]  /*1a450*/  BSYNC B2 ;  /* 0x0000000000027941 */ /* 0x000fea0003800000 */
.L_x_2836:
[----:B------:R-:W2:Y:S04]  /*1a460*/  LDL.64 R154, [R1+0x48] ;  /* 0x00004800019a7983 */ /* 0x000ea80000100a00 */
[----:B------:R-:W3:Y:S01]  /*1a470*/  LDL.64 R156, [R1+0x50] ;  /* 0x00005000019c7983 */ /* 0x000ee20000100a00 */
[----:B------:R-:W-:Y:S01]  /*1a480*/  IMAD.MOV.U32 R5, RZ, RZ, 0x40000040 ;  /* 0x40000040ff057424 */ /* 0x000fe200078e00ff */
[----:B01----:R-:W-:-:S04]  /*1a490*/  MOV R4, R3 ;  /* 0x0000000300047202 */ /* 0x003fc80000000f00 */
[----:B------:R-:W-:Y:S02]  /*1a4a0*/  R2UR UR18, R4 ;  /* 0x00000000041272ca */ /* 0x000fe400000e0000 */
[C---:B------:R-:W-:Y:S01]  /*1a4b0*/  R2UR UR19, R5.reuse ;  /* 0x00000000051372ca */ /* 0x040fe200000e0000 */
[----:B------:R-:W-:Y:S01]  /*1a4c0*/  WARPGROUP.ARRIVE ;  /* 0x00000000000079c5 */ /* 0x000fe20000000000 */
[----:B------:R-:W-:Y:S01]  /*1a4d0*/  IMAD.MOV.U32 R4, RZ, RZ, R152 ;  /* 0x000000ffff047224 */ /* 0x000fe200078e0098 */
[----:B------:R-:W-:-:S04]  /*1a4e0*/  R2UR UR7, R5 ;  /* 0x00000000050772ca */ /* 0x000fc800000e0000 */
[----:B------:R-:W-:Y:S01]  /*1a4f0*/  R2UR UR6, R4 ;  /* 0x00000000040672ca */ /* 0x000fe200000e0000 */
[----:B------:R-:W-:Y:S01]  /*1a500*/  IMAD.MOV.U32 R4, RZ, RZ, R15 ;  /* 0x000000ffff047224 */ /* 0x000fe200078e000f */
[----:B------:R-:W-:-:S04]  /*1a510*/  R2UR UR11, R5 ;  /* 0x00000000050b72ca */ /* 0x000fc800000e0000 */
[----:B------:R-:W-:Y:S01]  /*1a520*/  R2UR UR10, R4 ;  /* 0x00000000040a72ca */ /* 0x000fe200000e0000 */
[----:B------:R-:W-:Y:S02]  /*1a530*/  VIADD R14, R3, 0x180 ;  /* 0x00000180030e7836 */ /* 0x000fe40000000000 */
[----:B------:R-:W-:-:S03]  /*1a540*/  IMAD.MOV.U32 R15, RZ, RZ, 0x40000040 ;  /* 0x40000040ff0f7424 */ /* 0x000fc600078e00ff */
[----:B------:R-:W-:Y:S02]  /*1a550*/  R2UR UR14, R14 ;  /* 0x000000000e0e72ca */ /* 0x000fe400000e0000 */
[----:B------:R-:W-:Y:S02]  /*1a560*/  R2UR UR15, R15 ;  /* 0x000000000f0f72ca */ /* 0x000fe400000e0000 */
[----:B--2---:R-:W-:Y:S02]  /*1a570*/  R2UR UR24, R154 ;  /* 0x000000009a1872ca */ /* 0x004fe400000e0000 */
[----:B------:R-:W-:Y:S02]  /*1a580*/  R2UR UR25, R155 ;  /* 0x000000009b1972ca */ /* 0x000fe400000e0000 */
[----:B------:R-:W2:Y:S01]  /*1a590*/  LDL.64 R154, [R1+0x40] ;  /* 0x00004000019a7983 */ /* 0x000ea20000100a00 */
[----:B---3--:R-:W-:Y:S02]  /*1a5a0*/  R2UR UR20, R156 ;  /* 0x000000009c1472ca */ /* 0x008fe400000e0000 */
[----:B------:R-:W-:-:S11]  /*1a5b0*/  R2UR UR21, R157 ;  /* 0x000000009d1572ca */ /* 0x000fd600000e0000 */
[----:B------:R-:W-:Y:S02]  /*1a5c0*/  UMOV UR16, UR20 ;  /* 0x0000001400107c82 */ /* 0x000fe40008000000 */
        /* <DEDUP_REMOVED lines=14> */
[----:B------:R-:W-:Y:S01]  /*1a6b0*/  IADD3 R4, R3, 0x200, RZ ;  /* 0x0000020003047810 */ /* 0x000fe20007ffe0ff */
        /* <DEDUP_REMOVED lines=8> */
[----:B------:R-:W-:Y:S01]  /*1a740*/  VIADD R14, R3, 0x2 ;  /* 0x00000002030e7836 */ /* 0x000fe20000000000 */
[----:B--2---:R-:W-:Y:S02]  /*1a750*/  R2UR UR26, R154 ;  /* 0x000000009a1a72ca */ /* 0x004fe400000e0000 */
[----:B------:R-:W-:-:S02]  /*1a760*/  R2UR UR27, R155 ;  /* 0x000000009b1b72ca */ /* 0x000fc400000e0000 */
[----:B------:R-:W-:-:S06]  /*1a770*/  WARPGROUP.ARRIVE ;  /* 0x00000000000079c5 */ /* 0x000fcc0000000000 */
[----:B------:R-:W-:Y:S01]  /*1a780*/  HGMMA.64x16x16.F32 R152, gdesc[UR16], RZ, !UPT, gsb0 ;  /* 0x00200000109879f0 */ /* 0x000fe2000c0008ff */
        /* <DEDUP_REMOVED lines=14> */
[----:B------:R-:W-:Y:S01]  /*1a870*/  IMAD.MOV.U32 R5, RZ, RZ, 0x40000040 ;  /* 0x40000040ff057424 */ /* 0x000fe200078e00ff */
[----:B------:R-:W-:Y:S01]  /*1a880*/  IADD3 R4, R3, 0x102, RZ ;  /* 0x0000010203047810 */ /* 0x000fe20007ffe0ff */
        /* <DEDUP_REMOVED lines=8> */
[----:B------:R-:W2:Y:S02]  /*1a910*/  LDL.64 R14, [R1+0x38] ;  /* 0x00003800010e7983 */ /* 0x000ea40000100a00 */
[----:B------:R-:W-:Y:S01]  /*1a920*/  HGMMA.64x16x16.F32 R176, gdesc[UR4], R176, gsb0 ;  /* 0x0020000004b079f0 */ /* 0x000fe200080008b0 */
[----:B------:R-:W-:Y:S02]  /*1a930*/  R2UR UR10, R4 ;  /* 0x00000000040a72ca */ /* 0x000fe400000e0000 */
[----:B------:R-:W-:Y:S01]  /*1a940*/  R2UR UR11, R5 ;  /* 0x00000000050b72ca */ /* 0x000fe200000e0000 */
[----:B------:R-:W-:Y:S01]  /*1a950*/  VIADD R4, R3, 0x182 ;  /* 0x0000018203047836 */ /* 0x000fe20000000000 */
[----:B------:R-:W-:-:S02]  /*1a960*/  WARPGROUP.DEPBAR.LE gsb0, 0x0 ;  /* 0x00008000000079c5 */ /* 0x000fc40000010000 */
[----:B------:R-:W-:-:S09]  /*1a970*/  WARPGROUP.ARRIVE ;  /* 0x00000000000079c5 */ /* 0x000fd20000000000 */
[----:B------:R-:W-:Y:S01]  /*1a980*/  HGMMA.64x16x16.F32 R168, gdesc[UR8], R168, gsb0 ;  /* 0x0020000008a879f0 */ /* 0x000fe200080008a8 */
[----:B------:R-:W-:Y:S01]  /*1a990*/  IMAD.MOV.U32 R5, RZ, RZ, 0x40000040 ;  /* 0x40000040ff057424 */ /* 0x000fe200078e00ff */
[----:B------:R-:W-:-:S04]  /*1a9a0*/  R2UR UR14, R4 ;  /* 0x00000000040e72ca */ /* 0x000fc800000e0000 */
        /* <DEDUP_REMOVED lines=53> */
[----:B--2---:R-:W-:Y:S02]  /*1ad00*/  R2UR UR24, R14 ;  /* 0x000000000e1872ca */ /* 0x004fe400000e0000 */
[----:B------:R-:W-:Y:S02]  /*1ad10*/  R2UR UR25, R15 ;  /* 0x000000000f1972ca */ /* 0x000fe400000e0000 */
[----:B------:R-:W2:Y:S01]  /*1ad20*/  LDL.64 R14, [R1+0x30] ;  /* 0x00003000010e7983 */ /* 0x000ea20000100a00 */
        /* <DEDUP_REMOVED lines=144> */
[----:B--2---:R-:W-:Y:S02]  /*1b630*/  R2UR UR26, R14 ;  /* 0x000000000e1a72ca */ /* 0x004fe400000e0000 */
[----:B------:R-:W-:Y:S02]  /*1b640*/  R2UR UR27, R15 ;  /* 0x000000000f1b72ca */ /* 0x000fe400000e0000 */
[----:B------:R-:W2:Y:S01]  /*1b650*/  LDL.64 R14, [R1+0x18] ;  /* 0x00001800010e7983 */ /* 0x000ea20000100a00 */
[----:B------:R-:W-:Y:S02]  /*1b660*/  VIADD R4, R3, 0x284 ;  /* 0x0000028403047836 */ /* 0x000fe40000000000 */
[----:B------:R-:W-:-:S03]  /*1b670*/  IMAD.MOV.U32 R5, RZ, RZ, 0x40000040 ;  /* 0x40000040ff057424 */ /* 0x000fc600078e00ff */
[----:B------:R-:W-:Y:S02]  /*1b680*/  R2UR UR22, R4 ;  /* 0x00000000041672ca */ /* 0x000fe400000e0000 */
[----:B------:R-:W-:Y:S01]  /*1b690*/  R2UR UR23, R5 ;  /* 0x00000000051772ca */ /* 0x000fe200000e0000 */
[----:B------:R-:W-:Y:S02]  /*1b6a0*/  UMOV UR20, UR26 ;  /* 0x0000001a00147c82 */ /* 0x000fe40008000000 */
[----:B------:R-:W-:Y:S01]  /*1b6b0*/  UMOV UR21, UR27 ;  /* 0x0000001b00157c82 */ /* 0x000fe20008000000 */
[----:B------:R-:W-:Y:S02]  /*1b6c0*/  WARPGROUP.DEPBAR.LE gsb0, 0x0 ;  /* 0x00008000000079c5 */ /* 0x000fe40000010000 */
[----:B------:R-:W-:-:S07]  /*1b6d0*/  WARPGROUP.ARRIVE ;  /* 0x00000000000079c5 */ /* 0x000fce0000000000 */
        /* <DEDUP_REMOVED lines=87> */
[----:B--2---:R-:W-:Y:S02]  /*1bc50*/  R2UR UR26, R14 ;  /* 0x000000000e1a72ca */ /* 0x004fe400000e0000 */
[----:B------:R-:W-:Y:S02]  /*1bc60*/  R2UR UR27, R15 ;  /* 0x000000000f1b72ca */ /* 0x000fe400000e0000 */
[----:B------:R-:W2:Y:S01]  /*1bc70*/  LDL.64 R14, [R1] ;  /* 0x00000000010e7983 */ /* 0x000ea20000100a00 */
[----:B------:R-:W-:Y:S02]  /*1bc80*/  R2UR UR22, R4 ;  /* 0x00000000041672ca */ /* 0x000fe400000e0000 */
[----:B------:R-:W-:-:S06]  /*1bc90*/  R2UR UR23, R5 ;  /* 0x00000000051772ca */ /* 0x000fcc00000e0000 */
        /* <DEDUP_REMOVED lines=44> */
[----:B------:R-:W-:Y:S02]  /*1bf60*/  R2UR UR23, R5 ;  /* 0x00000000051772ca */ /* 0x000fe400000e0000 */
[----:B--2---:R-:W-:Y:S02]  /*1bf70*/  R2UR UR24, R14 ;  /* 0x000000000e1872ca */ /* 0x004fe400000e0000 */
[----:B------:R-:W-:-:S11]  /*1bf80*/  R2UR UR25, R15 ;  /* 0x000000000f1972ca */ /* 0x000fd600000e0000 */
        /* <DEDUP_REMOVED lines=442> */
.L_x_2839:
[----:B------:R-:W-:Y:S01]  /*1db30*/  SHF.L.U32 R0, R9, 0x1f, RZ ;  /* 0x0000001f09007819 */ /* 0x000fe200000006ff */
[----:B------:R-:W-:-:S04]  /*1db40*/  IMAD R9, R10, 0x8, R16 ;  /* 0x000000080a097824 */ /* 0x000fc800078e0210 */
[----:B------:R0:W1:Y:S01]  /*1db50*/  SYNCS.PHASECHK.TRANS64.TRYWAIT P3, [R9+URZ+0x38850], R0 ;  /* 0x03885000090075a7 */ /* 0x000062000806017f */
[----:B------:R-:W-:Y:S05]  /*1db60*/  @!P0 BRA `(.L_x_2840) ;  /* 0x0000000000048947 */ /* 0x000fea0003800000 */
[----:B------:R-:W-:Y:S01]  /*1db70*/  BPT.TRAP 0x1 ;  /* 0x000000040000795c */ /* 0x000fe20000300000 */
.L_x_2840:
[----:B------:R-:W-:Y:S04]  /*1db80*/  BSSY B2, `(.L_x_2841) ;  /* 0x0000004000027945 */ /* 0x000fe80003800000 */
[----:B-1----:R-:W-:Y:S05]  /*1db90*/  @P3 BRA `(.L_x_2842) ;  /* 0x0000000000083947 */ /* 0x002fea0003800000 */
[----:B------:R-:W1:Y:S02]  /*1dba0*/  SYNCS.PHASECHK.TRANS64.TRYWAIT P3, [R9+URZ+0x38850], R0 ;  /* 0x03885000090075a7 */ /* 0x000e64000806017f */
[----:B-1----:R-:W-:Y:S05]  /*1dbb0*/  @!P3 BRA `(.L_x_2843) ;  /* 0x000001740064b947 */ /* 0x002fea0003800000 */
.L_x_2842:
[----:B------:R-:W-:Y:S05]  /*1dbc0*/  BSYNC B2 ;  /* 0x0000000000027941 */ /* 0x000fea0003800000 */
.L_x_2841:
[----:B01----:R-:W-:Y:S01]  /*1dbd0*/  VIADD R0, R16, 0x400 ;  /* 0x0000040010007836 */ /* 0x003fe20000000000 */
[----:B------:R-:W-:Y:S01]  /*1dbe0*/  WARPGROUP.ARRIVE ;  /* 0x00000000000079c5 */ /* 0x000fe20000000000 */
[----:B------:R-:W-:Y:S02]  /*1dbf0*/  IMAD.MOV.U32 R3, RZ, RZ, 0x40000040 ;  /* 0x40000040ff037424 */ /* 0x000fe400078e00ff */
[----:B------:R-:W-:Y:S01]  /*1dc00*/  FMUL.FTZ R15, R184, UR39 ;  /* 0x00000027b80f7c20 */ /* 0x000fe20008410000 */
[----:B------:R-:W-:Y:S01]  /*1dc10*/  IMAD.MOV.U32 R5, RZ, RZ, 0x40000040 ;  /* 0x40000040ff057424 */ /* 0x000fe200078e00ff */
[----:B------:R-:W-:Y:S01]  /*1dc20*/  SHF.R.U32.HI R0, RZ, 0x4, R0 ;  /* 0x00000004ff007819 */ /* 0x000fe20000011600 */
[----:B------:R-:W-:Y:S01]  /*1dc30*/  FMUL.FTZ R176, R176, UR39 ;  /* 0x00000027b0b07c20 */ /* 0x000fe20008410000 */
[----:B------:R-:W-:Y:S01]  /*1dc40*/  R2UR UR7, R3 ;  /* 0x00000000030772ca */ /* 0x000fe200000e0000 */
[----:B------:R-:W-:Y:S01]  /*1dc50*/  IMAD.MOV.U32 R3, RZ, RZ, 0x40000040 ;  /* 0x40000040ff037424 */ /* 0x000fe200078e00ff */
[----:B------:R-:W-:Y:S01]  /*1dc60*/  LOP3.LUT R0, R0, 0x3fff, RZ, 0xc0, !PT ;  /* 0x00003fff00007812 */ /* 0x000fe200078ec0ff */
[----:B------:R-:W0:Y:S01]  /*1dc70*/  MUFU.TANH R15, R15 ;  /* 0x0000000f000f7308 */ /* 0x000e220000002400 */
[----:B------:R-:W-:Y:S01]  /*1dc80*/  FMUL.FTZ R177, R177, UR39 ;  /* 0x00000027b1b17c20 */ /* 0x000fe20008410000 */
[----:B------:R-:W-:Y:S01]  /*1dc90*/  FMUL.FTZ R184, R182, UR39 ;  /* 0x00000027b6b87c20 */ /* 0x000fe20008410000 */
[----:B------:R-:W-:Y:S01]  /*1dca0*/  LOP3.LUT R0, R0, 0x2800000, RZ, 0xfc, !PT ;  /* 0x0280000000007812 */ /* 0x000fe200078efcff */
[----:B------:R-:W-:Y:S01]  /*1dcb0*/  FMUL.FTZ R183, R183, UR39 ;  /* 0x00000027b7b77c20 */ /* 0x000fe20008410000 */
[----:B------:R-:W-:Y:S01]  /*1dcc0*/  FMUL.FTZ R14, R179, UR39 ;  /* 0x00000027b30e7c20 */ /* 0x000fe20008410000 */
[----:B------:R-:W-:Y:S01]  /*1dcd0*/  FMUL.FTZ R179, R181, UR39 ;  /* 0x00000027b5b37c20 */ /* 0x000fe20008410000 */
[----:B------:R-:W-:Y:S01]  /*1dce0*/  FMUL.FTZ R153, R153, UR39 ;  /* 0x0000002799997c20 */ /* 0x000fe20008410000 */
[----:B------:R-:W-:Y:S01]  /*1dcf0*/  IMAD R2, R10, 0xa00, R0 ;  /* 0x00000a000a027824 */ /* 0x000fe200078e0200 */
[----:B------:R-:W-:Y:S01]  /*1dd00*/  MUFU.TANH R176, R176 ;  /* 0x000000b000b07308 */ /* 0x000fe20000002400 */
[----:B------:R-:W1:Y:S01]  /*1dd10*/  @P2 LDC R0, c[0x0][0x44c] ;  /* 0x00011300ff002b82 */ /* 0x000e620000000800 */
[----:B------:R-:W-:Y:S01]  /*1dd20*/  FMUL.FTZ R10, R178, UR39 ;  /* 0x00000027b20a7c20 */ /* 0x000fe20008410000 */
[----:B------:R-:W-:Y:S01]  /*1dd30*/  FMUL.FTZ R178, R180, UR39 ;  /* 0x00000027b4b27c20 */ /* 0x000fe20008410000 */
[----:B------:R-:W-:Y:S01]  /*1dd40*/  R2UR UR6, R2 ;  /* 0x00000000020672ca */ /* 0x000fe200000e0000 */
[----:B------:R-:W-:Y:S01]  /*1dd50*/  FMUL.FTZ R162, R162, UR39 ;  /* 0x00000027a2a27c20 */ /* 0x000fe20008410000 */
[----:B------:R-:W-:Y:S01]  /*1dd60*/  IADD3 R4, R2, 0x80, RZ ;  /* 0x0000008002047810 */ /* 0x000fe20007ffe0ff */
[----:B------:R-:W-:Y:S01]  /*1dd70*/  FMUL.FTZ R163, R163, UR39 ;  /* 0x00000027a3a37c20 */ /* 0x000fe20008410000 */
[----:B------:R-:W-:Y:S01]  /*1dd80*/  MUFU.TANH R177, R177 ;  /* 0x000000b100b17308 */ /* 0x000fe20000002400 */
[----:B------:R-:W-:-:S05]  /*1dd90*/  @!P1 VIADD R9, R9, 0x38860 ;  /* 0x0003886009099836 */ /* 0x000fca0000000000 */
[----:B------:R-:W-:Y:S02]  /*1dda0*/  @!P1 PRMT R9, RZ, 0x654, R9 ;  /* 0x00000654ff099816 */ /* 0x000fe40000000009 */
[----:B------:R-:W-:Y:S01]  /*1ddb0*/  MUFU.TANH R178, R178 ;  /* 0x000000b200b27308 */ /* 0x000fe20000002400 */
[----:B------:R-:W-:Y:S01]  /*1ddc0*/  HGMMA.64x256x16.F32 R24, R208, gdesc[UR4].tnspB, R24, gsb0 ;  /* 0x43e00004d0187df0 */ /* 0x000fe20008000818 */
[----:B------:R-:W-:Y:S01]  /*1ddd0*/  R2UR UR6, R4 ;  /* 0x00000000040672ca */ /* 0x000fe200000e0000 */
[----:B------:R-:W-:Y:S01]  /*1dde0*/  VIADD R4, R2, 0x100 ;  /* 0x0000010002047836 */ /* 0x000fe20000000000 */
[----:B------:R-:W-:Y:S01]  /*1ddf0*/  R2UR UR7, R5 ;  /* 0x00000000050772ca */ /* 0x000fe200000e0000 */
[----:B------:R-:W-:-:S03]  /*1de00*/  IMAD.MOV.U32 R5, RZ, RZ, 0x40000040 ;  /* 0x40000040ff057424 */ /* 0x000fc600078e00ff */
        /* <DEDUP_REMOVED lines=21> */
[----:B------:R-:W-:Y:S01]  /*1df60*/  FMUL.FTZ R5, R191, UR39 ;  /* 0x00000027bf057c20 */ /* 0x000fe20008410000 */
[----:B------:R-:W-:Y:S01]  /*1df70*/  FMUL.FTZ R191, R160, UR39 ;  /* 0x00000027a0bf7c20 */ /* 0x000fe20008410000 */
[----:B------:R-:W-:-:S04]  /*1df80*/  IMAD R160, R8, -0x50, RZ ;  /* 0xffffffb008a07824 */ /* 0x000fc800078e02ff */
[----:B------:R-:W-:Y:S01]  /*1df90*/  MUFU.TANH R5, R5 ;  /* 0x0000000500057308 */ /* 0x000fe20000002400 */
[----:B------:R-:W-:-:S07]  /*1dfa0*/  IADD3 R160, -R233, 0x1, R160 ;  /* 0x00000001e9a07810 */ /* 0x000fce0007ffe1a0 */
[----:B------:R-:W-:Y:S01]  /*1dfb0*/  MUFU.TANH R191, R191 ;  /* 0x000000bf00bf7308 */ /* 0x000fe20000002400 */
[----:B------:R-:W-:Y:S02]  /*1dfc0*/  WARPGROUP.DEPBAR.LE gsb0, 0x0 ;  /* 0x00008000000079c5 */ /* 0x000fe40000010000 */
[----:B------:R-:W-:-:S07]  /*1dfd0*/  WARPGROUP.ARRIVE ;  /* 0x00000000000079c5 */ /* 0x000fce0000000000 */
[----:B------:R-:W-:Y:S01]  /*1dfe0*/  HGMMA.64x256x16.F32 R24, R196, gdesc[UR4].tnspB, R24, gsb0 ;  /* 0x43e00004c4187df0 */ /* 0x000fe20008000818 */
[----:B------:R-:W-:Y:S02]  /*1dff0*/  R2UR UR6, R2 ;  /* 0x00000000020672ca */ /* 0x000fe400000e0000 */
[----:B------:R-:W-:Y:S01]  /*1e000*/  R2UR UR7, R3 ;  /* 0x00000000030772ca */ /* 0x000fe200000e0000 */
[----:B------:R-:W2:Y:S01]  /*1e010*/  @P2 LDC R2, c[0x0][0x450] ;  /* 0x00011400ff022b82 */ /* 0x000ea20000000800 */
[----:B------:R-:W-:-:S04]  /*1e020*/  IMAD.IADD R3, R234, 0x1, R230 ;  /* 0x00000001ea037824 */ /* 0x000fc800078e02e6 */
[----:B-1----:R-:W-:-:S04]  /*1e030*/  @P2 IMAD.HI.U32 R4, R3, R0, RZ ;  /* 0x0000000003042227 */ /* 0x002fc800078e00ff */
[----:B------:R-:W-:Y:S02]  /*1e040*/  IMAD.MOV.U32 R0, RZ, RZ, R3 ;  /* 0x000000ffff007224 */ /* 0x000fe400078e0003 */
[----:B------:R-:W-:Y:S01]  /*1e050*/  FMUL.FTZ R3, R187, UR39 ;  /* 0x00000027bb037c20 */ /* 0x000fe20008410000 */
[----:B------:R-:W-:Y:S01]  /*1e060*/  FMUL.FTZ R187, R189, UR39 ;  /* 0x00000027bdbb7c20 */ /* 0x000fe20008410000 */
[----:B------:R-:W-:-:S04]  /*1e070*/  FMUL.FTZ R189, R164, UR39 ;  /* 0x00000027a4bd7c20 */ /* 0x000fc80008410000 */
[----:B------:R-:W-:Y:S01]  /*1e080*/  MUFU.TANH R3, R3 ;  /* 0x0000000300037308 */ /* 0x000fe20000002400 */
[----:B--2---:R-:W-:Y:S01]  /*1e090*/  @P2 SHF.R.U32.HI R0, RZ, R2, R4 ;  /* 0x00000002ff002219 */ /* 0x004fe20000011604 */
[----:B------:R-:W-:Y:S01]  /*1e0a0*/  FMUL.FTZ R2, R186, UR39 ;  /* 0x00000027ba027c20 */ /* 0x000fe20008410000 */
[----:B------:R-:W-:-:S05]  /*1e0b0*/  FMUL.FTZ R186, R188, UR39 ;  /* 0x00000027bcba7c20 */ /* 0x000fca0008410000 */
[----:B------:R-:W-:Y:S01]  /*1e0c0*/  MUFU.TANH R187, R187 ;  /* 0x000000bb00bb7308 */ /* 0x000fe20000002400 */
[----:B------:R-:W-:Y:S01]  /*1e0d0*/  FMUL.FTZ R4, R190, UR39 ;  /* 0x00000027be047c20 */ /* 0x000fe20008410000 */
[----:B------:R-:W1:Y:S01]  /*1e0e0*/  SHFL.IDX PT, R188, R0, RZ, 0x1c1f ;  /* 0x001c1fff00bc7589 */ /* 0x000e6200000e0000 */
[----:B------:R-:W-:Y:S01]  /*1e0f0*/  FMUL.FTZ R190, R173, UR39 ;  /* 0x00000027adbe7c20 */ /* 0x000fe20008410000 */
[----:B------:R-:W-:-:S04]  /*1e100*/  FMUL.FTZ R173, R161, UR39 ;  /* 0x00000027a1ad7c20 */ /* 0x000fc80008410000 */
[----:B------:R-:W2:Y:S08]  /*1e110*/  MUFU.TANH R186, R186 ;  /* 0x000000ba00ba7308 */ /* 0x000eb00000002400 */
[----:B------:R-:W-:Y:S08]  /*1e120*/  MUFU.TANH R189, R189 ;  /* 0x000000bd00bd7308 */ /* 0x000ff00000002400 */
[----:B------:R-:W-:Y:S08]  /*1e130*/  MUFU.TANH R190, R190 ;  /* 0x000000be00be7308 */ /* 0x000ff00000002400 */
[----:B------:R-:W-:Y:S08]  /*1e140*/  MUFU.TANH R173, R173 ;  /* 0x000000ad00ad7308 */ /* 0x000ff00000002400 */
[----:B------:R-:W-:Y:S08]  /*1e150*/  MUFU.TANH R4, R4 ;  /* 0x0000000400047308 */ /* 0x000ff00000002400 */
[----:B------:R-:W-:Y:S01]  /*1e160*/  MUFU.TANH R2, R2 ;  /* 0x0000000200027308 */ /* 0x000fe20000002400 */
[----:B------:R-:W-:-:S02]  /*1e170*/  WARPGROUP.DEPBAR.LE gsb0, 0x0 ;  /* 0x00008000000079c5 */ /* 0x000fc40000010000 */
[----:B------:R-:W-:-:S06]  /*1e180*/  WARPGROUP.ARRIVE ;  /* 0x00000000000079c5 */ /* 0x000fcc0000000000 */
[----:B------:R-:W-:Y:S03]  /*1e190*/  HGMMA.64x256x16.F32 R24, R192, gdesc[UR4].tnspB, R24, gsb0 ;  /* 0x43e00004c0187df0 */ /* 0x000fe60008000818 */
[----:B------:R-:W-:Y:S02]  /*1e1a0*/  WARPGROUP.DEPBAR.LE gsb0, 0x0 ;  /* 0x00008000000079c5 */ /* 0x000fe40000010000 */
[----:B------:R-:W-:Y:S01]  /*1e1b0*/  FMUL.FTZ R192, R185, UR39 ;  /* 0x00000027b9c07c20 */ /* 0x000fe20008410000 */
[----:B------:R-:W-:Y:S01]  /*1e1c0*/  IADD3 R185, -R228, R160, R232 ;  /* 0x000000a0e4b97210 */ /* 0x000fe20007ffe1e8 */
[----:B------:R-:W-:Y:S01]  /*1e1d0*/  FMUL.FTZ R193, R169, UR39 ;  /* 0x00000027a9c17c20 */ /* 0x000fe20008410000 */
[----:B------:R-:W-:Y:S01]  /*1e1e0*/  FMUL.FTZ R194, R168, UR39 ;  /* 0x00000027a8c27c20 */ /* 0x000fe20008410000 */
[----:B------:R-:W-:Y:S01]  /*1e1f0*/  FMUL.FTZ R168, R172, UR39 ;  /* 0x00000027aca87c20 */ /* 0x000fe20008410000 */
[----:B-1----:R-:W-:Y:S01]  /*1e200*/  IADD3 R188, R185, R188, RZ ;  /* 0x000000bcb9bc7210 */ /* 0x002fe20007ffe0ff */
[----:B------:R-:W1:Y:S01]  /*1e210*/  MUFU.TANH R192, R192 ;  /* 0x000000c000c07308 */ /* 0x000e620000002400 */
[----:B------:R-:W-:-:S02]  /*1e220*/  FMUL.FTZ R195, R165, UR39 ;  /* 0x00000027a5c37c20 */ /* 0x000fc40008410000 */
[C---:B------:R-:W-:Y:S02]  /*1e230*/  ISETP.GT.AND P3, PT, R188.reuse, RZ, PT ;  /* 0x000000ffbc00720c */ /* 0x040fe40003f64270 */
[C---:B------:R-:W-:Y:S02]  /*1e240*/  ISETP.GT.AND P5, PT, R188.reuse, 0x8, PT ;  /* 0x00000008bc00780c */ /* 0x040fe40003fa4270 */
[----:B------:R-:W-:Y:S01]  /*1e250*/  ISETP.GT.AND P4, PT, R188, 0x1, PT ;  /* 0x00000001bc00780c */ /* 0x000fe20003f84270 */
[----:B------:R-:W3:Y:S01]  /*1e260*/  MUFU.TANH R194, R194 ;  /* 0x000000c200c27308 */ /* 0x000ee20000002400 */
[----:B0-----:R-:W-:Y:S02]  /*1e270*/  FSEL R182, R15, -INF , P3 ;  /* 0xff8000000fb67808 */ /* 0x001fe40001800000 */
[----:B--2---:R-:W-:Y:S02]  /*1e280*/  FSEL R181, R186, -INF , P5 ;  /* 0xff800000bab57808 */ /* 0x004fe40002800000 */
[----:B------:R-:W-:-:S02]  /*1e290*/  ISETP.GT.AND P6, PT, R188, 0x9, PT ;  /* 0x00000009bc00780c */ /* 0x000fc40003fc4270 */
[----:B------:R-:W-:Y:S01]  /*1e2a0*/  ISETP.GT.AND P3, PT, R188, 0x10, PT ;  /* 0x00000010bc00780c */ /* 0x000fe20003f64270 */
[----:B------:R0:W-:Y:S01]  /*1e2b0*/  MUFU.TANH R186, R183 ;  /* 0x000000b700ba7308 */ /* 0x0001e20000002400 */
[----:B-1----:R-:W-:Y:S01]  /*1e2c0*/  FSEL R169, R192, -INF , P4 ;  /* 0xff800000c0a97808 */ /* 0x002fe20002000000 */
[----:B------:R-:W-:Y:S01]  /*1e2d0*/  FMUL.FTZ R192, R167, UR39 ;  /* 0x00000027a7c07c20 */ /* 0x000fe20008410000 */
[----:B------:R-:W-:Y:S01]  /*1e2e0*/  FSEL R172, R187, -INF , P6 ;  /* 0xff800000bbac7808 */ /* 0x000fe20003000000 */
[----:B------:R-:W-:Y:S01]  /*1e2f0*/  FMUL.FTZ R187, R171, UR39 ;  /* 0x00000027abbb7c20 */ /* 0x000fe20008410000 */
[----:B------:R-:W-:Y:S02]  /*1e300*/  ISETP.GT.AND P4, PT, R188, 0x11, PT ;  /* 0x00000011bc00780c */ /* 0x000fe40003f84270 */
[----:B------:R-:W-:Y:S01]  /*1e310*/  FSEL R180, R176, -INF , P3 ;  /* 0xff800000b0b47808 */ /* 0x000fe20001800000 */
[----:B------:R-:W1:Y:S01]  /*1e320*/  MUFU.TANH R168, R168 ;  /* 0x000000a800a87308 */ /* 0x000e620000002400 */
[----:B0-----:R-:W-:-:S02]  /*1e330*/  FMNMX.FTZ R183, R182, R7, !PT ;  /* 0x00000007b6b77209 */ /* 0x001fc40007810000 */
[C---:B------:R-:W-:Y:S02]  /*1e340*/  ISETP.GT.AND P5, PT, R188.reuse, 0x18, PT ;  /* 0x00000018bc00780c */ /* 0x040fe40003fa4270 */
[----:B------:R-:W-:Y:S02]  /*1e350*/  FMNMX.FTZ R183, R169, R183, !PT ;  /* 0x000000b7a9b77209 */ /* 0x000fe40007810000 */
[----:B------:R-:W-:Y:S01]  /*1e360*/  FSEL R160, R177, -INF , P4 ;  /* 0xff800000b1a07808 */ /* 0x000fe20002000000 */
[----:B------:R-:W0:Y:S01]  /*1e370*/  MUFU.TANH R193, R193 ;  /* 0x000000c100c17308 */ /* 0x000e220000002400 */
[----:B------:R-:W-:Y:S02]  /*1e380*/  FMNMX.FTZ R183, R181, R183, !PT ;  /* 0x000000b7b5b77209 */ /* 0x000fe40007810000 */
[----:B------:R-:W-:Y:S02]  /*1e390*/  ISETP.GT.AND P6, PT, R188, 0x19, PT ;  /* 0x00000019bc00780c */ /* 0x000fe40003fc4270 */
[----:B------:R-:W-:-:S02]  /*1e3a0*/  FMNMX.FTZ R183, R172, R183, !PT ;  /* 0x000000b7acb77209 */ /* 0x000fc40007810000 */
[----:B------:R-:W-:Y:S01]  /*1e3b0*/  FSEL R15, R178, -INF , P5 ;  /* 0xff800000b20f7808 */ /* 0x000fe20002800000 */
[----:B------:R-:W2:Y:S01]  /*1e3c0*/  MUFU.TANH R195, R195 ;  /* 0x000000c300c37308 */ /* 0x000ea20000002400 */
[----:B------:R-:W-:Y:S02]  /*1e3d0*/  FMNMX.FTZ R183, R180, R183, !PT ;  /* 0x000000b7b4b77209 */ /* 0x000fe40007810000 */
[----:B------:R-:W-:Y:S02]  /*1e3e0*/  ISETP.GT.AND P3, PT, R188, 0x20, PT ;  /* 0x00000020bc00780c */ /* 0x000fe40003f64270 */
[----:B------:R-:W-:Y:S02]  /*1e3f0*/  FMNMX.FTZ R183, R160, R183, !PT ;  /* 0x000000b7a0b77209 */ /* 0x000fe40007810000 */
[----:B------:R-:W-:Y:S01]  /*1e400*/  FSEL R179, R179, -INF , P6 ;  /* 0xff800000b3b37808 */ /* 0x000fe20003000000 */
[----:B------:R-:W-:Y:S01]  /*1e410*/  MUFU.TANH R187, R187 ;  /* 0x000000bb00bb7308 */ /* 0x000fe20000002400 */
[----:B------:R-:W-:-:S02]  /*1e420*/  FMNMX.FTZ R183, R15, R183, !PT ;  /* 0x000000b70fb77209 */ /* 0x000fc40007810000 */
[C---:B------:R-:W-:Y:S02]  /*1e430*/  ISETP.GT.AND P5, PT, R188.reuse, 0x28, PT ;  /* 0x00000028bc00780c */ /* 0x040fe40003fa4270 */
[----:B------:R-:W-:Y:S02]  /*1e440*/  ISETP.GT.AND P4, PT, R188, 0x21, PT ;  /* 0x00000021bc00780c */ /* 0x000fe40003f84270 */
[----:B---3--:R-:W-:Y:S01]  /*1e450*/  FSEL R178, R194, -INF , P3 ;  /* 0xff800000c2b27808 */ /* 0x008fe20001800000 */
[----:B------:R-:W-:Y:S01]  /*1e460*/  MUFU.TANH R192, R192 ;  /* 0x000000c000c07308 */ /* 0x000fe20000002400 */
[----:B------:R-:W-:Y:S01]  /*1e470*/  FMNMX.FTZ R183, R179, R183, !PT ;  /* 0x000000b7b3b77209 */ /* 0x000fe20007810000 */
[----:B------:R-:W3:Y:S01]  /*1e480*/  SHFL.IDX PT, R194, R0, 0x1, 0x1c1f ;  /* 0x003c1f0000c27f89 */ /* 0x000ee200000e0000 */
[----:B-1----:R-:W-:Y:S02]  /*1e490*/  FSEL R168, R168, -INF , P5 ;  /* 0xff800000a8a87808 */ /* 0x002fe40002800000 */
[----:B------:R-:W-:-:S02]  /*1e4a0*/  ISETP.GT.AND P5, PT, R188, 0x38, PT ;  /* 0x00000038bc00780c */ /* 0x000fc40003fa4270 */
[----:B0-----:R-:W-:Y:S01]  /*1e4b0*/  FSEL R176, R193, -INF , P4 ;  /* 0xff800000c1b07808 */ /* 0x001fe20002000000 */
[----:B------:R-:W-:Y:S01]  /*1e4c0*/  FMUL.FTZ R193, R166, UR39 ;  /* 0x00000027a6c17c20 */ /* 0x000fe20008410000 */
[----:B------:R-:W-:Y:S02]  /*1e4d0*/  FMNMX.FTZ R183, R178, R183, !PT ;  /* 0x000000b7b2b77209 */ /* 0x000fe40007810000 */
[----:B------:R-:W-:Y:S01]  /*1e4e0*/  FSEL R165, R189, -INF , P5 ;  /* 0xff800000bda57808 */ /* 0x000fe20002800000 */
[----:B------:R-:W-:Y:S01]  /*1e4f0*/  FMUL.FTZ R189, R170, UR39 ;  /* 0x00000027aabd7c20 */ /* 0x000fe20008410000 */
[----:B------:R-:W-:Y:S01]  /*1e500*/  ISETP.GT.AND P6, PT, R188, 0x29, PT ;  /* 0x00000029bc00780c */ /* 0x000fe20003fc4270 */
[----:B------:R-:W-:Y:S01]  /*1e510*/  FMUL.FTZ R170, R152, UR39 ;  /* 0x0000002798aa7c20 */ /* 0x000fe20008410000 */
[----:B------:R-:W-:Y:S01]  /*1e520*/  FMNMX.FTZ R183, R176, R183, !PT ;  /* 0x000000b7b0b77209 */ /* 0x000fe20007810000 */
[----:B------:R-:W-:Y:S01]  /*1e530*/  FMUL.FTZ R152, R156, UR39 ;  /* 0x000000279c987c20 */ /* 0x000fe20008410000 */
[----:B------:R-:W-:Y:S01]  /*1e540*/  ISETP.GT.AND P3, PT, R188, 0x30, PT ;  /* 0x00000030bc00780c */ /* 0x000fe20003f64270 */
[----:B------:R-:W-:Y:S01]  /*1e550*/  FMUL.FTZ R156, R157, UR39 ;  /* 0x000000279d9c7c20 */ /* 0x000fe20008410000 */
[----:B------:R-:W-:Y:S01]  /*1e560*/  FSEL R177, R190, -INF , P6 ;  /* 0xff800000beb17808 */ /* 0x000fe20003000000 */
[----:B------:R-:W0:Y:S01]  /*1e570*/  MUFU.TANH R170, R170 ;  /* 0x000000aa00aa7308 */ /* 0x000e220000002400 */
[----:B------:R-:W-:Y:S01]  /*1e580*/  FMNMX.FTZ R183, R168, R183, !PT ;  /* 0x000000b7a8b77209 */ /* 0x000fe20007810000 */
[----:B------:R-:W-:Y:S01]  /*1e590*/  FMUL.FTZ R190, R154, UR39 ;  /* 0x000000279abe7c20 */ /* 0x000fe20008410000 */
[----:B------:R-:W-:-:S02]  /*1e5a0*/  ISETP.GT.AND P4, PT, R188, 0x31, PT ;  /* 0x00000031bc00780c */ /* 0x000fc40003f84270 */
[----:B------:R-:W-:Y:S01]  /*1e5b0*/  FSEL R161, R191, -INF , P3 ;  /* 0xff800000bfa17808 */ /* 0x000fe20001800000 */
[----:B---3--:R-:W-:Y:S01]  /*1e5c0*/  IMAD.IADD R194, R185, 0x1, R194 ;  /* 0x00000001b9c27824 */ /* 0x008fe200078e02c2 */
[----:B------:R-:W-:Y:S01]  /*1e5d0*/  FMNMX.FTZ R183, R177, R183, !PT ;  /* 0x000000b7b1b77209 */ /* 0x000fe20007810000 */
[----:B------:R-:W1:Y:S01]  /*1e5e0*/  MUFU.TANH R152, R152 ;  /* 0x0000009800987308 */ /* 0x000e620000002400 */
[----:B------:R-:W-:Y:S01]  /*1e5f0*/  FSEL R164, R173, -INF , P4 ;  /* 0xff800000ada47808 */ /* 0x000fe20002000000 */
[----:B------:R-:W-:Y:S01]  /*1e600*/  FMUL.FTZ R191, R175, UR39 ;  /* 0x00000027afbf7c20 */ /* 0x000fe20008410000 */
[----:B------:R-:W-:Y:S01]  /*1e610*/  FMNMX.FTZ R183, R161, R183, !PT ;  /* 0x000000b7a1b77209 */ /* 0x000fe20007810000 */
[----:B------:R-:W-:Y:S01]  /*1e620*/  FMUL.FTZ R185, R155, UR39 ;  /* 0x000000279bb97c20 */ /* 0x000fe20008410000 */
[----:B------:R-:W-:Y:S02]  /*1e630*/  ISETP.GT.AND P6, PT, R188, 0x39, PT ;  /* 0x00000039bc00780c */ /* 0x000fe40003fc4270 */
[----:B------:R-:W-:Y:S01]  /*1e640*/  FMNMX.FTZ R171, R164, R183, !PT ;  /* 0x000000b7a4ab7209 */ /* 0x000fe20007810000 */
[----:B------:R-:W3:Y:S01]  /*1e650*/  MUFU.TANH R156, R156 ;  /* 0x0000009c009c7308 */ /* 0x000ee20000002400 */
[----:B------:R-:W-:-:S02]  /*1e660*/  ISETP.GT.AND P3, PT, R188, 0x40, PT ;  /* 0x00000040bc00780c */ /* 0x000fc40003f64270 */
[----:B--2---:R-:W-:Y:S02]  /*1e670*/  FSEL R173, R195, -INF , P6 ;  /* 0xff800000c3ad7808 */ /* 0x004fe40003000000 */
[----:B------:R-:W-:Y:S02]  /*1e680*/  FMNMX.FTZ R171, R165, R171, !PT ;  /* 0x000000aba5ab7209 */ /* 0x000fe40007810000 */
[----:B------:R-:W-:Y:S01]  /*1e690*/  ISETP.GT.AND P4, PT, R188, 0x41, PT ;  /* 0x00000041bc00780c */ /* 0x000fe20003f84270 */
[----:B------:R-:W-:Y:S01]  /*1e6a0*/  MUFU.TANH R189, R189 ;  /* 0x000000bd00bd7308 */ /* 0x000fe20000002400 */
[----:B0-----:R-:W-:Y:S02]  /*1e6b0*/  FSEL R157, R170, -INF , P3 ;  /* 0xff800000aa9d7808 */ /* 0x001fe40001800000 */
[----:B------:R-:W-:Y:S02]  /*1e6c0*/  FMNMX.FTZ R171, R173, R171, !PT ;  /* 0x000000abadab7209 */ /* 0x000fe40007810000 */
[----:B------:R-:W-:-:S02]  /*1e6d0*/  ISETP.GT.AND P5, PT, R188, 0x48, PT ;  /* 0x00000048bc00780c */ /* 0x000fc40003fa4270 */
[----:B------:R-:W-:Y:S01]  /*1e6e0*/  FSEL R153, R153, -INF , P4 ;  /* 0xff80000099997808 */ /* 0x000fe20002000000 */
[----:B------:R-:W-:Y:S01]  /*1e6f0*/  MUFU.TANH R190, R190 ;  /* 0x000000be00be7308 */ /* 0x000fe20000002400 */
[----:B------:R-:W-:Y:S02]  /*1e700*/  FMNMX.FTZ R171, R157, R171, !PT ;  /* 0x000000ab9dab7209 */ /* 0x000fe40007810000 */
[----:B------:R-:W-:Y:S01]  /*1e710*/  ISETP.GT.AND P6, PT, R188, 0x49, PT ;  /* 0x00000049bc00780c */ /* 0x000fe20003fc4270 */
[----:B------:R-:W-:Y:S01]  /*1e720*/  FMUL.FTZ R188, R174, UR39 ;  /* 0x00000027aebc7c20 */ /* 0x000fe20008410000 */
[----:B-1----:R-:W-:Y:S02]  /*1e730*/  FSEL R152, R152, -INF , P5 ;  /* 0xff80000098987808 */ /* 0x002fe40002800000 */
[----:B------:R-:W-:Y:S01]  /*1e740*/  FMNMX.FTZ R171, R153, R171, !PT ;  /* 0x000000ab99ab7209 */ /* 0x000fe20007810000 */
[----:B------:R-:W-:Y:S01]  /*1e750*/  MUFU.TANH R191, R191 ;  /* 0x000000bf00bf7308 */ /* 0x000fe20000002400 */
[----:B---3--:R-:W-:-:S02]  /*1e760*/  FSEL R156, R156, -INF , P6 ;  /* 0xff8000009c9c7808 */ /* 0x008fc40003000000 */
[----:B------:R-:W-:Y:S02]  /*1e770*/  FMNMX.FTZ R171, R152, R171, !PT ;  /* 0x000000ab98ab7209 */ /* 0x000fe40007810000 */
[----:B------:R-:W-:Y:S02]  /*1e780*/  ISETP.GT.AND P5, PT, R194, 0x9, PT ;  /* 0x00000009c200780c */ /* 0x000fe40003fa4270 */
[----:B------:R-:W-:Y:S01]  /*1e790*/  FMNMX.FTZ R195, R156, R171, !PT ;  /* 0x000000ab9cc37209 */ /* 0x000fe20007810000 */
[----:B------:R-:W0:Y:S01]  /*1e7a0*/  MUFU.TANH R188, R188 ;  /* 0x000000bc00bc7308 */ /* 0x000e220000002400 */
[----:B------:R-:W-:Y:S02]  /*1e7b0*/  FSEL R166, R5, -INF , P5 ;  /* 0xff80000005a67808 */ /* 0x000fe40002800000 */
[C---:B------:R-:W-:Y:S01]  /*1e7c0*/  ISETP.GT.AND P4, PT, R194.reuse, 0x8, PT ;  /* 0x00000008c200780c */ /* 0x040fe20003f84270 */
[----:B------:R-:W1:Y:S01]  /*1e7d0*/  SHFL.BFLY PT, R0, R195, 0x2, 0x1f ;  /* 0x0c401f00c3007f89 */ /* 0x000e6200000e0000 */
[----:B------:R-:W-:-:S02]  /*1e7e0*/  ISETP.GT.AND P6, PT, R194, RZ, PT ;  /* 0x000000ffc200720c */ /* 0x000fc40003fc4270 */
[----:B------:R-:W-:Y:S01]  /*1e7f0*/  FSEL R154, R4, -INF , P4 ;  /* 0xff800000049a7808 */ /* 0x000fe20002000000 */
[----:B------:R-:W-:Y:S01]  /*1e800*/  FMUL.FTZ R4, R158, UR39 ;  /* 0x000000279e047c20 */ /* 0x000fe20008410000 */
[C---:B------:R-:W-:Y:S01]  /*1e810*/  ISETP.GT.AND P4, PT, R194.reuse, 0x18, PT ;  /* 0x00000018c200780c */ /* 0x040fe20003f84270 */
[----:B------:R-:W2:Y:S01]  /*1e820*/  MUFU.TANH R193, R193 ;  /* 0x000000c100c17308 */ /* 0x000ea20000002400 */
[----:B------:R-:W-:Y:S02]  /*1e830*/  ISETP.GT.AND P3, PT, R194, 0x1, PT ;  /* 0x00000001c200780c */ /* 0x000fe40003f64270 */
[----:B------:R-:W-:Y:S02]  /*1e840*/  FSEL R2, R2, -INF , P6 ;  /* 0xff80000002027808 */ /* 0x000fe40003000000 */
[----:B------:R-:W-:Y:S02]  /*1e850*/  ISETP.GT.AND P6, PT, R194, 0x10, PT ;  /* 0x00000010c200780c */ /* 0x000fe40003fc4270 */
[----:B------:R-:W-:Y:S01]  /*1e860*/  FSEL R171, R184, -INF , P4 ;  /* 0xff800000b8ab7808 */ /* 0x000fe20002000000 */
[----:B------:R-:W3:Y:S01]  /*1e870*/  MUFU.TANH R185, R185 ;  /* 0x000000b900b97308 */ /* 0x000ee20000002400 */
[----:B------:R-:W-:-:S02]  /*1e880*/  ISETP.GT.AND P4, PT, R194, 0x28, PT ;  /* 0x00000028c200780c */ /* 0x000fc40003f84270 */
[----:B------:R-:W-:Y:S02]  /*1e890*/  FSEL R170, R10, -INF , P6 ;  /* 0xff8000000aaa7808 */ /* 0x000fe40003000000 */
[----:B------:R-:W-:Y:S02]  /*1e8a0*/  ISETP.GT.AND P6, PT, R194, 0x20, PT ;  /* 0x00000020c200780c */ /* 0x000fe40003fc4270 */
[----:B0-----:R-:W-:Y:S01]  /*1e8b0*/  FSEL R167, R188, -INF , P4 ;  /* 0xff800000bca77808 */ /* 0x001fe20002000000 */
[----:B------:R-:W0:Y:S01]  /*1e8c0*/  MUFU.TANH R4, R4 ;  /* 0x0000000400047308 */ /* 0x000e220000002400 */
[----:B------:R-:W-:Y:S02]  /*1e8d0*/  FMNMX.FTZ R188, R2, R6, !PT ;  /* 0x0000000602bc7209 */ /* 0x000fe40007810000 */
[----:B-1----:R-:W-:Y:S02]  /*1e8e0*/  FMNMX.FTZ R195, R195, R0, !PT ;  /* 0x00000000c3c37209 */ /* 0x002fe40007810000 */
[----:B------:R-:W-:Y:S01]  /*1e8f0*/  FSEL R0, R3, -INF , P3 ;  /* 0xff80000003007808 */ /* 0x000fe20001800000 */
[----:B------:R-:W-:Y:S01]  /*1e900*/  IMAD.U32 R3, RZ, RZ, UR43 ;  /* 0x0000002bff037e24 */ /* 0x000fe2000f8e00ff */
[----:B------:R-:W-:Y:S01]  /*1e910*/  ISETP.GT.AND P3, PT, R194, 0x11, PT ;  /* 0x00000011c200780c */ /* 0x000fe20003f64270 */
[----:B------:R-:W1:Y:S01]  /*1e920*/  SHFL.BFLY PT, R5, R195, 0x1, 0x1f ;  /* 0x0c201f00c3057f89 */ /* 0x000e6200000e0000 */
[----:B------:R-:W-:-:S02]  /*1e930*/  FSEL R184, R189, -INF , P6 ;  /* 0xff800000bdb87808 */ /* 0x000fc40003000000 */
[----:B------:R-:W-:Y:S02]  /*1e940*/  FSEL R183, R14, -INF , P3 ;  /* 0xff8000000eb77808 */ /* 0x000fe40001800000 */
[C---:B------:R-:W-:Y:S02]  /*1e950*/  ISETP.GT.AND P3, PT, R194.reuse, 0x21, PT ;  /* 0x00000021c200780c */ /* 0x040fe40003f64270 */
[----:B------:R-:W-:Y:S02]  /*1e960*/  ISETP.GT.AND P6, PT, R194, 0x30, PT ;  /* 0x00000030c200780c */ /* 0x000fe40003fc4270 */
[----:B------:R-:W-:Y:S02]  /*1e970*/  FMNMX.FTZ R188, R0, R188, !PT ;  /* 0x000000bc00bc7209 */ /* 0x000fe40007810000 */
[----:B------:R-:W-:Y:S01]  /*1e980*/  FSEL R174, R187, -INF , P3 ;  /* 0xff800000bbae7808 */ /* 0x000fe20001800000 */
[----:B------:R-:W-:Y:S01]  /*1e990*/  FMUL.FTZ R187, R159, UR39 ;  /* 0x000000279fbb7c20 */ /* 0x000fe20008410000 */
[----:B------:R-:W-:-:S02]  /*1e9a0*/  ISETP.GT.AND P5, PT, R194, 0x19, PT ;  /* 0x00000019c200780c */ /* 0x000fc40003fa4270 */
[----:B------:R-:W-:Y:S02]  /*1e9b0*/  FSEL R10, R162, -INF , P6 ;  /* 0xff800000a20a7808 */ /* 0x000fe40003000000 */
[----:B------:R-:W-:Y:S01]  /*1e9c0*/  FMNMX.FTZ R159, R154, R188, !PT ;  /* 0x000000bc9a9f7209 */ /* 0x000fe20007810000 */
[----:B------:R-:W4:Y:S01]  /*1e9d0*/  MUFU.TANH R187, R187 ;  /* 0x000000bb00bb7308 */ /* 0x000f220000002400 */
[----:B------:R-:W-:Y:S02]  /*1e9e0*/  ISETP.GT.AND P6, PT, R194, 0x40, PT ;  /* 0x00000040c200780c */ /* 0x000fe40003fc4270 */
[----:B------:R-:W-:Y:S02]  /*1e9f0*/  FSEL R175, R186, -INF , P5 ;  /* 0xff800000baaf7808 */ /* 0x000fe40002800000 */
[----:B------:R-:W-:Y:S02]  /*1ea00*/  FMNMX.FTZ R159, R166, R159, !PT ;  /* 0x0000009fa69f7209 */ /* 0x000fe40007810000 */
[----:B-1----:R-:W-:-:S02]  /*1ea10*/  FMNMX.FTZ R5, R195, R5, !PT ;  /* 0x00000005c3057209 */ /* 0x002fc40007810000 */
[----:B------:R-:W-:Y:S02]  /*1ea20*/  FSEL R158, R190, -INF , P6 ;  /* 0xff800000be9e7808 */ /* 0x000fe40003000000 */
[C---:B------:R-:W-:Y:S01]  /*1ea30*/  FSETP.NEU.FTZ.AND P6, PT, R5.reuse, -INF , PT ;  /* 0xff8000000500780b */ /* 0x040fe20003fdd000 */
[----:B------:R-:W-:Y:S01]  /*1ea40*/  FMUL.FTZ R186, R5, R3 ;  /* 0x0000000305ba7220 */ /* 0x000fe20000410000 */
[----:B------:R-:W-:Y:S02]  /*1ea50*/  FMNMX.FTZ R159, R170, R159, !PT ;  /* 0x0000009faa9f7209 */ /* 0x000fe40007810000 */
[----:B------:R-:W-:Y:S02]  /*1ea60*/  ISETP.GT.AND P5, PT, R194, 0x29, PT ;  /* 0x00000029c200780c */ /* 0x000fe40003fa4270 */
[----:B------:R-:W-:Y:S02]  /*1ea70*/  FSEL R186, R186, RZ, P6 ;  /* 0x000000ffbaba7208 */ /* 0x000fe40003000000 */
[----:B------:R-:W-:-:S02]  /*1ea80*/  FMNMX.FTZ R159, R183, R159, !PT ;  /* 0x0000009fb79f7209 */ /* 0x000fc40007810000 */
[----:B------:R-:W-:Y:S01]  /*1ea90*/  FSEL R155, R191, -INF , P5 ;  /* 0xff800000bf9b7808 */ /* 0x000fe20002800000 */
[--C-:B------:R-:W-:Y:S01]  /*1eaa0*/  FFMA.FTZ R208, R182, R3, -R186.reuse ;  /* 0x00000003b6d07223 */ /* 0x100fe200000108ba */
[----:B------:R-:W-:Y:S01]  /*1eab0*/  FMNMX.FTZ R182, R171, R159, !PT ;  /* 0x0000009fabb67209 */ /* 0x000fe20007810000 */
[-CC-:B------:R-:W-:Y:S01]  /*1eac0*/  FFMA.FTZ R169, R169, R3.reuse, -R186.reuse ;  /* 0x00000003a9a97223 */ /* 0x180fe200000108ba */
[----:B------:R-:W-:Y:S01]  /*1ead0*/  ISETP.GT.AND P3, PT, R194, 0x31, PT ;  /* 0x00000031c200780c */ /* 0x000fe20003f64270 */
[-CC-:B------:R-:W-:Y:S01]  /*1eae0*/  FFMA.FTZ R204, R180, R3.reuse, -R186.reuse ;  /* 0x00000003b4cc7223 */ /* 0x180fe200000108ba */
[----:B------:R-:W-:Y:S01]  /*1eaf0*/  FMNMX.FTZ R182, R175, R182, !PT ;  /* 0x000000b6afb67209 */ /* 0x000fe20007810000 */
[----:B------:R1:W-:Y:S01]  /*1eb00*/  MUFU.EX2 R159, R169 ;  /* 0x000000a9009f7308 */ /* 0x0003e20000000800 */
[----:B------:R-:W-:Y:S01]  /*1eb10*/  ISETP.GT.AND P4, PT, R194, 0x38, PT ;  /* 0x00000038c200780c */ /* 0x000fe20003f84270 */
[-CC-:B------:R-:W-:Y:S01]  /*1eb20*/  FFMA.FTZ R210, R181, R3.reuse, -R186.reuse ;  /* 0x00000003b5d27223 */ /* 0x180fe200000108ba */
[----:B------:R-:W-:Y:S01]  /*1eb30*/  FMNMX.FTZ R182, R184, R182, !PT ;  /* 0x000000b6b8b67209 */ /* 0x000fe20007810000 */
[-CC-:B------:R-:W-:Y:S01]  /*1eb40*/  FFMA.FTZ R200, R178, R3.reuse, -R186.reuse ;  /* 0x00000003b2c87223 */ /* 0x180fe200000108ba */
[----:B------:R-:W-:Y:S01]  /*1eb50*/  FSEL R163, R163, -INF , P3 ;  /* 0xff800000a3a37808 */ /* 0x000fe20001800000 */
[-CC-:B------:R-:W-:Y:S01]  /*1eb60*/  FFMA.FTZ R172, R172, R3.reuse, -R186.reuse ;  /* 0x00000003acac7223 */ /* 0x180fe200000108ba */
[----:B------:R-:W-:Y:S01]  /*1eb70*/  FMNMX.FTZ R182, R174, R182, !PT ;  /* 0x000000b6aeb67209 */ /* 0x000fe20007810000 */
[----:B------:R-:W-:Y:S01]  /*1eb80*/  MUFU.EX2 R208, R208 ;  /* 0x000000d000d07308 */ /* 0x000fe20000000800 */
[----:B------:R-:W-:Y:S01]  /*1eb90*/  ISETP.GT.AND P5, PT, R194, 0x39, PT ;  /* 0x00000039c200780c */ /* 0x000fe20003fa4270 */
[-CC-:B------:R-:W-:Y:S01]  /*1eba0*/  FFMA.FTZ R198, R165, R3.reuse, -R186.reuse ;  /* 0x00000003a5c67223 */ /* 0x180fe200000108ba */
[----:B------:R-:W-:Y:S01]  /*1ebb0*/  FMNMX.FTZ R182, R167, R182, !PT ;  /* 0x000000b6a7b67209 */ /* 0x000fe20007810000 */
[-CC-:B------:R-:W-:Y:S01]  /*1ebc0*/  FFMA.FTZ R160, R160, R3.reuse, -R186.reuse ;  /* 0x00000003a0a07223 */ /* 0x180fe200000108ba */
[----:B--2---:R-:W-:Y:S01]  /*1ebd0*/  FSEL R162, R193, -INF , P4 ;  /* 0xff800000c1a27808 */ /* 0x004fe20002000000 */
[-CC-:B------:R-:W-:Y:S01]  /*1ebe0*/  FFMA.FTZ R206, R15, R3.reuse, -R186.reuse ;  /* 0x000000030fce7223 */ /* 0x180fe200000108ba */
[----:B------:R-:W-:Y:S01]  /*1ebf0*/  FMNMX.FTZ R182, R155, R182, !PT ;  /* 0x000000b69bb67209 */ /* 0x000fe20007810000 */
[----:B------:R-:W-:Y:S01]  /*1ec00*/  MUFU.EX2 R210, R210 ;  /* 0x000000d200d27308 */ /* 0x000fe20000000800 */
[----:B------:R-:W-:Y:S01]  /*1ec10*/  FSEL R14, R192, -INF , P5 ;  /* 0xff800000c00e7808 */ /* 0x000fe20002800000 */
[-CC-:B------:R-:W-:Y:S01]  /*1ec20*/  FFMA.FTZ R192, R157, R3.reuse, -R186.reuse ;  /* 0x000000039dc07223 */ /* 0x180fe200000108ba */
[----:B------:R-:W-:Y:S01]  /*1ec30*/  FMNMX.FTZ R182, R10, R182, !PT ;  /* 0x000000b60ab67209 */ /* 0x000fe20007810000 */
[-CC-:B------:R-:W-:Y:S01]  /*1ec40*/  FFMA.FTZ R15, R179, R3.reuse, -R186.reuse ;  /* 0x00000003b30f7223 */ /* 0x180fe200000108ba */
[----:B------:R-:W-:Y:S01]  /*1ec50*/  ISETP.GT.AND P3, PT, R194, 0x41, PT ;  /* 0x00000041c200780c */ /* 0x000fe20003f64270 */
[-CC-:B------:R-:W-:Y:S01]  /*1ec60*/  FFMA.FTZ R202, R168, R3.reuse, -R186.reuse ;  /* 0x00000003a8ca7223 */ /* 0x180fe200000108ba */
[----:B------:R-:W-:Y:S01]  /*1ec70*/  FMNMX.FTZ R182, R163, R182, !PT ;  /* 0x000000b6a3b67209 */ /* 0x000fe20007810000 */
[----:B------:R-:W-:Y:S01]  /*1ec80*/  MUFU.EX2 R172, R172 ;  /* 0x000000ac00ac7308 */ /* 0x000fe20000000800 */
[----:B------:R-:W-:Y:S01]  /*1ec90*/  ISETP.GT.AND P4, PT, R194, 0x48, PT ;  /* 0x00000048c200780c */ /* 0x000fe20003f84270 */
[-CC-:B------:R-:W-:Y:S01]  /*1eca0*/  FFMA.FTZ R168, R177, R3.reuse, -R186.reuse ;  /* 0x00000003b1a87223 */ /* 0x180fe200000108ba */
[----:B-1----:R-:W-:Y:S01]  /*1ecb0*/  FMNMX.FTZ R169, R162, R182, !PT ;  /* 0x000000b6a2a97209 */ /* 0x002fe20007810000 */
[-CC-:B------:R-:W-:Y:S01]  /*1ecc0*/  FFMA.FTZ R196, R161, R3.reuse, -R186.reuse ;  /* 0x00000003a1c47223 */ /* 0x180fe200000108ba */
[----:B---3--:R-:W-:Y:S01]  /*1ecd0*/  FSEL R180, R185, -INF , P3 ;  /* 0xff800000b9b47808 */ /* 0x008fe20001800000 */
[--C-:B------:R-:W-:Y:S01]  /*1ece0*/  FFMA.FTZ R161, R164, R3, -R186.reuse ;  /* 0x00000003a4a17223 */ /* 0x100fe200000108ba */
[----:B------:R-:W-:Y:S01]  /*1ecf0*/  FMNMX.FTZ R169, R14, R169, !PT ;  /* 0x000000a90ea97209 */ /* 0x000fe20007810000 */
[----:B------:R-:W-:Y:S01]  /*1ed00*/  MUFU.EX2 R204, R204 ;  /* 0x000000cc00cc7308 */ /* 0x000fe20000000800 */
[----:B------:R-:W-:Y:S01]  /*1ed10*/  ISETP.GT.AND P5, PT, R194, 0x49, PT ;  /* 0x00000049c200780c */ /* 0x000fe20003fa4270 */
[--C-:B------:R-:W-:Y:S01]  /*1ed20*/  FFMA.FTZ R194, R152, R3, -R186.reuse ;  /* 0x0000000398c27223 */ /* 0x100fe200000108ba */
[----:B------:R-:W-:Y:S01]  /*1ed30*/  FMNMX.FTZ R169, R158, R169, !PT ;  /* 0x000000a99ea97209 */ /* 0x000fe20007810000 */
[-CC-:B------:R-:W-:Y:S01]  /*1ed40*/  FFMA.FTZ R152, R156, R3.reuse, -R186.reuse ;  /* 0x000000039c987223 */ /* 0x180fe200000108ba */
[----:B0-----:R-:W-:Y:S01]  /*1ed50*/  FSEL R181, R4, -INF , P4 ;  /* 0xff80000004b57808 */ /* 0x001fe20002000000 */
[--C-:B------:R-:W-:Y:S01]  /*1ed60*/  FFMA.FTZ R164, R173, R3, -R186.reuse ;  /* 0x00000003ada47223 */ /* 0x100fe200000108ba */
[----:B------:R-:W-:Y:S01]  /*1ed70*/  FMNMX.FTZ R169, R180, R169, !PT ;  /* 0x000000a9b4a97209 */ /* 0x000fe20007810000 */
[----:B------:R-:W-:Y:S01]  /*1ed80*/  MUFU.EX2 R160, R160 ;  /* 0x000000a000a07308 */ /* 0x000fe20000000800 */
[----:B----4-:R-:W-:Y:S01]  /*1ed90*/  FSEL R182, R187, -INF , P5 ;  /* 0xff800000bbb67808 */ /* 0x010fe20002800000 */
[--C-:B------:R-:W-:Y:S01]  /*1eda0*/  FFMA.FTZ R153, R153, R3, -R186.reuse ;  /* 0x0000000399997223 */ /* 0x100fe200000108ba */
[----:B------:R-:W-:Y:S01]  /*1edb0*/  FMNMX.FTZ R4, R181, R169, !PT ;  /* 0x000000a9b5047209 */ /* 0x000fe20007810000 */
[----:B------:R-:W-:-:S03]  /*1edc0*/  FFMA.FTZ R169, R176, R3, -R186 ;  /* 0x00000003b0a97223 */ /* 0x000fc600000108ba */
        /* <DEDUP_REMOVED lines=9> */
[----:B------:R-:W-:Y:S08]  /*1ee60*/  MUFU.EX2 R168, R168 ;  /* 0x000000a800a87308 */ /* 0x000ff00000000800 */
[----:B------:R-:W-:Y:S08]  /*1ee70*/  MUFU.EX2 R196, R196 ;  /* 0x000000c400c47308 */ /* 0x000ff00000000800 */
[----:B------:R-:W-:Y:S01]  /*1ee80*/  MUFU.EX2 R161, R161 ;  /* 0x000000a100a17308 */ /* 0x000fe20000000800 */
[----:B0-----:R-:W-:-:S04]  /*1ee90*/  FMNMX.FTZ R4, R4, R176, !PT ;  /* 0x000000b004047209 */ /* 0x001fc80007810000 */
[C---:B------:R-:W-:Y:S01]  /*1eea0*/  FSETP.NEU.FTZ.AND P3, PT, R4.reuse, -INF , PT ;  /* 0xff8000000400780b */ /* 0x040fe20003f7d000 */
[----:B------:R-:W-:Y:S02]  /*1eeb0*/  FMUL.FTZ R157, R4, R3 ;  /* 0x00000003049d7220 */ /* 0x000fe40000410000 */
[----:B------:R-:W-:Y:S03]  /*1eec0*/  MUFU.EX2 R198, R198 ;  /* 0x000000c600c67308 */ /* 0x000fe60000000800 */
[----:B------:R-:W-:-:S05]  /*1eed0*/  FSEL R157, R157, RZ, P3 ;  /* 0x000000ff9d9d7208 */ /* 0x000fca0001800000 */
[-CC-:B------:R-:W-:Y:S01]  /*1eee0*/  FFMA.FTZ R156, R0, R3.reuse, -R157.reuse ;  /* 0x00000003009c7223 */ /* 0x180fe2000001089d */
[----:B------:R-:W-:Y:S02]  /*1eef0*/  @!P1 VIADD R0, R11, 0x38840 ;  /* 0x000388400b009836 */ /* 0x000fe40000000000 */
[-CC-:B------:R-:W-:Y:S01]  /*1ef00*/  FFMA.FTZ R209, R2, R3.reuse, -R157.reuse ;  /* 0x0000000302d17223 */ /* 0x180fe2000001089d */
[----:B------:R-:W-:Y:S01]  /*1ef10*/  FSEL R2, R4, RZ, P3 ;  /* 0x000000ff04027208 */ /* 0x000fe20001800000 */
[-CC-:B------:R-:W-:Y:S01]  /*1ef20*/  FFMA.FTZ R211, R154, R3.reuse, -R157.reuse ;  /* 0x000000039ad37223 */ /* 0x180fe2000001089d */
[-CC-:B------:R-:W-:Y:S01]  /*1ef30*/  FFMA.FTZ R165, R166, R3.reuse, -R157.reuse ;  /* 0x00000003a6a57223 */ /* 0x180fe2000001089d */
[----:B------:R-:W-:Y:S01]  /*1ef40*/  @!P1 PRMT R0, RZ, 0x654, R0 ;  /* 0x00000654ff009816 */ /* 0x000fe20000000000 */
[----:B------:R-:W-:Y:S01]  /*1ef50*/  MUFU.EX2 R156, R156 ;  /* 0x0000009c009c7308 */ /* 0x000fe20000000800 */
[----:B------:R-:W-:Y:S01]  /*1ef60*/  FADD.FTZ R2, -R2, R6 ;  /* 0x0000000602027221 */ /* 0x000fe20000010100 */
[-CC-:B------:R-:W-:Y:S01]  /*1ef70*/  FFMA.FTZ R205, R170, R3.reuse, -R157.reuse ;  /* 0x00000003aacd7223 */ /* 0x180fe2000001089d */
[----:B------:R0:W-:Y:S01]  /*1ef80*/  @!P1 SYNCS.ARRIVE.TRANS64.RED.A1T0 RZ, [R0+URZ], RZ ;  /* 0x000000ff00ff99a7 */ /* 0x0001e2000810043f */
[-CC-:B------:R-:W-:Y:S01]  /*1ef90*/  FFMA.FTZ R154, R183, R3.reuse, -R157.reuse ;  /* 0x00000003b79a7223 */ /* 0x180fe2000001089d */
[-C--:B------:R-:W-:Y:S01]  /*1efa0*/  FMUL.FTZ R2, R2, R3.reuse ;  /* 0x0000000302027220 */ /* 0x080fe20000410000 */
[-CC-:B------:R-:W-:Y:S01]  /*1efb0*/  FFMA.FTZ R207, R171, R3.reuse, -R157.reuse ;  /* 0x00000003abcf7223 */ /* 0x180fe2000001089d */
[-CC-:B------:R-:W-:Y:S01]  /*1efc0*/  FFMA.FTZ R175, R175, R3.reuse, -R157.reuse ;  /* 0x00000003afaf7223 */ /* 0x180fe2000001089d */
[----:B------:R-:W-:Y:S01]  /*1efd0*/  MUFU.EX2 R209, R209 ;  /* 0x000000d100d17308 */ /* 0x000fe20000000800 */
[-CC-:B------:R-:W-:Y:S01]  /*1efe0*/  FFMA.FTZ R201, R184, R3.reuse, -R157.reuse ;  /* 0x00000003b8c97223 */ /* 0x180fe2000001089d */
[-CC-:B------:R-:W-:Y:S01]  /*1eff0*/  FFMA.FTZ R197, R10, R3.reuse, -R157.reuse ;  /* 0x000000030ac57223 */ /* 0x180fe2000001089d */
[----:B0-----:R-:W-:Y:S01]  /*1f000*/  FSEL R0, R5, RZ, P6 ;  /* 0x000000ff05007208 */ /* 0x001fe20003000000 */
[-CC-:B------:R-:W-:Y:S01]  /*1f010*/  FFMA.FTZ R10, R14, R3.reuse, -R157.reuse ;  /* 0x000000030e0a7223 */ /* 0x180fe2000001089d */
[-CC-:B------:R-:W-:Y:S01]  /*1f020*/  FFMA.FTZ R174, R174, R3.reuse, -R157.reuse ;  /* 0x00000003aeae7223 */ /* 0x180fe2000001089d */
[-CC-:B------:R-:W-:Y:S01]  /*1f030*/  FFMA.FTZ R203, R167, R3.reuse, -R157.reuse ;  /* 0x00000003a7cb7223 */ /* 0x180fe2000001089d */
[-C--:B------:R-:W-:Y:S01]  /*1f040*/  FFMA.FTZ R6, R155, R3.reuse, -R157 ;  /* 0x000000039b067223 */ /* 0x080fe2000001089d */
[----:B------:R-:W-:Y:S01]  /*1f050*/  FADD.FTZ R0, -R0, R7 ;  /* 0x0000000700007221 */ /* 0x000fe20000010100 */
[----:B------:R-:W0:Y:S01]  /*1f060*/  MUFU.EX2 R2, R2 ;  /* 0x0000000200027308 */ /* 0x000e220000000800 */
[----:B------:R1:W-:Y:S01]  /*1f070*/  @!P1 SYNCS.ARRIVE.TRANS64.RED.A1T0 RZ, [R9+URZ], RZ ;  /* 0x000000ff09ff99a7 */ /* 0x0003e2000810043f */
[-CC-:B------:R-:W-:Y:S01]  /*1f080*/  FFMA.FTZ R199, R162, R3.reuse, -R157.reuse ;  /* 0x00000003a2c77223 */ /* 0x180fe2000001089d */
[-C--:B------:R-:W-:Y:S01]  /*1f090*/  FMUL.FTZ R0, R0, R3.reuse ;  /* 0x0000000300007220 */ /* 0x080fe20000410000 */
[-CC-:B------:R-:W-:Y:S01]  /*1f0a0*/  FFMA.FTZ R158, R158, R3.reuse, -R157.reuse ;  /* 0x000000039e9e7223 */ /* 0x180fe2000001089d */
[-CC-:B------:R-:W-:Y:S01]  /*1f0b0*/  FFMA.FTZ R180, R180, R3.reuse, -R157.reuse ;  /* 0x00000003b4b47223 */ /* 0x180fe2000001089d */
[--C-:B------:R-:W-:Y:S01]  /*1f0c0*/  FFMA.FTZ R181, R181, R3, -R157.reuse ;  /* 0x00000003b5b57223 */ /* 0x100fe2000001089d */
[----:B------:R-:W-:Y:S01]  /*1f0d0*/  ISETP.GT.AND P3, PT, R8, R21, PT ;  /* 0x000000150800720c */ /* 0x000fe20003f64270 */
[----:B------:R-:W2:Y:S01]  /*1f0e0*/  MUFU.EX2 R211, R211 ;  /* 0x000000d300d37308 */ /* 0x000ea20000000800 */
[-CC-:B-1----:R-:W-:Y:S01]  /*1f0f0*/  FFMA.FTZ R9, R163, R3.reuse, -R157.reuse ;  /* 0x00000003a3097223 */ /* 0x182fe2000001089d */
[----:B------:R-:W-:Y:S01]  /*1f100*/  FFMA.FTZ R157, R182, R3, -R157 ;  /* 0x00000003b69d7223 */ /* 0x000fe2000001089d */
[----:B------:R-:W-:-:S05]  /*1f110*/  IADD3 R8, R8, -0x1, RZ ;  /* 0xffffffff08087810 */ /* 0x000fca0007ffe0ff */
[----:B------:R-:W1:Y:S01]  /*1f120*/  MUFU.EX2 R0, R0 ;  /* 0x0000000000007308 */ /* 0x000e620000000800 */
[----:B0-----:R-:W-:Y:S01]  /*1f130*/  FFMA.FTZ R12, R2, R12, R209 ;  /* 0x0000000c020c7223 */ /* 0x001fe200000100d1 */
[----:B------:R-:W-:-:S03]  /*1f140*/  F2FP.F16.F32.PACK_AB R209, R156, R209 ;  /* 0x000000d19cd1723e */ /* 0x000fc600000000ff */
[----:B------:R-:W-:-:S03]  /*1f150*/  FADD.FTZ R12, R156, R12 ;  /* 0x0000000c9c0c7221 */ /* 0x000fc60000010000 */
[----:B------:R-:W0:Y:S01]  /*1f160*/  MUFU.EX2 R165, R165 ;  /* 0x000000a500a57308 */ /* 0x000e220000000800 */
[----:B--2---:R-:W-:-:S07]  /*1f170*/  FADD.FTZ R12, R211, R12 ;  /* 0x0000000cd30c7221 */ /* 0x004fce0000010000 */
[----:B------:R-:W2:Y:S01]  /*1f180*/  MUFU.EX2 R205, R205 ;  /* 0x000000cd00cd7308 */ /* 0x000ea20000000800 */
[----:B-1----:R-:W-:Y:S01]  /*1f190*/  FFMA.FTZ R13, R0, R13, R208 ;  /* 0x0000000d000d7223 */ /* 0x002fe200000100d0 */
[----:B------:R-:W-:-:S03]  /*1f1a0*/  F2FP.F16.F32.PACK_AB R208, R159, R208 ;  /* 0x000000d09fd0723e */ /* 0x000fc600000000ff */
[----:B------:R-:W-:-:S03]  /*1f1b0*/  FADD.FTZ R13, R159, R13 ;  /* 0x0000000d9f0d7221 */ /* 0x000fc60000010000 */
[----:B------:R-:W1:Y:S01]  /*1f1c0*/  MUFU.EX2 R154, R154 ;  /* 0x0000009a009a7308 */ /* 0x000e620000000800 */
[----:B------:R-:W-:Y:S01]  /*1f1d0*/  FADD.FTZ R13, R210, R13 ;  /* 0x0000000dd20d7221 */ /* 0x000fe20000010000 */
[C---:B0-----:R-:W-:Y:S01]  /*1f1e0*/  FADD.FTZ R12, R165.reuse, R12 ;  /* 0x0000000ca50c7221 */ /* 0x041fe20000010000 */
[C---:B------:R-:W-:Y:S02]  /*1f1f0*/  F2FP.F16.F32.PACK_AB R210, R172.reuse, R210 ;  /* 0x000000d2acd2723e */ /* 0x040fe400000000ff */
[----:B------:R-:W-:Y:S01]  /*1f200*/  FADD.FTZ R13, R172, R13 ;  /* 0x0000000dac0d7221 */ /* 0x000fe20000010000 */
[----:B------:R-:W-:Y:S02]  /*1f210*/  F2FP.F16.F32.PACK_AB R211, R165, R211 ;  /* 0x000000d3a5d3723e */ /* 0x000fe400000000ff */
[----:B------:R-:W0:Y:S01]  /*1f220*/  MUFU.EX2 R207, R207 ;  /* 0x000000cf00cf7308 */ /* 0x000e220000000800 */
[----:B------:R-:W-:Y:S01]  /*1f230*/  FADD.FTZ R14, R204, R13 ;  /* 0x0000000dcc0e7221 */ /* 0x000fe20000010000 */
[----:B--2---:R-:W-:Y:S01]  /*1f240*/  FADD.FTZ R13, R205, R12 ;  /* 0x0000000ccd0d7221 */ /* 0x004fe20000010000 */
[----:B------:R-:W-:-:S02]  /*1f250*/  F2FP.F16.F32.PACK_AB R204, R160, R204 ;  /* 0x000000cca0cc723e */ /* 0x000fc400000000ff */
[----:B------:R-:W-:-:S03]  /*1f260*/  FADD.FTZ R12, R160, R14 ;  /* 0x0000000ea00c7221 */ /* 0x000fc60000010000 */
[----:B------:R-:W2:Y:S01]  /*1f270*/  MUFU.EX2 R11, R175 ;  /* 0x000000af000b7308 */ /* 0x000ea20000000800 */
[----:B-1----:R-:W-:Y:S01]  /*1f280*/  FADD.FTZ R13, R154, R13 ;  /* 0x0000000d9a0d7221 */ /* 0x002fe20000010000 */
[----:B------:R-:W-:Y:S01]  /*1f290*/  FADD.FTZ R12, R206, R12 ;  /* 0x0000000cce0c7221 */ /* 0x000fe20000010000 */
[----:B------:R-:W-:Y:S02]  /*1f2a0*/  F2FP.F16.F32.PACK_AB R205, R154, R205 ;  /* 0x000000cd9acd723e */ /* 0x000fe400000000ff */
[C---:B------:R-:W-:Y:S01]  /*1f2b0*/  F2FP.F16.F32.PACK_AB R206, R15.reuse, R206 ;  /* 0x000000ce0fce723e */ /* 0x040fe200000000ff */
[----:B------:R-:W-:Y:S02]  /*1f2c0*/  FADD.FTZ R12, R15, R12 ;  /* 0x0000000c0f0c7221 */ /* 0x000fe40000010000 */
[----:B------:R-:W1:Y:S01]  /*1f2d0*/  MUFU.EX2 R201, R201 ;  /* 0x000000c900c97308 */ /* 0x000e620000000800 */
[----:B0-----:R-:W-:Y:S01]  /*1f2e0*/  FADD.FTZ R13, R207, R13 ;  /* 0x0000000dcf0d7221 */ /* 0x001fe20000010000 */
[----:B------:R-:W-:Y:S01]  /*1f2f0*/  FADD.FTZ R12, R200, R12 ;  /* 0x0000000cc80c7221 */ /* 0x000fe20000010000 */
[----:B------:R-:W-:-:S03]  /*1f300*/  F2FP.F16.F32.PACK_AB R200, R169, R200 ;  /* 0x000000c8a9c8723e */ /* 0x000fc600000000ff */
[----:B------:R-:W-:Y:S02]  /*1f310*/  FADD.FTZ R12, R169, R12 ;  /* 0x0000000ca90c7221 */ /* 0x000fe40000010000 */
[----:B------:R-:W0:Y:S01]  /*1f320*/  MUFU.EX2 R7, R174 ;  /* 0x000000ae00077308 */ /* 0x000e220000000800 */
[C---:B--2---:R-:W-:Y:S01]  /*1f330*/  FADD.FTZ R13, R11.reuse, R13 ;  /* 0x0000000d0b0d7221 */ /* 0x044fe20000010000 */
[----:B------:R-:W-:Y:S01]  /*1f340*/  FADD.FTZ R12, R202, R12 ;  /* 0x0000000cca0c7221 */ /* 0x000fe20000010000 */
[----:B------:R-:W-:Y:S02]  /*1f350*/  F2FP.F16.F32.PACK_AB R207, R11, R207 ;  /* 0x000000cf0bcf723e */ /* 0x000fe400000000ff */
[C---:B------:R-:W-:Y:S01]  /*1f360*/  F2FP.F16.F32.PACK_AB R202, R168.reuse, R202 ;  /* 0x000000caa8ca723e */ /* 0x040fe200000000ff */
[----:B------:R-:W-:Y:S02]  /*1f370*/  FADD.FTZ R12, R168, R12 ;  /* 0x0000000ca80c7221 */ /* 0x000fe40000010000 */
[----:B------:R-:W2:Y:S01]  /*1f380*/  MUFU.EX2 R203, R203 ;  /* 0x000000cb00cb7308 */ /* 0x000ea20000000800 */
[----:B-1----:R-:W-:Y:S01]  /*1f390*/  FADD.FTZ R13, R201, R13 ;  /* 0x0000000dc90d7221 */ /* 0x002fe20000010000 */
[----:B------:R-:W-:Y:S01]  /*1f3a0*/  FADD.FTZ R12, R196, R12 ;  /* 0x0000000cc40c7221 */ /* 0x000fe20000010000 */
[----:B------:R-:W-:-:S03]  /*1f3b0*/  F2FP.F16.F32.PACK_AB R196, R161, R196 ;  /* 0x000000c4a1c4723e */ /* 0x000fc600000000ff */
[----:B------:R-:W-:Y:S02]  /*1f3c0*/  FADD.FTZ R12, R161, R12 ;  /* 0x0000000ca10c7221 */ /* 0x000fe40000010000 */
[----:B------:R-:W1:Y:S01]  /*1f3d0*/  MUFU.EX2 R6, R6 ;  /* 0x0000000600067308 */ /* 0x000e620000000800 */
[C---:B0-----:R-:W-:Y:S01]  /*1f3e0*/  FADD.FTZ R13, R7.reuse, R13 ;  /* 0x0000000d070d7221 */ /* 0x041fe20000010000 */
[----:B------:R-:W-:Y:S01]  /*1f3f0*/  FADD.FTZ R12, R198, R12 ;  /* 0x0000000cc60c7221 */ /* 0x000fe20000010000 */
[----:B------:R-:W-:Y:S01]  /*1f400*/  F2FP.F16.F32.PACK_AB R201, R7, R201 ;  /* 0x000000c907c9723e */ /* 0x000fe200000000ff */
[----:B------:R-:W-:-:S04]  /*1f410*/  IMAD.MOV.U32 R7, RZ, RZ, R5 ;  /* 0x000000ffff077224 */ /* 0x000fc800078e0005 */
        /* <DEDUP_REMOVED lines=14> */
[C---:B0-----:R-:W-:Y:S01]  /*1f500*/  FADD.FTZ R12, R164.reuse, R12 ;  /* 0x0000000ca40c7221 */ /* 0x041fe20000010000 */
[----:B------:R-:W-:-:S06]  /*1f510*/  F2FP.F16.F32.PACK_AB R198, R164, R198 ;  /* 0x000000c6a4c6723e */ /* 0x000fcc00000000ff */
        /* <DEDUP_REMOVED lines=17> */
[----:B--2---:R-:W-:Y:S01]  /*1f630*/  FADD.FTZ R6, R181, R13 ;  /* 0x0000000db5067221 */ /* 0x004fe20000010000 */
[C---:B-1----:R-:W-:Y:S01]  /*1f640*/  FADD.FTZ R13, R152.reuse, R12 ;  /* 0x0000000c980d7221 */ /* 0x042fe20000010000 */
[----:B------:R-:W-:Y:S02]  /*1f650*/  F2FP.F16.F32.PACK_AB R194, R152, R194 ;  /* 0x000000c298c2723e */ /* 0x000fe400000000ff */
[C---:B0-----:R-:W-:Y:S01]  /*1f660*/  FADD.FTZ R12, R157.reuse, R6 ;  /* 0x000000069d0c7221 */ /* 0x041fe20000010000 */
[----:B------:R-:W-:Y:S01]  /*1f670*/  F2FP.F16.F32.PACK_AB R195, R157, R181 ;  /* 0x000000b59dc3723e */ /* 0x000fe200000000ff */
[----:B------:R-:W-:Y:S01]  /*1f680*/  IMAD.MOV.U32 R6, RZ, RZ, R4 ;  /* 0x000000ffff067224 */ /* 0x000fe200078e0004 */
[----:B------:R-:W-:Y:S06]  /*1f690*/  @P3 BRA `(.L_x_2844) ;  /* 0xffffffac001c3947 */ /* 0x000fec000383ffff */
[----:B------:R-:W-:Y:S05]  /*1f6a0*/  BSYNC B1 ;  /* 0x0000000000017941 */ /* 0x000fea0003800000 */
.L_x_2833:
[----:B------:R-:W-:Y:S05]  /*1f6b0*/  BSYNC B0 ;  /* 0x0000000000007941 */ /* 0x000fea0003800000 */
.L_x_2832:
[----:B------:R-:W-:Y:S01]  /*1f6c0*/  ISETP.GE.AND P2, PT, R8, R231, PT ;  /* 0x000000e70800720c */ /* 0x000fe20003f46270 */
[----:B------:R-:W-:-:S12]  /*1f6d0*/  BSSY B0, `(.L_x_2845) ;  /* 0x00004dd000007945 */ /* 0x000fd80003800000 */
[----:B------:R-:W-:Y:S05]  /*1f6e0*/  @!P2 BRA `(.L_x_2846) ;  /* 0x0000004c006ca947 */ /* 0x000fea0003800000 */
[----:B------:R-:W-:Y:S01]  /*1f6f0*/  MOV R6, R4 ;  /* 0x0000000400067202 */ /* 0x000fe20000000f00 */
[----:B------:R-:W-:Y:S02]  /*1f700*/  IMAD.MOV.U32 R7, RZ, RZ, R5 ;  /* 0x000000ffff077224 */ /* 0x000fe400078e0005 */
[----:B------:R-:W-:Y:S02]  /*1f710*/  IMAD.MOV.U32 R9, RZ, RZ, R218 ;  /* 0x000000ffff097224 */ /* 0x000fe400078e00da */
[----:B------:R-:W-:-:S07]  /*1f720*/  IMAD.MOV.U32 R10, RZ, RZ, R216 ;  /* 0x000000ffff0a7224 */ /* 0x000fce00078e00d8 */
.L_x_2857:
[----:B------:R-:W-:-:S05]  /*1f730*/  VIADD R11, R10, 0x1 ;  /* 0x000000010a0b7836 */ /* 0x000fca0000000000 */
[----:B------:R-:W-:-:S04]  /*1f740*/  ISETP.NE.AND P2, PT, R11, 0x2, PT ;  /* 0x000000020b00780c */ /* 0x000fc80003f45270 */
[----:B------:R-:W-:Y:S02]  /*1f750*/  SEL R11, R11, RZ, P2 ;  /* 0x000000ff0b0b7207 */ /* 0x000fe40001000000 */
[----:B------:R-:W-:Y:S02]  /*1f760*/  SEL R218, RZ, 0x1, P2 ;  /* 0x00000001ffda7807 */ /* 0x000fe40001000000 */
[----:B------:R-:W-:Y:S02]  /*1f770*/  MOV R216, R11 ;  /* 0x0000000b00d87202 */ /* 0x000fe40000000f00 */
[----:B------:R-:W-:Y:S01]  /*1f780*/  LOP3.LUT R218, R9, R218, RZ, 0x3c, !PT ;  /* 0x000000da09da7212 */ /* 0x000fe200078e3cff */
[----:B------:R-:W-:Y:S06]  /*1f790*/  @!P0 BRA `(.L_x_2847) ;  /* 0x0000000000048947 */ /* 0x000fec0003800000 */
[----:B------:R-:W-:Y:S01]  /*1f7a0*/  BPT.TRAP 0x1 ;  /* 0x000000040000795c */ /* 0x000fe20000300000 */
.L_x_2847:
[----:B------:R-:W-:Y:S01]  /*1f7b0*/  IMAD R4, R216, 0x8, R16 ;  /* 0x00000008d8047824 */ /* 0x000fe200078e0210 */
[----:B------:R-:W-:-:S04]  /*1f7c0*/  SHF.L.U32 R5, R218, 0x1f, RZ ;  /* 0x0000001fda057819 */ /* 0x000fc800000006ff */
[----:B------:R0:W1:Y:S01]  /*1f7d0*/  SYNCS.PHASECHK.TRANS64.TRYWAIT P2, [R4+URZ+0x38830], R5 ;  /* 0x03883005040075a7 */ /* 0x000062000804017f */
[----:B------:R-:W-:Y:S05]  /*1f7e0*/  @!P0 BRA `(.L_x_2848) ;  /* 0x0000000000048947 */ /* 0x000fea0003800000 */
[----:B------:R-:W-:Y:S01]  /*1f7f0*/  BPT.TRAP 0x1 ;  /* 0x000000040000795c */ /* 0x000fe20000300000 */
.L_x_2848:
[----:B------:R-:W-:Y:S01]  /*1f800*/  IMAD R3, R216, 0xa00, R20 ;  /* 0x00000a00d8037824 */ /* 0x000fe200078e0214 */
[----:B------:R-:W-:Y:S03]  /*1f810*/  BSSY B1, `(.L_x_2849) ;  /* 0x0000006000017945 */ /* 0x000fe60003800000 */
[C---:B------:R-:W-:Y:S02]  /*1f820*/  VIADD R21, R3.reuse, 0x80 ;  /* 0x0000008003157836 */ /* 0x040fe40000000000 */
[----:B------:R-:W-:Y:S01]  /*1f830*/  VIADD R15, R3, 0x100 ;  /* 0x00000100030f7836 */ /* 0x000fe20000000000 */
[----:B-1----:R-:W-:Y:S06]  /*1f840*/  @P2 BRA `(.L_x_2850) ;  /* 0x0000000000082947 */ /* 0x002fec0003800000 */
[----:B------:R-:W1:Y:S02]  /*1f850*/  SYNCS.PHASECHK.TRANS64.TRYWAIT P2, [R4+URZ+0x38830], R5 ;  /* 0x03883005040075a7 */ /* 0x000e64000804017f */
[----:B-1----:R-:W-:Y:S05]  /*1f860*/  @!P2 BRA `(.L_x_2851) ;  /* 0x00000158004ca947 */ /* 0x002fea0003800000 */
.L_x_2850:
[----:B------:R-:W-:Y:S05]  /*1f870*/  BSYNC B1 ;  /* 0x0000000000017941 */ /* 0x000fea0003800000 */
.L_x_2849:
[----:B------:R-:W2:Y:S04]  /*1f880*/  LDL.64 R152, [R1+0x48] ;  /* 0x0000480001987983 */ /* 0x000ea80000100a00 */
[----:B------:R-:W3:Y:S01]  /*1f890*/  LDL.64 R154, [R1+0x50] ;  /* 0x00005000019a7983 */ /* 0x000ee20000100a00 */
[----:B01----:R-:W-:Y:S01]  /*1f8a0*/  IMAD.MOV.U32 R4, RZ, RZ, R3 ;  /* 0x000000ffff047224 */ /* 0x003fe200078e0003 */
[----:B------:R-:W-:-:S04]  /*1f8b0*/  MOV R5, 0x40000040 ;  /* 0x4000004000057802 */ /* 0x000fc80000000f00 */
        /* <DEDUP_REMOVED lines=9> */
[----:B------:R-:W-:Y:S01]  /*1f950*/  VIADD R14, R3, 0x180 ;  /* 0x00000180030e7836 */ /* 0x000fe20000000000 */
[----:B------:R-:W-:-:S04]  /*1f960*/  MOV R15, 0x40000040 ;  /* 0x40000040000f7802 */ /* 0x000fc80000000f00 */
        /* <DEDUP_REMOVED lines=22> */
[----:B------:R-:W-:Y:S01]  /*1fad0*/  VIADD R4, R3, 0x200 ;  /* 0x0000020003047836 */ /* 0x000fe20000000000 */
        /* <DEDUP_REMOVED lines=27> */
[----:B------:R-:W-:Y:S02]  /*1fc90*/  VIADD R4, R3, 0x102 ;  /* 0x0000010203047836 */ /* 0x000fe40000000000 */
[----:B------:R-:W-:Y:S01]  /*1fca0*/  IMAD.MOV.U32 R5, RZ, RZ, 0x40000040 ;  /* 0x40000040ff057424 */ /* 0x000fe200078e00ff */
        /* <DEDUP_REMOVED lines=8> */
[----:B------:R-:W2:Y:S01]  /*1fd30*/  LDL.64 R14, [R1+0x38] ;  /* 0x00003800010e7983 */ /* 0x000ea20000100a00 */
        /* <DEDUP_REMOVED lines=801> */
.L_x_2852:
[----:B------:R-:W-:Y:S01]  /*22f50*/  SHF.L.U32 R0, R9, 0x1f, RZ ;  /* 0x0000001f09007819 */ /* 0x000fe200000006ff */
[----:B------:R-:W-:-:S04]  /*22f60*/  IMAD R9, R10, 0x8, R16 ;  /* 0x000000080a097824 */ /* 0x000fc800078e0210 */
[----:B------:R0:W1:Y:S01]  /*22f70*/  SYNCS.PHASECHK.TRANS64.TRYWAIT P2, [R9+URZ+0x38850], R0 ;  /* 0x03885000090075a7 */ /* 0x000062000804017f */
[----:B------:R-:W-:Y:S05]  /*22f80*/  @!P0 BRA `(.L_x_2853) ;  /* 0x0000000000048947 */ /* 0x000fea0003800000 */
[----:B------:R-:W-:Y:S01]  /*22f90*/  BPT.TRAP 0x1 ;  /* 0x000000040000795c */ /* 0x000fe20000300000 */
.L_x_2853:
[----:B------:R-:W-:Y:S04]  /*22fa0*/  BSSY B1, `(.L_x_2854) ;  /* 0x0000004000017945 */ /* 0x000fe80003800000 */
[----:B-1----:R-:W-:Y:S05]  /*22fb0*/  @P2 BRA `(.L_x_2855) ;  /* 0x0000000000082947 */ /* 0x002fea0003800000 */
[----:B------:R-:W1:Y:S02]  /*22fc0*/  SYNCS.PHASECHK.TRANS64.TRYWAIT P2, [R9+URZ+0x38850], R0 ;  /* 0x03885000090075a7 */ /* 0x000e64000804017f */
[----:B-1----:R-:W-:Y:S05]  /*22fd0*/  @!P2 BRA `(.L_x_2856) ;  /* 0x000001200084a947 */ /* 0x002fea0003800000 */
.L_x_2855:
[----:B------:R-:W-:Y:S05]  /*22fe0*/  BSYNC B1 ;  /* 0x0000000000017941 */ /* 0x000fea0003800000 */
.L_x_2854:
[----:B01----:R-:W-:Y:S01]  /*22ff0*/  VIADD R0, R16, 0x400 ;  /* 0x0000040010007836 */ /* 0x003fe20000000000 */
[----:B------:R-:W-:Y:S01]  /*23000*/  WARPGROUP.ARRIVE ;  /* 0x00000000000079c5 */ /* 0x000fe20000000000 */
[----:B------:R-:W-:Y:S01]  /*23010*/  IMAD.MOV.U32 R3, RZ, RZ, 0x40000040 ;  /* 0x40000040ff037424 */ /* 0x000fe200078e00ff */
[----:B------:R-:W-:Y:S01]  /*23020*/  MOV R5, 0x40000040 ;  /* 0x4000004000057802 */ /* 0x000fe20000000f00 */
[----:B------:R-:W-:Y:S01]  /*23030*/  FMUL.FTZ R21, R188, UR38 ;  /* 0x00000026bc157c20 */ /* 0x000fe20008410000 */
[----:B------:R-:W-:Y:S01]  /*23040*/  SHF.R.U32.HI R0, RZ, 0x4, R0 ;  /* 0x00000004ff007819 */ /* 0x000fe20000011600 */
[----:B------:R-:W-:Y:S01]  /*23050*/  FMUL.FTZ R177, R177, UR38 ;  /* 0x00000026b1b17c20 */ /* 0x000fe20008410000 */
[----:B------:R-:W-:Y:S01]  /*23060*/  R2UR UR7, R3 ;  /* 0x00000000030772ca */ /* 0x000fe200000e0000 */
[----:B------:R-:W-:Y:S01]  /*23070*/  FMUL.FTZ R180, R180, UR38 ;  /* 0x00000026b4b47c20 */ /* 0x000fe20008410000 */
[----:B------:R-:W-:Y:S01]  /*23080*/  LOP3.LUT R0, R0, 0x3fff, RZ, 0xc0, !PT ;  /* 0x00003fff00007812 */ /* 0x000fe200078ec0ff */
[----:B------:R-:W-:Y:S01]  /*23090*/  MUFU.TANH R21, R21 ;  /* 0x0000001500157308 */ /* 0x000fe20000002400 */
[----:B------:R-:W-:Y:S01]  /*230a0*/  FMUL.FTZ R181, R181, UR38 ;  /* 0x00000026b5b57c20 */ /* 0x000fe20008410000 */
[----:B------:R-:W-:Y:S01]  /*230b0*/  FMUL.FTZ R168, R168, UR38 ;  /* 0x00000026a8a87c20 */ /* 0x000fe20008410000 */
[----:B------:R-:W-:Y:S01]  /*230c0*/  LOP3.LUT R0, R0, 0x2800000, RZ, 0xfc, !PT ;  /* 0x0280000000007812 */ /* 0x000fe200078efcff */
[----:B------:R-:W-:Y:S01]  /*230d0*/  FMUL.FTZ R169, R169, UR38 ;  /* 0x00000026a9a97c20 */ /* 0x000fe20008410000 */
[----:B------:R-:W-:Y:S01]  /*230e0*/  FMUL.FTZ R172, R172, UR38 ;  /* 0x00000026acac7c20 */ /* 0x000fe20008410000 */
[----:B------:R-:W-:Y:S01]  /*230f0*/  FMUL.FTZ R173, R173, UR38 ;  /* 0x00000026adad7c20 */ /* 0x000fe20008410000 */
[----:B------:R-:W-:Y:S01]  /*23100*/  FMUL.FTZ R160, R160, UR38 ;  /* 0x00000026a0a07c20 */ /* 0x000fe20008410000 */
[----:B------:R-:W-:-:S02]  /*23110*/  IMAD R2, R10, 0xa00, R0 ;  /* 0x00000a000a027824 */ /* 0x000fc400078e0200 */
[----:B------:R-:W-:Y:S01]  /*23120*/  FMUL.FTZ R10, R186, UR38 ;  /* 0x00000026ba0a7c20 */ /* 0x000fe20008410000 */
[----:B------:R-:W-:Y:S01]  /*23130*/  FMUL.FTZ R186, R176, UR38 ;  /* 0x00000026b0ba7c20 */ /* 0x000fe20008410000 */
[----:B------:R-:W-:Y:S01]  /*23140*/  MUFU.TANH R177, R177 ;  /* 0x000000b100b17308 */ /* 0x000fe20000002400 */
[C---:B------:R-:W-:Y:S01]  /*23150*/  VIADD R4, R2.reuse, 0x80 ;  /* 0x0000008002047836 */ /* 0x040fe20000000000 */
[----:B------:R-:W-:Y:S01]  /*23160*/  R2UR UR6, R2 ;  /* 0x00000000020672ca */ /* 0x000fe200000e0000 */
        /* <DEDUP_REMOVED lines=11> */
[----:B------:R-:W-:Y:S01]  /*23220*/  IMAD.MOV.U32 R3, RZ, RZ, 0x40000040 ;  /* 0x40000040ff037424 */ /* 0x000fe200078e00ff */
[----:B------:R-:W-:Y:S01]  /*23230*/  HGMMA.64x256x16.F32 R24, R208, gdesc[UR4].tnspB, R24, gsb0 ;  /* 0x43e00004d0187df0 */ /* 0x000fe20008000818 */
[----:B------:R-:W-:Y:S01]  /*23240*/  R2UR UR6, R4 ;  /* 0x00000000040672ca */ /* 0x000fe200000e0000 */
[----:B------:R-:W-:Y:S01]  /*23250*/  VIADD R4, R2, 0x100 ;  /* 0x0000010002047836 */ /* 0x000fe20000000000 */
[----:B------:R-:W-:Y:S01]  /*23260*/  R2UR UR7, R5 ;  /* 0x00000000050772ca */ /* 0x000fe200000e0000 */
[----:B------:R-:W-:Y:S01]  /*23270*/  IMAD.MOV.U32 R5, RZ, RZ, 0x40000040 ;  /* 0x40000040ff057424 */ /* 0x000fe200078e00ff */
        /* <DEDUP_REMOVED lines=18> */
[----:B------:R-:W-:Y:S01]  /*233a0*/  @!P1 IMAD R11, R11, 0x8, R16 ;  /* 0x000000080b0b9824 */ /* 0x000fe200078e0210 */
[----:B------:R-:W-:-:S02]  /*233b0*/  @!P1 IADD3 R9, R9, 0x38860, RZ ;  /* 0x0003886009099810 */ /* 0x000fc40007ffe0ff */
[C---:B------:R-:W-:Y:S01]  /*233c0*/  ISETP.GT.AND P2, PT, R8.reuse, R231, PT ;  /* 0x000000e70800720c */ /* 0x040fe20003f44270 */
[----:B------:R-:W-:Y:S02]  /*233d0*/  VIADD R8, R8, 0xffffffff ;  /* 0xffffffff08087836 */ /* 0x000fe40000000000 */
        /* <DEDUP_REMOVED lines=45> */
[----:B------:R-:W-:-:S04]  /*236b0*/  FMUL.FTZ R185, R191, UR38 ;  /* 0x00000026bfb97c20 */ /* 0x000fc80008410000 */
[----:B------:R-:W-:Y:S08]  /*236c0*/  MUFU.TANH R4, R4 ;  /* 0x0000000400047308 */ /* 0x000ff00000002400 */
[----:B------:R-:W-:Y:S01]  /*236d0*/  MUFU.TANH R185, R185 ;  /* 0x000000b900b97308 */ /* 0x000fe20000002400 */
[----:B------:R-:W-:Y:S02]  /*236e0*/  WARPGROUP.DEPBAR.LE gsb0, 0x0 ;  /* 0x00008000000079c5 */ /* 0x000fe40000010000 */
[----:B------:R-:W-:-:S09]  /*236f0*/  WARPGROUP.ARRIVE ;  /* 0x00000000000079c5 */ /* 0x000fd20000000000 */
[----:B------:R-:W-:Y:S01]  /*23700*/  HGMMA.64x256x16.F32 R24, R196, gdesc[UR4].tnspB, R24, gsb0 ;  /* 0x43e00004c4187df0 */ /* 0x000fe20008000818 */
[----:B------:R-:W-:Y:S01]  /*23710*/  R2UR UR6, R2 ;  /* 0x00000000020672ca */ /* 0x000fe200000e0000 */
[----:B------:R-:W-:Y:S01]  /*23720*/  FMUL.FTZ R2, R184, UR38 ;  /* 0x00000026b8027c20 */ /* 0x000fe20008410000 */
[----:B------:R-:W-:Y:S01]  /*23730*/  FMUL.FTZ R184, R189, UR38 ;  /* 0x00000026bdb87c20 */ /* 0x000fe20008410000 */
[----:B------:R-:W-:Y:S01]  /*23740*/  R2UR UR7, R3 ;  /* 0x00000000030772ca */ /* 0x000fe200000e0000 */
[----:B------:R-:W-:-:S03]  /*23750*/  IMAD.U32 R3, RZ, RZ, UR42 ;  /* 0x0000002aff037e24 */ /* 0x000fc6000f8e00ff */
[----:B------:R-:W0:Y:S08]  /*23760*/  MUFU.TANH R2, R2 ;  /* 0x0000000200027308 */ /* 0x000e300000002400 */
[----:B------:R-:W1:Y:S01]  /*23770*/  MUFU.TANH R184, R184 ;  /* 0x000000b800b87308 */ /* 0x000e620000002400 */
[----:B0-----:R-:W-:-:S04]  /*23780*/  FMNMX.FTZ R0, R2, R7, !PT ;  /* 0x0000000702007209 */ /* 0x001fc80007810000 */
[----:B------:R-:W-:-:S04]  /*23790*/  FMNMX.FTZ R0, R4, R0, !PT ;  /* 0x0000000004007209 */ /* 0x000fc80007810000 */
[----:B------:R-:W-:-:S04]  /*237a0*/  FMNMX.FTZ R0, R21, R0, !PT ;  /* 0x0000000015007209 */ /* 0x000fc80007810000 */
[----:B-1----:R-:W-:-:S04]  /*237b0*/  FMNMX.FTZ R0, R184, R0, !PT ;  /* 0x00000000b8007209 */ /* 0x002fc80007810000 */
        /* <DEDUP_REMOVED lines=15> */
[----:B------:R-:W-:-:S05]  /*238b0*/  FMNMX.FTZ R5, R157, R0, !PT ;  /* 0x000000009d057209 */ /* 0x000fca0007810000 */
[----:B------:R-:W0:Y:S02]  /*238c0*/  SHFL.BFLY PT, R0, R5, 0x2, 0x1f ;  /* 0x0c401f0005007f89 */ /* 0x000e2400000e0000 */
[----:B0-----:R-:W-:-:S05]  /*238d0*/  FMNMX.FTZ R5, R5, R0, !PT ;  /* 0x0000000005057209 */ /* 0x001fca0007810000 */
[----:B------:R-:W0:Y:S02]  /*238e0*/  SHFL.BFLY PT, R0, R5, 0x1, 0x1f ;  /* 0x0c201f0005007f89 */ /* 0x000e2400000e0000 */
[----:B0-----:R-:W-:Y:S02]  /*238f0*/  FMNMX.FTZ R5, R5, R0, !PT ;  /* 0x0000000005057209 */ /* 0x001fe40007810000 */
[----:B------:R-:W-:-:S03]  /*23900*/  FMNMX.FTZ R0, R10, R6, !PT ;  /* 0x000000060a007209 */ /* 0x000fc60007810000 */
[----:B------:R-:W-:Y:S01]  /*23910*/  FADD.FTZ R7, -R5, R7 ;  /* 0x0000000705077221 */ /* 0x000fe20000010100 */
[----:B------:R-:W-:-:S03]  /*23920*/  FMNMX.FTZ R0, R14, R0, !PT ;  /* 0x000000000e007209 */ /* 0x000fc60007810000 */
[----:B------:R-:W-:Y:S01]  /*23930*/  FMUL.FTZ R7, R7, R3 ;  /* 0x0000000307077220 */ /* 0x000fe20000410000 */
[----:B------:R-:W-:-:S04]  /*23940*/  FMNMX.FTZ R0, R15, R0, !PT ;  /* 0x000000000f007209 */ /* 0x000fc80007810000 */
[----:B------:R-:W-:Y:S02]  /*23950*/  FMNMX.FTZ R183, R185, R0, !PT ;  /* 0x00000000b9b77209 */ /* 0x000fe40007810000 */
[----:B------:R0:W-:Y:S02]  /*23960*/  MUFU.EX2 R0, R7 ;  /* 0x0000000700007308 */ /* 0x0001e40000000800 */
[----:B------:R-:W-:-:S04]  /*23970*/  FMNMX.FTZ R183, R176, R183, !PT ;  /* 0x000000b7b0b77209 */ /* 0x000fc80007810000 */
[----:B------:R-:W-:Y:S01]  /*23980*/  FMNMX.FTZ R183, R178, R183, !PT ;  /* 0x000000b7b2b77209 */ /* 0x000fe20007810000 */
[----:B0-----:R-:W-:-:S04]  /*23990*/  FMUL.FTZ R7, R5, R3 ;  /* 0x0000000305077220 */ /* 0x001fc80000410000 */
[--C-:B------:R-:W-:Y:S01]  /*239a0*/  FFMA.FTZ R208, R2, R3, -R7.reuse ;  /* 0x0000000302d07223 */ /* 0x100fe20000010807 */
[----:B------:R-:W-:Y:S01]  /*239b0*/  FMNMX.FTZ R2, R179, R183, !PT ;  /* 0x000000b7b3027209 */ /* 0x000fe20007810000 */
[-CC-:B------:R-:W-:Y:S01]  /*239c0*/  FFMA.FTZ R4, R4, R3.reuse, -R7.reuse ;  /* 0x0000000304047223 */ /* 0x180fe20000010807 */
[-CC-:B------:R-:W-:Y:S01]  /*239d0*/  FFMA.FTZ R210, R21, R3.reuse, -R7.reuse ;  /* 0x0000000315d27223 */ /* 0x180fe20000010807 */
[-CC-:B------:R-:W-:Y:S01]  /*239e0*/  FFMA.FTZ R200, R168, R3.reuse, -R7.reuse ;  /* 0x00000003a8c87223 */ /* 0x180fe20000010807 */
[----:B------:R-:W-:Y:S01]  /*239f0*/  FMNMX.FTZ R2, R156, R2, !PT ;  /* 0x000000029c027209 */ /* 0x000fe20007810000 */
[----:B------:R-:W-:Y:S01]  /*23a00*/  MUFU.EX2 R183, R4 ;  /* 0x0000000400b77308 */ /* 0x000fe20000000800 */
[-CC-:B------:R-:W-:Y:S01]  /*23a10*/  FFMA.FTZ R21, R177, R3.reuse, -R7.reuse ;  /* 0x00000003b1157223 */ /* 0x180fe20000010807 */
[-CC-:B------:R-:W-:Y:S01]  /*23a20*/  FFMA.FTZ R168, R169, R3.reuse, -R7.reuse ;  /* 0x00000003a9a87223 */ /* 0x180fe20000010807 */
[----:B------:R-:W-:Y:S01]  /*23a30*/  FMNMX.FTZ R2, R170, R2, !PT ;  /* 0x00000002aa027209 */ /* 0x000fe20007810000 */
[-CC-:B------:R-:W-:Y:S01]  /*23a40*/  FFMA.FTZ R184, R184, R3.reuse, -R7.reuse ;  /* 0x00000003b8b87223 */ /* 0x180fe20000010807 */
[-CC-:B------:R-:W-:Y:S01]  /*23a50*/  FFMA.FTZ R204, R186, R3.reuse, -R7.reuse ;  /* 0x00000003bacc7223 */ /* 0x180fe20000010807 */
[-CC-:B------:R-:W-:Y:S01]  /*23a60*/  FFMA.FTZ R206, R180, R3.reuse, -R7.reuse ;  /* 0x00000003b4ce7223 */ /* 0x180fe20000010807 */
[----:B------:R-:W-:Y:S01]  /*23a70*/  FMNMX.FTZ R2, R171, R2, !PT ;  /* 0x00000002ab027209 */ /* 0x000fe20007810000 */
[-CC-:B------:R-:W-:Y:S01]  /*23a80*/  FFMA.FTZ R177, R181, R3.reuse, -R7.reuse ;  /* 0x00000003b5b17223 */ /* 0x180fe20000010807 */
[-CC-:B------:R-:W-:Y:S01]  /*23a90*/  FFMA.FTZ R202, R172, R3.reuse, -R7.reuse ;  /* 0x00000003acca7223 */ /* 0x180fe20000010807 */
[----:B------:R-:W-:Y:S01]  /*23aa0*/  FFMA.FTZ R169, R173, R3, -R7 ;  /* 0x00000003ada97223 */ /* 0x000fe20000010807 */
[----:B------:R-:W-:Y:S01]  /*23ab0*/  FMNMX.FTZ R2, R174, R2, !PT ;  /* 0x00000002ae027209 */ /* 0x000fe20007810000 */
[----:B------:R-:W0:Y:S03]  /*23ac0*/  MUFU.EX2 R208, R208 ;  /* 0x000000d000d07308 */ /* 0x000e260000000800 */
[----:B------:R-:W-:-:S04]  /*23ad0*/  FMNMX.FTZ R2, R175, R2, !PT ;  /* 0x00000002af027209 */ /* 0x000fc80007810000 */
[----:B------:R-:W-:Y:S01]  /*23ae0*/  FMNMX.FTZ R2, R162, R2, !PT ;  /* 0x00000002a2027209 */ /* 0x000fe20007810000 */
[----:B------:R-:W-:Y:S03]  /*23af0*/  MUFU.EX2 R210, R210 ;  /* 0x000000d200d27308 */ /* 0x000fe60000000800 */
[----:B------:R-:W-:-:S04]  /*23b00*/  FMNMX.FTZ R2, R163, R2, !PT ;  /* 0x00000002a3027209 */ /* 0x000fc80007810000 */
[----:B------:R-:W-:Y:S01]  /*23b10*/  FMNMX.FTZ R2, R166, R2, !PT ;  /* 0x00000002a6027209 */ /* 0x000fe20007810000 */
[----:B------:R-:W-:Y:S01]  /*23b20*/  MUFU.EX2 R184, R184 ;  /* 0x000000b800b87308 */ /* 0x000fe20000000800 */
        /* <DEDUP_REMOVED lines=14> */
[----:B------:R-:W-:-:S02]  /*23c10*/  WARPGROUP.DEPBAR.LE gsb0, 0x0 ;  /* 0x00008000000079c5 */ /* 0x000fc40000010000 */
[----:B------:R-:W-:Y:S01]  /*23c20*/  WARPGROUP.ARRIVE ;  /* 0x00000000000079c5 */ /* 0x000fe20000000000 */
[----:B0-----:R-:W-:Y:S01]  /*23c30*/  FMNMX.FTZ R2, R2, R4, !PT ;  /* 0x0000000402027209 */ /* 0x001fe20007810000 */
[-CC-:B------:R-:W-:Y:S01]  /*23c40*/  FFMA.FTZ R196, R160, R3.reuse, -R7.reuse ;  /* 0x00000003a0c47223 */ /* 0x180fe20000010807 */
[-CC-:B------:R-:W-:Y:S01]  /*23c50*/  FFMA.FTZ R160, R161, R3.reuse, -R7.reuse ;  /* 0x00000003a1a07223 */ /* 0x180fe20000010807 */
[-CC-:B------:R-:W-:Y:S01]  /*23c60*/  FFMA.FTZ R198, R164, R3.reuse, -R7.reuse ;  /* 0x00000003a4c67223 */ /* 0x180fe20000010807 */
[----:B------:R-:W-:Y:S01]  /*23c70*/  FFMA.FTZ R161, R165, R3, -R7 ;  /* 0x00000003a5a17223 */ /* 0x000fe20000010807 */
[----:B------:R-:W-:Y:S01]  /*23c80*/  HGMMA.64x256x16.F32 R24, R192, gdesc[UR4].tnspB, R24, gsb0 ;  /* 0x43e00004c0187df0 */ /* 0x000fe20008000818 */
[----:B------:R-:W0:Y:S01]  /*23c90*/  SHFL.BFLY PT, R4, R2, 0x1, 0x1f ;  /* 0x0c201f0002047f89 */ /* 0x000e2200000e0000 */
[----:B------:R-:W-:Y:S08]  /*23ca0*/  MUFU.EX2 R168, R168 ;  /* 0x000000a800a87308 */ /* 0x000ff00000000800 */
[----:B------:R-:W-:Y:S08]  /*23cb0*/  MUFU.EX2 R202, R202 ;  /* 0x000000ca00ca7308 */ /* 0x000ff00000000800 */
[----:B------:R-:W-:Y:S01]  /*23cc0*/  MUFU.EX2 R169, R169 ;  /* 0x000000a900a97308 */ /* 0x000fe20000000800 */
[----:B0-----:R-:W-:-:S07]  /*23cd0*/  FMNMX.FTZ R4, R2, R4, !PT ;  /* 0x0000000402047209 */ /* 0x001fce0007810000 */
[----:B------:R-:W-:Y:S01]  /*23ce0*/  MUFU.EX2 R196, R196 ;  /* 0x000000c400c47308 */ /* 0x000fe20000000800 */
[----:B------:R-:W-:-:S04]  /*23cf0*/  FADD.FTZ R2, -R4, R6 ;  /* 0x0000000604027221 */ /* 0x000fc80000010100 */
[----:B------:R-:W-:-:S03]  /*23d00*/  FMUL.FTZ R2, R2, R3 ;  /* 0x0000000302027220 */ /* 0x000fc60000410000 */
[----:B------:R-:W-:Y:S08]  /*23d10*/  MUFU.EX2 R160, R160 ;  /* 0x000000a000a07308 */ /* 0x000ff00000000800 */
[----:B------:R-:W-:Y:S08]  /*23d20*/  MUFU.EX2 R2, R2 ;  /* 0x0000000200027308 */ /* 0x000ff00000000800 */
[----:B------:R-:W-:Y:S08]  /*23d30*/  MUFU.EX2 R198, R198 ;  /* 0x000000c600c67308 */ /* 0x000ff00000000800 */
[----:B------:R-:W-:Y:S01]  /*23d40*/  MUFU.EX2 R161, R161 ;  /* 0x000000a100a17308 */ /* 0x000fe20000000800 */
[----:B------:R-:W-:-:S02]  /*23d50*/  WARPGROUP.DEPBAR.LE gsb0, 0x0 ;  /* 0x00008000000079c5 */ /* 0x000fc40000010000 */
[-CC-:B------:R-:W-:Y:S01]  /*23d60*/  FFMA.FTZ R194, R153, R3.reuse, -R7.reuse ;  /* 0x0000000399c27223 */ /* 0x180fe20000010807 */
[-C--:B------:R-:W-:Y:S01]  /*23d70*/  FMUL.FTZ R153, R4, R3.reuse ;  /* 0x0000000304997220 */ /* 0x080fe20000410000 */
[-CC-:B------:R-:W-:Y:S01]  /*23d80*/  FFMA.FTZ R192, R152, R3.reuse, -R7.reuse ;  /* 0x0000000398c07223 */ /* 0x180fe20000010807 */
[-CC-:B------:R-:W-:Y:S01]  /*23d90*/  FFMA.FTZ R152, R182, R3.reuse, -R7.reuse ;  /* 0x00000003b6987223 */ /* 0x180fe20000010807 */
[-C--:B------:R-:W-:Y:S01]  /*23da0*/  FFMA.FTZ R7, R157, R3.reuse, -R7 ;  /* 0x000000039d077223 */ /* 0x080fe20000010807 */
[-CC-:B------:R-:W-:Y:S01]  /*23db0*/  FFMA.FTZ R209, R10, R3.reuse, -R153.reuse ;  /* 0x000000030ad17223 */ /* 0x180fe20000010899 */
[-CC-:B------:R-:W-:Y:S01]  /*23dc0*/  FFMA.FTZ R211, R15, R3.reuse, -R153.reuse ;  /* 0x000000030fd37223 */ /* 0x180fe20000010899 */
[-CC-:B------:R-:W-:Y:S01]  /*23dd0*/  FFMA.FTZ R205, R176, R3.reuse, -R153.reuse ;  /* 0x00000003b0cd7223 */ /* 0x180fe20000010899 */
[----:B------:R0:W-:Y:S01]  /*23de0*/  MUFU.EX2 R6, R7 ;  /* 0x0000000700067308 */ /* 0x0001e20000000800 */
[-CC-:B------:R-:W-:Y:S01]  /*23df0*/  FFMA.FTZ R10, R178, R3.reuse, -R153.reuse ;  /* 0x00000003b20a7223 */ /* 0x180fe20000010899 */
[-CC-:B------:R-:W-:Y:S01]  /*23e00*/  FFMA.FTZ R207, R179, R3.reuse, -R153.reuse ;  /* 0x00000003b3cf7223 */ /* 0x180fe20000010899 */
[----:B------:R-:W-:Y:S01]  /*23e10*/  FFMA.FTZ R156, R156, R3, -R153 ;  /* 0x000000039c9c7223 */ /* 0x000fe20000010899 */
[----:B------:R-:W-:-:S02]  /*23e20*/  @!P1 VIADD R15, R11, 0x38840 ;  /* 0x000388400b0f9836 */ /* 0x000fc40000000000 */
[-CC-:B------:R-:W-:Y:S01]  /*23e30*/  FFMA.FTZ R201, R170, R3.reuse, -R153.reuse ;  /* 0x00000003aac97223 */ /* 0x180fe20000010899 */
[-CC-:B------:R-:W-:Y:S01]  /*23e40*/  FFMA.FTZ R171, R171, R3.reuse, -R153.reuse ;  /* 0x00000003abab7223 */ /* 0x180fe20000010899 */
[-CC-:B------:R-:W-:Y:S01]  /*23e50*/  FFMA.FTZ R203, R174, R3.reuse, -R153.reuse ;  /* 0x00000003aecb7223 */ /* 0x180fe20000010899 */
[----:B------:R-:W1:Y:S01]  /*23e60*/  MUFU.EX2 R209, R209 ;  /* 0x000000d100d17308 */ /* 0x000e620000000800 */
[-CC-:B0-----:R-:W-:Y:S01]  /*23e70*/  FFMA.FTZ R7, R14, R3.reuse, -R153.reuse ;  /* 0x000000030e077223 */ /* 0x181fe20000010899 */
[-C--:B------:R-:W-:Y:S01]  /*23e80*/  FFMA.FTZ R14, R185, R3.reuse, -R153 ;  /* 0x00000003b90e7223 */ /* 0x080fe20000010899 */
[----:B------:R-:W-:Y:S01]  /*23e90*/  @!P1 PRMT R15, RZ, 0x654, R15 ;  /* 0x00000654ff0f9816 */ /* 0x000fe2000000000f */
[-CC-:B------:R-:W-:Y:S01]  /*23ea0*/  FFMA.FTZ R197, R162, R3.reuse, -R153.reuse ;  /* 0x00000003a2c57223 */ /* 0x180fe20000010899 */
[-CC-:B------:R-:W-:Y:S01]  /*23eb0*/  FFMA.FTZ R163, R163, R3.reuse, -R153.reuse ;  /* 0x00000003a3a37223 */ /* 0x180fe20000010899 */
[-CC-:B------:R-:W-:Y:S01]  /*23ec0*/  FFMA.FTZ R199, R166, R3.reuse, -R153.reuse ;  /* 0x00000003a6c77223 */ /* 0x180fe20000010899 */
[----:B------:R0:W-:Y:S01]  /*23ed0*/  @!P1 SYNCS.ARRIVE.TRANS64.RED.A1T0 RZ, [R15+URZ], RZ ;  /* 0x000000ff0fff99a7 */ /* 0x0001e2000810043f */
[----:B------:R-:W2:Y:S01]  /*23ee0*/  MUFU.EX2 R7, R7 ;  /* 0x0000000700077308 */ /* 0x000ea20000000800 */
[-CC-:B------:R-:W-:Y:S01]  /*23ef0*/  FFMA.FTZ R167, R167, R3.reuse, -R153.reuse ;  /* 0x00000003a7a77223 */ /* 0x180fe20000010899 */
[-CC-:B------:R-:W-:Y:S01]  /*23f00*/  FFMA.FTZ R154, R154, R3.reuse, -R153.reuse ;  /* 0x000000039a9a7223 */ /* 0x180fe20000010899 */
[-CC-:B------:R-:W-:Y:S01]  /*23f10*/  FFMA.FTZ R155, R155, R3.reuse, -R153.reuse ;  /* 0x000000039b9b7223 */ /* 0x180fe20000010899 */
[----:B------:R-:W-:Y:S01]  /*23f20*/  FFMA.FTZ R158, R158, R3, -R153 ;  /* 0x000000039e9e7223 */ /* 0x000fe20000010899 */
[----:B0-----:R-:W-:-:S03]  /*23f30*/  @!P1 PRMT R15, RZ, 0x654, R9 ;  /* 0x00000654ff0f9816 */ /* 0x001fc60000000009 */
[----:B------:R-:W0:Y:S01]  /*23f40*/  MUFU.EX2 R211, R211 ;  /* 0x000000d300d37308 */ /* 0x000e220000000800 */
[----:B-1----:R-:W-:Y:S01]  /*23f50*/  FFMA.FTZ R12, R2, R12, R209 ;  /* 0x0000000c020c7223 */ /* 0x002fe200000100d1 */
[----:B------:R1:W-:Y:S06]  /*23f60*/  @!P1 SYNCS.ARRIVE.TRANS64.RED.A1T0 RZ, [R15+URZ], RZ ;  /* 0x000000ff0fff99a7 */ /* 0x0003ec000810043f */
[----:B------:R-:W3:Y:S01]  /*23f70*/  MUFU.EX2 R14, R14 ;  /* 0x0000000e000e7308 */ /* 0x000ee20000000800 */
[C---:B--2---:R-:W-:Y:S01]  /*23f80*/  FADD.FTZ R12, R7.reuse, R12 ;  /* 0x0000000c070c7221 */ /* 0x044fe20000010000 */
[----:B------:R-:W-:Y:S01]  /*23f90*/  F2FP.F16.F32.PACK_AB R209, R7, R209 ;  /* 0x000000d107d1723e */ /* 0x000fe200000000ff */
[-CC-:B-1----:R-:W-:Y:S01]  /*23fa0*/  FFMA.FTZ R15, R175, R3.reuse, -R153.reuse ;  /* 0x00000003af0f7223 */ /* 0x182fe20000010899 */
[----:B------:R-:W-:Y:S01]  /*23fb0*/  FFMA.FTZ R153, R159, R3, -R153 ;  /* 0x000000039f997223 */ /* 0x000fe20000010899 */
[----:B------:R-:W-:-:S03]  /*23fc0*/  MOV R7, R5 ;  /* 0x0000000500077202 */ /* 0x000fc60000000f00 */
[----:B------:R-:W1:Y:S08]  /*23fd0*/  MUFU.EX2 R205, R205 ;  /* 0x000000cd00cd7308 */ /* 0x000e700000000800 */
[----:B------:R-:W2:Y:S08]  /*23fe0*/  MUFU.EX2 R10, R10 ;  /* 0x0000000a000a7308 */ /* 0x000eb00000000800 */
[----:B------:R4:W-:Y:S08]  /*23ff0*/  MUFU.EX2 R11, R156 ;  /* 0x0000009c000b7308 */ /* 0x0009f00000000800 */
[----:B------:R-:W5:Y:S01]  /*24000*/  MUFU.EX2 R207, R207 ;  /* 0x000000cf00cf7308 */ /* 0x000f620000000800 */
[----:B----4-:R-:W-:Y:S01]  /*24010*/  FADD.FTZ R156, R210, R13 ;  /* 0x0000000dd29c7221 */ /* 0x010fe20000010000 */
[----:B0-----:R-:W-:Y:S01]  /*24020*/  FADD.FTZ R13, R211, R12 ;  /* 0x0000000cd30d7221 */ /* 0x001fe20000010000 */
[----:B------:R-:W-:-:S02]  /*24030*/  F2FP.F16.F32.PACK_AB R210, R184, R210 ;  /* 0x000000d2b8d2723e */ /* 0x000fc400000000ff */
[----:B------:R-:W-:Y:S01]  /*24040*/  FADD.FTZ R156, R184, R156 ;  /* 0x0000009cb89c7221 */ /* 0x000fe20000010000 */
[C---:B---3--:R-:W-:Y:S01]  /*24050*/  FADD.FTZ R13, R14.reuse, R13 ;  /* 0x0000000d0e0d7221 */ /* 0x048fe20000010000 */
[----:B------:R-:W-:Y:S01]  /*24060*/  F2FP.F16.F32.PACK_AB R211, R14, R211 ;  /* 0x000000d30ed3723e */ /* 0x000fe200000000ff */
[----:B------:R-:W0:Y:S01]  /*24070*/  MUFU.EX2 R201, R201 ;  /* 0x000000c900c97308 */ /* 0x000e220000000800 */
[----:B------:R-:W-:Y:S01]  /*24080*/  FADD.FTZ R157, R204, R156 ;  /* 0x0000009ccc9d7221 */ /* 0x000fe20000010000 */
[----:B-1----:R-:W-:Y:S01]  /*24090*/  FADD.FTZ R156, R205, R13 ;  /* 0x0000000dcd9c7221 */ /* 0x002fe20000010000 */
[C---:B--2---:R-:W-:Y:S02]  /*240a0*/  F2FP.F16.F32.PACK_AB R205, R10.reuse, R205 ;  /* 0x000000cd0acd723e */ /* 0x044fe400000000ff */
[C---:B------:R-:W-:Y:S01]  /*240b0*/  FADD.FTZ R13, R21.reuse, R157 ;  /* 0x0000009d150d7221 */ /* 0x040fe20000010000 */
[----:B------:R-:W-:Y:S01]  /*240c0*/  FADD.FTZ R156, R10, R156 ;  /* 0x0000009c0a9c7221 */ /* 0x000fe20000010000 */
[----:B------:R-:W-:Y:S01]  /*240d0*/  F2FP.F16.F32.PACK_AB R204, R21, R204 ;  /* 0x000000cc15cc723e */ /* 0x000fe200000000ff */
[----:B------:R-:W1:Y:S01]  /*240e0*/  MUFU.EX2 R9, R171 ;  /* 0x000000ab00097308 */ /* 0x000e620000000800 */
[----:B------:R-:W-:Y:S01]  /*240f0*/  FADD.FTZ R13, R206, R13 ;  /* 0x0000000dce0d7221 */ /* 0x000fe20000010000 */
[----:B-----5:R-:W-:Y:S01]  /*24100*/  FADD.FTZ R156, R207, R156 ;  /* 0x0000009ccf9c7221 */ /* 0x020fe20000010000 */
[----:B------:R-:W-:Y:S01]  /*24110*/  F2FP.F16.F32.PACK_AB R206, R177, R206 ;  /* 0x000000ceb1ce723e */ /* 0x000fe200000000ff */
[----:B------:R-:W-:-:S02]  /*24120*/  IMAD.MOV.U32 R10, RZ, RZ, R216 ;  /* 0x000000ffff0a7224 */ /* 0x000fc400078e00d8 */
[----:B------:R-:W-:Y:S01]  /*24130*/  FADD.FTZ R157, R177, R13 ;  /* 0x0000000db19d7221 */ /* 0x000fe20000010000 */
[C---:B------:R-:W-:Y:S01]  /*24140*/  FADD.FTZ R156, R11.reuse, R156 ;  /* 0x0000009c0b9c7221 */ /* 0x040fe20000010000 */
[----:B------:R-:W-:Y:S01]  /*24150*/  F2FP.F16.F32.PACK_AB R207, R11, R207 ;  /* 0x000000cf0bcf723e */ /* 0x000fe200000000ff */
[----:B------:R-:W2:Y:S01]  /*24160*/  MUFU.EX2 R203, R203 ;  /* 0x000000cb00cb7308 */ /* 0x000ea20000000800 */
[----:B------:R-:W-:Y:S01]  /*24170*/  FADD.FTZ R157, R200, R157 ;  /* 0x0000009dc89d7221 */ /* 0x000fe20000010000 */
[----:B0-----:R-:W-:Y:S01]  /*24180*/  FADD.FTZ R156, R201, R156 ;  /* 0x0000009cc99c7221 */ /* 0x001fe20000010000 */
[C---:B------:R-:W-:Y:S02]  /*24190*/  F2FP.F16.F32.PACK_AB R200, R168.reuse, R200 ;  /* 0x000000c8a8c8723e */ /* 0x040fe400000000ff */
[----:B------:R-:W-:-:S03]  /*241a0*/  FADD.FTZ R157, R168, R157 ;  /* 0x0000009da89d7221 */ /* 0x000fc60000010000 */
[----:B------:R-:W0:Y:S01]  /*241b0*/  MUFU.EX2 R15, R15 ;  /* 0x0000000f000f7308 */ /* 0x000e220000000800 */
[C---:B-1----:R-:W-:Y:S01]  /*241c0*/  FADD.FTZ R156, R9.reuse, R156 ;  /* 0x0000009c099c7221 */ /* 0x042fe20000010000 */
[----:B------:R-:W-:Y:S01]  /*241d0*/  FADD.FTZ R157, R202, R157 ;  /* 0x0000009dca9d7221 */ /* 0x000fe20000010000 */
[----:B------:R-:W-:Y:S01]  /*241e0*/  F2FP.F16.F32.PACK_AB R201, R9, R201 ;  /* 0x000000c909c9723e */ /* 0x000fe200000000ff */
[----:B------:R-:W-:Y:S01]  /*241f0*/  IMAD.MOV.U32 R9, RZ, RZ, R218 ;  /* 0x000000ffff097224 */ /* 0x000fe200078e00da */
        /* <DEDUP_REMOVED lines=34> */
[----:B0-----:R-:W-:Y:S01]  /*24420*/  FADD.FTZ R157, R194, R157 ;  /* 0x0000009dc29d7221 */ /* 0x001fe20000010000 */
[----:B------:R-:W-:-:S03]  /*24430*/  F2FP.F16.F32.PACK_AB R194, R6, R194 ;  /* 0x000000c206c2723e */ /* 0x000fc600000000ff */
[----:B------:R-:W-:Y:S01]  /*24440*/  FADD.FTZ R13, R6, R157 ;  /* 0x0000009d060d7221 */ /* 0x000fe20000010000 */
[----:B------:R-:W-:Y:S02]  /*24450*/  IMAD.MOV.U32 R6, RZ, RZ, R4 ;  /* 0x000000ffff067224 */ /* 0x000fe400078e0004 */
[----:B-1----:R-:W-:-:S04]  /*24460*/  FADD.FTZ R156, R158, R156 ;  /* 0x0000009c9e9c7221 */ /* 0x002fc80000010000 */
[C---:B--2---:R-:W-:Y:S01]  /*24470*/  FADD.FTZ R12, R153.reuse, R156 ;  /* 0x0000009c990c7221 */ /* 0x044fe20000010000 */
[----:B------:R-:W-:Y:S01]  /*24480*/  F2FP.F16.F32.PACK_AB R195, R153, R158 ;  /* 0x0000009e99c3723e */ /* 0x000fe200000000ff */
[----:B------:R-:W-:Y:S06]  /*24490*/  @P2 BRA `(.L_x_2857) ;  /* 0xffffffb000a42947 */ /* 0x000fec000383ffff */
.L_x_2846:
[----:B------:R-:W-:Y:S05]  /*244a0*/  BSYNC B0 ;  /* 0x0000000000007941 */ /* 0x000fea0003800000 */
.L_x_2845:
        /* <DEDUP_REMOVED lines=131> */
.L_x_2858:
[----:B------:R-:W-:Y:S01]  /*24ce0*/  IMAD R10, R216, 0x8, R16 ;  /* 0x00000008d80a7824 */ /* 0x000fe200078e0210 */
[----:B------:R-:W-:-:S04]  /*24cf0*/  SHF.L.U32 R0, R218, 0x1f, RZ ;  /* 0x0000001fda007819 */ /* 0x000fc800000006ff */
[----:B------:R0:W1:Y:S01]  /*24d00*/  SYNCS.PHASECHK.TRANS64.TRYWAIT P2, [R10+URZ+0x38850], R0 ;  /* 0x038850000a0075a7 */ /* 0x000062000804017f */
[----:B------:R-:W-:Y:S05]  /*24d10*/  @!P0 BRA `(.L_x_2859) ;  /* 0x0000000000048947 */ /* 0x000fea0003800000 */
[----:B------:R-:W-:Y:S01]  /*24d20*/  BPT.TRAP 0x1 ;  /* 0x000000040000795c */ /* 0x000fe20000300000 */
.L_x_2859:
[----:B------:R-:W-:Y:S04]  /*24d30*/  BSSY B0, `(.L_x_2860) ;  /* 0x0000004000007945 */ /* 0x000fe80003800000 */
[----:B-1----:R-:W-:Y:S05]  /*24d40*/  @P2 BRA `(.L_x_2861) ;  /* 0x0000000000082947 */ /* 0x002fea0003800000 */
[----:B------:R-:W1:Y:S02]  /*24d50*/  SYNCS.PHASECHK.TRANS64.TRYWAIT P0, [R10+URZ+0x38850], R0 ;  /* 0x038850000a0075a7 */ /* 0x000e64000800017f */
[----:B-1----:R-:W-:Y:S05]  /*24d60*/  @!P0 BRA `(.L_x_2862) ;  /* 0x0000010400348947 */ /* 0x002fea0003800000 */
.L_x_2861:
[----:B------:R-:W-:Y:S05]  /*24d70*/  BSYNC B0 ;  /* 0x0000000000007941 */ /* 0x000fea0003800000 */
.L_x_2860:
[----:B------:R-:W-:Y:S01]  /*24d80*/  VIADD R16, R16, 0x400 ;  /* 0x0000040010107836 */ /* 0x000fe20000000000 */
[----:B------:R-:W2:Y:S01]  /*24d90*/  LDL.LU R11, [R1+0x74] ;  /* 0x00007400010b7983 */ /* 0x000ea20000300800 */
[----:B------:R-:W-:Y:S01]  /*24da0*/  IMAD.MOV.U32 R7, RZ, RZ, 0x40000040 ;  /* 0x40000040ff077424 */ /* 0x000fe200078e00ff */
[----:B------:R-:W-:Y:S01]  /*24db0*/  WARPGROUP.ARRIVE ;  /* 0x00000000000079c5 */ /* 0x000fe20000000000 */
[----:B------:R-:W-:Y:S01]  /*24dc0*/  MOV R9, 0x40000040 ;  /* 0x4000004000097802 */ /* 0x000fe20000000f00 */
[----:B01----:R-:W0:Y:S01]  /*24dd0*/  SHFL.BFLY PT, R0, R13, 0x2, 0x1f ;  /* 0x0c401f000d007f89 */ /* 0x003e2200000e0000 */
[----:B------:R-:W-:Y:S01]  /*24de0*/  SHF.R.U32.HI R16, RZ, 0x4, R16 ;  /* 0x00000004ff107819 */ /* 0x000fe20000011610 */
[----:B------:R-:W-:Y:S01]  /*24df0*/  IMAD.MOV.U32 R154, RZ, RZ, -0x800000 ;  /* 0xff800000ff9a7424 */ /* 0x000fe200078e00ff */
[----:B------:R-:W-:Y:S01]  /*24e00*/  R2UR UR7, R7 ;  /* 0x00000000070772ca */ /* 0x000fe200000e0000 */
[----:B------:R-:W-:Y:S01]  /*24e10*/  IMAD.MOV.U32 R7, RZ, RZ, 0x40000040 ;  /* 0x40000040ff077424 */ /* 0x000fe200078e00ff */
[----:B------:R-:W-:Y:S01]  /*24e20*/  LOP3.LUT R16, R16, 0x3fff, RZ, 0xc0, !PT ;  /* 0x00003fff10107812 */ /* 0x000fe200078ec0ff */
[----:B------:R-:W-:-:S02]  /*24e30*/  @!P1 VIADD R10, R10, 0x38860 ;  /* 0x000388600a0a9836 */ /* 0x000fc40000000000 */
[----:B------:R-:W-:Y:S01]  /*24e40*/  IMAD.MOV.U32 R153, RZ, RZ, -0x800000 ;  /* 0xff800000ff997424 */ /* 0x000fe200078e00ff */
[----:B------:R-:W-:Y:S02]  /*24e50*/  LOP3.LUT R16, R16, 0x2800000, RZ, 0xfc, !PT ;  /* 0x0280000010107812 */ /* 0x000fe400078efcff */
[----:B------:R-:W-:-:S03]  /*24e60*/  @!P1 PRMT R10, RZ, 0x654, R10 ;  /* 0x00000654ff0a9816 */ /* 0x000fc6000000000a */
[C---:B------:R-:W-:Y:S01]  /*24e70*/  IMAD R6, R216.reuse, 0xa00, R16 ;  /* 0x00000a00d8067824 */ /* 0x040fe200078e0210 */
[----:B------:R-:W-:-:S03]  /*24e80*/  IADD3 R216, R216, 0x1, RZ ;  /* 0x00000001d8d87810 */ /* 0x000fc60007ffe0ff */
[C---:B------:R-:W-:Y:S01]  /*24e90*/  VIADD R8, R6.reuse, 0x80 ;  /* 0x0000008006087836 */ /* 0x040fe20000000000 */
[----:B------:R-:W-:Y:S02]  /*24ea0*/  R2UR UR6, R6 ;  /* 0x00000000060672ca */ /* 0x000fe400000e0000 */
[----:B------:R-:W-:Y:S01]  /*24eb0*/  ISETP.NE.AND P2, PT, R216, 0x2, PT ;  /* 0x00000002d800780c */ /* 0x000fe20003f45270 */
[----:B0-----:R-:W-:-:S03]  /*24ec0*/  FADD.FTZ R0, R0, R13 ;  /* 0x0000000d00007221 */ /* 0x001fc60000010000 */
[----:B------:R-:W-:Y:S02]  /*24ed0*/  SEL R216, R216, RZ, P2 ;  /* 0x000000ffd8d87207 */ /* 0x000fe40001000000 */
[----:B------:R-:W0:Y:S05]  /*24ee0*/  SHFL.BFLY PT, R2, R0, 0x1, 0x1f ;  /* 0x0c201f0000027f89 */ /* 0x000e2a00000e0000 */
[----:B------:R-:W-:Y:S01]  /*24ef0*/  HGMMA.64x256x16.F32 R24, R208, gdesc[UR4].tnspB, R24, gsb0 ;  /* 0x43e00004d0187df0 */ /* 0x000fe20008000818 */
[----:B------:R-:W-:Y:S01]  /*24f00*/  R2UR UR6, R8 ;  /* 0x00000000080672ca */ /* 0x000fe200000e0000 */
[----:B------:R-:W-:Y:S01]  /*24f10*/  VIADD R8, R6, 0x100 ;  /* 0x0000010006087836 */ /* 0x000fe20000000000 */
[----:B------:R-:W-:Y:S01]  /*24f20*/  R2UR UR7, R9 ;  /* 0x00000000090772ca */ /* 0x000fe200000e0000 */
[----:B------:R-:W-:-:S02]  /*24f30*/  IMAD.MOV.U32 R9, RZ, RZ, 0x40000040 ;  /* 0x40000040ff097424 */ /* 0x000fc400078e00ff */
[----:B0-----:R-:W-:-:S05]  /*24f40*/  FADD.FTZ R0, R0, R2 ;  /* 0x0000000200007221 */ /* 0x001fca0000010000 */
[----:B------:R-:W-:-:S13]  /*24f50*/  FSETP.NE.FTZ.AND P0, PT, R0, RZ, PT ;  /* 0x000000ff0000720b */ /* 0x000fda0003f15000 */
[----:B------:R-:W0:Y:S02]  /*24f60*/  @P0 MUFU.LG2 R2, R0 ;  /* 0x0000000000020308 */ /* 0x000e240000000c00 */
[----:B0-----:R-:W-:Y:S01]  /*24f70*/  @P0 FMUL.FTZ R2, R2, 0.69314718246459960938 ;  /* 0x3f31721802020820 */ /* 0x001fe20000410000 */
[----:B--2---:R-:W-:-:S05]  /*24f80*/  VIADD R11, R11, 0x1 ;  /* 0x000000010b0b7836 */ /* 0x004fca0000000000 */
[----:B------:R-:W-:Y:S01]  /*24f90*/  STL [R1+0x74], R11 ;  /* 0x0000740b01007387 */ /* 0x000fe20000100800 */
[----:B------:R-:W-:Y:S02]  /*24fa0*/  WARPGROUP.DEPBAR.LE gsb0, 0x0 ;  /* 0x00008000000079c5 */ /* 0x000fe40000010000 */
        /* <DEDUP_REMOVED lines=20> */
[----:B0-----:R-:W-:-:S05]  /*250f0*/  FADD.FTZ R6, R6, R12 ;  /* 0x0000000c06067221 */ /* 0x001fca0000010000 */
[----:B------:R-:W0:Y:S02]  /*25100*/  SHFL.BFLY PT, R7, R6, 0x1, 0x1f ;  /* 0x0c201f0006077f89 */ /* 0x000e2400000e0000 */
[----:B0-----:R-:W-:Y:S01]  /*25110*/  FADD.FTZ R6, R6, R7 ;  /* 0x0000000706067221 */ /* 0x001fe20000010000 */
[----:B------:R-:W-:-:S04]  /*25120*/  @P0 FMUL.FTZ R7, R3, 0.69314718246459960938 ;  /* 0x3f31721803070820 */ /* 0x000fc80000410000 */
[----:B------:R-:W-:Y:S01]  /*25130*/  FSETP.NE.FTZ.AND P3, PT, R6, RZ, PT ;  /* 0x000000ff0600720b */ /* 0x000fe20003f75000 */
[----:B------:R-:W-:Y:S01]  /*25140*/  @P0 FFMA.FTZ R154, R7, R5, R2 ;  /* 0x00000005079a0223 */ /* 0x000fe20000010002 */
[----:B------:R-:W-:-:S06]  /*25150*/  IMAD.MOV.U32 R2, RZ, RZ, RZ ;  /* 0x000000ffff027224 */ /* 0x000fcc00078e00ff */
[----:B------:R0:W-:Y:S01]  /*25160*/  @P0 MUFU.RCP R2, R0 ;  /* 0x0000000000020308 */ /* 0x0001e20000001000 */
[----:B------:R-:W-:-:S07]  /*25170*/  PLOP3.LUT P0, PT, PT, PT, PT, 0x8, 0x0 ;  /* 0x000000000000781c */ /* 0x000fce0003f0e170 */
[----:B------:R-:W1:Y:S01]  /*25180*/  @P3 MUFU.LG2 R5, R6 ;  /* 0x0000000600053308 */ /* 0x000e620000000c00 */
[----:B0-----:R-:W-:-:S07]  /*25190*/  IMAD.MOV.U32 R0, RZ, RZ, RZ ;  /* 0x000000ffff007224 */ /* 0x001fce00078e00ff */
[----:B------:R0:W2:Y:S02]  /*251a0*/  @P3 MUFU.RCP R0, R6 ;  /* 0x0000000600003308 */ /* 0x0000a40000001000 */
[----:B0-----:R-:W-:Y:S01]  /*251b0*/  @P3 FMUL.FTZ R6, R3, 0.69314718246459960938 ;  /* 0x3f31721803063820 */ /* 0x001fe20000410000 */
[----:B------:R-:W-:Y:S01]  /*251c0*/  SEL R3, RZ, 0x1, P2 ;  /* 0x00000001ff037807 */ /* 0x000fe20001000000 */
[----:B-1----:R-:W-:-:S03]  /*251d0*/  @P3 FMUL.FTZ R5, R5, 0.69314718246459960938 ;  /* 0x3f31721805053820 */ /* 0x002fc60000410000 */
        /* <DEDUP_REMOVED lines=134> */
[----:B0-----:R-:W-:-:S07]  /*25a40*/  FMUL.FTZ R151, R151, R0 ;  /* 0x0000000097977220 */ /* 0x001fce0000410000 */
.L_x_2745:
        /* <DEDUP_REMOVED lines=18> */
[----:B------:R-:W4:Y:S01]  /*25b70*/  LDL.LU R155, [R1+0x70] ;  /* 0x00007000019b7983 */ /* 0x000f220000300800 */
[----:B------:R-:W-:-:S02]  /*25b80*/  F2FP.F16.F32.PACK_AB R14, R37, R36 ;  /* 0x00000024250e723e */ /* 0x000fc400000000ff */
[----:B------:R-:W-:Y:S01]  /*25b90*/  F2FP.F16.F32.PACK_AB R15, R39, R38 ;  /* 0x00000026270f723e */ /* 0x000fe200000000ff */
[----:B-----5:R-:W4:Y:S01]  /*25ba0*/  LDL.LU R152, [R1+0x64] ;  /* 0x0000640001987983 */ /* 0x020f220000300800 */
[----:B------:R-:W-:Y:S02]  /*25bb0*/  MOV R2, R16 ;  /* 0x0000001000027202 */ /* 0x000fe40000000f00 */
[----:B---3--:R-:W-:Y:S01]  /*25bc0*/  MOV R3, R0 ;  /* 0x0000000000037202 */ /* 0x008fe20000000f00 */
[----:B------:R-:W-:Y:S02]  /*25bd0*/  BAR.SYNC.DEFER_BLOCKING 0x1, 0x100 ;  /* 0x0044000000007b1d */ /* 0x000fe40000010000 */
[----:B--2---:R-:W-:-:S03]  /*25be0*/  IMAD.WIDE R20, R8, 0x2, R2 ;  /* 0x0000000208147825 */ /* 0x004fc600078e0202 */
[----:B------:R-:W-:-:S04]  /*25bf0*/  LOP3.LUT R0, R20, 0x380, RZ, 0xc0, !PT ;  /* 0x0000038014007812 */ /* 0x000fc800078ec0ff */
[----:B------:R-:W-:Y:S02]  /*25c00*/  SHF.R.U64 R0, R0, 0x3, RZ ;  /* 0x0000000300007819 */ /* 0x000fe400000012ff */
[----:B------:R-:W-:Y:S02]  /*25c10*/  MOV R9, R21 ;  /* 0x0000001500097202 */ /* 0x000fe40000000f00 */
        /* <DEDUP_REMOVED lines=156> */
[----:B------:R-:W-:Y:S02]  /*265e0*/  IADD3.X R21, RZ, R21, RZ, P0, !PT ;  /* 0x00000015ff157210 */ /* 0x000fe400007fe4ff */
[----:B-1----:R-:W-:Y:S02]  /*265f0*/  LOP3.LUT R4, R0, 0x380, RZ, 0xc0, !PT ;  /* 0x0000038000047812 */ /* 0x002fe400078ec0ff */
[----:B----4-:R-:W-:Y:S02]  /*26600*/  IADD3 R10, P0, R156, UR4, RZ ;  /* 0x000000049c0a7c10 */ /* 0x010fe4000ff1e0ff */
[----:B------:R-:W-:Y:S02]  /*26610*/  SHF.R.U64 R4, R4, 0x3, RZ ;  /* 0x0000000304047819 */ /* 0x000fe400000012ff */
[----:B------:R-:W-:Y:S02]  /*26620*/  IADD3.X R11, R155, UR5, RZ, P0, !PT ;  /* 0x000000059b0b7c10 */ /* 0x000fe400087fe4ff */
[----:B------:R-:W-:-:S02]  /*26630*/  ISETP.NE.U32.AND P0, PT, RZ, UR6, PT ;  /* 0x00000006ff007c0c */ /* 0x000fc4000bf05070 */
[----:B------:R-:W-:Y:S02]  /*26640*/  LOP3.LUT R20, R4, R0, RZ, 0x3c, !PT ;  /* 0x0000000004147212 */ /* 0x000fe400078e3cff */
[----:B------:R-:W-:Y:S02]  /*26650*/  ISETP.NE.AND.EX P0, PT, RZ, UR7, PT, P0 ;  /* 0x00000007ff007c0c */ /* 0x000fe4000bf05300 */
[----:B------:R-:W-:Y:S02]  /*26660*/  MOV R20, R20 ;  /* 0x0000001400147202 */ /* 0x000fe40000000f00 */
[----:B------:R-:W-:Y:S02]  /*26670*/  F2FP.F16.F32.PACK_AB R12, R145, R144 ;  /* 0x00000090910c723e */ /* 0x000fe400000000ff */
[----:B------:R-:W-:Y:S02]  /*26680*/  F2FP.F16.F32.PACK_AB R13, R147, R146 ;  /* 0x00000092930d723e */ /* 0x000fe400000000ff */
[----:B------:R-:W-:-:S02]  /*26690*/  F2FP.F16.F32.PACK_AB R14, R149, R148 ;  /* 0x00000094950e723e */ /* 0x000fc400000000ff */
[----:B------:R-:W-:-:S05]  /*266a0*/  F2FP.F16.F32.PACK_AB R15, R151, R150 ;  /* 0x00000096970f723e */ /* 0x000fca00000000ff */
[----:B------:R1:W-:Y:S01]  /*266b0*/  STSM.16.M88.4 [R20], R12 ;  /* 0x0000000c14007844 */ /* 0x0003e20000000200 */
[----:B------:R-:W-:Y:S01]  /*266c0*/  IMAD.MOV.U32 R21, RZ, RZ, 0x9b8 ;  /* 0x000009b8ff157424 */ /* 0x000fe200078e00ff */
[----:B------:R-:W-:Y:S01]  /*266d0*/  BAR.SYNC.DEFER_BLOCKING 0x1, 0x100 ;  /* 0x0044000000007b1d */ /* 0x000fe20000010000 */
[----:B-1----:R-:W-:-:S05]  /*266e0*/  @P0 IADD3 R12, P2, R156, UR6, RZ ;  /* 0x000000069c0c0c10 */ /* 0x002fca000ff5e0ff */
[----:B------:R-:W-:Y:S01]  /*266f0*/  ULDC UR6, c[0x0][0xa88] ;  /* 0x0002a20000067ab9 */ /* 0x000fe20000000800 */
[----:B------:R-:W-:Y:S01]  /*26700*/  @P0 IADD3.X R13, R155, UR7, RZ, P2, !PT ;  /* 0x000000079b0d0c10 */ /* 0x000fe200097fe4ff */
[----:B------:R-:W-:Y:S01]  /*26710*/  IMAD.U32 R0, RZ, RZ, UR6 ;  /* 0x00000006ff007e24 */ /* 0x000fe2000f8e00ff */
[----:B------:R-:W-:Y:S01]  /*26720*/  ISETP.NE.AND P2, PT, R152, RZ, PT ;  /* 0x000000ff9800720c */ /* 0x000fe20003f45270 */
[----:B------:R-:W-:-:S03]  /*26730*/  ULDC UR6, c[0x0][0xad4] ;  /* 0x0002b50000067ab9 */ /* 0x000fc60000000800 */
[----:B------:R-:W-:-:S04]  /*26740*/  SEL R4, R152, UR6, P2 ;  /* 0x0000000698047c07 */ /* 0x000fc80009000000 */
[----:B------:R-:W-:Y:S01]  /*26750*/  ISETP.GT.AND P2, PT, R4, 0x1, PT ;  /* 0x000000010400780c */ /* 0x000fe20003f44270 */
[----:B------:R-:W-:Y:S02]  /*26760*/  ULDC.64 UR8, c[0x0][0x208] ;  /* 0x0000820000087ab9 */ /* 0x000fe40000000a00 */
[----:B------:R1:W5:Y:S01]  /*26770*/  @P0 LDG.E R0, desc[UR8][R12.64] ;  /* 0x000000080c000981 */ /* 0x000362000c1e1900 */
[----:B------:R-:W-:-:S04]  /*26780*/  SEL R21, R21, 0x978, P2 ;  /* 0x0000097815157807 */ /* 0x000fc80001000000 */
[----:B------:R2:W3:Y:S08]  /*26790*/  LDC.64 R14, c[0x0][R21+0x220] ;  /* 0x00008800150e7b82 */ /* 0x0004f00000000a00 */
[----:B-1----:R2:W1:Y:S01]  /*267a0*/  LDC.64 R12, c[0x0][R21+0x218] ;  /* 0x00008600150c7b82 */ /* 0x0024620000000a00 */
[----:B------:R-:W-:-:S04]  /*267b0*/  ISETP.NE.U32.AND P1, PT, RZ, UR4, PT ;  /* 0x00000004ff007c0c */ /* 0x000fc8000bf25070 */
[----:B------:R-:W-:Y:S01]  /*267c0*/  ISETP.NE.AND.EX P1, PT, RZ, UR5, PT, P1 ;  /* 0x00000005ff007c0c */ /* 0x000fe2000bf25310 */
[----:B------:R-:W-:-:S12]  /*267d0*/  IMAD.MOV.U32 R9, RZ, RZ, RZ ;  /* 0x000000ffff097224 */ /* 0x000fd800078e00ff */
[----:B------:R2:W5:Y:S01]  /*267e0*/  @P1 LDG.E R9, desc[UR8][R10.64] ;  /* 0x000000080a091981 */ /* 0x000562000c1e1900 */
[----:B------:R-:W-:Y:S05]  /*267f0*/  @P0 BRA `(.L_x_2865) ;  /* 0x0000000000140947 */ /* 0x000fea0003800000 */
[----:B------:R-:W-:Y:S05]  /*26800*/  @!P1 BRA `(.L_x_2865) ;  /* 0x0000000000109947 */ /* 0x000fea0003800000 */
[----:B------:R-:W-:Y:S02]  /*26810*/  ULDC.64 UR6, c[0x0][0x208] ;  /* 0x0000820000067ab9 */ /* 0x000fe40000000a00 */
[----:B-----5:R-:W4:Y:S04]  /*26820*/  LDG.E R0, desc[UR6][R10.64] ;  /* 0x000000060a007981 */ /* 0x020f28000c1e1900 */
[----:B--2---:R-:W4:Y:S02]  /*26830*/  LDG.E R10, desc[UR6][R10.64+0x4] ;  /* 0x000004060a0a7981 */ /* 0x004f24000c1e1900 */
[----:B----4-:R-:W-:-:S07]  /*26840*/  IMAD.IADD R0, R10, 0x1, -R0 ;  /* 0x000000010a007824 */ /* 0x010fce00078e0a00 */
.L_x_2865:
[----:B------:R-:W4:Y:S01]  /*26850*/  LDL.LU R8, [R1+0x68] ;  /* 0x0000680001087983 */ /* 0x000f220000300800 */
[----:B------:R-:W0:Y:S03]  /*26860*/  LDC R157, c[0x0][0xbe8] ;  /* 0x0002fa00ff9d7b82 */ /* 0x000e260000000800 */
[----:B------:R-:W3:Y:S04]  /*26870*/  LDL.LU R4, [R1+0x88] ;  /* 0x0000880001047983 */ /* 0x000ee80000300800 */
[----:B------:R-:W3:Y:S01]  /*26880*/  LDL R158, [R1+0x84] ;  /* 0x00008400019e7983 */ /* 0x000ee20000100800 */
[----:B--2---:R-:W2:Y:S01]  /*26890*/  LDC.64 R10, c[0x0][R21+0x228] ;  /* 0x00008a00150a7b82 */ /* 0x004ea20000000a00 */
[----:B------:R-:W-:-:S02]  /*268a0*/  ISETP.NE.U32.AND P0, PT, RZ, UR4, PT ;  /* 0x00000004ff007c0c */ /* 0x000fc4000bf05070 */
[----:B------:R-:W2:Y:S02]  /*268b0*/  LDL R160, [R1+0xb4] ;  /* 0x0000b40001a07983 */ /* 0x000ea40000100800 */
[----:B------:R-:W-:Y:S02]  /*268c0*/  ISETP.NE.AND.EX P0, PT, RZ, UR5, PT, P0 ;  /* 0x00000005ff007c0c */ /* 0x000fe4000bf05300 */
[----:B------:R-:W2:Y:S01]  /*268d0*/  LDL R159, [R1+0xa0] ;  /* 0x0000a000019f7983 */ /* 0x000ea20000100800 */
[----:B0-----:R-:W-:Y:S01]  /*268e0*/  ISETP.NE.AND P1, PT, R157, 0x1, PT ;  /* 0x000000019d00780c */ /* 0x001fe20003f25270 */
[-C--:B-1----:R-:W-:Y:S02]  /*268f0*/  IMAD R20, R13, R236.reuse, RZ ;  /* 0x000000ec0d147224 */ /* 0x082fe400078e02ff */
[----:B------:R-:W-:-:S10]  /*26900*/  IMAD.WIDE.U32 R12, R12, R236, RZ ;  /* 0x000000ec0c0c7225 */ /* 0x000fd400078e00ff */
[----:B------:R-:W0:Y:S08]  /*26910*/  @P1 LDC R155, c[0x0][0xbec] ;  /* 0x0002fb00ff9b1b82 */ /* 0x000e300000000800 */
[----:B------:R-:W1:Y:S01]  /*26920*/  @P1 LDC R156, c[0x0][0xbf0] ;  /* 0x0002fc00ff9c1b82 */ /* 0x000e620000000800 */
[----:B------:R-:W-:Y:S02]  /*26930*/  IMAD.IADD R20, R13, 0x1, R20 ;  /* 0x000000010d147824 */ /* 0x000fe400078e0214 */
[----:B-----5:R-:W-:Y:S01]  /*26940*/  IMAD R0, R0, R157, RZ ;  /* 0x0000009d00007224 */ /* 0x020fe200078e02ff */
[----:B------:R-:W-:Y:S01]  /*26950*/  ULDC.64 UR6, c[0x0][0x208] ;  /* 0x0000820000067ab9 */ /* 0x000fe20000000a00 */
[----:B----4-:R-:W-:-:S02]  /*26960*/  SEL R8, R8, RZ, !P0 ;  /* 0x000000ff08087207 */ /* 0x010fc40004000000 */
[----:B---3--:R-:W-:-:S03]  /*26970*/  SEL R4, R4, RZ, !P0 ;  /* 0x000000ff04047207 */ /* 0x008fc60004000000 */
[----:B------:R-:W-:-:S04]  /*26980*/  IMAD R15, R15, R8, RZ ;  /* 0x000000080f0f7224 */ /* 0x000fc800078e02ff */
[C---:B------:R-:W-:Y:S02]  /*26990*/  IMAD R4, R14.reuse, R4, R15 ;  /* 0x000000040e047224 */ /* 0x040fe400078e020f */
[----:B------:R-:W-:-:S05]  /*269a0*/  IMAD.WIDE.U32 R14, R14, R8, RZ ;  /* 0x000000080e0e7225 */ /* 0x000fca00078e00ff */
[----:B------:R-:W-:Y:S02]  /*269b0*/  IADD3 R15, R15, R4, RZ ;  /* 0x000000040f0f7210 */ /* 0x000fe40007ffe0ff */
[--C-:B------:R-:W-:Y:S02]  /*269c0*/  IADD3 R14, P0, P3, R14, R12, R9.reuse ;  /* 0x0000000c0e0e7210 */ /* 0x100fe40007b1e009 */
[----:B------:R-:W-:Y:S02]  /*269d0*/  SHF.R.S32.HI R4, RZ, 0x1f, R9 ;  /* 0x0000001fff047819 */ /* 0x000fe40000011409 */
[----:B------:R-:W-:Y:S02]  /*269e0*/  SEL R12, R158, RZ, P2 ;  /* 0x000000ff9e0c7207 */ /* 0x000fe40001000000 */
[----:B------:R-:W-:Y:S01]  /*269f0*/  IADD3.X R15, R15, R20, R4, P0, P3 ;  /* 0x000000140f0f7210 */ /* 0x000fe200007e6404 */
[----:B------:R-:W-:Y:S02]  /*26a00*/  IMAD.IADD R20, R234, 0x1, R230 ;  /* 0x00000001ea147824 */ /* 0x000fe400078e02e6 */
[----:B--2---:R-:W-:-:S02]  /*26a10*/  IMAD R152, R11, R12, RZ ;  /* 0x0000000c0b987224 */ /* 0x004fc400078e02ff */
[----:B------:R-:W-:-:S04]  /*26a20*/  IMAD.WIDE.U32 R12, R10, R12, RZ ;  /* 0x0000000c0a0c7225 */ /* 0x000fc800078e00ff */
[----:B0-----:R-:W-:-:S04]  /*26a30*/  @P1 IMAD.HI.U32 R10, R20, R155, RZ ;  /* 0x0000009b140a1227 */ /* 0x001fc800078e00ff */
[----:B------:R-:W-:Y:S01]  /*26a40*/  IMAD.MOV.U32 R155, RZ, RZ, R20 ;  /* 0x000000ffff9b7224 */ /* 0x000fe200078e0014 */
[----:B-1----:R-:W-:Y:S02]  /*26a50*/  @P1 SHF.R.U32.HI R155, RZ, R156, R10 ;  /* 0x0000009cff9b1219 */ /* 0x002fe4000001160a */
[----:B------:R0:W1:Y:S02]  /*26a60*/  LDC.64 R10, c[0x0][R21+0x210] ;  /* 0x00008400150a7b82 */ /* 0x0000640000000a00 */
[----:B0-----:R-:W-:-:S05]  /*26a70*/  IADD3 R21, -R155, RZ, RZ ;  /* 0x000000ff9b157210 */ /* 0x001fca0007ffe1ff */
[----:B------:R-:W-:Y:S01]  /*26a80*/  IMAD R21, R157, R21, R20 ;  /* 0x000000159d157224 */ /* 0x000fe200078e0214 */
[----:B------:R-:W-:Y:S01]  /*26a90*/  IADD3 R12, P0, P3, R155, R14, R12 ;  /* 0x0000000e9b0c7210 */ /* 0x000fe20007b1e00c */
[----:B------:R-:W-:Y:S01]  /*26aa0*/  IMAD.IADD R152, R13, 0x1, R152 ;  /* 0x000000010d987824 */ /* 0x000fe200078e0298 */
[----:B------:R-:W-:Y:S02]  /*26ab0*/  SHF.R.S32.HI R13, RZ, 0x1f, R155 ;  /* 0x0000001fff0d7819 */ /* 0x000fe4000001149b */
[----:B------:R-:W-:Y:S02]  /*26ac0*/  SHF.R.S32.HI R14, RZ, 0x1f, R21 ;  /* 0x0000001fff0e7819 */ /* 0x000fe40000011415 */
[----:B------:R-:W-:Y:S01]  /*26ad0*/  IADD3.X R13, R13, R15, R152, P0, P3 ;  /* 0x0000000f0d0d7210 */ /* 0x000fe200007e6498 */
[----:B-1----:R-:W-:-:S04]  /*26ae0*/  IMAD R11, R11, R21, RZ ;  /* 0x000000150b0b7224 */ /* 0x002fc800078e02ff */
[C---:B------:R-:W-:Y:S02]  /*26af0*/  IMAD R11, R10.reuse, R14, R11 ;  /* 0x0000000e0a0b7224 */ /* 0x040fe400078e020b */
[----:B------:R-:W0:Y:S01]  /*26b00*/  LDC.64 R14, c[0x0][0xba8] ;  /* 0x0002ea00ff0e7b82 */ /* 0x000e220000000a00 */
[----:B------:R-:W-:-:S07]  /*26b10*/  IMAD.WIDE.U32 R12, R10, R21, R12 ;  /* 0x000000150a0c7225 */ /* 0x000fce00078e000c */
[----:B0-----:R-:W0:Y:S08]  /*26b20*/  @!P2 LDC R14, c[0x0][0xb50] ;  /* 0x0002d400ff0eab82 */ /* 0x001e300000000800 */
[----:B------:R-:W1:Y:S01]  /*26b30*/  @!P2 LDC R15, c[0x0][0xb54] ;  /* 0x0002d500ff0fab82 */ /* 0x000e620000000800 */
[----:B------:R-:W-:Y:S01]  /*26b40*/  IMAD.IADD R11, R13, 0x1, R11 ;  /* 0x000000010d0b7824 */ /* 0x000fe200078e020b */
[----:B0-----:R-:W-:-:S04]  /*26b50*/  LEA R14, P0, R12, R14, 0x2 ;  /* 0x0000000e0c0e7211 */ /* 0x001fc800078010ff */
[----:B-1----:R-:W-:Y:S01]  /*26b60*/  LEA.HI.X R15, R12, R15, R11, 0x2, P0 ;  /* 0x0000000f0c0f7211 */ /* 0x002fe200000f140b */
[----:B------:R-:W-:Y:S04]  /*26b70*/  SHFL.IDX PT, R10, R14, RZ, 0x1c1f ;  /* 0x001c1fff0e0a7589 */ /* 0x000fe800000e0000 */
[----:B------:R-:W0:Y:S04]  /*26b80*/  SHFL.IDX PT, R11, R15, RZ, 0x1c1f ;  /* 0x001c1fff0f0b7589 */ /* 0x000e2800000e0000 */
[----:B------:R-:W-:Y:S04]  /*26b90*/  SHFL.IDX PT, R12, R14, 0x1, 0x1c1f ;  /* 0x003c1f000e0c7f89 */ /* 0x000fe800000e0000 */
[----:B------:R1:W2:Y:S01]  /*26ba0*/  SHFL.IDX PT, R13, R15, 0x1, 0x1c1f ;  /* 0x003c1f000f0d7f89 */ /* 0x0002a200000e0000 */
[----:B------:R-:W-:Y:S01]  /*26bb0*/  LOP3.LUT P0, RZ, R159, 0x3, RZ, 0xc0, !PT ;  /* 0x000000039fff7812 */ /* 0x000fe2000780c0ff */
[----:B-1----:R-:W-:-:S04]  /*26bc0*/  IMAD.IADD R15, R160, 0x1, R230 ;  /* 0x00000001a00f7824 */ /* 0x002fc800078e02e6 */
[C---:B------:R-:W-:Y:S01]  /*26bd0*/  VIADD R14, R15.reuse, 0x8 ;  /* 0x000000080f0e7836 */ /* 0x040fe20000000000 */
[----:B------:R-:W-:-:S04]  /*26be0*/  ISETP.GE.OR P3, PT, R15, R0, P0 ;  /* 0x000000000f00720c */ /* 0x000fc80000766670 */
[----:B------:R-:W-:-:S09]  /*26bf0*/  ISETP.GE.OR P0, PT, R14, R0, P0 ;  /* 0x000000000e00720c */ /* 0x000fd20000706670 */
[----:B0-----:R0:W-:Y:S04]  /*26c00*/  @!P3 ST.E desc[UR6][R10.64], R154 ;  /* 0x0000009a0a00b985 */ /* 0x0011e8000c101906 */
[----:B--2---:R0:W-:Y:S01]  /*26c10*/  @!P0 ST.E desc[UR6][R12.64], R153 ;  /* 0x000000990c008985 */ /* 0x0041e2000c101906 */
[----:B------:R-:W-:Y:S05]  /*26c20*/  @P2 BRA `(.L_x_2866) ;  /* 0x0000000c00ec2947 */ /* 0x000fea0003800000 */
[----:B------:R1:W5:Y:S01]  /*26c30*/  LDL R90, [R1+0x9c] ;  /* 0x00009c00015a7983 */ /* 0x0003620000100800 */
[----:B------:R-:W-:Y:S01]  /*26c40*/  IMAD.SHL.U32 R159, R212, 0x40, RZ ;  /* 0x00000040d49f7824 */ /* 0x000fe200078e00ff */
[----:B------:R-:W2:Y:S02]  /*26c50*/  @P1 LDC R21, c[0x0][0xbec] ;  /* 0x0002fb00ff151b82 */ /* 0x000ea40000000800 */
[----:B------:R1:W5:Y:S02]  /*26c60*/  LDL R89, [R1+0x78] ;  /* 0x0000780001597983 */ /* 0x0003640000100800 */
[----:B0-----:R-:W-:Y:S02]  /*26c70*/  LEA R11, R237, R159, 0x3 ;  /* 0x0000009fed0b7211 */ /* 0x001fe400078e18ff */
[----:B------:R1:W5:Y:S04]  /*26c80*/  LDL R88, [R1+0x80] ;  /* 0x0000800001587983 */ /* 0x0003680000100800 */
[----:B------:R1:W5:Y:S01]  /*26c90*/  LDL R86, [R1+0x7c] ;  /* 0x00007c0001567983 */ /* 0x0003620000100800 */
[----:B------:R-:W-:Y:S01]  /*26ca0*/  IMAD.WIDE R2, R11, 0x2, R2 ;  /* 0x000000020b027825 */ /* 0x000fe200078e0202 */
[----:B------:R-:W-:Y:S01]  /*26cb0*/  ULDC.64 UR4, c[0x0][0x208] ;  /* 0x0000820000047ab9 */ /* 0x000fe20000000a00 */
[----:B------:R-:W0:Y:S01]  /*26cc0*/  @P1 LDC R85, c[0x0][0xbf0] ;  /* 0x0002fc00ff551b82 */ /* 0x000e220000000800 */
[----:B------:R-:W-:-:S02]  /*26cd0*/  IADD3 R25, P4, R2, 0x1000, RZ ;  /* 0x0000100002197810 */ /* 0x000fc40007f9e0ff */
[C---:B------:R-:W-:Y:S02]  /*26ce0*/  IADD3 R29, P3, R2.reuse, 0x2000, RZ ;  /* 0x00002000021d7810 */ /* 0x040fe40007f7e0ff */
[----:B------:R-:W-:Y:S02]  /*26cf0*/  IADD3 R33, P2, R2, 0x3000, RZ ;  /* 0x0000300002217810 */ /* 0x000fe40007f5e0ff */
[----:B------:R-:W-:Y:S02]  /*26d00*/  LOP3.LUT R24, R25, 0x380, RZ, 0xc0, !PT ;  /* 0x0000038019187812 */ /* 0x000fe400078ec0ff */
[----:B------:R-:W-:Y:S02]  /*26d10*/  LOP3.LUT R28, R29, 0x380, RZ, 0xc0, !PT ;  /* 0x000003801d1c7812 */ /* 0x000fe400078ec0ff */
[----:B------:R-:W-:Y:S02]  /*26d20*/  LOP3.LUT R32, R33, 0x380, RZ, 0xc0, !PT ;  /* 0x0000038021207812 */ /* 0x000fe400078ec0ff */
[----:B------:R-:W-:-:S02]  /*26d30*/  SHF.R.U64 R24, R24, 0x3, RZ ;  /* 0x0000000318187819 */ /* 0x000fc400000012ff */
        /* <DEDUP_REMOVED lines=30> */
[----:B------:R-:W-:Y:S01]  /*26f20*/  IMAD.X R37, RZ, RZ, R3, P0 ;  /* 0x000000ffff257224 */ /* 0x000fe200000e0603 */
[----:B------:R-:W-:-:S02]  /*26f30*/  LOP3.LUT R40, R40, R41, RZ, 0x3c, !PT ;  /* 0x0000002928287212 */ /* 0x000fc400078e3cff */
        /* <DEDUP_REMOVED lines=17> */
[C---:B------:R-:W-:Y:S01]  /*27050*/  LOP3.LUT R13, R2.reuse, 0x380, RZ, 0xc0, !PT ;  /* 0x00000380020d7812 */ /* 0x040fe200078ec0ff */
        /* <DEDUP_REMOVED lines=9> */
[----:B------:R-:W-:-:S02]  /*270f0*/  SHF.R.U64 R13, R13, 0x3, RZ ;  /* 0x000000030d0d7819 */ /* 0x000fc400000012ff */
[----:B------:R-:W-:Y:S02]  /*27100*/  LOP3.LUT R10, R11, 0x380, RZ, 0xc0, !PT ;  /* 0x000003800b0a7812 */ /* 0x000fe400078ec0ff */
[----:B------:R-:W-:Y:S02]  /*27110*/  SHF.R.U64 R60, R60, 0x3, RZ ;  /* 0x000000033c3c7819 */ /* 0x000fe400000012ff */
[----:B------:R-:W-:Y:S02]  /*27120*/  SHF.R.U64 R64, R64, 0x3, RZ ;  /* 0x0000000340407819 */ /* 0x000fe400000012ff */
[----:B------:R-:W-:Y:S02]  /*27130*/  SHF.R.U64 R68, R68, 0x3, RZ ;  /* 0x0000000344447819 */ /* 0x000fe400000012ff */
[----:B------:R-:W-:Y:S02]  /*27140*/  SHF.R.U64 R72, R72, 0x3, RZ ;  /* 0x0000000348487819 */ /* 0x000fe400000012ff */
[----:B------:R-:W-:-:S02]  /*27150*/  SHF.R.U64 R76, R76, 0x3, RZ ;  /* 0x000000034c4c7819 */ /* 0x000fc400000012ff */
[----:B------:R-:W-:Y:S02]  /*27160*/  LOP3.LUT R12, R13, R2, RZ, 0x3c, !PT ;  /* 0x000000020d0c7212 */ /* 0x000fe400078e3cff */
[----:B------:R-:W-:Y:S01]  /*27170*/  SHF.R.U64 R2, R10, 0x3, RZ ;  /* 0x000000030a027819 */ /* 0x000fe200000012ff */
[--C-:B------:R-:W-:Y:S01]  /*27180*/  IMAD.MOV.U32 R13, RZ, RZ, R3.reuse ;  /* 0x000000ffff0d7224 */ /* 0x100fe200078e0003 */
[----:B------:R-:W-:Y:S02]  /*27190*/  LOP3.LUT R60, R60, R61, RZ, 0x3c, !PT ;  /* 0x0000003d3c3c7212 */ /* 0x000fe400078e3cff */
        /* <DEDUP_REMOVED lines=8> */
[-C--:B------:R-:W-:Y:S01]  /*27220*/  IADD3.X R61, RZ, R3.reuse, RZ, P0, !PT ;  /* 0x00000003ff3d7210 */ /* 0x080fe200007fe4ff */
[----:B------:R-:W5:Y:S01]  /*27230*/  LD.E.128 R12, desc[UR4][R12.64] ;  /* 0x000000040c0c7980 */ /* 0x000f62000c101d00 */
[----:B------:R-:W-:-:S02]  /*27240*/  IADD3.X R81, RZ, R3, RZ, P2, !PT ;  /* 0x00000003ff517210 */ /* 0x000fc400017fe4ff */
        /* <DEDUP_REMOVED lines=14> */
[----:B---3--:R-:W3:Y:S01]  /*27330*/  FENCE.VIEW.ASYNC.S ;  /* 0x00000000000073c6 */ /* 0x008ee20000000000 */
[----:B------:R-:W-:-:S04]  /*27340*/  IMAD.WIDE.U32 R2, R9, UR4, RZ ;  /* 0x0000000409027c25 */ /* 0x000fc8000f8e00ff */
[----:B------:R-:W-:Y:S01]  /*27350*/  IMAD R11, R9, UR5, R4 ;  /* 0x00000005090b7c24 */ /* 0x000fe2000f8e0204 */
[----:B------:R-:W-:Y:S01]  /*27360*/  ULDC.64 UR4, c[0x0][0xae8] ;  /* 0x0002ba0000047ab9 */ /* 0x000fe20000000a00 */
[----:B------:R-:W-:Y:S02]  /*27370*/  IMAD R9, R237, 0x20, R212 ;  /* 0x00000020ed097824 */ /* 0x000fe400078e02d4 */
[----:B------:R-:W-:Y:S02]  /*27380*/  IMAD.IADD R3, R3, 0x1, R11 ;  /* 0x0000000103037824 */ /* 0x000fe400078e020b */
[----:B------:R-:W-:Y:S02]  /*27390*/  IMAD.IADD R10, R230, 0x1, R9 ;  /* 0x00000001e60a7824 */ /* 0x000fe400078e0209 */
[----:B------:R-:W-:Y:S01]  /*273a0*/  IMAD.WIDE.U32 R2, R236, UR4, R2 ;  /* 0x00000004ec027c25 */ /* 0x000fe2000f8e0002 */
[----:B------:R-:W-:-:S03]  /*273b0*/  SHF.R.S32.HI R11, RZ, 0x1f, R8 ;  /* 0x0000001fff0b7819 */ /* 0x000fc60000011408 */
[----:B--2---:R-:W-:Y:S01]  /*273c0*/  @P1 IMAD.HI.U32 R4, R10, R21, RZ ;  /* 0x000000150a041227 */ /* 0x004fe200078e00ff */
[----:B------:R-:W-:-:S03]  /*273d0*/  MOV R9, R10 ;  /* 0x0000000a00097202 */ /* 0x000fc60000000f00 */
[----:B------:R-:W-:Y:S01]  /*273e0*/  IMAD R3, R236, UR5, R3 ;  /* 0x00000005ec037c24 */ /* 0x000fe2000f8e0203 */
[----:B------:R-:W-:Y:S01]  /*273f0*/  ULDC.64 UR4, c[0x0][0xaf0] ;  /* 0x0002bc0000047ab9 */ /* 0x000fe20000000a00 */
[----:B0-----:R-:W-:Y:S01]  /*27400*/  @P1 SHF.R.U32.HI R9, RZ, R85, R4 ;  /* 0x00000055ff091219 */ /* 0x001fe20000011604 */
[----:B------:R-:W-:Y:S02]  /*27410*/  IMAD R11, R11, UR4, RZ ;  /* 0x000000040b0b7c24 */ /* 0x000fe4000f8e02ff */
[----:B------:R-:W-:Y:S01]  /*27420*/  IMAD.WIDE.U32 R2, R8, UR4, R2 ;  /* 0x0000000408027c25 */ /* 0x000fe2000f8e0002 */
[----:B------:R-:W-:-:S03]  /*27430*/  SHF.R.S32.HI R4, RZ, 0x1f, R9 ;  /* 0x0000001fff047819 */ /* 0x000fc60000011409 */
[----:B------:R-:W-:Y:S01]  /*27440*/  IMAD R11, R8, UR5, R11 ;  /* 0x00000005080b7c24 */ /* 0x000fe2000f8e020b */
[----:B------:R-:W-:Y:S01]  /*27450*/  ULDC.64 UR4, c[0x0][0xae0] ;  /* 0x0002b80000047ab9 */ /* 0x000fe20000000a00 */
[----:B------:R-:W-:Y:S02]  /*27460*/  IMAD.MOV R8, RZ, RZ, -R9 ;  /* 0x000000ffff087224 */ /* 0x000fe400078e0a09 */
[----:B------:R-:W-:Y:S02]  /*27470*/  IMAD R4, R4, UR4, RZ ;  /* 0x0000000404047c24 */ /* 0x000fe4000f8e02ff */
[----:B------:R-:W-:Y:S02]  /*27480*/  IMAD R157, R157, R8, R10 ;  /* 0x000000089d9d7224 */ /* 0x000fe400078e020a */
[----:B------:R-:W-:Y:S02]  /*27490*/  IMAD.IADD R3, R3, 0x1, R11 ;  /* 0x0000000103037824 */ /* 0x000fe400078e020b */
[C---:B------:R-:W-:Y:S01]  /*274a0*/  IMAD R11, R9.reuse, UR5, R4 ;  /* 0x00000005090b7c24 */ /* 0x040fe2000f8e0204 */
[----:B------:R-:W-:Y:S01]  /*274b0*/  SHF.R.S32.HI R4, RZ, 0x1f, R157 ;  /* 0x0000001fff047819 */ /* 0x000fe2000001149d */
[----:B------:R-:W-:Y:S01]  /*274c0*/  IMAD.WIDE.U32 R2, R9, UR4, R2 ;  /* 0x0000000409027c25 */ /* 0x000fe2000f8e0002 */
[----:B------:R-:W-:-:S03]  /*274d0*/  ULDC.64 UR4, c[0x0][0xad8] ;  /* 0x0002b60000047ab9 */ /* 0x000fc60000000a00 */
[----:B------:R-:W-:Y:S02]  /*274e0*/  IMAD.IADD R3, R3, 0x1, R11 ;  /* 0x0000000103037824 */ /* 0x000fe400078e020b */
[----:B------:R-:W-:Y:S02]  /*274f0*/  IMAD R4, R4, UR4, RZ ;  /* 0x0000000404047c24 */ /* 0x000fe4000f8e02ff */
[----:B------:R-:W-:Y:S02]  /*27500*/  IMAD.IADD R85, R212, 0x1, R230 ;  /* 0x00000001d4557824 */ /* 0x000fe400078e02e6 */
        /* <DEDUP_REMOVED lines=12> */
[----:B---3--:R1:W-:Y:S01]  /*275d0*/  SYNCS.ARRIVE.TRANS64.RED.A1T0 RZ, [R8+URZ], RZ ;  /* 0x000000ff08ff79a7 */ /* 0x0083e2000810043f */
[----:B------:R1:W0:Y:S01]  /*275e0*/  SHFL.IDX PT, R87, R4, RZ, 0x181f ;  /* 0x00181fff04577589 */ /* 0x00022200000e0000 */
[----:B------:R-:W-:Y:S03]  /*275f0*/  BSSY B1, `(.L_x_2867) ;  /* 0x0000016000017945 */ /* 0x000fe60003800000 */
        /* <DEDUP_REMOVED lines=10> */
[----:B--2---:R-:W-:Y:S02]  /*276a0*/  @!P5 LEA.HI.X R3, R18, R21, R19, 0x1, P6 ;  /* 0x000000151203d211 */ /* 0x004fe400030f0c13 */
        /* <DEDUP_REMOVED lines=10> */
.L_x_2868:
[----:B------:R-:W-:Y:S05]  /*27750*/  BSYNC B1 ;  /* 0x0000000000017941 */ /* 0x000fea0003800000 */
.L_x_2867:
[----:B---3-5:R3:W4:Y:S01]  /*27760*/  SHFL.IDX PT, R13, R84, 0x1, 0x181f ;  /* 0x00381f00540d7f89 */ /* 0x02872200000e0000 */
        /* <DEDUP_REMOVED lines=10> */
[C---:B-1----:R-:W-:Y:S02]  /*27810*/  @!P3 LEA R8, P5, R89.reuse, R11, 0x1 ;  /* 0x0000000b5908b211 */ /* 0x042fe400078a08ff */
        /* <DEDUP_REMOVED lines=10> */
.L_x_2870:
[----:B------:R-:W-:Y:S05]  /*278c0*/  BSYNC B1 ;  /* 0x0000000000017941 */ /* 0x000fea0003800000 */
.L_x_2869:
        /* <DEDUP_REMOVED lines=11> */
[-C--:B-1----:R-:W-:Y:S02]  /*27980*/  @!P2 LEA R8, P5, R89, R9.reuse, 0x1 ;  /* 0x000000095908a211 */ /* 0x082fe400078a08ff */
        /* <DEDUP_REMOVED lines=10> */
.L_x_2872:
[----:B------:R-:W-:Y:S05]  /*27a30*/  BSYNC B1 ;  /* 0x0000000000017941 */ /* 0x000fea0003800000 */
.L_x_2871:
        /* <DEDUP_REMOVED lines=11> */
[----:B-1----:R-:W-:Y:S02]  /*27af0*/  @!P4 LEA R8, P1, R89, R15, 0x1 ;  /* 0x0000000f5908c211 */ /* 0x002fe400078208ff */
[----:B----4-:R-:W-:Y:S02]  /*27b00*/  @!P3 LEA.HI.X R3, R18, R13, R19, 0x1, P0 ;  /* 0x0000000d1203b211 */ /* 0x010fe400000f0c13 */
        /* <DEDUP_REMOVED lines=13> */
.L_x_2866:
        /* <DEDUP_REMOVED lines=12> */
[C---:B------:R-:W-:Y:S01]  /*27ca0*/  IADD3 R185, R233.reuse, 0x78, RZ ;  /* 0x00000078e9b97810 */ /* 0x040fe20007ffe0ff */
[C---:B------:R-:W-:Y:S01]  /*27cb0*/  VIADD R163, R233.reuse, 0xd0 ;  /* 0x000000d0e9a37836 */ /* 0x040fe20000000000 */
[C---:B------:R-:W-:Y:S01]  /*27cc0*/  IADD3 R195, R233.reuse, 0x50, RZ ;  /* 0x00000050e9c37810 */ /* 0x040fe20007ffe0ff */
[C---:B------:R-:W-:Y:S01]  /*27cd0*/  VIADD R167, R233.reuse, 0xc0 ;  /* 0x000000c0e9a77836 */ /* 0x040fe20000000000 */
[C---:B------:R-:W-:Y:S01]  /*27ce0*/  IADD3 R205, R233.reuse, 0x28, RZ ;  /* 0x00000028e9cd7810 */ /* 0x040fe20007ffe0ff */
[C---:B------:R-:W-:Y:S01]  /*27cf0*/  VIADD R169, R233.reuse, 0xb8 ;  /* 0x000000b8e9a97836 */ /* 0x040fe20000000000 */
[----:B------:R-:W-:Y:S01]  /*27d00*/  BSSY B1, `(.L_x_2874) ;  /* 0x00000fb000017945 */ /* 0x000fe20003800000 */
[C---:B------:R-:W-:Y:S01]  /*27d10*/  VIADD R171, R233.reuse, 0xb0 ;  /* 0x000000b0e9ab7836 */ /* 0x040fe20000000000 */
[----:B------:R-:W-:Y:S01]  /*27d20*/  SHF.R.S32.HI R153, RZ, 0x1f, R153 ;  /* 0x0000001fff997819 */ /* 0x000fe20000011499 */
[C---:B------:R-:W-:Y:S01]  /*27d30*/  VIADD R173, R233.reuse, 0xa8 ;  /* 0x000000a8e9ad7836 */ /* 0x040fe20000000000 */
[----:B------:R-:W-:Y:S01]  /*27d40*/  SHF.R.S32.HI R155, RZ, 0x1f, R155 ;  /* 0x0000001fff9b7819 */ /* 0x000fe2000001149b */
[C---:B------:R-:W-:Y:S01]  /*27d50*/  VIADD R177, R233.reuse, 0x98 ;  /* 0x00000098e9b17836 */ /* 0x040fe20000000000 */
[----:B------:R-:W-:Y:S01]  /*27d60*/  SHF.R.S32.HI R159, RZ, 0x1f, R159 ;  /* 0x0000001fff9f7819 */ /* 0x000fe2000001149f */
[----:B-1----:R-:W-:Y:S01]  /*27d70*/  @P1 IMAD.HI.U32 R3, R20, R3, RZ ;  /* 0x0000000314031227 */ /* 0x002fe200078e00ff */
[----:B------:R-:W-:-:S02]  /*27d80*/  IADD3 R160, R233, 0xd8, RZ ;  /* 0x000000d8e9a07810 */ /* 0x000fc40007ffe0ff */
[----:B------:R-:W-:Y:S01]  /*27d90*/  SHF.R.S32.HI R161, RZ, 0x1f, R161 ;  /* 0x0000001fffa17819 */ /* 0x000fe200000114a1 */
        /* <DEDUP_REMOVED lines=13> */
[C---:B------:R-:W-:Y:S01]  /*27e70*/  IADD3 R170, R233.reuse, 0xb0, RZ ;  /* 0x000000b0e9aa7810 */ /* 0x040fe20007ffe0ff */
[----:B------:R-:W-:Y:S01]  /*27e80*/  IMAD R3, R236, UR5, R3 ;  /* 0x00000005ec037c24 */ /* 0x000fe2000f8e0203 */
[----:B------:R-:W-:Y:S01]  /*27e90*/  ULDC.64 UR4, c[0x0][0xb40] ;  /* 0x0002d00000047ab9 */ /* 0x000fe20000000a00 */
[C---:B------:R-:W-:Y:S01]  /*27ea0*/  VIADD R187, R233.reuse, 0x70 ;  /* 0x00000070e9bb7836 */ /* 0x040fe20000000000 */
[----:B------:R-:W-:Y:S01]  /*27eb0*/  SHF.R.S32.HI R171, RZ, 0x1f, R171 ;  /* 0x0000001fffab7819 */ /* 0x000fe200000114ab */
[----:B------:R-:W-:Y:S01]  /*27ec0*/  IMAD R4, R4, UR4, RZ ;  /* 0x0000000404047c24 */ /* 0x000fe2000f8e02ff */
[----:B------:R-:W-:Y:S01]  /*27ed0*/  SHF.R.S32.HI R173, RZ, 0x1f, R173 ;  /* 0x0000001fffad7819 */ /* 0x000fe200000114ad */
[C---:B------:R-:W-:Y:S01]  /*27ee0*/  IMAD.WIDE.U32 R2, R8.reuse, UR4, R2 ;  /* 0x0000000408027c25 */ /* 0x040fe2000f8e0002 */
[----:B------:R-:W-:Y:S02]  /*27ef0*/  SHF.R.S32.HI R175, RZ, 0x1f, R175 ;  /* 0x0000001fffaf7819 */ /* 0x000fe400000114af */
[----:B------:R-:W-:Y:S01]  /*27f00*/  SHF.R.S32.HI R177, RZ, 0x1f, R177 ;  /* 0x0000001fffb17819 */ /* 0x000fe200000114b1 */
[----:B------:R-:W-:Y:S01]  /*27f10*/  IMAD R4, R8, UR5, R4 ;  /* 0x0000000508047c24 */ /* 0x000fe2000f8e0204 */
[----:B------:R-:W-:Y:S01]  /*27f20*/  ULDC.64 UR4, c[0x0][0xb48] ;  /* 0x0002d20000047ab9 */ /* 0x000fe20000000a00 */
[----:B------:R-:W-:Y:S01]  /*27f30*/  SHF.R.S32.HI R8, RZ, 0x1f, R10 ;  /* 0x0000001fff087819 */ /* 0x000fe2000001140a */
[----:B------:R-:W-:Y:S01]  /*27f40*/  VIADD R189, R233, 0x68 ;  /* 0x00000068e9bd7836 */ /* 0x000fe20000000000 */
[----:B------:R-:W-:Y:S01]  /*27f50*/  SHF.R.S32.HI R179, RZ, 0x1f, R179 ;  /* 0x0000001fffb37819 */ /* 0x000fe200000114b3 */
[----:B------:R-:W-:Y:S01]  /*27f60*/  IMAD.IADD R3, R3, 0x1, R4 ;  /* 0x0000000103037824 */ /* 0x000fe200078e0204 */
[----:B------:R-:W-:Y:S01]  /*27f70*/  IADD3 R180, R233, 0x88, RZ ;  /* 0x00000088e9b47810 */ /* 0x000fe20007ffe0ff */
[----:B------:R-:W-:Y:S01]  /*27f80*/  IMAD.MOV R4, RZ, RZ, -R10 ;  /* 0x000000ffff047224 */ /* 0x000fe200078e0a0a */
[----:B------:R-:W-:Y:S01]  /*27f90*/  SHF.R.S32.HI R181, RZ, 0x1f, R181 ;  /* 0x0000001fffb57819 */ /* 0x000fe200000114b5 */
[----:B------:R-:W-:Y:S01]  /*27fa0*/  IMAD.WIDE.U32 R2, R158, UR4, R2 ;  /* 0x000000049e027c25 */ /* 0x000fe2000f8e0002 */
[----:B------:R-:W-:-:S02]  /*27fb0*/  SHF.R.S32.HI R183, RZ, 0x1f, R183 ;  /* 0x0000001fffb77819 */ /* 0x000fc400000114b7 */
[----:B------:R-:W-:Y:S01]  /*27fc0*/  SHF.R.S32.HI R185, RZ, 0x1f, R185 ;  /* 0x0000001fffb97819 */ /* 0x000fe200000114b9 */
[----:B------:R-:W-:Y:S01]  /*27fd0*/  IMAD R3, R158, UR5, R3 ;  /* 0x000000059e037c24 */ /* 0x000fe2000f8e0203 */
[----:B------:R-:W-:Y:S01]  /*27fe0*/  ULDC.64 UR4, c[0x0][0xb30] ;  /* 0x0002cc0000047ab9 */ /* 0x000fe20000000a00 */
[----:B------:R-:W-:Y:S01]  /*27ff0*/  IMAD R4, R157, R4, R20 ;  /* 0x000000049d047224 */ /* 0x000fe200078e0214 */
[----:B------:R-:W-:Y:S01]  /*28000*/  SHF.R.S32.HI R187, RZ, 0x1f, R187 ;  /* 0x0000001fffbb7819 */ /* 0x000fe200000114bb */
[----:B------:R-:W-:Y:S01]  /*28010*/  IMAD R8, R8, UR4, RZ ;  /* 0x0000000408087c24 */ /* 0x000fe2000f8e02ff */
[----:B------:R-:W-:Y:S01]  /*28020*/  SHF.R.S32.HI R189, RZ, 0x1f, R189 ;  /* 0x0000001fffbd7819 */ /* 0x000fe200000114bd */
[C---:B------:R-:W-:Y:S01]  /*28030*/  IMAD.WIDE.U32 R2, R10.reuse, UR4, R2 ;  /* 0x000000040a027c25 */ /* 0x040fe2000f8e0002 */
[----:B------:R-:W-:Y:S02]  /*28040*/  SHF.R.S32.HI R9, RZ, 0x1f, R4 ;  /* 0x0000001fff097819 */ /* 0x000fe40000011404 */
[C---:B------:R-:W-:Y:S01]  /*28050*/  IADD3 R190, R233.reuse, 0x60, RZ ;  /* 0x00000060e9be7810 */ /* 0x040fe20007ffe0ff */
[----:B------:R-:W-:Y:S01]  /*28060*/  IMAD R8, R10, UR5, R8 ;  /* 0x000000050a087c24 */ /* 0x000fe2000f8e0208 */
[----:B------:R-:W-:Y:S01]  /*28070*/  ULDC.64 UR4, c[0x0][0xb28] ;  /* 0x0002ca0000047ab9 */ /* 0x000fe20000000a00 */
[----:B------:R-:W-:Y:S01]  /*28080*/  VIADD R157, R233, 0xe8 ;  /* 0x000000e8e99d7836 */ /* 0x000fe20000000000 */
[----:B------:R-:W-:Y:S01]  /*28090*/  SHF.R.S32.HI R195, RZ, 0x1f, R195 ;  /* 0x0000001fffc37819 */ /* 0x000fe200000114c3 */
[----:B------:R-:W-:Y:S01]  /*280a0*/  IMAD.IADD R3, R3, 0x1, R8 ;  /* 0x0000000103037824 */ /* 0x000fe200078e0208 */
[----:B------:R-:W-:Y:S01]  /*280b0*/  IADD3 R200, R233, 0x38, RZ ;  /* 0x00000038e9c87810 */ /* 0x000fe20007ffe0ff */
[----:B------:R-:W-:Y:S01]  /*280c0*/  IMAD R9, R9, UR4, RZ ;  /* 0x0000000409097c24 */ /* 0x000fe2000f8e02ff */
[----:B------:R-:W-:Y:S01]  /*280d0*/  SHF.R.S32.HI R157, RZ, 0x1f, R157 ;  /* 0x0000001fff9d7819 */ /* 0x000fe2000001149d */
[----:B------:R-:W-:Y:S01]  /*280e0*/  IMAD.WIDE.U32 R2, R4, UR4, R2 ;  /* 0x0000000404027c25 */ /* 0x000fe2000f8e0002 */
[----:B------:R-:W-:-:S02]  /*280f0*/  SHF.R.S32.HI R205, RZ, 0x1f, R205 ;  /* 0x0000001fffcd7819 */ /* 0x000fc400000114cd */
[C---:B------:R-:W-:Y:S01]  /*28100*/  IADD3 R210, R233.reuse, 0x10, RZ ;  /* 0x00000010e9d27810 */ /* 0x040fe20007ffe0ff */
[----:B------:R-:W-:Y:S01]  /*28110*/  IMAD R9, R4, UR5, R9 ;  /* 0x0000000504097c24 */ /* 0x000fe2000f8e0209 */
[----:B------:R-:W-:Y:S01]  /*28120*/  ULDC.64 UR4, c[0x0][0xb00] ;  /* 0x0002c00000047ab9 */ /* 0x000fe20000000a00 */
[C---:B------:R-:W-:Y:S01]  /*28130*/  VIADD R191, R233.reuse, 0x60 ;  /* 0x00000060e9bf7836 */ /* 0x040fe20000000000 */
[C---:B------:R-:W-:Y:S01]  /*28140*/  LEA R4, P0, R2.reuse, UR4, 0x2 ;  /* 0x0000000402047c11 */ /* 0x040fe2000f8010ff */
[----:B------:R-:W-:Y:S01]  /*28150*/  VIADD R193, R233, 0x58 ;  /* 0x00000058e9c17836 */ /* 0x000fe20000000000 */
[----:B------:R-:W-:Y:S01]  /*28160*/  IADD3 R9, R3, R9, RZ ;  /* 0x0000000903097210 */ /* 0x000fe20007ffe0ff */
[C---:B------:R-:W-:Y:S01]  /*28170*/  VIADD R197, R233.reuse, 0x48 ;  /* 0x00000048e9c57836 */ /* 0x040fe20000000000 */
[----:B------:R-:W-:Y:S01]  /*28180*/  SHF.R.S32.HI R191, RZ, 0x1f, R191 ;  /* 0x0000001fffbf7819 */ /* 0x000fe200000114bf */
[----:B------:R-:W-:Y:S01]  /*28190*/  VIADD R199, R233, 0x40 ;  /* 0x00000040e9c77836 */ /* 0x000fe20000000000 */
[----:B------:R-:W-:Y:S01]  /*281a0*/  LEA.HI.X R20, R2, UR5, R9, 0x2, P0 ;  /* 0x0000000502147c11 */ /* 0x000fe200080f1409 */
[----:B------:R-:W-:Y:S01]  /*281b0*/  VIADD R2, R16, 0x38820 ;  /* 0x0003882010027836 */ /* 0x000fe20000000000 */
[----:B------:R-:W-:Y:S01]  /*281c0*/  ISETP.GE.AND P0, PT, R15, R0, PT ;  /* 0x000000000f00720c */ /* 0x000fe20003f06270 */
[C---:B------:R-:W-:Y:S01]  /*281d0*/  VIADD R201, R233.reuse, 0x38 ;  /* 0x00000038e9c97836 */ /* 0x040fe20000000000 */
[----:B------:R-:W-:Y:S01]  /*281e0*/  SHF.R.S32.HI R193, RZ, 0x1f, R193 ;  /* 0x0000001fffc17819 */ /* 0x000fe200000114c1 */
[C---:B------:R-:W-:Y:S01]  /*281f0*/  VIADD R203, R233.reuse, 0x30 ;  /* 0x00000030e9cb7836 */ /* 0x040fe20000000000 */
[----:B------:R-:W-:Y:S01]  /*28200*/  PRMT R2, RZ, 0x654, R2 ;  /* 0x00000654ff027816 */ /* 0x000fe20000000002 */
[C---:B------:R-:W-:Y:S01]  /*28210*/  VIADD R207, R233.reuse, 0x20 ;  /* 0x00000020e9cf7836 */ /* 0x040fe20000000000 */
[----:B------:R0:W1:Y:S01]  /*28220*/  SHFL.IDX PT, R3, R20, RZ, 0x1c1f ;  /* 0x001c1fff14037589 */ /* 0x00006200000e0000 */
        /* <DEDUP_REMOVED lines=9> */
[----:B--2---:R0:W2:Y:S01]  /*282c0*/  SHFL.IDX PT, R2, R4, RZ, 0x1c1f ;  /* 0x001c1fff04027589 */ /* 0x0040a200000e0000 */
        /* <DEDUP_REMOVED lines=35> */
[----:B------:R-:W-:-:S05]  /*28500*/  @!P0 IMAD.WIDE R8, R233, 0x4, R2 ;  /* 0x00000004e9088825 */ /* 0x000fca00078e0202 */
        /* <DEDUP_REMOVED lines=71> */
[-C--:B------:R-:W-:Y:S02]  /*28980*/  @!P4 LEA.HI.X R11, R178, R3.reuse, R179, 0x2, P0 ;  /* 0x00000003b20bc211 */ /* 0x080fe400000f14b3 */
[----:B------:R-:W-:Y:S02]  /*28990*/  ISETP.GE.AND P0, PT, R170, UR4, PT ;  /* 0x00000004aa007c0c */ /* 0x000fe4000bf06270 */
[-C--:B--2---:R-:W-:Y:S01]  /*289a0*/  @!P5 LEA R12, P6, R176, R2.reuse, 0x2 ;  /* 0x00000002b00cd211 */ /* 0x084fe200078c10ff */
[----:B------:R1:W-:Y:S01]  /*289b0*/  @!P4 ST.E.64 desc[UR6][R10.64], R96 ;  /* 0x000000600a00c985 */ /* 0x0003e2000c101b06 */
[----:B------:R-:W-:Y:S02]  /*289c0*/  ISETP.GE.AND P4, PT, R166, UR4, PT ;  /* 0x00000004a6007c0c */ /* 0x000fe4000bf86270 */
[----:B------:R-:W-:Y:S02]  /*289d0*/  @!P5 LEA.HI.X R13, R176, R3, R177, 0x2, P6 ;  /* 0x00000003b00dd211 */ /* 0x000fe400030f14b1 */
[----:B0-----:R-:W-:-:S03]  /*289e0*/  @!P2 LEA R8, P6, R174, R2, 0x2 ;  /* 0x00000002ae08a211 */ /* 0x001fc600078c10ff */
[----:B------:R0:W-:Y:S01]  /*289f0*/  @!P5 ST.E.64 desc[UR6][R12.64], R100 ;  /* 0x000000640c00d985 */ /* 0x0001e2000c101b06 */
[----:B------:R-:W-:Y:S02]  /*28a00*/  ISETP.GE.AND P5, PT, R168, UR4, PT ;  /* 0x00000004a8007c0c */ /* 0x000fe4000bfa6270 */
        /* <DEDUP_REMOVED lines=26> */
[C---:B-1----:R-:W-:Y:S01]  /*28bb0*/  @!P1 LEA R10, P6, R160.reuse, R2, 0x2 ;  /* 0x00000002a00a9211 */ /* 0x042fe200078c10ff */
[----:B------:R1:W-:Y:S03]  /*28bc0*/  @!P0 ST.E.64 desc[UR6][R8.64], R128 ;  /* 0x0000008008008985 */ /* 0x0003e6000c101b06 */
[----:B------:R-:W-:-:S03]  /*28bd0*/  @!P1 LEA.HI.X R11, R160, R3, R161, 0x2, P6 ;  /* 0x00000003a00b9211 */ /* 0x000fc600030f14a1 */
[CC--:B0-----:R-:W-:Y:S02]  /*28be0*/  @!P3 LEA R12, P6, R156.reuse, R2.reuse, 0x2 ;  /* 0x000000029c0cb211 */ /* 0x0c1fe400078c10ff */
[----:B------:R0:W-:Y:S02]  /*28bf0*/  @!P1 ST.E.64 desc[UR6][R10.64], R132 ;  /* 0x000000840a009985 */ /* 0x0001e4000c101b06 */
[----:B------:R-:W-:Y:S02]  /*28c00*/  @!P3 LEA.HI.X R13, R156, R3, R157, 0x2, P6 ;  /* 0x000000039c0db211 */ /* 0x000fe400030f149d */
[----:B-1----:R-:W-:-:S04]  /*28c10*/  @!P4 LEA R8, P0, R158, R2, 0x2 ;  /* 0x000000029e08c211 */ /* 0x002fc800078010ff */
[----:B------:R-:W-:Y:S02]  /*28c20*/  @!P4 LEA.HI.X R9, R158, R3, R159, 0x2, P0 ;  /* 0x000000039e09c211 */ /* 0x000fe400000f149f */
[----:B0-----:R-:W-:-:S03]  /*28c30*/  @!P2 LEA R10, P1, R154, R2, 0x2 ;  /* 0x000000029a0aa211 */ /* 0x001fc600078210ff */
[----:B------:R0:W-:Y:S01]  /*28c40*/  @!P4 ST.E.64 desc[UR6][R8.64], R136 ;  /* 0x000000880800c985 */ /* 0x0001e2000c101b06 */
[----:B------:R-:W-:Y:S02]  /*28c50*/  @!P5 LEA R2, P0, R152, R2, 0x2 ;  /* 0x000000029802d211 */ /* 0x000fe400078010ff */
[-C--:B------:R-:W-:Y:S01]  /*28c60*/  @!P2 LEA.HI.X R11, R154, R3.reuse, R155, 0x2, P1 ;  /* 0x000000039a0ba211 */ /* 0x080fe200008f149b */
[----:B------:R0:W-:Y:S01]  /*28c70*/  @!P3 ST.E.64 desc[UR6][R12.64], R140 ;  /* 0x0000008c0c00b985 */ /* 0x0001e2000c101b06 */
[----:B------:R-:W-:-:S03]  /*28c80*/  @!P5 LEA.HI.X R3, R152, R3, R153, 0x2, P0 ;  /* 0x000000039803d211 */ /* 0x000fc600000f1499 */
[----:B------:R0:W-:Y:S04]  /*28c90*/  @!P2 ST.E.64 desc[UR6][R10.64], R144 ;  /* 0x000000900a00a985 */ /* 0x0001e8000c101b06 */
[----:B------:R0:W-:Y:S02]  /*28ca0*/  @!P5 ST.E.64 desc[UR6][R2.64], R148 ;  /* 0x000000940200d985 */ /* 0x0001e4000c101b06 */
.L_x_2875:
[----:B------:R-:W-:Y:S05]  /*28cb0*/  BSYNC B1 ;  /* 0x0000000000017941 */ /* 0x000fea0003800000 */
.L_x_2874:
[----:B------:R-:W-:Y:S01]  /*28cc0*/  ISETP.GE.AND P0, PT, R14, R0, PT ;  /* 0x000000000e00720c */ /* 0x000fe20003f06270 */
[----:B------:R1:W2:Y:S04]  /*28cd0*/  SHFL.IDX PT, R21, R20, 0x1, 0x1c1f ;  /* 0x003c1f0014157f89 */ /* 0x0002a800000e0000 */
[----:B------:R1:W3:Y:S08]  /*28ce0*/  SHFL.IDX PT, R20, R4, 0x1, 0x1c1f ;  /* 0x003c1f0004147f89 */ /* 0x0002f000000e0000 */
[----:B-1----:R-:W-:Y:S05]  /*28cf0*/  @P0 BRA `(.L_x_2873) ;  /* 0x0000001400b00947 */ /* 0x002fea0003800000 */
[----:B------:R-:W-:Y:S01]  /*28d00*/  ULDC UR4, c[0x0][0xac8] ;  /* 0x0002b20000047ab9 */ /* 0x000fe20000000800 */
[----:B------:R-:W-:Y:S01]  /*28d10*/  ULDC.64 UR6, c[0x0][0x208] ;  /* 0x0000820000067ab9 */ /* 0x000fe20000000a00 */
[----:B------:R-:W-:Y:S02]  /*28d20*/  ISETP.GE.AND P3, PT, R233, UR4, PT ;  /* 0x00000004e9007c0c */ /* 0x000fe4000bf66270 */
[----:B------:R-:W-:Y:S02]  /*28d30*/  ISETP.GE.AND P2, PT, R228, UR4, PT ;  /* 0x00000004e4007c0c */ /* 0x000fe4000bf46270 */
[----:B------:R-:W-:Y:S02]  /*28d40*/  ISETP.GE.AND P1, PT, R210, UR4, PT ;  /* 0x00000004d2007c0c */ /* 0x000fe4000bf26270 */
[----:B------:R-:W-:Y:S02]  /*28d50*/  ISETP.GE.AND P0, PT, R208, UR4, PT ;  /* 0x00000004d0007c0c */ /* 0x000fe4000bf06270 */
[----:B------:R-:W-:-:S05]  /*28d60*/  ISETP.GE.AND P4, PT, R204, UR4, PT ;  /* 0x00000004cc007c0c */ /* 0x000fca000bf86270 */
[----:B0-23--:R-:W-:-:S04]  /*28d70*/  @!P3 IMAD.WIDE R2, R233, 0x4, R20 ;  /* 0x00000004e902b825 */ /* 0x00dfc800078e0214 */
        /* <DEDUP_REMOVED lines=17> */
[-C--:B------:R-:W-:Y:S01]  /*28e90*/  @!P4 LEA.HI.X R9, R204, R21.reuse, R205, 0x2, P2 ;  /* 0x00000015cc09c211 */ /* 0x080fe200010f14cd */
[----:B------:R0:W-:Y:S01]  /*28ea0*/  @!P3 ST.E.64 desc[UR6][R2.64], R42 ;  /* 0x0000002a0200b985 */ /* 0x0001e2000c101b06 */
[----:B------:R-:W-:Y:S02]  /*28eb0*/  ISETP.GE.AND P2, PT, R196, UR4, PT ;  /* 0x00000004c4007c0c */ /* 0x000fe4000bf46270 */
[----:B--2---:R-:W-:Y:S01]  /*28ec0*/  @!P5 LEA R10, P6, R202, R20, 0x2 ;  /* 0x00000014ca0ad211 */ /* 0x004fe200078c10ff */
[----:B------:R1:W-:Y:S01]  /*28ed0*/  @!P4 ST.E.64 desc[UR6][R8.64], R46 ;  /* 0x0000002e0800c985 */ /* 0x0003e2000c101b06 */
[----:B------:R-:W-:Y:S02]  /*28ee0*/  ISETP.GE.AND P3, PT, R194, UR4, PT ;  /* 0x00000004c2007c0c */ /* 0x000fe4000bf66270 */
[----:B------:R-:W-:-:S02]  /*28ef0*/  @!P5 LEA.HI.X R11, R202, R21, R203, 0x2, P6 ;  /* 0x00000015ca0bd211 */ /* 0x000fc400030f14cb */
        /* <DEDUP_REMOVED lines=95> */
[----:B-1----:R-:W-:Y:S01]  /*294f0*/  LEA R2, P0, R152, R20, 0x2 ;  /* 0x0000001498027211 */ /* 0x002fe200078010ff */
[----:B------:R-:W-:-:S03]  /*29500*/  ULDC.64 UR4, c[0x0][0x208] ;  /* 0x0000820000047ab9 */ /* 0x000fc60000000a00 */
[----:B------:R-:W-:-:S05]  /*29510*/  LEA.HI.X R3, R152, R21, R153, 0x2, P0 ;  /* 0x0000001598037211 */ /* 0x000fca00000f1499 */
[----:B------:R4:W-:Y:S01]  /*29520*/  ST.E.64 desc[UR4][R2.64], R150 ;  /* 0x0000009602007985 */ /* 0x0009e2000c101b04 */
[----:B------:R-:W-:Y:S05]  /*29530*/  BRA `(.L_x_2873) ;  /* 0x0000000c00a07947 */ /* 0x000fea0003800000 */
.L_x_2864:
[----:B-1----:R-:W2:Y:S01]  /*29540*/  LDL.LU R4, [R1+0x6c] ;  /* 0x00006c0001047983 */ /* 0x002ea20000300800 */
[----:B------:R-:W-:Y:S01]  /*29550*/  ULDC.64 UR4, c[0x0][0xc08] ;  /* 0x0003020000047ab9 */ /* 0x000fe20000000a00 */
[----:B------:R-:W-:Y:S02]  /*29560*/  ULDC.64 UR6, c[0x0][0xc00] ;  /* 0x0003000000067ab9 */ /* 0x000fe40000000a00 */
[----:B------:R-:W3:Y:S04]  /*29570*/  LDL.LU R0, [R1+0x70] ;  /* 0x0000700001007983 */ /* 0x000ee80000300800 */
[----:B------:R-:W4:Y:S01]  /*29580*/  LDL R10, [R1+0x64] ;  /* 0x00006400010a7983 */ /* 0x000f220000100800 */
[----:B------:R-:W-:Y:S01]  /*29590*/  ISETP.NE.U32.AND P1, PT, RZ, UR4, PT ;  /* 0x00000004ff007c0c */ /* 0x000fe2000bf25070 */
[----:B------:R-:W-:Y:S01]  /*295a0*/  IMAD.MOV.U32 R25, RZ, RZ, RZ ;  /* 0x000000ffff197224 */ /* 0x000fe200078e00ff */
[----:B------:R-:W-:Y:S01]  /*295b0*/  ISETP.NE.U32.AND P0, PT, RZ, UR6, PT ;  /* 0x00000006ff007c0c */ /* 0x000fe2000bf05070 */
[----:B------:R-:W-:Y:S01]  /*295c0*/  ULDC.64 UR8, c[0x0][0x208] ;  /* 0x0000820000087ab9 */ /* 0x000fe20000000a00 */
[----:B------:R-:W-:Y:S01]  /*295d0*/  ISETP.NE.AND.EX P1, PT, RZ, UR5, PT, P1 ;  /* 0x00000005ff007c0c */ /* 0x000fe2000bf25310 */
[----:B------:R-:W1:Y:S01]  /*295e0*/  S2R R35, SR_TID.X ;  /* 0x0000000000237919 */ /* 0x000e620000002100 */
[----:B------:R-:W-:-:S02]  /*295f0*/  ISETP.NE.AND.EX P0, PT, RZ, UR7, PT, P0 ;  /* 0x00000007ff007c0c */ /* 0x000fc4000bf05300 */
[----:B--2---:R-:W-:-:S04]  /*29600*/  IADD3 R2, P2, R4, UR6, RZ ;  /* 0x0000000604027c10 */ /* 0x004fc8000ff5e0ff */
[----:B---3--:R-:W-:-:S05]  /*29610*/  IADD3.X R3, R0, UR7, RZ, P2, !PT ;  /* 0x0000000700037c10 */ /* 0x008fca00097fe4ff */
[----:B------:R-:W-:Y:S02]  /*29620*/  @P1 IADD3 R8, P2, R4, UR4, RZ ;  /* 0x0000000404081c10 */ /* 0x000fe4000ff5e0ff */
[----:B------:R2:W5:Y:S02]  /*29630*/  @P0 LDG.E R25, desc[UR8][R2.64] ;  /* 0x0000000802190981 */ /* 0x000564000c1e1900 */
[----:B------:R-:W-:Y:S01]  /*29640*/  @P1 IADD3.X R9, R0, UR5, RZ, P2, !PT ;  /* 0x0000000500091c10 */ /* 0x000fe200097fe4ff */
[----:B------:R-:W-:Y:S01]  /*29650*/  ULDC UR4, c[0x0][0xa88] ;  /* 0x0002a20000047ab9 */ /* 0x000fe20000000800 */
[----:B----4-:R-:W-:Y:S02]  /*29660*/  ISETP.NE.AND P2, PT, R10, RZ, PT ;  /* 0x000000ff0a00720c */ /* 0x010fe40003f45270 */
[----:B------:R-:W-:Y:S01]  /*29670*/  MOV R0, UR4 ;  /* 0x0000000400007c02 */ /* 0x000fe20008000f00 */
[----:B-1----:R-:W-:-:S05]  /*29680*/  VIADD R4, R35, 0xffffff80 ;  /* 0xffffff8023047836 */ /* 0x002fca0000000000 */
[----:B------:R2:W5:Y:S01]  /*29690*/  @P1 LDG.E R0, desc[UR8][R8.64] ;  /* 0x0000000808001981 */ /* 0x000562000c1e1900 */
[----:B------:R-:W-:-:S04]  /*296a0*/  ISETP.GT.AND P3, PT, R4, 0x7f, PT ;  /* 0x0000007f0400780c */ /* 0x000fc80003f64270 */
[----:B------:R-:W1:Y:S02]  /*296b0*/  @!P2 LDC R10, c[0x0][0xad4] ;  /* 0x0002b500ff0aab82 */ /* 0x000e640000000800 */
[----:B-1----:R2:W-:Y:S01]  /*296c0*/  @!P2 STL [R1+0x64], R10 ;  /* 0x0000640a0100a387 */ /* 0x0025e20000100800 */
[----:B------:R-:W-:Y:S01]  /*296d0*/  ISETP.GT.AND P2, PT, R10, 0x1, PT ;  /* 0x000000010a00780c */ /* 0x000fe20003f44270 */
[----:B------:R-:W-:-:S12]  /*296e0*/  @P1 BRA `(.L_x_2876) ;  /* 0x0000000000141947 */ /* 0x000fd80003800000 */
[----:B------:R-:W-:Y:S05]  /*296f0*/  @!P0 BRA `(.L_x_2876) ;  /* 0x0000000000108947 */ /* 0x000fea0003800000 */
[----:B------:R-:W-:Y:S02]  /*29700*/  ULDC.64 UR4, c[0x0][0x208] ;  /* 0x0000820000047ab9 */ /* 0x000fe40000000a00 */
[----:B--2---:R-:W2:Y:S04]  /*29710*/  LDG.E R9, desc[UR4][R2.64] ;  /* 0x0000000402097981 */ /* 0x004ea8000c1e1900 */
[----:B-----5:R-:W2:Y:S02]  /*29720*/  LDG.E R0, desc[UR4][R2.64+0x4] ;  /* 0x0000040402007981 */ /* 0x020ea4000c1e1900 */
[----:B--2---:R-:W-:-:S07]  /*29730*/  IMAD.IADD R0, R0, 0x1, -R9 ;  /* 0x0000000100007824 */ /* 0x004fce00078e0a09 */
.L_x_2876:
[----:B--2---:R-:W2:Y:S04]  /*29740*/  LDL.LU R3, [R1+0x68] ;  /* 0x0000680001037983 */ /* 0x004ea80000300800 */
[----:B------:R-:W3:Y:S01]  /*29750*/  LDL.LU R2, [R1+0x88] ;  /* 0x0000880001027983 */ /* 0x000ee20000300800 */
[----:B------:R-:W-:Y:S01]  /*29760*/  BSSY B1, `(.L_x_2877) ;  /* 0x0000037000017945 */ /* 0x000fe20003800000 */
[----:B-----5:R-:W-:Y:S02]  /*29770*/  SHF.R.S32.HI R26, RZ, 0x1f, R25 ;  /* 0x0000001fff1a7819 */ /* 0x020fe40000011419 */
[----:B--2---:R-:W-:Y:S02]  /*29780*/  SEL R33, R3, RZ, !P0 ;  /* 0x000000ff03217207 */ /* 0x004fe40004000000 */
[----:B---3--:R-:W-:Y:S01]  /*29790*/  SEL R28, R2, RZ, !P0 ;  /* 0x000000ff021c7207 */ /* 0x008fe20004000000 */
[----:B------:R-:W-:Y:S06]  /*297a0*/  @P3 BRA `(.L_x_2878) ;  /* 0x0000000000c83947 */ /* 0x000fec0003800000 */
[----:B------:R-:W1:Y:S01]  /*297b0*/  LDC R37, c[0x0][0xbe8] ;  /* 0x0002fa00ff257b82 */ /* 0x000e620000000800 */
[----:B------:R-:W-:Y:S01]  /*297c0*/  IADD3 R35, R230, -0x80, R35 ;  /* 0xffffff80e6237810 */ /* 0x000fe20007ffe023 */
[----:B-1----:R-:W-:-:S05]  /*297d0*/  IMAD R2, R0, R37, RZ ;  /* 0x0000002500027224 */ /* 0x002fca00078e02ff */
[----:B------:R-:W-:-:S13]  /*297e0*/  ISETP.GE.AND P0, PT, R35, R2, PT ;  /* 0x000000022300720c */ /* 0x000fda0003f06270 */
[----:B------:R-:W-:Y:S05]  /*297f0*/  @P0 BRA `(.L_x_2878) ;  /* 0x0000000000b40947 */ /* 0x000fea0003800000 */
[----:B------:R-:W2:Y:S01]  /*29800*/  LDL.LU R30, [R1+0x84] ;  /* 0x00008400011e7983 */ /* 0x000ea20000300800 */
[----:B------:R-:W-:Y:S01]  /*29810*/  IMAD.MOV.U32 R24, RZ, RZ, 0x9b8 ;  /* 0x000009b8ff187424 */ /* 0x000fe200078e00ff */
[----:B------:R-:W-:Y:S01]  /*29820*/  ISETP.GT.AND P0, PT, R10, 0x1, PT ;  /* 0x000000010a00780c */ /* 0x000fe20003f04270 */
[----:B------:R-:W1:Y:S01]  /*29830*/  LDC.64 R12, c[0x0][0xba8] ;  /* 0x0002ea00ff0c7b82 */ /* 0x000e620000000a00 */
[----:B------:R-:W-:Y:S01]  /*29840*/  ISETP.NE.AND P1, PT, R37, 0x1, PT ;  /* 0x000000012500780c */ /* 0x000fe20003f25270 */
[----:B------:R-:W-:Y:S01]  /*29850*/  IMAD.MOV.U32 R27, RZ, RZ, R35 ;  /* 0x000000ffff1b7224 */ /* 0x000fe200078e0023 */
[----:B------:R-:W-:Y:S01]  /*29860*/  SEL R24, R24, 0x978, P0 ;  /* 0x0000097818187807 */ /* 0x000fe20000000000 */
[----:B------:R-:W-:-:S04]  /*29870*/  ULDC.64 UR4, c[0x0][0x208] ;  /* 0x0000820000047ab9 */ /* 0x000fc80000000a00 */
[----:B------:R-:W3:Y:S08]  /*29880*/  LDC.64 R2, c[0x0][R24+0x220] ;  /* 0x0000880018027b82 */ /* 0x000ef00000000a00 */
[----:B------:R-:W4:Y:S08]  /*29890*/  LDC.64 R14, c[0x0][R24+0x218] ;  /* 0x00008600180e7b82 */ /* 0x000f300000000a00 */
[----:B------:R-:W5:Y:S08]  /*298a0*/  LDC.64 R8, c[0x0][R24+0x228] ;  /* 0x00008a0018087b82 */ /* 0x000f700000000a00 */
[----:B------:R-:W0:Y:S08]  /*298b0*/  @P1 LDC R4, c[0x0][0xbec] ;  /* 0x0002fb00ff041b82 */ /* 0x000e300000000800 */
[----:B------:R-:W5:Y:S08]  /*298c0*/  LDC.64 R10, c[0x0][R24+0x210] ;  /* 0x00008400180a7b82 */ /* 0x000f700000000a00 */
[----:B------:R-:W5:Y:S01]  /*298d0*/  @P1 LDC R31, c[0x0][0xbf0] ;  /* 0x0002fc00ff1f1b82 */ /* 0x000f620000000800 */
[----:B0-----:R-:W-:-:S07]  /*298e0*/  @P1 IMAD.HI.U32 R4, R35, R4, RZ ;  /* 0x0000000423041227 */ /* 0x001fce00078e00ff */
[----:B-1----:R-:W0:Y:S01]  /*298f0*/  @!P0 LDC R12, c[0x0][0xb50] ;  /* 0x0002d400ff0c8b82 */ /* 0x002e220000000800 */
[-C--:B---3--:R-:W-:Y:S02]  /*29900*/  IMAD R3, R3, R33.reuse, RZ ;  /* 0x0000002103037224 */ /* 0x088fe400078e02ff */
[----:B------:R-:W-:-:S05]  /*29910*/  IMAD.WIDE.U32 R20, R2, R33, RZ ;  /* 0x0000002102147225 */ /* 0x000fca00078e00ff */
[----:B------:R-:W1:Y:S01]  /*29920*/  @!P0 LDC R13, c[0x0][0xb54] ;  /* 0x0002d500ff0d8b82 */ /* 0x000e620000000800 */
[-C--:B----4-:R-:W-:Y:S02]  /*29930*/  IMAD R29, R15, R236.reuse, RZ ;  /* 0x000000ec0f1d7224 */ /* 0x090fe400078e02ff */
[----:B------:R-:W-:Y:S01]  /*29940*/  IMAD.WIDE.U32 R14, R14, R236, RZ ;  /* 0x000000ec0e0e7225 */ /* 0x000fe200078e00ff */
[----:B-----5:R-:W-:-:S03]  /*29950*/  @P1 SHF.R.U32.HI R27, RZ, R31, R4 ;  /* 0x0000001fff1b1219 */ /* 0x020fc60000011604 */
        /* <DEDUP_REMOVED lines=16> */
[----:B------:R-:W-:Y:S01]  /*29a60*/  IMAD.WIDE.U32 R8, R10, R3, R8 ;  /* 0x000000030a087225 */ /* 0x000fe200078e0008 */
[----:B------:R-:W-:-:S03]  /*29a70*/  MOV R3, 0xff800000 ;  /* 0xff80000000037802 */ /* 0x000fc60000000f00 */
[----:B------:R-:W-:Y:S01]  /*29a80*/  IMAD R15, R10, R15, R2 ;  /* 0x0000000f0a0f7224 */ /* 0x000fe200078e0202 */
[----:B0-----:R-:W-:-:S03]  /*29a90*/  LEA R12, P0, R8, R12, 0x2 ;  /* 0x0000000c080c7211 */ /* 0x001fc600078010ff */
[----:B------:R-:W-:-:S05]  /*29aa0*/  IMAD.IADD R2, R9, 0x1, R15 ;  /* 0x0000000109027824 */ /* 0x000fca00078e020f */
[----:B-1----:R-:W-:-:S05]  /*29ab0*/  LEA.HI.X R13, R8, R13, R2, 0x2, P0 ;  /* 0x0000000d080d7211 */ /* 0x002fca00000f1402 */
[----:B------:R1:W-:Y:S02]  /*29ac0*/  STG.E desc[UR4][R12.64], R3 ;  /* 0x000000030c007986 */ /* 0x0003e4000c101904 */
.L_x_2878:
[----:B------:R-:W-:Y:S05]  /*29ad0*/  BSYNC B1 ;  /* 0x0000000000017941 */ /* 0x000fea0003800000 */
.L_x_2877:
[----:B------:R-:W-:Y:S05]  /*29ae0*/  @P2 BRA `(.L_x_2873) ;  /* 0x0000000800342947 */ /* 0x000fea0003800000 */
[----:B------:R2:W5:Y:S01]  /*29af0*/  LDL R27, [R1+0x60] ;  /* 0x00006000011b7983 */ /* 0x0005620000100800 */
[----:B------:R-:W3:Y:S01]  /*29b00*/  LDC R15, c[0x0][0xbe8] ;  /* 0x0002fa00ff0f7b82 */ /* 0x000ee20000000800 */
[----:B------:R-:W-:Y:S02]  /*29b10*/  ULDC.64 UR4, c[0x0][0xaa0] ;  /* 0x0002a80000047ab9 */ /* 0x000fe40000000a00 */
[----:B------:R2:W5:Y:S04]  /*29b20*/  LDL R24, [R1+0x80] ;  /* 0x0000800001187983 */ /* 0x0005680000100800 */
[----:B------:R2:W5:Y:S01]  /*29b30*/  LDL R20, [R1+0x7c] ;  /* 0x00007c0001147983 */ /* 0x0005620000100800 */
[----:B------:R-:W-:Y:S01]  /*29b40*/  IMAD R2, R26, UR4, RZ ;  /* 0x000000041a027c24 */ /* 0x000fe2000f8e02ff */
[----:B------:R-:W-:Y:S01]  /*29b50*/  ULDC.64 UR6, c[0x0][0xaf0] ;  /* 0x0002bc0000067ab9 */ /* 0x000fe20000000a00 */
[----:B------:R-:W-:Y:S01]  /*29b60*/  IMAD R11, R237, 0x20, R212 ;  /* 0x00000020ed0b7824 */ /* 0x000fe200078e02d4 */
[----:B------:R-:W-:Y:S01]  /*29b70*/  BSSY B1, `(.L_x_2879) ;  /* 0x000003f000017945 */ /* 0x000fe20003800000 */
[----:B------:R-:W-:-:S02]  /*29b80*/  IMAD R9, R25, UR5, R2 ;  /* 0x0000000519097c24 */ /* 0x000fc4000f8e0202 */
[----:B-1----:R-:W-:Y:S01]  /*29b90*/  IMAD.WIDE.U32 R2, R25, UR4, RZ ;  /* 0x0000000419027c25 */ /* 0x002fe2000f8e00ff */
[----:B------:R-:W-:-:S03]  /*29ba0*/  ULDC.64 UR4, c[0x0][0xae8] ;  /* 0x0002ba0000047ab9 */ /* 0x000fc60000000a00 */
[----:B------:R-:W-:Y:S02]  /*29bb0*/  IMAD.IADD R13, R230, 0x1, R11 ;  /* 0x00000001e60d7824 */ /* 0x000fe400078e020b */
[----:B------:R-:W-:Y:S02]  /*29bc0*/  IMAD.IADD R3, R3, 0x1, R9 ;  /* 0x0000000103037824 */ /* 0x000fe400078e0209 */
[----:B------:R-:W-:Y:S01]  /*29bd0*/  IMAD.MOV.U32 R9, RZ, RZ, R13 ;  /* 0x000000ffff097224 */ /* 0x000fe200078e000d */
[----:B---3--:R-:W-:Y:S01]  /*29be0*/  ISETP.NE.AND P0, PT, R15, 0x1, PT ;  /* 0x000000010f00780c */ /* 0x008fe20003f05270 */
[----:B------:R-:W-:-:S04]  /*29bf0*/  IMAD.WIDE.U32 R2, R236, UR4, R2 ;  /* 0x00000004ec027c25 */ /* 0x000fc8000f8e0002 */
[----:B------:R-:W-:Y:S02]  /*29c00*/  IMAD R8, R28, UR6, RZ ;  /* 0x000000061c087c24 */ /* 0x000fe4000f8e02ff */
[----:B------:R-:W-:Y:S01]  /*29c10*/  IMAD R3, R236, UR5, R3 ;  /* 0x00000005ec037c24 */ /* 0x000fe2000f8e0203 */
[----:B------:R-:W-:Y:S01]  /*29c20*/  ULDC.64 UR4, c[0x0][0xae0] ;  /* 0x0002b80000047ab9 */ /* 0x000fe20000000a00 */
[C---:B------:R-:W-:Y:S02]  /*29c30*/  IMAD R11, R33.reuse, UR7, R8 ;  /* 0x00000007210b7c24 */ /* 0x040fe4000f8e0208 */
[----:B------:R-:W-:Y:S02]  /*29c40*/  IMAD.WIDE.U32 R2, R33, UR6, R2 ;  /* 0x0000000621027c25 */ /* 0x000fe4000f8e0002 */
[----:B------:R-:W1:Y:S02]  /*29c50*/  @P0 LDC R4, c[0x0][0xbec] ;  /* 0x0002fb00ff040b82 */ /* 0x000e640000000800 */
[----:B------:R-:W-:-:S02]  /*29c60*/  IMAD.IADD R3, R3, 0x1, R11 ;  /* 0x0000000103037824 */ /* 0x000fc400078e020b */
[----:B------:R-:W-:-:S04]  /*29c70*/  IMAD.IADD R230, R212, 0x1, R230 ;  /* 0x00000001d4e67824 */ /* 0x000fc800078e02e6 */
[----:B------:R-:W3:Y:S01]  /*29c80*/  @P0 LDC R21, c[0x0][0xbf0] ;  /* 0x0002fc00ff150b82 */ /* 0x000ee20000000800 */
[----:B-1----:R-:W-:-:S05]  /*29c90*/  @P0 IMAD.HI.U32 R4, R13, R4, RZ ;  /* 0x000000040d040227 */ /* 0x002fca00078e00ff */
[----:B---3--:R-:W-:-:S04]  /*29ca0*/  @P0 SHF.R.U32.HI R9, RZ, R21, R4 ;  /* 0x00000015ff090219 */ /* 0x008fc80000011604 */
[----:B------:R-:W-:Y:S01]  /*29cb0*/  SHF.R.S32.HI R4, RZ, 0x1f, R9 ;  /* 0x0000001fff047819 */ /* 0x000fe20000011409 */
[C---:B------:R-:W-:Y:S01]  /*29cc0*/  IMAD.WIDE.U32 R2, R9.reuse, UR4, R2 ;  /* 0x0000000409027c25 */ /* 0x040fe2000f8e0002 */
[----:B------:R-:W-:-:S03]  /*29cd0*/  IADD3 R8, -R9, RZ, RZ ;  /* 0x000000ff09087210 */ /* 0x000fc60007ffe1ff */
[----:B------:R-:W-:Y:S02]  /*29ce0*/  IMAD R4, R4, UR4, RZ ;  /* 0x0000000404047c24 */ /* 0x000fe4000f8e02ff */
[----:B------:R-:W-:Y:S02]  /*29cf0*/  IMAD R11, R15, R8, R13 ;  /* 0x000000080f0b7224 */ /* 0x000fe400078e020d */
[----:B------:R-:W-:Y:S01]  /*29d00*/  IMAD R13, R9, UR5, R4 ;  /* 0x00000005090d7c24 */ /* 0x000fe2000f8e0204 */
[----:B------:R-:W-:Y:S01]  /*29d10*/  ULDC.64 UR4, c[0x0][0xad8] ;  /* 0x0002b60000047ab9 */ /* 0x000fe20000000a00 */
[----:B------:R-:W-:Y:S01]  /*29d20*/  IMAD R15, R0, R15, RZ ;  /* 0x0000000f000f7224 */ /* 0x000fe200078e02ff */
[----:B------:R-:W-:Y:S01]  /*29d30*/  SHF.R.S32.HI R4, RZ, 0x1f, R11 ;  /* 0x0000001fff047819 */ /* 0x000fe2000001140b */
[----:B------:R-:W-:Y:S02]  /*29d40*/  IMAD.IADD R3, R3, 0x1, R13 ;  /* 0x0000000103037824 */ /* 0x000fe400078e020d */
[C---:B------:R-:W-:Y:S01]  /*29d50*/  VIADD R0, R230.reuse, 0x20 ;  /* 0x00000020e6007836 */ /* 0x040fe20000000000 */
[----:B------:R-:W-:Y:S01]  /*29d60*/  ISETP.GE.AND P2, PT, R230, R15, PT ;  /* 0x0000000fe600720c */ /* 0x000fe20003f46270 */
[----:B------:R-:W-:-:S02]  /*29d70*/  IMAD R4, R4, UR4, RZ ;  /* 0x0000000404047c24 */ /* 0x000fc4000f8e02ff */
[C---:B------:R-:W-:Y:S01]  /*29d80*/  IMAD.WIDE.U32 R2, R11.reuse, UR4, R2 ;  /* 0x000000040b027c25 */ /* 0x040fe2000f8e0002 */
[-C--:B------:R-:W-:Y:S02]  /*29d90*/  ISETP.GE.AND P1, PT, R0, R15.reuse, PT ;  /* 0x0000000f0000720c */ /* 0x080fe40003f26270 */
[----:B------:R-:W-:Y:S01]  /*29da0*/  IADD3 R0, R230, 0x40, RZ ;  /* 0x00000040e6007810 */ /* 0x000fe20007ffe0ff */
[----:B------:R-:W-:Y:S01]  /*29db0*/  IMAD R9, R11, UR5, R4 ;  /* 0x000000050b097c24 */ /* 0x000fe2000f8e0204 */
[----:B------:R-:W-:Y:S02]  /*29dc0*/  ULDC.64 UR4, c[0x0][0xa80] ;  /* 0x0002a00000047ab9 */ /* 0x000fe40000000a00 */
[----:B------:R-:W-:Y:S01]  /*29dd0*/  LEA R4, P3, R2, UR4, 0x1 ;  /* 0x0000000402047c11 */ /* 0x000fe2000f8608ff */
[----:B------:R-:W-:Y:S01]  /*29de0*/  IMAD.IADD R3, R3, 0x1, R9 ;  /* 0x0000000103037824 */ /* 0x000fe200078e0209 */
[----:B------:R-:W-:-:S03]  /*29df0*/  ISETP.GE.AND P0, PT, R0, R15, PT ;  /* 0x0000000f0000720c */ /* 0x000fc60003f06270 */
[----:B------:R2:W1:Y:S01]  /*29e00*/  SHFL.IDX PT, R12, R4, RZ, 0x181f ;  /* 0x00181fff040c7589 */ /* 0x00046200000e0000 */
[----:B------:R-:W-:-:S05]  /*29e10*/  LEA.HI.X R14, R2, UR5, R3, 0x1, P3 ;  /* 0x00000005020e7c11 */ /* 0x000fca00098f0c03 */
[----:B------:R2:W3:Y:S01]  /*29e20*/  SHFL.IDX PT, R13, R14, RZ, 0x181f ;  /* 0x00181fff0e0d7589 */ /* 0x0004e200000e0000 */
[----:B------:R-:W-:Y:S05]  /*29e30*/  @P2 BRA `(.L_x_2880) ;  /* 0x0000000000482947 */ /* 0x000fea0003800000 */
[----:B------:R-:W-:Y:S01]  /*29e40*/  ULDC UR4, c[0x0][0xac8] ;  /* 0x0002b20000047ab9 */ /* 0x000fe20000000800 */
[----:B------:R-:W-:Y:S01]  /*29e50*/  ULDC.64 UR6, c[0x0][0x208] ;  /* 0x0000820000067ab9 */ /* 0x000fe20000000a00 */
[----:B------:R-:W-:Y:S02]  /*29e60*/  ISETP.GE.AND P5, PT, R18, UR4, PT ;  /* 0x0000000412007c0c */ /* 0x000fe4000bfa6270 */
[----:B------:R-:W-:Y:S02]  /*29e70*/  ISETP.GE.AND P3, PT, R220, UR4, PT ;  /* 0x00000004dc007c0c */ /* 0x000fe4000bf66270 */
[----:B------:R-:W-:Y:S02]  /*29e80*/  ISETP.GE.AND P2, PT, R221, UR4, PT ;  /* 0x00000004dd007c0c */ /* 0x000fe4000bf46270 */
[----:B------:R-:W-:-:S07]  /*29e90*/  ISETP.GE.AND P4, PT, R213, UR4, PT ;  /* 0x00000004d5007c0c */ /* 0x000fce000bf86270 */
[----:B-1----:R-:W-:-:S04]  /*29ea0*/  @!P5 LEA R10, P6, R18, R12, 0x1 ;  /* 0x0000000c120ad211 */ /* 0x002fc800078c08ff */
[-C--:B---3--:R-:W-:Y:S02]  /*29eb0*/  @!P5 LEA.HI.X R11, R18, R13.reuse, R19, 0x1, P6 ;  /* 0x0000000d120bd211 */ /* 0x088fe400030f0c13 */
        /* <DEDUP_REMOVED lines=10> */
.L_x_2880:
[----:B------:R-:W-:Y:S05]  /*29f60*/  BSYNC B1 ;  /* 0x0000000000017941 */ /* 0x000fea0003800000 */
.L_x_2879:
[----:B---34-:R3:W4:Y:S01]  /*29f70*/  SHFL.IDX PT, R13, R14, 0x1, 0x181f ;  /* 0x00381f000e0d7f89 */ /* 0x01872200000e0000 */
[----:B------:R-:W-:Y:S03]  /*29f80*/  BSSY B1, `(.L_x_2881) ;  /* 0x0000015000017945 */ /* 0x000fe60003800000 */
[----:B-1----:R3:W1:Y:S01]  /*29f90*/  SHFL.IDX PT, R12, R4, 0x1, 0x181f ;  /* 0x00381f00040c7f89 */ /* 0x00266200000e0000 */
        /* <DEDUP_REMOVED lines=9> */
[-C--:B----4-:R-:W-:Y:S02]  /*2a030*/  @!P4 LEA.HI.X R11, R18, R13.reuse, R19, 0x1, P6 ;  /* 0x0000000d120bc211 */ /* 0x090fe400030f0c13 */
        /* <DEDUP_REMOVED lines=9> */
.L_x_2882:
[----:B------:R-:W-:Y:S05]  /*2a0d0*/  BSYNC B1 ;  /* 0x0000000000017941 */ /* 0x000fea0003800000 */
.L_x_2881:
[----:B-1--4-:R1:W4:Y:S01]  /*2a0e0*/  SHFL.IDX PT, R13, R14, 0x2, 0x181f ;  /* 0x00581f000e0d7f89 */ /* 0x01232200000e0000 */
        /* <DEDUP_REMOVED lines=21> */
.L_x_2884:
[----:B------:R-:W-:Y:S05]  /*2a240*/  BSYNC B1 ;  /* 0x0000000000017941 */ /* 0x000fea0003800000 */
.L_x_2883:
[----:B------:R-:W-:Y:S01]  /*2a250*/  IADD3 R0, R230, 0x60, RZ ;  /* 0x00000060e6007810 */ /* 0x000fe20007ffe0ff */
[----:B0---4-:R0:W4:Y:S03]  /*2a260*/  SHFL.IDX PT, R13, R14, 0x3, 0x181f ;  /* 0x00781f000e0d7f89 */ /* 0x01112600000e0000 */
[----:B------:R-:W-:Y:S01]  /*2a270*/  ISETP.GE.AND P0, PT, R0, R15, PT ;  /* 0x0000000f0000720c */ /* 0x000fe20003f06270 */
[----:B------:R0:W0:-:S12]  /*2a280*/  SHFL.IDX PT, R12, R4, 0x3, 0x181f ;  /* 0x00781f00040c7f89 */ /* 0x00001800000e0000 */
        /* <DEDUP_REMOVED lines=19> */
.L_x_2873:
[----:B------:R-:W-:Y:S05]  /*2a3c0*/  BSYNC B0 ;  /* 0x0000000000007941 */ /* 0x000fea0003800000 */
.L_x_2863:
[----:B------:R-:W-:Y:S02]  /*2a3d0*/  ULDC UR4, c[0x0][0xc3c] ;  /* 0x00030f0000047ab9 */ /* 0x000fe40000000800 */
[----:B------:R-:W-:-:S13]  /*2a3e0*/  ISETP.GE.AND P0, PT, R7, UR4, PT ;  /* 0x0000000407007c0c */ /* 0x000fda000bf06270 */
[----:B------:R-:W-:Y:S05]  /*2a3f0*/  @!P0 BRA `(.L_x_2885) ;  /* 0xfffffd7000e48947 */ /* 0x000fea000383ffff */
[----:B------:R-:W-:Y:S05]  /*2a400*/  BRA `(.L_x_2622) ;  /* 0x0000009c00107947 */ /* 0x000fea0003800000 */
.L_x_2620:
        /* <DEDUP_REMOVED lines=20> */
.L_x_2886:
        /* <DEDUP_REMOVED lines=41> */
[----:B------:R-:W-:Y:S01]  /*2a7e0*/  MOV R9, R4 ;  /* 0x0000000400097202 */ /* 0x000fe20000000f00 */
[----:B------:R-:W-:Y:S01]  /*2a7f0*/  UMOV UR4, URZ ;  /* 0x0000003f00047c82 */ /* 0x000fe20008000000 */
[----:B------:R-:W-:-:S05]  /*2a800*/  ULDC UR5, c[0x0][0xc38] ;  /* 0x00030e0000057ab9 */ /* 0x000fca0000000800 */
.L_x_2890:
        /* <DEDUP_REMOVED lines=39> */
[----:B------:R-:W-:-:S07]  /*2aa80*/  IMAD.MOV.U32 R5, RZ, RZ, R2 ;  /* 0x000000ffff057224 */ /* 0x000fce00078e0002 */
.L_x_2888:
        /* <DEDUP_REMOVED lines=12> */
.L_x_2891:
[----:B----4-:R-:W-:Y:S01]  /*2ab50*/  IMAD R3, R3, UR5, R10 ;  /* 0x0000000503037c24 */ /* 0x010fe2000f8e020a */
[----:B------:R-:W-:Y:S02]  /*2ab60*/  IADD3 R14, R9, UR4, RZ ;  /* 0x00000004090e7c10 */ /* 0x000fe4000fffe0ff */
[----:B-1----:R-:W-:Y:S02]  /*2ab70*/  ISETP.NE.AND P0, PT, R8, 0x1, PT ;  /* 0x000000010800780c */ /* 0x002fe40003f05270 */
[----:B------:R1:W-:Y:S01]  /*2ab80*/  STL [R1], R3 ;  /* 0x0000000301007387 */ /* 0x0003e20000100800 */
[----:B---3--:R-:W-:-:S03]  /*2ab90*/  IADD3 R5, -R3, UR6, RZ ;  /* 0x0000000603057c10 */ /* 0x008fc6000fffe1ff */
[----:B------:R1:W-:Y:S07]  /*2aba0*/  STL [R1+0xc], R14 ;  /* 0x00000c0e01007387 */ /* 0x0003ee0000100800 */
        /* <DEDUP_REMOVED lines=18> */
[----:B------:R-:W-:Y:S02]  /*2acd0*/  ISETP.GT.U32.AND P1, PT, R7, R12, PT ;  /* 0x0000000c0700720c */ /* 0x000fe40003f24070 */
[----:B0-----:R-:W-:-:S06]  /*2ace0*/  IADD3 R3, R2, 0xffffffe, RZ ;  /* 0x0ffffffe02037810 */ /* 0x001fcc0007ffe0ff */
[----:B------:R-:W0:Y:S05]  /*2acf0*/  F2I.FTZ.U32.TRUNC.NTZ R3, R3 ;  /* 0x0000000300037305 */ /* 0x000e2a000021f000 */
[----:B------:R-:W-:Y:S02]  /*2ad00*/  @!P1 IMAD.IADD R12, R12, 0x1, -R7 ;  /* 0x000000010c0c9824 */ /* 0x000fe400078e0a07 */
[----:B------:R-:W-:Y:S01]  /*2ad10*/  @!P1 VIADD R10, R10, 0x1 ;  /* 0x000000010a0a9836 */ /* 0x000fe20000000000 */
[----:B------:R-:W-:Y:S02]  /*2ad20*/  ISETP.NE.AND P1, PT, R4, RZ, PT ;  /* 0x000000ff0400720c */ /* 0x000fe40003f25270 */
[----:B------:R-:W-:Y:S01]  /*2ad30*/  ISETP.GE.U32.AND P0, PT, R12, R7, PT ;  /* 0x000000070c00720c */ /* 0x000fe20003f06070 */
[----:B0-----:R-:W-:-:S04]  /*2ad40*/  IMAD.MOV R2, RZ, RZ, -R3 ;  /* 0x000000ffff027224 */ /* 0x001fc800078e0a03 */
[----:B------:R-:W-:Y:S02]  /*2ad50*/  IMAD R7, R2, R9, RZ ;  /* 0x0000000902077224 */ /* 0x000fe400078e02ff */
[----:B------:R-:W-:-:S06]  /*2ad60*/  IMAD.MOV.U32 R2, RZ, RZ, RZ ;  /* 0x000000ffff027224 */ /* 0x000fcc00078e00ff */
[----:B------:R-:W-:Y:S01]  /*2ad70*/  @P0 IADD3 R10, R10, 0x1, RZ ;  /* 0x000000010a0a0810 */ /* 0x000fe20007ffe0ff */
        /* <DEDUP_REMOVED lines=19> */
[----:B------:R-:W-:-:S06]  /*2aeb0*/  @P0 IADD3 R7, R7, 0x1, RZ ;  /* 0x0000000107070810 */ /* 0x000fcc0007ffe0ff */
[----:B------:R-:W-:Y:S01]  /*2aec0*/  @!P2 IMAD.MOV R7, RZ, RZ, -R7 ;  /* 0x000000ffff07a224 */ /* 0x000fe200078e0a07 */
[----:B------:R-:W-:-:S05]  /*2aed0*/  @!P1 LOP3.LUT R7, RZ, R8, RZ, 0x33, !PT ;  /* 0x00000008ff079212 */ /* 0x000fca00078e33ff */
[--C-:B------:R-:W-:Y:S02]  /*2aee0*/  IMAD.MOV R3, RZ, RZ, -R7.reuse ;  /* 0x000000ffff037224 */ /* 0x100fe400078e0a07 */
[C---:B------:R-:W-:Y:S02]  /*2aef0*/  IMAD R7, R8.reuse, 0x1000000, R7 ;  /* 0x0100000008077824 */ /* 0x040fe400078e0207 */
[----:B------:R-:W-:-:S05]  /*2af00*/  IMAD R8, R8, R3, R10 ;  /* 0x0000000308087224 */ /* 0x000fca00078e020a */
[----:B------:R-:W-:-:S05]  /*2af10*/  LEA R3, R8, R7, 0x10 ;  /* 0x0000000708037211 */ /* 0x000fca00078e80ff */
[----:B------:R0:W-:Y:S01]  /*2af20*/  STL [R1+0x8], R3 ;  /* 0x0000080301007387 */ /* 0x0001e20000100800 */
[----:B------:R-:W-:Y:S05]  /*2af30*/  BRA `(.L_x_2893) ;  /* 0x0000000000f87947 */ /* 0x000fea0003800000 */
.L_x_2892:
        /* <DEDUP_REMOVED lines=39> */
[----:B0-----:R-:W-:-:S02]  /*2b1b0*/  IADD3 R3, R11, 0xffffffe, RZ ;  /* 0x0ffffffe0b037810 */ /* 0x001fc40007ffe0ff */
[----:B------:R-:W-:-:S04]  /*2b1c0*/  IABS R11, R7 ;  /* 0x00000007000b7213 */ /* 0x000fc80000000000 */
        /* <DEDUP_REMOVED lines=9> */
[-C--:B------:R-:W-:Y:S01]  /*2b260*/  @!P1 IADD3 R3, R3, -R10.reuse, RZ ;  /* 0x8000000a03039210 */ /* 0x080fe20007ffe0ff */
        /* <DEDUP_REMOVED lines=11> */
.L_x_2893:
[----:B01----:R-:W-:-:S04]  /*2b320*/  LOP3.LUT R3, RZ, R2, RZ, 0x33, !PT ;  /* 0x00000002ff037212 */ /* 0x003fc800078e33ff */
[----:B------:R-:W-:-:S05]  /*2b330*/  IADD3 R2, R4, R3, RZ ;  /* 0x0000000304027210 */ /* 0x000fca0007ffe0ff */
[----:B------:R1:W-:Y:S01]  /*2b340*/  STL [R1+0x4], R2 ;  /* 0x0000040201007387 */ /* 0x0003e20000100800 */
[----:B------:R-:W-:Y:S05]  /*2b350*/  BRA `(.L_x_2894) ;  /* 0x0000000000107947 */ /* 0x000fea0003800000 */
.L_x_2889:
[----:B------:R-:W-:Y:S01]  /*2b360*/  IMAD.U32 R2, RZ, RZ, UR6 ;  /* 0x00000006ff027e24 */ /* 0x000fe2000f8e00ff */
[----:B------:R0:W-:Y:S04]  /*2b370*/  STL [R1+0x4], RZ ;  /* 0x000004ff01007387 */ /* 0x0001e80000100800 */
[----:B------:R0:W-:Y:S04]  /*2b380*/  STL [R1+0x8], RZ ;  /* 0x000008ff01007387 */ /* 0x0001e80000100800 */
[----:B------:R0:W-:Y:S02]  /*2b390*/  STL [R1], R2 ;  /* 0x0000000201007387 */ /* 0x0001e40000100800 */
.L_x_2894:
        /* <DEDUP_REMOVED lines=10> */
.L_x_2887:
        /* <DEDUP_REMOVED lines=13> */
[----:B------:R-:W-:Y:S01]  /*2b510*/  MOV R19, RZ ;  /* 0x000000ff00137202 */ /* 0x000fe20000000f00 */
[----:B------:R-:W-:Y:S01]  /*2b520*/  ULDC.64 UR36, c[0x0][0x198] ;  /* 0x0000660000247ab9 */ /* 0x000fe20000000a00 */
[----:B------:R-:W-:Y:S01]  /*2b530*/  LOP3.LUT R3, R0, 0x1f8, RZ, 0xc0, !PT ;  /* 0x000001f800037812 */ /* 0x000fe200078ec0ff */
[----:B------:R-:W-:Y:S01]  /*2b540*/  ULDC UR38, c[0x0][0xc] ;  /* 0x0000030000267ab9 */ /* 0x000fe20000000800 */
[----:B01----:R-:W-:Y:S02]  /*2b550*/  SHF.L.U32 R2, R4, 0x3, RZ ;  /* 0x0000000304027819 */ /* 0x003fe400000006ff */
[----:B------:R-:W-:Y:S01]  /*2b560*/  LOP3.LUT R3, R3, 0x38, R6, 0x78, !PT ;  /* 0x0000003803037812 */ /* 0x000fe200078e7806 */
[----:B------:R-:W-:Y:S01]  /*2b570*/  IMAD.SHL.U32 R6, R6, 0x10, RZ ;  /* 0x0000001006067824 */ /* 0x000fe200078e00ff */
[----:B------:R-:W-:-:S02]  /*2b580*/  LOP3.LUT R0, R0, 0x38, RZ, 0xc0, !PT ;  /* 0x0000003800007812 */ /* 0x000fc400078ec0ff */
[----:B------:R-:W-:Y:S02]  /*2b590*/  LOP3.LUT R3, R3, 0x200, R2, 0xf8, !PT ;  /* 0x0000020003037812 */ /* 0x000fe400078ef802 */
[----:B------:R-:W-:-:S04]  /*2b5a0*/  SHF.R.U32.HI R2, RZ, 0x3, R4 ;  /* 0x00000003ff027819 */ /* 0x000fc80000011604 */
[----:B------:R-:W-:Y:S01]  /*2b5b0*/  LOP3.LUT R4, R2, 0x70, R6, 0xf8, !PT ;  /* 0x0000007002047812 */ /* 0x000fe200078ef806 */
[----:B------:R-:W-:Y:S01]  /*2b5c0*/  IMAD.MOV.U32 R2, RZ, RZ, 0x1 ;  /* 0x00000001ff027424 */ /* 0x000fe200078e00ff */
[----:B---3--:R-:W-:Y:S01]  /*2b5d0*/  ULEA UR4, UR5, UR4, 0x18 ;  /* 0x0000000405047291 */ /* 0x008fe2000f8ec03f */
[----:B------:R-:W-:-:S05]  /*2b5e0*/  IMAD.MOV.U32 R4, RZ, RZ, 0x1 ;  /* 0x00000001ff047424 */ /* 0x000fca00078e00ff */
        /* <DEDUP_REMOVED lines=10> */
.L_x_3056:
[----:B------:R-:W2:Y:S01]  /*2b690*/  LDL R0, [R1+0xc] ;  /* 0x00000c0001007983 */ /* 0x000ea20000100800 */
[----:B------:R-:W2:Y:S01]  /*2b6a0*/  LDC.64 R2, c[0x0][0xc88] ;  /* 0x00032200ff027b82 */ /* 0x000ea20000000a00 */
[----:B------:R-:W-:Y:S01]  /*2b6b0*/  ULDC.64 UR4, c[0x0][0x208] ;  /* 0x0000820000047ab9 */ /* 0x000fe20000000a00 */
[----:B--2---:R-:W-:-:S05]  /*2b6c0*/  IMAD.WIDE R2, R0, 0x4, R2 ;  /* 0x0000000400027825 */ /* 0x004fca00078e0202 */
[----:B01----:R-:W2:Y:S01]  /*2b6d0*/  LDG.E R4, desc[UR4][R2.64] ;  /* 0x0000000402047981 */ /* 0x003ea2000c1e1900 */
[----:B------:R-:W-:Y:S05]  /*2b6e0*/  YIELD ;  /* 0x0000000000007946 */ /* 0x000fea0003800000 */
[----:B------:R-:W-:Y:S01]  /*2b6f0*/  ULDC.64 UR4, c[0x0][0xa28] ;  /* 0x00028a0000047ab9 */ /* 0x000fe20000000a00 */
[----:B------:R-:W-:Y:S01]  /*2b700*/  IMAD.MOV.U32 R0, RZ, RZ, RZ ;  /* 0x000000ffff007224 */ /* 0x000fe200078e00ff */
[----:B------:R-:W-:Y:S01]  /*2b710*/  ISETP.NE.U32.AND P0, PT, RZ, UR4, PT ;  /* 0x00000004ff007c0c */ /* 0x000fe2000bf05070 */
[----:B------:R-:W-:Y:S01]  /*2b720*/  ULDC.64 UR12, c[0x0][0x208] ;  /* 0x00008200000c7ab9 */ /* 0x000fe20000000a00 */
[----:B------:R-:W-:Y:S01]  /*2b730*/  IMAD.MOV.U32 R8, RZ, RZ, RZ ;  /* 0x000000ffff087224 */ /* 0x000fe200078e00ff */
[----:B------:R-:W-:Y:S01]  /*2b740*/  ULDC.64 UR10, c[0x0][0xa18] ;  /* 0x00028600000a7ab9 */ /* 0x000fe20000000a00 */
[----:B------:R-:W-:Y:S01]  /*2b750*/  ISETP.NE.AND.EX P0, PT, RZ, UR5, PT, P0 ;  /* 0x00000005ff007c0c */ /* 0x000fe2000bf05300 */
[----:B------:R-:W-:Y:S01]  /*2b760*/  ULDC.64 UR8, c[0x0][0xa10] ;  /* 0x0002840000087ab9 */ /* 0x000fe20000000a00 */
[----:B------:R-:W-:Y:S01]  /*2b770*/  ULDC.64 UR6, c[0x0][0xa08] ;  /* 0x0002820000067ab9 */ /* 0x000fe20000000a00 */
[----:B--2---:R-:W-:Y:S01]  /*2b780*/  SHF.R.S32.HI R5, RZ, 0x1f, R4 ;  /* 0x0000001fff057819 */ /* 0x004fe20000011404 */
[----:B------:R-:W-:-:S09]  /*2b790*/  IMAD.SHL.U32 R15, R4, 0x4, RZ ;  /* 0x00000004040f7824 */ /* 0x000fd200078e00ff */
[C---:B------:R-:W-:Y:S01]  /*2b7a0*/  @P0 LEA R2, P1, R4.reuse, UR4, 0x2 ;  /* 0x0000000404020c11 */ /* 0x040fe2000f8210ff */
[----:B------:R0:W-:Y:S03]  /*2b7b0*/  STL [R1+0x34], R4 ;  /* 0x0000340401007387 */ /* 0x0001e60000100800 */
        /* <DEDUP_REMOVED lines=14> */
[C---:B--2---:R-:W-:Y:S02]  /*2b8a0*/  IADD3 R2, P4, R15.reuse, UR4, RZ ;  /* 0x000000040f027c10 */ /* 0x044fe4000ff9e0ff */
[----:B------:R-:W-:Y:S02]  /*2b8b0*/  ISETP.NE.AND.EX P3, PT, RZ, UR11, PT, P3 ;  /* 0x0000000bff007c0c */ /* 0x000fe4000bf65330 */
[C---:B------:R-:W-:Y:S02]  /*2b8c0*/  IADD3.X R3, R14.reuse, UR5, RZ, P4, !PT ;  /* 0x000000050e037c10 */ /* 0x040fe4000a7fe4ff */
[----:B0-----:R-:W-:Y:S02]  /*2b8d0*/  IADD3 R4, P4, R15, UR8, RZ ;  /* 0x000000080f047c10 */ /* 0x001fe4000ff9e0ff */
[----:B------:R-:W-:Y:S01]  /*2b8e0*/  ISETP.NE.AND.EX P0, PT, RZ, UR7, PT, P0 ;  /* 0x00000007ff007c0c */ /* 0x000fe2000bf05300 */
[----:B------:R-:W2:Y:S01]  /*2b8f0*/  @P2 LDG.E R8, desc[UR12][R2.64] ;  /* 0x0000000c02082981 */ /* 0x000ea2000c1e1900 */
[----:B-1----:R-:W-:Y:S01]  /*2b900*/  IADD3.X R5, R14, UR9, RZ, P4, !PT ;  /* 0x000000090e057c10 */ /* 0x002fe2000a7fe4ff */
[----:B------:R-:W-:Y:S01]  /*2b910*/  ULDC UR4, c[0x0][0x288] ;  /* 0x0000a20000047ab9 */ /* 0x000fe20000000800 */
[----:B------:R-:W-:-:S02]  /*2b920*/  ISETP.NE.AND.EX P1, PT, RZ, UR9, PT, P1 ;  /* 0x00000009ff007c0c */ /* 0x000fc4000bf25310 */
[----:B------:R-:W-:Y:S01]  /*2b930*/  MOV R12, UR4 ;  /* 0x00000004000c7c02 */ /* 0x000fe20008000f00 */
[----:B------:R-:W-:Y:S01]  /*2b940*/  ULDC.64 UR4, c[0x0][0x418] ;  /* 0x0001060000047ab9 */ /* 0x000fe20000000a00 */
[----:B------:R-:W-:Y:S01]  /*2b950*/  IADD3.X R7, R14, UR7, RZ, P5, !PT ;  /* 0x000000070e077c10 */ /* 0x000fe2000affe4ff */
[----:B--2---:R0:W-:Y:S01]  /*2b960*/  STL [R1+0x4c], R8 ;  /* 0x00004c0801007387 */ /* 0x0041e20000100800 */
[----:B------:R-:W-:-:S03]  /*2b970*/  UISETP.NE.U32.AND UP0, UPT, UR4, URZ, UPT ;  /* 0x0000003f0400728c */ /* 0x000fc6000bf05070 */
[----:B------:R-:W-:Y:S01]  /*2b980*/  ULDC UR4, c[0x0][0x424] ;  /* 0x0001090000047ab9 */ /* 0x000fe20000000800 */
[----:B------:R1:W5:Y:S04]  /*2b990*/  @P0 LDG.E R11, desc[UR12][R6.64] ;  /* 0x0000000c060b0981 */ /* 0x000368000c1e1900 */
[----:B------:R1:W5:Y:S01]  /*2b9a0*/  @P1 LDG.E R10, desc[UR12][R4.64] ;  /* 0x0000000c040a1981 */ /* 0x000362000c1e1900 */
[----:B0-----:R-:W-:-:S04]  /*2b9b0*/  @P3 IADD3 R8, P4, R15, UR10, RZ ;  /* 0x0000000a0f083c10 */ /* 0x001fc8000ff9e0ff */
[----:B------:R-:W-:-:S05]  /*2b9c0*/  @P3 IADD3.X R9, R14, UR11, RZ, P4, !PT ;  /* 0x0000000b0e093c10 */ /* 0x000fca000a7fe4ff */
[----:B------:R-:W2:Y:S01]  /*2b9d0*/  @P3 LDG.E R12, desc[UR12][R8.64] ;  /* 0x0000000c080c3981 */ /* 0x000ea2000c1e1900 */
[----:B------:R-:W-:-:S03]  /*2b9e0*/  UISETP.NE.AND.EX UP0, UPT, UR5, URZ, UPT, UP0 ;  /* 0x0000003f0500728c */ /* 0x000fc6000bf05300 */
[----:B------:R-:W-:Y:S01]  /*2b9f0*/  ULDC UR5, c[0x0][0x2f0] ;  /* 0x0000bc0000057ab9 */ /* 0x000fe20000000800 */
[----:B------:R-:W-:-:S04]  /*2ba00*/  USEL UR4, UR4, 0x1, UP0 ;  /* 0x0000000104047887 */ /* 0x000fc80008000000 */
[----:B------:R-:W-:Y:S01]  /*2ba10*/  UIMAD UR4, UR4, UR5, URZ ;  /* 0x00000005040472a4 */ /* 0x000fe2000f8e023f */
[----:B--2---:R1:W-:Y:S04]  /*2ba20*/  STL [R1+0x50], R12 ;  /* 0x0000500c01007387 */ /* 0x0043e80000100800 */
[----:B------:R1:W5:Y:S01]  /*2ba30*/  LDL R13, [R1+0x50] ;  /* 0x00005000010d7983 */ /* 0x0003620000100800 */
[----:B------:R-:W-:Y:S01]  /*2ba40*/  ULDC UR5, c[0x0][0x348] ;  /* 0x0000d20000057ab9 */ /* 0x000fe20000000800 */
[----:B------:R-:W-:Y:S02]  /*2ba50*/  IMAD.U32 R8, RZ, RZ, UR4 ;  /* 0x00000004ff087e24 */ /* 0x000fe4000f8e00ff */
[----:B------:R-:W-:Y:S01]  /*2ba60*/  IMAD.U32 R9, RZ, RZ, UR5 ;  /* 0x00000005ff097e24 */ /* 0x000fe2000f8e00ff */
[----:B------:R-:W-:Y:S06]  /*2ba70*/  @P3 BRA `(.L_x_2896) ;  /* 0x0000000000183947 */ /* 0x000fec0003800000 */
[----:B------:R-:W-:Y:S05]  /*2ba80*/  @!P2 BRA `(.L_x_2896) ;  /* 0x000000000014a947 */ /* 0x000fea0003800000 */
[----:B------:R-:W-:Y:S02]  /*2ba90*/  ULDC.64 UR4, c[0x0][0x208] ;  /* 0x0000820000047ab9 */ /* 0x000fe40000000a00 */
[----:B-1----:R-:W2:Y:S04]  /*2baa0*/  LDG.E R12, desc[UR4][R2.64] ;  /* 0x00000004020c7981 */ /* 0x002ea8000c1e1900 */
[----:B------:R-:W2:Y:S02]  /*2bab0*/  LDG.E R2, desc[UR4][R2.64+0x4] ;  /* 0x0000040402027981 */ /* 0x000ea4000c1e1900 */
[----:B--2--5:R-:W-:-:S05]  /*2bac0*/  IMAD.IADD R13, R2, 0x1, -R12 ;  /* 0x00000001020d7824 */ /* 0x024fca00078e0a0c */
[----:B------:R0:W-:Y:S02]  /*2bad0*/  STL [R1+0x50], R13 ;  /* 0x0000500d01007387 */ /* 0x0001e40000100800 */
.L_x_2896:
[----:B------:R-:W2:Y:S01]  /*2bae0*/  LDL.LU R3, [R1+0x8] ;  /* 0x0000080001037983 */ /* 0x000ea20000300800 */
[----:B------:R-:W-:Y:S02]  /*2baf0*/  ULDC.64 UR4, c[0x0][0xa20] ;  /* 0x0002880000047ab9 */ /* 0x000fe40000000a00 */
[----:B------:R-:W-:Y:S01]  /*2bb00*/  ISETP.NE.U32.AND P2, PT, RZ, UR4, PT ;  /* 0x00000004ff007c0c */ /* 0x000fe2000bf45070 */
[----:B-1----:R-:W3:Y:S03]  /*2bb10*/  LDL R12, [R1+0x34] ;  /* 0x00003400010c7983 */ /* 0x002ee60000100800 */
[----:B------:R-:W-:Y:S02]  /*2bb20*/  ISETP.NE.AND.EX P2, PT, RZ, UR5, PT, P2 ;  /* 0x00000005ff007c0c */ /* 0x000fe4000bf45320 */
[C---:B--2---:R-:W-:Y:S02]  /*2bb30*/  LOP3.LUT R17, R3.reuse, 0xff000000, RZ, 0xc0, !PT ;  /* 0xff00000003117812 */ /* 0x044fe400078ec0ff */
[----:B------:R-:W-:-:S02]  /*2bb40*/  LOP3.LUT R2, R3, 0xff0000, RZ, 0xc0, !PT ;  /* 0x00ff000003027812 */ /* 0x000fc400078ec0ff */
[----:B------:R-:W-:Y:S02]  /*2bb50*/  SHF.R.U32.HI R17, RZ, 0x8, R17 ;  /* 0x00000008ff117819 */ /* 0x000fe40000011611 */
[----:B------:R-:W-:Y:S02]  /*2bb60*/  LOP3.LUT R16, R3, 0xffff, RZ, 0xc0, !PT ;  /* 0x0000ffff03107812 */ /* 0x000fe400078ec0ff */
[----:B------:R-:W-:Y:S01]  /*2bb70*/  LEA.HI R17, R2, R17, RZ, 0x10 ;  /* 0x0000001102117211 */ /* 0x000fe200078f80ff */
[----:B-----5:R-:W-:-:S05]  /*2bb80*/  IMAD.IADD R2, R11, 0x1, R0 ;  /* 0x000000010b027824 */ /* 0x020fca00078e0200 */
[----:B------:R1:W-:Y:S04]  /*2bb90*/  STL [R1+0x1c], R2 ;  /* 0x00001c0201007387 */ /* 0x0003e80000100800 */
[----:B---3--:R1:W-:Y:S01]  /*2bba0*/  STL [R1+0x14], R12 ;  /* 0x0000140c01007387 */ /* 0x0083e20000100800 */
[----:B------:R-:W-:Y:S05]  /*2bbb0*/  @!P2 BRA `(.L_x_2897) ;  /* 0x000000000014a947 */ /* 0x000fea0003800000 */
[----:B-1----:R-:W-:Y:S01]  /*2bbc0*/  IADD3 R2, P0, R15, UR4, RZ ;  /* 0x000000040f027c10 */ /* 0x002fe2000ff1e0ff */
[----:B------:R-:W-:-:S03]  /*2bbd0*/  ULDC.64 UR6, c[0x0][0x208] ;  /* 0x0000820000067ab9 */ /* 0x000fc60000000a00 */
[----:B------:R-:W-:-:S05]  /*2bbe0*/  IADD3.X R3, R14, UR5, RZ, P0, !PT ;  /* 0x000000050e037c10 */ /* 0x000fca00087fe4ff */
[----:B------:R2:W5:Y:S01]  /*2bbf0*/  LDG.E R8, desc[UR6][R2.64] ;  /* 0x0000000602087981 */ /* 0x000562000c1e1900 */
[----:B------:R-:W-:Y:S05]  /*2bc00*/  BRA `(.L_x_2898) ;  /* 0x0000000000147947 */ /* 0x000fea0003800000 */
.L_x_2897:
[----:B------:R-:W-:Y:S05]  /*2bc10*/  @!P0 BRA `(.L_x_2898) ;  /* 0x0000000000108947 */ /* 0x000fea0003800000 */
[----:B------:R-:W-:Y:S02]  /*2bc20*/  ULDC.64 UR4, c[0x0][0x208] ;  /* 0x0000820000047ab9 */ /* 0x000fe40000000a00 */
[----:B------:R-:W2:Y:S04]  /*2bc30*/  LDG.E R8, desc[UR4][R6.64] ;  /* 0x0000000406087981 */ /* 0x000ea8000c1e1900 */
[----:B------:R-:W2:Y:S02]  /*2bc40*/  LDG.E R6, desc[UR4][R6.64+0x4] ;  /* 0x0000040406067981 */ /* 0x000ea4000c1e1900 */
[----:B--2---:R-:W-:-:S07]  /*2bc50*/  IADD3 R8, -R8, R6, RZ ;  /* 0x0000000608087210 */ /* 0x004fce0007ffe1ff */
.L_x_2898:
[----:B------:R-:W-:Y:S01]  /*2bc60*/  ULDC.64 UR4, c[0x0][0x208] ;  /* 0x0000820000047ab9 */ /* 0x000fe20000000a00 */
[----:B------:R-:W3:Y:S01]  /*2bc70*/  LDL R6, [R1+0x4] ;  /* 0x0000040001067983 */ /* 0x000ee20000100800 */
[----:B--2---:R-:W2:Y:S03]  /*2bc80*/  LDC R3, c[0x0][0x448] ;  /* 0x00011200ff037b82 */ /* 0x004ea60000000800 */
[----:B-1----:R-:W4:Y:S04]  /*2bc90*/  @P1 LDG.E R2, desc[UR4][R4.64] ;  /* 0x0000000404021981 */ /* 0x002f28000c1e1900 */
[----:B------:R1:W4:Y:S01]  /*2bca0*/  @P1 LDG.E R4, desc[UR4][R4.64+0x4] ;  /* 0x0000040404041981 */ /* 0x000322000c1e1900 */
[----:B-----5:R-:W-:Y:S01]  /*2bcb0*/  IMAD.IADD R7, R8, 0x1, -R0 ;  /* 0x0000000108077824 */ /* 0x020fe200078e0a00 */
[----:B------:R-:W-:Y:S01]  /*2bcc0*/  LOP3.LUT R11, R17, 0xff, RZ, 0xc0, !PT ;  /* 0x000000ff110b7812 */ /* 0x000fe200078ec0ff */
[----:B------:R-:W-:Y:S01]  /*2bcd0*/  BSSY B0, `(.L_x_2899) ;  /* 0x0000036000007945 */ /* 0x000fe20003800000 */
[----:B------:R-:W-:-:S03]  /*2bce0*/  SHF.R.U32.HI R17, RZ, 0x10, R17 ;  /* 0x00000010ff117819 */ /* 0x000fc60000011611 */
[----:B------:R0:W-:Y:S01]  /*2bcf0*/  STL [R1+0x60], R11 ;  /* 0x0000600b01007387 */ /* 0x0001e20000100800 */
[----:B--2---:R-:W-:-:S13]  /*2bd00*/  ISETP.NE.AND P0, PT, R3, 0x1, PT ;  /* 0x000000010300780c */ /* 0x004fda0003f05270 */
[----:B------:R-:W2:Y:S08]  /*2bd10*/  @P0 LDC R3, c[0x0][0x44c] ;  /* 0x00011300ff030b82 */ /* 0x000eb00000000800 */
[----:B-1----:R-:W1:Y:S01]  /*2bd20*/  @P0 LDC R5, c[0x0][0x450] ;  /* 0x00011400ff050b82 */ /* 0x002e620000000800 */
[----:B----4-:R-:W-:Y:S02]  /*2bd30*/  @P1 IMAD.IADD R9, R4, 0x1, -R2 ;  /* 0x0000000104091824 */ /* 0x010fe400078e0a02 */
[----:B---3--:R-:W-:-:S04]  /*2bd40*/  IMAD.SHL.U32 R2, R6, 0x80, RZ ;  /* 0x0000008006027824 */ /* 0x008fc800078e00ff */
[----:B------:R-:W-:-:S04]  /*2bd50*/  VIADD R2, R2, 0x7f ;  /* 0x0000007f02027836 */ /* 0x000fc80000000000 */
[----:B--2---:R-:W-:-:S05]  /*2bd60*/  @P0 IMAD.HI.U32 R0, R2, R3, RZ ;  /* 0x0000000302000227 */ /* 0x004fca00078e00ff */
[----:B-1----:R-:W-:Y:S02]  /*2bd70*/  @P0 SHF.R.U32.HI R2, RZ, R5, R0 ;  /* 0x00000005ff020219 */ /* 0x002fe40000011600 */
[----:B------:R-:W-:-:S04]  /*2bd80*/  IADD3 R0, R7, R9, RZ ;  /* 0x0000000907007210 */ /* 0x000fc80007ffe0ff */
[C---:B------:R-:W-:Y:S01]  /*2bd90*/  IADD3 R21, R0.reuse, 0x50, -R13 ;  /* 0x0000005000157810 */ /* 0x040fe20007ffe80d */
[----:B------:R-:W-:-:S04]  /*2bda0*/  VIADD R3, R0, 0x4f ;  /* 0x0000004f00037836 */ /* 0x000fc80000000000 */
[----:B------:R-:W-:Y:S02]  /*2bdb0*/  IMAD.IADD R2, R21, 0x1, R2 ;  /* 0x0000000115027824 */ /* 0x000fe400078e0202 */
[----:B------:R-:W-:-:S04]  /*2bdc0*/  IMAD.HI R0, R3, 0x66666667, RZ ;  /* 0x6666666703007827 */ /* 0x000fc800078e02ff */
[----:B------:R-:W-:Y:S01]  /*2bdd0*/  IMAD.HI R2, R2, 0x66666667, RZ ;  /* 0x6666666702027827 */ /* 0x000fe200078e02ff */
[----:B------:R-:W-:-:S03]  /*2bde0*/  SHF.R.U32.HI R20, RZ, 0x1f, R0 ;  /* 0x0000001fff147819 */ /* 0x000fc60000011600 */
[----:B------:R-:W-:Y:S01]  /*2bdf0*/  IMAD.MOV.U32 R3, RZ, RZ, RZ ;  /* 0x000000ffff037224 */ /* 0x000fe200078e00ff */
[----:B------:R-:W-:Y:S02]  /*2be00*/  SHF.R.U32.HI R6, RZ, 0x1f, R2 ;  /* 0x0000001fff067819 */ /* 0x000fe40000011602 */
[----:B------:R-:W-:Y:S02]  /*2be10*/  LEA.HI.SX32 R20, R0, R20, 0x1b ;  /* 0x0000001400147211 */ /* 0x000fe400078fdaff */
[----:B------:R-:W-:-:S04]  /*2be20*/  LEA.HI.SX32 R6, R2, R6, 0x1b ;  /* 0x0000000602067211 */ /* 0x000fc800078fdaff */
[----:B------:R-:W-:-:S04]  /*2be30*/  VIMNMX R6, R20, R6, PT ;  /* 0x0000000614067248 */ /* 0x000fc80003fe0100 */
[----:B------:R-:W-:-:S13]  /*2be40*/  ISETP.GE.AND P0, PT, R6, 0x1, PT ;  /* 0x000000010600780c */ /* 0x000fda0003f06270 */
[----:B0-----:R-:W-:Y:S05]  /*2be50*/  @!P0 BRA `(.L_x_2900) ;  /* 0x0000000000748947 */ /* 0x001fea0003800000 */
[----:B------:R-:W-:Y:S01]  /*2be60*/  ISETP.NE.AND P0, PT, R17, RZ, PT ;  /* 0x000000ff1100720c */ /* 0x000fe20003f05270 */
[----:B------:R-:W-:-:S03]  /*2be70*/  ULDC UR4, c[0x0][0x9f0] ;  /* 0x00027c0000047ab9 */ /* 0x000fc60000000800 */
[----:B------:R-:W-:-:S04]  /*2be80*/  SEL R0, R17, UR4, P0 ;  /* 0x0000000411007c07 */ /* 0x000fc80008000000 */
[----:B------:R-:W-:Y:S02]  /*2be90*/  IABS R2, R0 ;  /* 0x0000000000027213 */ /* 0x000fe40000000000 */
[----:B------:R-:W-:Y:S02]  /*2bea0*/  IADD3 R3, R0, -0x1, R6 ;  /* 0xffffffff00037810 */ /* 0x000fe40007ffe006 */
[----:B------:R-:W0:Y:S08]  /*2beb0*/  I2F.RP R4, R2 ;  /* 0x0000000200047306 */ /* 0x000e300000209400 */
[----:B0-----:R-:W0:Y:S02]  /*2bec0*/  MUFU.RCP R4, R4 ;  /* 0x0000000400047308 */ /* 0x001e240000001000 */
[----:B0-----:R-:W-:-:S06]  /*2bed0*/  VIADD R4, R4, 0xffffffe ;  /* 0x0ffffffe04047836 */ /* 0x001fcc0000000000 */
[----:B------:R0:W1:Y:S02]  /*2bee0*/  F2I.FTZ.U32.TRUNC.NTZ R5, R4 ;  /* 0x0000000400057305 */ /* 0x000064000021f000 */
[----:B0-----:R-:W-:-:S04]  /*2bef0*/  LOP3.LUT R4, R3, R0, RZ, 0x3c, !PT ;  /* 0x0000000003047212 */ /* 0x001fc800078e3cff */
[----:B------:R-:W-:Y:S02]  /*2bf00*/  ISETP.GE.AND P3, PT, R4, RZ, PT ;  /* 0x000000ff0400720c */ /* 0x000fe40003f66270 */
[----:B-1----:R-:W-:-:S05]  /*2bf10*/  IADD3 R4, RZ, -R5, RZ ;  /* 0x80000005ff047210 */ /* 0x002fca0007ffe0ff */
        /* <DEDUP_REMOVED lines=16> */
[----:B------:R-:W-:-:S07]  /*2c020*/  @!P2 LOP3.LUT R3, RZ, R0, RZ, 0x33, !PT ;  /* 0x00000000ff03a212 */ /* 0x000fce00078e33ff */
.L_x_2900:
[----:B------:R-:W-:Y:S05]  /*2c030*/  BSYNC B0 ;  /* 0x0000000000007941 */ /* 0x000fea0003800000 */
.L_x_2899:
        /* <DEDUP_REMOVED lines=9> */
[----:B------:R-:W-:Y:S01]  /*2c0d0*/  @P0 VIADD R4, R9, 0x4f ;  /* 0x0000004f09040836 */ /* 0x000fe20000000000 */
        /* <DEDUP_REMOVED lines=11> */
[----:B------:R-:W0:Y:S02]  /*2c190*/  S2R R2, SR_TID.X ;  /* 0x0000000000027919 */ /* 0x000e240000002100 */
[----:B0-----:R-:W-:-:S04]  /*2c1a0*/  SHF.R.U32.HI R2, RZ, 0x5, R2 ;  /* 0x00000005ff027819 */ /* 0x001fc80000011602 */
[----:B------:R-:W-:-:S05]  /*2c1b0*/  LOP3.LUT R2, R2, 0x3, RZ, 0xc0, !PT ;  /* 0x0000000302027812 */ /* 0x000fca00078ec0ff */
[----:B------:R0:W1:Y:S02]  /*2c1c0*/  SHFL.IDX PT, R14, R2, RZ, 0x1f ;  /* 0x00001fff020e7589 */ /* 0x00006400000e0000 */
.L_x_3123:
[----:B-1----:R-:W-:Y:S02]  /*2c1d0*/  ISETP.NE.AND P0, PT, R14, RZ, PT ;  /* 0x000000ff0e00720c */ /* 0x002fe40003f05270 */
[----:B------:R-:W-:-:S11]  /*2c1e0*/  PLOP3.LUT P6, PT, PT, PT, PT, 0x8, 0x0 ;  /* 0x000000000000781c */ /* 0x000fd60003fce170 */
[----:B------:R-:W-:Y:S05]  /*2c1f0*/  @P0 BRA `(.L_x_2904) ;  /* 0x00000000000c0947 */ /* 0x000fea0003800000 */
[----:B------:R-:W-:-:S03]  /*2c200*/  UMOV UR4, 0xffffffff ;  /* 0xffffffff00047882 */ /* 0x000fc60000000000 */
[----:B------:R-:W-:Y:S05]  /*2c210*/  BRA.DIV UR4, `(.L_x_2905) ;  /* 0x0000009204507947 */ /* 0x000fea000b800000 */
[----:B------:R-:W-:-:S13]  /*2c220*/  ELECT P6, URZ, PT ;  /* 0x00000000003f782f */ /* 0x000fda00038c0000 */
.L_x_2904:
[----:B0-----:R-:W2:Y:S01]  /*2c230*/  LDL R2, [R1+0x64] ;  /* 0x0000640001027983 */ /* 0x001ea20000100800 */
[----:B------:R-:W-:Y:S01]  /*2c240*/  BSSY B1, `(.L_x_2906) ;  /* 0x0000008000017945 */ /* 0x000fe20003800000 */
[----:B--2---:R-:W-:-:S04]  /*2c250*/  IADD3 R2, R2, 0x1, RZ ;  /* 0x0000000102027810 */ /* 0x004fc80007ffe0ff */
[----:B------:R-:W-:-:S04]  /*2c260*/  LEA.HI R3, R2, R2, RZ, 0x1 ;  /* 0x0000000202037211 */ /* 0x000fc800078f08ff */
[----:B------:R-:W-:-:S05]  /*2c270*/  LOP3.LUT R3, R3, 0xfffffffe, RZ, 0xc0, !PT ;  /* 0xfffffffe03037812 */ /* 0x000fca00078ec0ff */
[----:B------:R-:W-:-:S05]  /*2c280*/  IMAD.IADD R2, R2, 0x1, -R3 ;  /* 0x0000000102027824 */ /* 0x000fca00078e0a03 */
[----:B------:R-:W-:-:S04]  /*2c290*/  SHF.L.U32 R2, R2, 0x1f, RZ ;  /* 0x0000001f02027819 */ /* 0x000fc800000006ff */
[----:B------:R-:W0:Y:S02]  /*2c2a0*/  SYNCS.PHASECHK.TRANS64.TRYWAIT P0, [R18+URZ+0x38820], R2 ;  /* 0x03882002120075a7 */ /* 0x000e24000800017f */
[----:B0-----:R-:W-:Y:S05]  /*2c2b0*/  @!P0 BRA `(.L_x_2907) ;  /* 0x0000009000488947 */ /* 0x001fea0003800000 */
.L_x_3126:
[----:B------:R-:W-:Y:S05]  /*2c2c0*/  BSYNC B1 ;  /* 0x0000000000017941 */ /* 0x000fea0003800000 */
.L_x_2906:
[----:B------:R-:W-:Y:S04]  /*2c2d0*/  BSSY B1, `(.L_x_2908) ;  /* 0x00000ae000017945 */ /* 0x000fe80003800000 */
[----:B------:R-:W-:Y:S05]  /*2c2e0*/  @!P6 BRA `(.L_x_2909) ;  /* 0x0000000800b0e947 */ /* 0x000fea0003800000 */
[----:B------:R-:W2:Y:S04]  /*2c2f0*/  LDL R5, [R1+0x20] ;  /* 0x0000200001057983 */ /* 0x000ea80000100800 */
[----:B------:R-:W3:Y:S01]  /*2c300*/  LDL R4, [R1+0x24] ;  /* 0x0000240001047983 */ /* 0x000ee20000100800 */
[----:B------:R-:W-:Y:S01]  /*2c310*/  BSSY B2, `(.L_x_2910) ;  /* 0x0000008000027945 */ /* 0x000fe20003800000 */
[----:B------:R-:W1:Y:S02]  /*2c320*/  S2R R3, SR_TID.X ;  /* 0x0000000000037919 */ /* 0x000e640000002100 */
[----:B-1----:R-:W-:-:S04]  /*2c330*/  LOP3.LUT R3, R3, 0x7f, RZ, 0xc0, !PT ;  /* 0x0000007f03037812 */ /* 0x002fc800078ec0ff */
[----:B------:R-:W-:Y:S01]  /*2c340*/  ISETP.NE.AND P1, PT, R3, RZ, PT ;  /* 0x000000ff0300720c */ /* 0x000fe20003f25270 */
[----:B--2---:R-:W-:Y:S01]  /*2c350*/  IMAD R6, R5, 0x8, R18 ;  /* 0x0000000805067824 */ /* 0x004fe200078e0212 */
[----:B---3--:R-:W-:-:S04]  /*2c360*/  SHF.L.U32 R8, R4, 0x1f, RZ ;  /* 0x0000001f04087819 */ /* 0x008fc800000006ff */
[----:B------:R-:W1:Y:S02]  /*2c370*/  SYNCS.PHASECHK.TRANS64.TRYWAIT P0, [R6+URZ+0x388a0], R8 ;  /* 0x0388a008060075a7 */ /* 0x000e64000800017f */
[----:B-1----:R-:W-:Y:S05]  /*2c380*/  @!P0 BRA `(.L_x_2911) ;  /* 0x0000009000288947 */ /* 0x002fea0003800000 */
.L_x_3127:
[----:B------:R-:W-:Y:S05]  /*2c390*/  BSYNC B2 ;  /* 0x0000000000027941 */ /* 0x000fea0003800000 */
.L_x_2910:
[----:B------:R-:W-:Y:S04]  /*2c3a0*/  BSSY B2, `(.L_x_2912) ;  /* 0x0000009000027945 */ /* 0x000fe80003800000 */
[----:B------:R-:W-:Y:S05]  /*2c3b0*/  @P1 BRA `(.L_x_2913) ;  /* 0x00000000001c1947 */ /* 0x000fea0003800000 */
[----:B------:R-:W2:Y:S01]  /*2c3c0*/  S2R R3, SR_TID.X ;  /* 0x0000000000037919 */ /* 0x000ea20000002100 */
[----:B0-----:R-:W-:-:S04]  /*2c3d0*/  IMAD.MOV.U32 R2, RZ, RZ, 0xa000 ;  /* 0x0000a000ff027424 */ /* 0x001fc800078e00ff */
[----:B------:R3:W-:Y:S01]  /*2c3e0*/  SYNCS.ARRIVE.TRANS64 RZ, [R6+URZ+0x38890], R2 ;  /* 0x0388900206ff79a7 */ /* 0x0007e2000800003f */
[----:B--2---:R-:W-:-:S04]  /*2c3f0*/  LOP3.LUT R3, R3, 0x1f, RZ, 0xc0, !PT ;  /* 0x0000001f03037812 */ /* 0x004fc800078ec0ff */
[----:B------:R-:W-:-:S13]  /*2c400*/  ISETP.NE.AND P0, PT, R3, RZ, PT ;  /* 0x000000ff0300720c */ /* 0x000fda0003f05270 */
[----:B---3--:R-:W-:Y:S05]  /*2c410*/  @!P0 BRA `(.L_x_2913) ;  /* 0x0000000000048947 */ /* 0x008fea0003800000 */
[----:B------:R-:W-:Y:S01]  /*2c420*/  BPT.TRAP 0x1 ;  /* 0x000000040000795c */ /* 0x000fe20000300000 */
.L_x_2913:
[----:B------:R-:W-:Y:S05]  /*2c430*/  BSYNC B2 ;  /* 0x0000000000027941 */ /* 0x000fea0003800000 */
.L_x_2912:
[----:B0-----:R-:W2:Y:S01]  /*2c440*/  LDL R2, [R1+0x20] ;  /* 0x0000200001027983 */ /* 0x001ea20000100800 */
[----:B------:R-:W-:Y:S01]  /*2c450*/  IMAD.MOV.U32 R3, RZ, RZ, RZ ;  /* 0x000000ffff037224 */ /* 0x000fe200078e00ff */
[----:B------:R-:W-:Y:S01]  /*2c460*/  UIADD3 UR4, UP0, UR36, 0x570, URZ ;  /* 0x0000057024047890 */ /* 0x000fe2000ff1e03f */
[----:B------:R-:W-:Y:S01]  /*2c470*/  PLOP3.LUT P0, PT, PT, PT, PT, 0x80, 0x0 ;  /* 0x000000000000781c */ /* 0x000fe20003f0f070 */
[----:B------:R-:W-:Y:S01]  /*2c480*/  UMOV UR6, 0x0 ;  /* 0x0000000000067882 */ /* 0x000fe20000000000 */
[----:B------:R-:W-:Y:S01]  /*2c490*/  UMOV UR7, 0x12f00000 ;  /* 0x12f0000000077882 */ /* 0x000fe20000000000 */
[----:B------:R-:W-:Y:S01]  /*2c4a0*/  R2UR UR10, R3 ;  /* 0x00000000030a72ca */ /* 0x000fe200000e0000 */
[----:B------:R-:W-:Y:S01]  /*2c4b0*/  IMAD R3, R7, 0x50, R10 ;  /* 0x0000005007037824 */ /* 0x000fe200078e020a */
[----:B------:R-:W-:-:S04]  /*2c4c0*/  UIADD3.X UR5, URZ, UR37, URZ, UP0, !UPT ;  /* 0x000000253f057290 */ /* 0x000fc800087fe43f */
[----:B------:R-:W-:Y:S01]  /*2c4d0*/  IADD3 R3, R3, -0x50, RZ ;  /* 0xffffffb003037810 */ /* 0x000fe20007ffe0ff */
[----:B--2---:R-:W-:Y:S02]  /*2c4e0*/  IMAD R4, R2, 0xa000, R18 ;  /* 0x0000a00002047824 */ /* 0x004fe400078e0212 */
[----:B------:R-:W-:Y:S02]  /*2c4f0*/  VIADD R2, R6, 0x38890 ;  /* 0x0003889006027836 */ /* 0x000fe40000000000 */
[----:B------:R-:W-:-:S07]  /*2c500*/  VIADD R5, R4, 0x24400 ;  /* 0x0002440004057836 */ /* 0x000fce0000000000 */
.L_x_2914:
        /* <DEDUP_REMOVED lines=16> */
.L_x_2915:
        /* <DEDUP_REMOVED lines=16> */
.L_x_2916:
        /* <DEDUP_REMOVED lines=16> */
.L_x_2917:
        /* <DEDUP_REMOVED lines=13> */
.L_x_3128:
[----:B------:R-:W-:Y:S05]  /*2c8e0*/  BSYNC B2 ;  /* 0x0000000000027941 */ /* 0x000fea0003800000 */
.L_x_2918:
[----:B------:R-:W-:Y:S01]  /*2c8f0*/  BSSY B2, `(.L_x_2920) ;  /* 0x000000b000027945 */ /* 0x000fe20003800000 */
[----:B------:R-:W-:Y:S01]  /*2c900*/  IMAD.MOV.U32 R12, RZ, RZ, 0x0 ;  /* 0x00000000ff0c7424 */ /* 0x000fe200078e00ff */
[----:B------:R-:W-:Y:S02]  /*2c910*/  MOV R13, 0x12f00000 ;  /* 0x12f00000000d7802 */ /* 0x000fe40000000f00 */
        /* <DEDUP_REMOVED lines=8> */
.L_x_2921:
[----:B------:R-:W-:Y:S05]  /*2c9a0*/  BSYNC B2 ;  /* 0x0000000000027941 */ /* 0x000fea0003800000 */
.L_x_2920:
[----:B------:R-:W-:Y:S01]  /*2c9b0*/  R2UR UR6, R12 ;  /* 0x000000000c0672ca */ /* 0x000fe200000e0000 */
[----:B------:R-:W-:Y:S01]  /*2c9c0*/  IMAD.MOV.U32 R2, RZ, RZ, RZ ;  /* 0x000000ffff027224 */ /* 0x000fe200078e00ff */
[----:B------:R-:W-:Y:S01]  /*2c9d0*/  R2UR UR7, R13 ;  /* 0x000000000d0772ca */ /* 0x000fe200000e0000 */
[----:B------:R-:W-:Y:S01]  /*2c9e0*/  UIADD3 UR4, UP0, UR36, 0x670, URZ ;  /* 0x0000067024047890 */ /* 0x000fe2000ff1e03f */
[----:B------:R-:W-:Y:S01]  /*2c9f0*/  PLOP3.LUT P0, PT, PT, PT, PT, 0x80, 0x0 ;  /* 0x000000000000781c */ /* 0x000fe20003f0f070 */
[----:B01----:R-:W-:Y:S01]  /*2ca00*/  VIADD R6, R6, 0x388b0 ;  /* 0x000388b006067836 */ /* 0x003fe20000000000 */
[----:B------:R-:W-:Y:S01]  /*2ca10*/  R2UR UR10, R2 ;  /* 0x00000000020a72ca */ /* 0x000fe200000e0000 */
[----:B------:R-:W-:Y:S01]  /*2ca20*/  VIADD R2, R4, 0x400 ;  /* 0x0000040004027836 */ /* 0x000fe20000000000 */
[----:B------:R-:W-:-:S13]  /*2ca30*/  UIADD3.X UR5, URZ, UR37, URZ, UP0, !UPT ;  /* 0x000000253f057290 */ /* 0x000fda00087fe43f */
.L_x_2922:
        /* <DEDUP_REMOVED lines=15> */
.L_x_2923:
        /* <DEDUP_REMOVED lines=15> */
.L_x_2924:
        /* <DEDUP_REMOVED lines=15> */
.L_x_2925:
        /* <DEDUP_REMOVED lines=10> */
.L_x_2909:
[----:B------:R-:W-:Y:S05]  /*2cdb0*/  BSYNC B1 ;  /* 0x0000000000017941 */ /* 0x000fea0003800000 */
.L_x_2908:
[----:B0-----:R-:W2:Y:S04]  /*2cdc0*/  LDL.LU R2, [R1+0x20] ;  /* 0x0000200001027983 */ /* 0x001ea80000300800 */
[----:B------:R-:W3:Y:S01]  /*2cdd0*/  LDL.LU R5, [R1+0x24] ;  /* 0x0000240001057983 */ /* 0x000ee20000300800 */
[----:B------:R-:W-:Y:S01]  /*2cde0*/  VIADD R7, R7, 0xfffffffe ;  /* 0xfffffffe07077836 */ /* 0x000fe20000000000 */
[----:B------:R-:W-:-:S04]  /*2cdf0*/  PLOP3.LUT P0, PT, PT, PT, PT, 0x8, 0x0 ;  /* 0x000000000000781c */ /* 0x000fc80003f0e170 */
[----:B------:R-:W-:Y:S01]  /*2ce00*/  ISETP.GE.AND P2, PT, R7, R9, PT ;  /* 0x000000090700720c */ /* 0x000fe20003f46270 */
[----:B--2---:R-:W-:-:S05]  /*2ce10*/  VIADD R2, R2, 0x1 ;  /* 0x0000000102027836 */ /* 0x004fca0000000000 */
[----:B------:R-:W-:-:S04]  /*2ce20*/  ISETP.NE.AND P1, PT, R2, 0x2, PT ;  /* 0x000000020200780c */ /* 0x000fc80003f25270 */
[----:B------:R-:W-:Y:S02]  /*2ce30*/  SEL R3, RZ, 0x1, P1 ;  /* 0x00000001ff037807 */ /* 0x000fe40000800000 */
[----:B------:R-:W-:Y:S02]  /*2ce40*/  SEL R2, R2, RZ, P1 ;  /* 0x000000ff02027207 */ /* 0x000fe40000800000 */
[----:B---3--:R-:W-:-:S03]  /*2ce50*/  LOP3.LUT R5, R5, R3, RZ, 0x3c, !PT ;  /* 0x0000000305057212 */ /* 0x008fc600078e3cff */
[----:B------:R0:W-:Y:S04]  /*2ce60*/  STL [R1+0x20], R2 ;  /* 0x0000200201007387 */ /* 0x0001e80000100800 */
[----:B------:R0:W-:Y:S01]  /*2ce70*/  STL [R1+0x24], R5 ;  /* 0x0000240501007387 */ /* 0x0001e20000100800 */
[----:B------:R-:W-:Y:S05]  /*2ce80*/  @!P2 BRA `(.L_x_2902) ;  /* 0x0000000800eca947 */ /* 0x000fea0003800000 */
.L_x_2944:
[----:B------:R-:W-:Y:S05]  /*2ce90*/  YIELD ;  /* 0x0000000000007946 */ /* 0x000fea0003800000 */
[----:B------:R-:W-:Y:S04]  /*2cea0*/  BSSY B1, `(.L_x_2926) ;  /* 0x00000ad000017945 */ /* 0x000fe80003800000 */
[----:B-1----:R-:W-:Y:S05]  /*2ceb0*/  @!P6 BRA `(.L_x_2927) ;  /* 0x0000000800ace947 */ /* 0x002fea0003800000 */
[----:B------:R-:W2:Y:S04]  /*2cec0*/  LDL R4, [R1+0x20] ;  /* 0x0000200001047983 */ /* 0x000ea80000100800 */
[----:B------:R-:W3:Y:S01]  /*2ced0*/  LDL R3, [R1+0x24] ;  /* 0x0000240001037983 */ /* 0x000ee20000100800 */
[----:B------:R-:W-:Y:S01]  /*2cee0*/  BSSY B2, `(.L_x_2928) ;  /* 0x0000008000027945 */ /* 0x000fe20003800000 */
[----:B0-----:R-:W0:Y:S02]  /*2cef0*/  S2R R2, SR_TID.X ;  /* 0x0000000000027919 */ /* 0x001e240000002100 */
[----:B0-----:R-:W-:-:S04]  /*2cf00*/  LOP3.LUT R2, R2, 0x7f, RZ, 0xc0, !PT ;  /* 0x0000007f02027812 */ /* 0x001fc800078ec0ff */
[----:B------:R-:W-:Y:S02]  /*2cf10*/  ISETP.NE.AND P2, PT, R2, RZ, PT ;  /* 0x000000ff0200720c */ /* 0x000fe40003f45270 */
[----:B--2---:R-:W-:Y:S02]  /*2cf20*/  LEA R6, R4, R18, 0x3 ;  /* 0x0000001204067211 */ /* 0x004fe400078e18ff */
[----:B---3--:R-:W-:-:S04]  /*2cf30*/  SHF.L.U32 R5, R3, 0x1f, RZ ;  /* 0x0000001f03057819 */ /* 0x008fc800000006ff */
[----:B------:R-:W0:Y:S02]  /*2cf40*/  SYNCS.PHASECHK.TRANS64.TRYWAIT P1, [R6+URZ+0x388a0], R5 ;  /* 0x0388a005060075a7 */ /* 0x000e24000802017f */
[----:B0-----:R-:W-:Y:S05]  /*2cf50*/  @!P1 BRA `(.L_x_2929) ;  /* 0x00000084005c9947 */ /* 0x001fea0003800000 */
.L_x_3129:
[----:B------:R-:W-:Y:S05]  /*2cf60*/  BSYNC B2 ;  /* 0x0000000000027941 */ /* 0x000fea0003800000 */
.L_x_2928:
[----:B------:R-:W-:Y:S04]  /*2cf70*/  BSSY B2, `(.L_x_2930) ;  /* 0x0000009000027945 */ /* 0x000fe80003800000 */
        /* <DEDUP_REMOVED lines=8> */
.L_x_2931:
[----:B------:R-:W-:Y:S05]  /*2d000*/  BSYNC B2 ;  /* 0x0000000000027941 */ /* 0x000fea0003800000 */
.L_x_2930:
        /* <DEDUP_REMOVED lines=9> */
[----:B--2---:R-:W-:Y:S02]  /*2d0a0*/  IMAD R4, R2, 0xa000, R18 ;  /* 0x0000a00002047824 */ /* 0x004fe400078e0212 */
[----:B------:R-:W-:-:S02]  /*2d0b0*/  VIADD R2, R6, 0x38890 ;  /* 0x0003889006027836 */ /* 0x000fc40000000000 */
[----:B------:R-:W-:-:S08]  /*2d0c0*/  VIADD R8, R4, 0x24400 ;  /* 0x0002440004087836 */ /* 0x000fd00000000000 */
.L_x_2932:
        /* <DEDUP_REMOVED lines=11> */
[----:B------:R-:W-:Y:S01]  /*2d180*/  UMOV UR6, 0x0 ;  /* 0x0000000000067882 */ /* 0x000fe20000000000 */
[----:B------:R-:W-:Y:S01]  /*2d190*/  PLOP3.LUT P1, PT, PT, PT, PT, 0x80, 0x0 ;  /* 0x000000000000781c */ /* 0x000fe20003f2f070 */
[----:B------:R-:W-:Y:S01]  /*2d1a0*/  UMOV UR7, 0x12f00000 ;  /* 0x12f0000000077882 */ /* 0x000fe20000000000 */
[----:B------:R-:W-:Y:S01]  /*2d1b0*/  R2UR UR10, R8 ;  /* 0x00000000080a72ca */ /* 0x000fe200000e0000 */
[----:B------:R-:W-:-:S14]  /*2d1c0*/  VIADD R8, R4, 0x26c00 ;  /* 0x00026c0004087836 */ /* 0x000fdc0000000000 */
.L_x_2933:
        /* <DEDUP_REMOVED lines=16> */
.L_x_2934:
        /* <DEDUP_REMOVED lines=13> */
[----:B------:R-:W-:Y:S01]  /*2d3a0*/  IADD3 R8, R4, 0x2bc00, RZ ;  /* 0x0002bc0004087810 */ /* 0x000fe20007ffe0ff */
[----:B------:R-:W-:Y:S01]  /*2d3b0*/  UMOV UR7, 0x12f00000 ;  /* 0x12f0000000077882 */ /* 0x000fe20000000000 */
[----:B------:R-:W-:-:S15]  /*2d3c0*/  R2UR UR10, R14 ;  /* 0x000000000e0a72ca */ /* 0x000fde00000e0000 */
.L_x_2935:
        /* <DEDUP_REMOVED lines=10> */
[----:B------:R-:W1:Y:S01]  /*2d470*/  SYNCS.PHASECHK.TRANS64.TRYWAIT P1, [R6+URZ+0x388c0], R5 ;  /* 0x0388c005060075a7 */ /* 0x000e62000802017f */
[----:B------:R-:W-:Y:S04]  /*2d480*/  BSSY B2, `(.L_x_2936) ;  /* 0x0000002000027945 */ /* 0x000fe80003800000 */
[----:B-1----:R-:W-:Y:S05]  /*2d490*/  @!P1 BRA `(.L_x_2937) ;  /* 0x0000008000209947 */ /* 0x002fea0003800000 */
.L_x_3130:
[----:B------:R-:W-:Y:S05]  /*2d4a0*/  BSYNC B2 ;  /* 0x0000000000027941 */ /* 0x000fea0003800000 */
.L_x_2936:
        /* <DEDUP_REMOVED lines=11> */
.L_x_2939:
[----:B------:R-:W-:Y:S05]  /*2d560*/  BSYNC B2 ;  /* 0x0000000000027941 */ /* 0x000fea0003800000 */
.L_x_2938:
[----:B------:R-:W-:Y:S01]  /*2d570*/  R2UR UR10, R11 ;  /* 0x000000000b0a72ca */ /* 0x000fe200000e0000 */
[----:B------:R-:W-:Y:S01]  /*2d580*/  UIADD3 UR4, UP0, UR36, 0x670, URZ ;  /* 0x0000067024047890 */ /* 0x000fe2000ff1e03f */
[----:B------:R-:W-:Y:S01]  /*2d590*/  R2UR UR6, R12 ;  /* 0x000000000c0672ca */ /* 0x000fe200000e0000 */
[----:B01----:R-:W-:Y:S01]  /*2d5a0*/  VIADD R6, R6, 0x388b0 ;  /* 0x000388b006067836 */ /* 0x003fe20000000000 */
[----:B------:R-:W-:Y:S01]  /*2d5b0*/  R2UR UR7, R13 ;  /* 0x000000000d0772ca */ /* 0x000fe200000e0000 */
[----:B------:R-:W-:Y:S01]  /*2d5c0*/  UIADD3.X UR5, URZ, UR37, URZ, UP0, !UPT ;  /* 0x000000253f057290 */ /* 0x000fe200087fe43f */
[----:B------:R-:W-:Y:S02]  /*2d5d0*/  PLOP3.LUT P1, PT, PT, PT, PT, 0x80, 0x0 ;  /* 0x000000000000781c */ /* 0x000fe40003f2f070 */
[----:B------:R-:W-:-:S11]  /*2d5e0*/  IADD3 R2, R4, 0x400, RZ ;  /* 0x0000040004027810 */ /* 0x000fd60007ffe0ff */
.L_x_2940:
        /* <DEDUP_REMOVED lines=16> */
.L_x_2941:
        /* <DEDUP_REMOVED lines=15> */
.L_x_2942:
        /* <DEDUP_REMOVED lines=15> */
.L_x_2943:
        /* <DEDUP_REMOVED lines=10> */
.L_x_2927:
[----:B------:R-:W-:Y:S05]  /*2d970*/  BSYNC B1 ;  /* 0x0000000000017941 */ /* 0x000fea0003800000 */
.L_x_2926:
[----:B0-----:R-:W2:Y:S04]  /*2d980*/  LDL.LU R2, [R1+0x20] ;  /* 0x0000200001027983 */ /* 0x001ea80000300800 */
        /* <DEDUP_REMOVED lines=11> */
.L_x_2902:
[----:B------:R-:W-:Y:S05]  /*2da40*/  BSYNC B0 ;  /* 0x0000000000007941 */ /* 0x000fea0003800000 */
.L_x_2901:
[----:B------:R-:W2:Y:S01]  /*2da50*/  LDL R4, [R1+0x4] ;  /* 0x0000040001047983 */ /* 0x000ea20000100800 */
[----:B------:R-:W3:Y:S01]  /*2da60*/  LDC R0, c[0x0][0x448] ;  /* 0x00011200ff007b82 */ /* 0x000ee20000000800 */
[----:B------:R-:W-:Y:S01]  /*2da70*/  ISETP.NE.AND P2, PT, R17, RZ, PT ;  /* 0x000000ff1100720c */ /* 0x000fe20003f45270 */
[----:B------:R-:W-:Y:S05]  /*2da80*/  @!P0 WARPSYNC.ALL ;  /* 0x0000000000008948 */ /* 0x000fea0003800000 */
[----:B------:R-:W-:Y:S07]  /*2da90*/  BSSY B0, `(.L_x_2945) ;  /* 0x000002d000007945 */ /* 0x000fee0003800000 */
[----:B------:R-:W4:Y:S08]  /*2daa0*/  @!P2 LDC R17, c[0x0][0x9f0] ;  /* 0x00027c00ff11ab82 */ /* 0x000f300000000800 */
[----:B------:R-:W-:Y:S01]  /*2dab0*/  @!P0 BAR.SYNC.DEFER_BLOCKING 0xc, 0x180 ;  /* 0x0306000000008b1d */ /* 0x000fe20000010000 */
[----:B---3--:R-:W-:-:S13]  /*2dac0*/  ISETP.NE.AND P1, PT, R0, 0x1, PT ;  /* 0x000000010000780c */ /* 0x008fda0003f25270 */
[----:B01----:R-:W0:Y:S08]  /*2dad0*/  @P1 LDC R2, c[0x0][0x44c] ;  /* 0x00011300ff021b82 */ /* 0x003e300000000800 */
[----:B------:R-:W1:Y:S01]  /*2dae0*/  @P1 LDC R3, c[0x0][0x450] ;  /* 0x00011400ff031b82 */ /* 0x000e620000000800 */
[----:B--2---:R-:W-:-:S05]  /*2daf0*/  LEA R0, R4, 0x7f, 0x7 ;  /* 0x0000007f04007811 */ /* 0x004fca00078e38ff */
[----:B0-----:R-:W-:-:S05]  /*2db00*/  @P1 IMAD.HI.U32 R2, R0, R2, RZ ;  /* 0x0000000200021227 */ /* 0x001fca00078e00ff */
[----:B-1----:R-:W-:-:S05]  /*2db10*/  @P1 SHF.R.U32.HI R0, RZ, R3, R2 ;  /* 0x00000003ff001219 */ /* 0x002fca0000011602 */
[----:B------:R-:W-:-:S04]  /*2db20*/  IMAD.IADD R0, R21, 0x1, R0 ;  /* 0x0000000115007824 */ /* 0x000fc800078e0200 */
[----:B------:R-:W-:-:S05]  /*2db30*/  IMAD.HI R0, R0, 0x66666667, RZ ;  /* 0x6666666700007827 */ /* 0x000fca00078e02ff */
[----:B------:R-:W-:-:S04]  /*2db40*/  SHF.R.U32.HI R2, RZ, 0x1f, R0 ;  /* 0x0000001fff027819 */ /* 0x000fc80000011600 */
[----:B------:R-:W-:-:S04]  /*2db50*/  LEA.HI.SX32 R0, R0, R2, 0x1b ;  /* 0x0000000200007211 */ /* 0x000fc800078fdaff */
[----:B------:R-:W-:-:S04]  /*2db60*/  VIMNMX R7, R20, R0, PT ;  /* 0x0000000014077248 */ /* 0x000fc80003fe0100 */
[----:B------:R-:W-:Y:S01]  /*2db70*/  ISETP.GE.AND P1, PT, R7, 0x1, PT ;  /* 0x000000010700780c */ /* 0x000fe20003f26270 */
[----:B------:R0:W-:Y:S04]  /*2db80*/  STL [R1+0x40], R7 ;  /* 0x0000400701007387 */ /* 0x0001e80000100800 */
[----:B------:R0:W-:Y:S08]  /*2db90*/  STL [R1+0x44], RZ ;  /* 0x000044ff01007387 */ /* 0x0001f00000100800 */
[----:B0---4-:R-:W-:Y:S05]  /*2dba0*/  @!P1 BRA `(.L_x_2946) ;  /* 0x00000000006c9947 */ /* 0x011fea0003800000 */
[----:B------:R-:W-:-:S04]  /*2dbb0*/  IABS R0, R17 ;  /* 0x0000001100007213 */ /* 0x000fc80000000000 */
[----:B------:R-:W0:Y:S08]  /*2dbc0*/  I2F.RP R2, R0 ;  /* 0x0000000000027306 */ /* 0x000e300000209400 */
[----:B0-----:R-:W0:Y:S02]  /*2dbd0*/  MUFU.RCP R2, R2 ;  /* 0x0000000200027308 */ /* 0x001e240000001000 */
[----:B0-----:R-:W-:-:S06]  /*2dbe0*/  VIADD R2, R2, 0xffffffe ;  /* 0x0ffffffe02027836 */ /* 0x001fcc0000000000 */
[----:B------:R-:W0:Y:S02]  /*2dbf0*/  F2I.FTZ.U32.TRUNC.NTZ R3, R2 ;  /* 0x0000000200037305 */ /* 0x000e24000021f000 */
[----:B0-----:R-:W-:-:S04]  /*2dc00*/  IMAD.MOV R2, RZ, RZ, -R3 ;  /* 0x000000ffff027224 */ /* 0x001fc800078e0a03 */
[----:B------:R-:W-:Y:S01]  /*2dc10*/  IMAD R4, R2, R0, RZ ;  /* 0x0000000002047224 */ /* 0x000fe200078e02ff */
[----:B------:R-:W-:-:S05]  /*2dc20*/  MOV R2, RZ ;  /* 0x000000ff00027202 */ /* 0x000fca0000000f00 */
        /* <DEDUP_REMOVED lines=18> */
[----:B------:R0:W-:Y:S02]  /*2dd50*/  STL [R1+0x44], R2 ;  /* 0x0000440201007387 */ /* 0x0001e40000100800 */
.L_x_2946:
[----:B------:R-:W-:Y:S05]  /*2dd60*/  BSYNC B0 ;  /* 0x0000000000007941 */ /* 0x000fea0003800000 */
.L_x_2945:
[----:B------:R-:W2:Y:S04]  /*2dd70*/  LDL R0, [R1+0x44] ;  /* 0x0000440001007983 */ /* 0x000ea80000100800 */
[----:B0-----:R-:W2:Y:S01]  /*2dd80*/  LDL R2, [R1+0x60] ;  /* 0x0000600001027983 */ /* 0x001ea20000100800 */
[----:B------:R-:W-:Y:S01]  /*2dd90*/  BSSY B7, `(.L_x_2947) ;  /* 0x00004ce000077945 */ /* 0x000fe20003800000 */
[----:B--2---:R-:W-:-:S05]  /*2dda0*/  IMAD R2, R2, R0, RZ ;  /* 0x0000000002027224 */ /* 0x004fca00078e02ff */
[----:B------:R-:W-:Y:S01]  /*2ddb0*/  VIADDMNMX R0, R2, R0, R7, PT ;  /* 0x0000000002007246 */ /* 0x000fe20003800107 */
[----:B------:R0:W-:Y:S03]  /*2ddc0*/  STL [R1+0x30], R2 ;  /* 0x0000300201007387 */ /* 0x0001e60000100800 */
[----:B------:R-:W-:Y:S01]  /*2ddd0*/  ISETP.GT.AND P0, PT, R0, R2, PT ;  /* 0x000000020000720c */ /* 0x000fe20003f04270 */
[----:B------:R0:W-:-:S12]  /*2dde0*/  STL [R1+0x48], R0 ;  /* 0x0000480001007387 */ /* 0x0001d80000100800 */
[----:B0-----:R-:W-:Y:S05]  /*2ddf0*/  @P0 BRA `(.L_x_2948) ;  /* 0x00000000004c0947 */ /* 0x001fea0003800000 */
[----:B------:R-:W0:Y:S02]  /*2de00*/  S2R R0, SR_TID.X ;  /* 0x0000000000007919 */ /* 0x000e240000002100 */
[----:B0-----:R-:W-:-:S04]  /*2de10*/  LOP3.LUT R0, R0, 0x7f, RZ, 0xc0, !PT ;  /* 0x0000007f00007812 */ /* 0x001fc800078ec0ff */
[----:B------:R-:W-:-:S13]  /*2de20*/  ISETP.NE.AND P0, PT, R0, RZ, PT ;  /* 0x000000ff0000720c */ /* 0x000fda0003f05270 */
[----:B------:R-:W-:Y:S05]  /*2de30*/  @P0 BRA `(.L_x_2949) ;  /* 0x0000004c000c0947 */ /* 0x000fea0003800000 */
[----:B------:R-:W0:Y:S01]  /*2de40*/  S2R R3, SR_LANEID ;  /* 0x0000000000037919 */ /* 0x000e220000000000 */
[----:B------:R-:W-:Y:S01]  /*2de50*/  VOTEU.ANY UR4, UPT, PT ;  /* 0x0000000000047886 */ /* 0x000fe200038e0100 */
[----:B------:R-:W1:Y:S01]  /*2de60*/  LDC.64 R4, c[0x0][0xc60] ;  /* 0x00031800ff047b82 */ /* 0x000e620000000a00 */
[----:B------:R-:W0:Y:S01]  /*2de70*/  FLO.U32 R0, UR4 ;  /* 0x0000000400007d00 */ /* 0x000e2200080e0000 */
[----:B------:R-:W-:-:S07]  /*2de80*/  ULDC.64 UR6, c[0x0][0x208] ;  /* 0x0000820000067ab9 */ /* 0x000fce0000000a00 */
[----:B------:R-:W1:Y:S01]  /*2de90*/  POPC R2, UR4 ;  /* 0x0000000400027d09 */ /* 0x000e620008000000 */
[----:B0-----:R-:W-:-:S13]  /*2dea0*/  ISETP.EQ.U32.AND P0, PT, R0, R3, PT ;  /* 0x000000030000720c */ /* 0x001fda0003f02070 */
[----:B-1----:R-:W2:Y:S01]  /*2deb0*/  @P0 ATOMG.E.ADD.STRONG.GPU PT, R5, desc[UR6][R4.64], R2 ;  /* 0x00000002040509a8 */ /* 0x002ea200081ee1c6 */
[----:B------:R-:W0:Y:S02]  /*2dec0*/  S2R R3, SR_LTMASK ;  /* 0x0000000000037919 */ /* 0x000e240000003900 */
[----:B0-----:R-:W-:-:S06]  /*2ded0*/  LOP3.LUT R3, R3, UR4, RZ, 0xc0, !PT ;  /* 0x0000000403037c12 */ /* 0x001fcc000f8ec0ff */
[----:B------:R-:W0:Y:S01]  /*2dee0*/  POPC R3, R3 ;  /* 0x0000000300037309 */ /* 0x000e220000000000 */
[----:B--2---:R-:W0:Y:S02]  /*2def0*/  SHFL.IDX PT, R0, R5, R0, 0x1f ;  /* 0x00001f0005007589 */ /* 0x004e2400000e0000 */
[----:B0-----:R-:W-:-:S05]  /*2df00*/  IADD3 R0, R0, UR38, R3 ;  /* 0x0000002600007c10 */ /* 0x001fca000fffe003 */
[----:B------:R0:W-:Y:S01]  /*2df10*/  STL [R1], R0 ;  /* 0x0000000001007387 */ /* 0x0001e20000100800 */
[----:B------:R-:W-:Y:S05]  /*2df20*/  BRA `(.L_x_2949) ;  /* 0x0000004800d07947 */ /* 0x000fea0003800000 */
.L_x_2948:
        /* <DEDUP_REMOVED lines=20> */
.L_x_2951:
[----:B------:R-:W-:Y:S05]  /*2e070*/  BSYNC B6 ;  /* 0x0000000000067941 */ /* 0x000fea0003800000 */
.L_x_2950:
        /* <DEDUP_REMOVED lines=20> */
.L_x_2954:
        /* <DEDUP_REMOVED lines=15> */
.L_x_2953:
[----:B------:R-:W-:Y:S05]  /*2e2b0*/  BSYNC B6 ;  /* 0x0000000000067941 */ /* 0x000fea0003800000 */
.L_x_2952:
        /* <DEDUP_REMOVED lines=12> */
[----:B0-----:R-:W0:Y:S01]  /*2e380*/  LDC.64 R2, c[0x0][0x418] ;  /* 0x00010600ff027b82 */ /* 0x001e220000000a00 */
[----:B-----5:R-:W-:Y:S01]  /*2e390*/  VIADD R0, R17, 0xffffffff ;  /* 0xffffffff11007836 */ /* 0x020fe20000000000 */
[----:B--2---:R-:W-:Y:S01]  /*2e3a0*/  SHF.R.S32.HI R8, RZ, 0x1f, R7 ;  /* 0x0000001fff087819 */ /* 0x004fe20000011407 */
[----:B------:R1:W-:Y:S04]  /*2e3b0*/  @P0 STL [R1+0x14], R7 ;  /* 0x0000140701000387 */ /* 0x0003e80000100800 */
[----:B------:R1:W-:Y:S01]  /*2e3c0*/  STL [R1+0x28], R8 ;  /* 0x0000280801007387 */ /* 0x0003e20000100800 */
[----:B0-----:R-:W-:Y:S01]  /*2e3d0*/  LOP3.LUT P0, RZ, R2, UR4, RZ, 0xfc, !PT ;  /* 0x0000000402ff7c12 */ /* 0x001fe2000f80fcff */
[----:B------:R-:W-:-:S03]  /*2e3e0*/  UMOV UR4, 0xffffffff ;  /* 0xffffffff00047882 */ /* 0x000fc60000000000 */
[----:B------:R-:W-:-:S04]  /*2e3f0*/  LOP3.LUT P0, RZ, R3, UR5, RZ, 0xfc, P0 ;  /* 0x0000000503ff7c12 */ /* 0x000fc8000800fcff */
[----:B------:R-:W-:Y:S01]  /*2e400*/  SEL R17, R7, RZ, !P0 ;  /* 0x000000ff07117207 */ /* 0x000fe20004000000 */
[----:B-1----:R-:W-:Y:S08]  /*2e410*/  BRA.DIV UR4, `(.L_x_2955) ;  /* 0x0000007204547947 */ /* 0x002ff0000b800000 */
[----:B------:R-:W0:Y:S02]  /*2e420*/  S2R R4, SR_TID.X ;  /* 0x0000000000047919 */ /* 0x000e240000002100 */
[----:B0-----:R-:W-:-:S04]  /*2e430*/  SHF.R.U32.HI R4, RZ, 0x5, R4 ;  /* 0x00000005ff047819 */ /* 0x001fc80000011604 */
[----:B------:R-:W-:-:S05]  /*2e440*/  LOP3.LUT R4, R4, 0x3, RZ, 0xc0, !PT ;  /* 0x0000000304047812 */ /* 0x000fca00078ec0ff */
[----:B------:R0:W1:Y:S02]  /*2e450*/  SHFL.IDX PT, R14, R4, RZ, 0x1f ;  /* 0x00001fff040e7589 */ /* 0x00006400000e0000 */
.L_x_3133:
[----:B0-----:R-:W2:Y:S01]  /*2e460*/  LDL.LU R4, [R1+0x10] ;  /* 0x0000100001047983 */ /* 0x001ea20000300800 */
[----:B------:R-:W-:Y:S02]  /*2e470*/  PLOP3.LUT P1, PT, PT, PT, PT, 0x8, 0x0 ;  /* 0x000000000000781c */ /* 0x000fe40003f2e170 */
[----:B-1----:R-:W-:Y:S01]  /*2e480*/  ISETP.NE.AND P0, PT, R14, RZ, PT ;  /* 0x000000ff0e00720c */ /* 0x002fe20003f05270 */
        /* <DEDUP_REMOVED lines=8> */
.L_x_3136:
[----:B------:R-:W-:Y:S05]  /*2e510*/  @!P6 BRA `(.L_x_2956) ;  /* 0x00000004003ce947 */ /* 0x000fea0003800000 */
[----:B------:R-:W-:-:S04]  /*2e520*/  ISETP.NE.U32.AND P0, PT, R2, RZ, PT ;  /* 0x000000ff0200720c */ /* 0x000fc80003f05070 */
[----:B------:R-:W-:-:S13]  /*2e530*/  ISETP.NE.AND.EX P0, PT, R3, RZ, PT, P0 ;  /* 0x000000ff0300720c */ /* 0x000fda0003f05300 */
[----:B------:R-:W-:Y:S05]  /*2e540*/  @!P0 BRA `(.L_x_2958) ;  /* 0x0000000000548947 */ /* 0x000fea0003800000 */
[----:B------:R-:W1:Y:S01]  /*2e550*/  LDC R6, c[0x0][0x43c] ;  /* 0x00010f00ff067b82 */ /* 0x000e620000000800 */
[----:B------:R-:W-:Y:S01]  /*2e560*/  IMAD.MOV.U32 R9, RZ, RZ, R0 ;  /* 0x000000ffff097224 */ /* 0x000fe200078e0000 */
[----:B------:R-:W-:Y:S01]  /*2e570*/  ULDC.64 UR4, c[0x0][0x428] ;  /* 0x00010a0000047ab9 */ /* 0x000fe20000000a00 */
[----:B------:R-:W-:Y:S02]  /*2e580*/  ULDC.64 UR6, c[0x0][0x208] ;  /* 0x0000820000067ab9 */ /* 0x000fe40000000a00 */
[----:B0-----:R-:W-:Y:S01]  /*2e590*/  IMAD.MOV.U32 R0, RZ, RZ, R9 ;  /* 0x000000ffff007224 */ /* 0x001fe200078e0009 */
[----:B-1----:R-:W-:-:S13]  /*2e5a0*/  ISETP.NE.AND P0, PT, R6, 0x1, PT ;  /* 0x000000010600780c */ /* 0x002fda0003f05270 */
[----:B------:R-:W0:Y:S02]  /*2e5b0*/  @P0 LDC.64 R4, c[0x0][0x440] ;  /* 0x00011000ff040b82 */ /* 0x000e240000000a00 */
[----:B0-----:R-:W-:-:S05]  /*2e5c0*/  @P0 IMAD.HI.U32 R4, R9, R4, RZ ;  /* 0x0000000409040227 */ /* 0x001fca00078e00ff */
        /* <DEDUP_REMOVED lines=13> */
.L_x_2958:
[----:B-1----:R-:W2:Y:S01]  /*2e6a0*/  LDL R2, [R1+0x18] ;  /* 0x0000180001027983 */ /* 0x002ea20000100800 */
[----:B0-----:R-:W-:Y:S01]  /*2e6b0*/  IMAD R0, R19, 0x8, R18 ;  /* 0x0000000813007824 */ /* 0x001fe200078e0212 */
[----:B--2---:R-:W-:-:S04]  /*2e6c0*/  SHF.L.U32 R2, R2, 0x1f, RZ ;  /* 0x0000001f02027819 */ /* 0x004fc800000006ff */
[----:B------:R-:W0:Y:S02]  /*2e6d0*/  SYNCS.PHASECHK.TRANS64.TRYWAIT P0, [R0+URZ+0x38840], R2 ;  /* 0x03884002000075a7 */ /* 0x000e24000800017f */
[----:B0-----:R-:W-:Y:S05]  /*2e6e0*/  @!P0 BRA `(.L_x_2959) ;  /* 0x0000006c00f48947 */ /* 0x001fea0003800000 */
.L_x_3137:
        /* <DEDUP_REMOVED lines=9> */
[----:B--2---:R-:W-:Y:S05]  /*2e780*/  @!P0 BRA `(.L_x_2960) ;  /* 0x0000000000048947 */ /* 0x004fea0003800000 */
[----:B------:R-:W-:Y:S01]  /*2e790*/  BPT.TRAP 0x1 ;  /* 0x000000040000795c */ /* 0x000fe20000300000 */
.L_x_2960:
[----:B0-----:R-:W2:Y:S04]  /*2e7a0*/  LDL R2, [R1+0x1c] ;  /* 0x00001c0001027983 */ /* 0x001ea80000100800 */
        /* <DEDUP_REMOVED lines=23> */
[----:B0-----:R-:W-:Y:S01]  /*2e920*/  UMOV UR8, UR15 ;  /* 0x0000000f00087c82 */ /* 0x001fe20008000000 */
[----:B------:R-:W-:Y:S01]  /*2e930*/  UMOV UR10, UR17 ;  /* 0x00000011000a7c82 */ /* 0x000fe20008000000 */
[----:B------:R-:W-:Y:S01]  /*2e940*/  UMOV UR15, 0x80 ;  /* 0x00000080000f7882 */ /* 0x000fe20000000000 */
[----:B------:R0:W-:Y:S02]  /*2e950*/  UTMALDG.4D [UR8], [UR4], desc[UR6] ;  /* 0x00000608040075b4 */ /* 0x0001e40008019000 */
[----:B0-----:R-:W-:Y:S01]  /*2e960*/  UMOV UR8, UR16 ;  /* 0x0000001000087c82 */ /* 0x001fe20008000000 */
[----:B------:R-:W-:Y:S01]  /*2e970*/  UMOV UR10, UR15 ;  /* 0x0000000f000a7c82 */ /* 0x000fe20008000000 */
[----:B------:R-:W-:Y:S01]  /*2e980*/  UMOV UR15, 0xc0 ;  /* 0x000000c0000f7882 */ /* 0x000fe20000000000 */
[----:B------:R0:W-:Y:S02]  /*2e990*/  UTMALDG.4D [UR8], [UR4], desc[UR6] ;  /* 0x00000608040075b4 */ /* 0x0001e40008019000 */
[----:B0-----:R-:W-:Y:S01]  /*2e9a0*/  UMOV UR8, UR14 ;  /* 0x0000000e00087c82 */ /* 0x001fe20008000000 */
[----:B------:R-:W-:-:S02]  /*2e9b0*/  UMOV UR10, UR15 ;  /* 0x0000000f000a7c82 */ /* 0x000fc40008000000 */
[----:B------:R1:W-:Y:S01]  /*2e9c0*/  UTMALDG.4D [UR8], [UR4], desc[UR6] ;  /* 0x00000608040075b4 */ /* 0x0003e20008019000 */
[----:B--2---:R-:W-:-:S04]  /*2e9d0*/  LOP3.LUT R2, R2, 0xfffffffe, RZ, 0xc0, !PT ;  /* 0xfffffffe02027812 */ /* 0x004fc800078ec0ff */
[----:B------:R-:W-:-:S05]  /*2e9e0*/  @P0 LOP3.LUT R2, R2, 0x1, RZ, 0xfc, !PT ;  /* 0x0000000102020812 */ /* 0x000fca00078efcff */
[----:B------:R1:W-:Y:S01]  /*2e9f0*/  STL [R1+0x10], R2 ;  /* 0x0000100201007387 */ /* 0x0003e20000100800 */
[----:B------:R-:W-:Y:S01]  /*2ea00*/  NOP ;  /* 0x0000000000007918 */ /* 0x000fe20000000000 */
.L_x_2956:
[----:B------:R-:W2:Y:S04]  /*2ea10*/  LDL.LU R3, [R1+0x4c] ;  /* 0x00004c0001037983 */ /* 0x000ea80000300800 */
[----:B------:R-:W3:Y:S04]  /*2ea20*/  LDL.LU R5, [R1+0x34] ;  /* 0x0000340001057983 */ /* 0x000ee80000300800 */
[----:B0-----:R-:W4:Y:S01]  /*2ea30*/  LDL.LU R4, [R1+0x54] ;  /* 0x0000540001047983 */ /* 0x001f220000300800 */
[----:B------:R-:W-:Y:S05]  /*2ea40*/  WARPSYNC.ALL ;  /* 0x0000000000007948 */ /* 0x000fea0003800000 */
[----:B-1----:R-:W-:Y:S01]  /*2ea50*/  ULDC.64 UR4, c[0x0][0x298] ;  /* 0x0000a60000047ab9 */ /* 0x002fe20000000a00 */
[----:B------:R-:W-:Y:S01]  /*2ea60*/  ULDC.64 UR6, c[0x0][0xa00] ;  /* 0x0002800000067ab9 */ /* 0x000fe20000000a00 */
[----:B------:R-:W-:Y:S01]  /*2ea70*/  VIADD R2, R18, 0x14400 ;  /* 0x0001440012027836 */ /* 0x000fe20000000000 */
[----:B------:R-:W-:Y:S01]  /*2ea80*/  BAR.SYNC.DEFER_BLOCKING 0x8, 0x180 ;  /* 0x0206000000007b1d */ /* 0x000fe20000010000 */
[----:B------:R-:W-:-:S03]  /*2ea90*/  ISETP.NE.U32.AND P0, PT, RZ, UR6, PT ;  /* 0x00000006ff007c0c */ /* 0x000fc6000bf05070 */
[----:B------:R-:W-:Y:S02]  /*2eaa0*/  LOP3.LUT P1, RZ, R2, 0x3ff, RZ, 0xc0, !PT ;  /* 0x000003ff02ff7812 */ /* 0x000fe4000782c0ff */
[----:B------:R-:W-:Y:S01]  /*2eab0*/  ISETP.NE.AND.EX P0, PT, RZ, UR7, PT, P0 ;  /* 0x00000007ff007c0c */ /* 0x000fe2000bf05300 */
[----:B------:R-:W-:Y:S01]  /*2eac0*/  BSSY B6, `(.L_x_2961) ;  /* 0x000001d000067945 */ /* 0x000fe20003800000 */
[----:B--2---:R-:W-:Y:S02]  /*2ead0*/  SHF.R.S32.HI R0, RZ, 0x1f, R3 ;  /* 0x0000001fff007819 */ /* 0x004fe40000011403 */
[----:B---3--:R-:W-:-:S03]  /*2eae0*/  SEL R5, R5, RZ, !P0 ;  /* 0x000000ff05057207 */ /* 0x008fc60004000000 */
[----:B------:R-:W-:Y:S01]  /*2eaf0*/  IMAD R0, R0, UR4, RZ ;  /* 0x0000000400007c24 */ /* 0x000fe2000f8e02ff */
[----:B----4-:R-:W-:-:S03]  /*2eb00*/  SEL R4, R4, RZ, !P0 ;  /* 0x000000ff04047207 */ /* 0x010fc60004000000 */
[C---:B------:R-:W-:Y:S02]  /*2eb10*/  IMAD R0, R3.reuse, UR5, R0 ;  /* 0x0000000503007c24 */ /* 0x040fe4000f8e0200 */
[----:B------:R-:W-:-:S05]  /*2eb20*/  IMAD.WIDE.U32 R2, R3, UR4, RZ ;  /* 0x0000000403027c25 */ /* 0x000fca000f8e00ff */
[----:B------:R-:W-:Y:S01]  /*2eb30*/  IADD3 R0, R3, R0, RZ ;  /* 0x0000000003007210 */ /* 0x000fe20007ffe0ff */
        /* <DEDUP_REMOVED lines=21> */
.L_x_2962:
[----:B------:R-:W-:Y:S05]  /*2ec90*/  BSYNC B6 ;  /* 0x0000000000067941 */ /* 0x000fea0003800000 */
.L_x_2961:
[----:B0-----:R-:W2:Y:S01]  /*2eca0*/  LDL.LU R0, [R1+0x4c] ;  /* 0x00004c0001007983 */ /* 0x001ea20000300800 */
[----:B------:R-:W-:Y:S01]  /*2ecb0*/  ULDC.64 UR4, c[0x0][0x2d8] ;  /* 0x0000b60000047ab9 */ /* 0x000fe20000000a00 */
[----:B------:R-:W0:Y:S01]  /*2ecc0*/  LDC R7, c[0x0][0x448] ;  /* 0x00011200ff077b82 */ /* 0x000e220000000800 */
[----:B------:R-:W-:Y:S01]  /*2ecd0*/  ULDC.64 UR6, c[0x0][0x280] ;  /* 0x0000a00000067ab9 */ /* 0x000fe20000000a00 */
[----:B------:R-:W3:Y:S04]  /*2ece0*/  LDL.LU R4, [R1+0x38] ;  /* 0x0000380001047983 */ /* 0x000ee80000300800 */
[----:B------:R-:W3:Y:S04]  /*2ecf0*/  LDL.LU.64 R2, [R1+0x58] ;  /* 0x0000580001027983 */ /* 0x000ee80000300a00 */
[----:B------:R-:W4:Y:S04]  /*2ed00*/  LDL.LU R5, [R1+0x34] ;  /* 0x0000340001057983 */ /* 0x000f280000300800 */
[----:B------:R-:W4:Y:S01]  /*2ed10*/  LDL R8, [R1+0x4] ;  /* 0x0000040001087983 */ /* 0x000f220000100800 */
[----:B------:R-:W1:Y:S01]  /*2ed20*/  S2R R9, SR_TID.X ;  /* 0x0000000000097919 */ /* 0x000e620000002100 */
[----:B------:R-:W1:Y:S01]  /*2ed30*/  S2R R10, SR_TID.X ;  /* 0x00000000000a7919 */ /* 0x000e620000002100 */
[----:B0-----:R-:W-:-:S13]  /*2ed40*/  ISETP.NE.AND P0, PT, R7, 0x1, PT ;  /* 0x000000010700780c */ /* 0x001fda0003f05270 */
[----:B------:R-:W0:Y:S01]  /*2ed50*/  @P0 LDC R6, c[0x0][0x450] ;  /* 0x00011400ff060b82 */ /* 0x000e220000000800 */
[----:B-1----:R-:W-:Y:S02]  /*2ed60*/  IMAD.SHL.U32 R9, R9, 0x8, RZ ;  /* 0x0000000809097824 */ /* 0x002fe400078e00ff */
[----:B------:R-:W-:-:S03]  /*2ed70*/  IMAD.SHL.U32 R10, R10, 0x8, RZ ;  /* 0x000000080a0a7824 */ /* 0x000fc600078e00ff */
[----:B------:R-:W-:-:S04]  /*2ed80*/  LOP3.LUT R9, R9, 0x38, RZ, 0xc0, !PT ;  /* 0x0000003809097812 */ /* 0x000fc800078ec0ff */
[C---:B------:R-:W-:Y:S02]  /*2ed90*/  LOP3.LUT R12, R9.reuse, 0x40, RZ, 0xfc, !PT ;  /* 0x00000040090c7812 */ /* 0x040fe400078efcff */
[C---:B------:R-:W-:Y:S02]  /*2eda0*/  LOP3.LUT R11, R9.reuse, 0x80, RZ, 0xfc, !PT ;  /* 0x00000080090b7812 */ /* 0x040fe400078efcff */
[----:B------:R-:W-:Y:S02]  /*2edb0*/  LOP3.LUT R9, R9, 0xc0, RZ, 0xfc, !PT ;  /* 0x000000c009097812 */ /* 0x000fe400078efcff */
[----:B------:R-:W-:Y:S02]  /*2edc0*/  LOP3.LUT R10, R10, 0x38, RZ, 0xc0, !PT ;  /* 0x000000380a0a7812 */ /* 0x000fe400078ec0ff */
[----:B---3--:R-:W-:Y:S02]  /*2edd0*/  MOV R3, R4 ;  /* 0x0000000400037202 */ /* 0x008fe40000000f00 */
[----:B------:R-:W1:Y:S01]  /*2ede0*/  S2R R4, SR_TID.X ;  /* 0x0000000000047919 */ /* 0x000e620000002100 */
[----:B------:R-:W-:-:S04]  /*2edf0*/  IMAD.WIDE.U32 R2, R16, UR4, R2 ;  /* 0x0000000410027c25 */ /* 0x000fc8000f8e0002 */
[----:B------:R-:W-:Y:S01]  /*2ee00*/  IMAD R3, R16, UR5, R3 ;  /* 0x0000000510037c24 */ /* 0x000fe2000f8e0203 */
[----:B------:R-:W-:Y:S02]  /*2ee10*/  ULDC.64 UR4, c[0x0][0x2e0] ;  /* 0x0000b80000047ab9 */ /* 0x000fe40000000a00 */
[----:B--2---:R-:W-:Y:S02]  /*2ee20*/  IMAD R0, R0, UR4, RZ ;  /* 0x0000000400007c24 */ /* 0x004fe4000f8e02ff */
[----:B----4-:R-:W-:-:S04]  /*2ee30*/  IMAD.WIDE.U32 R2, R5, UR4, R2 ;  /* 0x0000000405027c25 */ /* 0x010fc8000f8e0002 */
        /* <DEDUP_REMOVED lines=12> */
[----:B0-----:R-:W-:-:S04]  /*2ef00*/  @P0 SHF.R.U32.HI R0, RZ, R6, R5 ;  /* 0x00000006ff000219 */ /* 0x001fc80000011605 */
[C---:B------:R-:W-:Y:S01]  /*2ef10*/  IADD3 R5, -R0.reuse, RZ, RZ ;  /* 0x000000ff00057210 */ /* 0x040fe20007ffe1ff */
        /* <DEDUP_REMOVED lines=30> */
[----:B---3--:R-:W-:-:S03]  /*2f100*/  LEA R0, R8, R11, 0x7 ;  /* 0x0000000b08007211 */ /* 0x008fc600078e38ff */
[----:B------:R-:W1:Y:S01]  /*2f110*/  SHFL.IDX PT, R6, R3, RZ, 0x181f ;  /* 0x00181fff03067589 */ /* 0x000e6200000e0000 */
        /* <DEDUP_REMOVED lines=77> */
[----:B------:R-:W-:Y:S01]  /*2f5f0*/  @!P5 IMAD.MOV.U32 R7, RZ, RZ, R6 ;  /* 0x000000ffff07d224 */ /* 0x000fe200078e0006 */
[----:B------:R-:W-:Y:S02]  /*2f600*/  @!P5 MOV R6, R5 ;  /* 0x000000050006d202 */ /* 0x000fe40000000f00 */
[----:B------:R0:W1:Y:S04]  /*2f610*/  SHFL.IDX PT, R5, R3, 0x7, 0x181f ;  /* 0x00f81f0003057f89 */ /* 0x00006800000e0000 */
[----:B------:R0:W-:Y:S04]  /*2f620*/  @!P5 LDGSTS.E.BYPASS.LTC128B.128 [R9+0x17400], desc[UR4][R6.64], !P0 ;  /* 0x174000000609dfae */ /* 0x0001e8000c101d44 */
[----:B------:R0:W-:Y:S04]  /*2f630*/  @!P5 LDGSTS.E.BYPASS.LTC128B.128 [R9+0x1b400], desc[UR4][R6.64+0x80], !P1 ;  /* 0x1b4000800609dfae */ /* 0x0001e8000c901d44 */
[----:B------:R0:W-:Y:S04]  /*2f640*/  @!P5 LDGSTS.E.BYPASS.LTC128B.128 [R9+0x1f400], desc[UR4][R6.64+0x100], !P2 ;  /* 0x1f4001000609dfae */ /* 0x0001e8000d101d44 */
[----:B------:R0:W-:Y:S04]  /*2f650*/  @!P5 LDGSTS.E.BYPASS.LTC128B.128 [R9+0x23400], desc[UR4][R6.64+0x180], !P3 ;  /* 0x234001800609dfae */ /* 0x0001e8000d901d44 */
[----:B------:R0:W2:Y:S02]  /*2f660*/  SHFL.IDX PT, R3, R4, 0x7, 0x181f ;  /* 0x00f81f0004037f89 */ /* 0x0000a400000e0000 */
.L_x_3154:
        /* <DEDUP_REMOVED lines=14> */
.L_x_2965:
[----:B------:R-:W-:Y:S05]  /*2f750*/  BSYNC B0 ;  /* 0x0000000000007941 */ /* 0x000fea0003800000 */
.L_x_2964:
[----:B------:R-:W-:Y:S01]  /*2f760*/  NOP ;  /* 0x0000000000007918 */ /* 0x000fe20000000000 */
[----:B------:R-:W-:Y:S01]  /*2f770*/  PLOP3.LUT P0, PT, PT, PT, PT, 0x80, 0x0 ;  /* 0x000000000000781c */ /* 0x000fe20003f0f070 */
[----:B------:R-:W-:-:S12]  /*2f780*/  VIADD R11, R18, 0x38800 ;  /* 0x00038800120b7836 */ /* 0x000fd80000000000 */
.L_x_2966:
        /* <DEDUP_REMOVED lines=10> */
[----:B------:R-:W-:-:S04]  /*2f830*/  LOP3.LUT R0, R0, 0xfffffffe, RZ, 0xc0, !PT ;  /* 0xfffffffe00007812 */ /* 0x000fc800078ec0ff */
[----:B------:R-:W-:-:S04]  /*2f840*/  IADD3 R0, R2, -R0, RZ ;  /* 0x8000000002007210 */ /* 0x000fc80007ffe0ff */
[----:B------:R-:W-:Y:S01]  /*2f850*/  SHF.L.U32 R0, R0, 0x1f, RZ ;  /* 0x0000001f00007819 */ /* 0x000fe200000006ff */
[----:B------:R-:W-:Y:S01]  /*2f860*/  NOP ;  /* 0x0000000000007918 */ /* 0x000fe20000000000 */
[----:B------:R3:W-:Y:S01]  /*2f870*/  SYNCS.ARRIVE.TRANS64.A1T0 RZ, [R18+URZ+0x38800], RZ ;  /* 0x038800ff12ff79a7 */ /* 0x0007e2000810003f */
[----:B------:R-:W-:Y:S01]  /*2f880*/  BSSY B0, `(.L_x_2967) ;  /* 0x0000003000007945 */ /* 0x000fe20003800000 */
[----:B------:R-:W4:Y:S03]  /*2f890*/  SYNCS.PHASECHK.TRANS64.TRYWAIT P0, [R18+URZ+0x38820], R0 ;  /* 0x03882000120075a7 */ /* 0x000f26000800017f */
[----:B---34-:R-:W-:Y:S05]  /*2f8a0*/  @!P0 BRA `(.L_x_2968) ;  /* 0x0000006800a48947 */ /* 0x018fea0003800000 */
.L_x_3155:
[----:B------:R-:W-:Y:S05]  /*2f8b0*/  BSYNC B0 ;  /* 0x0000000000007941 */ /* 0x000fea0003800000 */
.L_x_2967:
        /* <DEDUP_REMOVED lines=55> */
.L_x_2975:
[----:B------:R-:W-:Y:S01]  /*2fc30*/  LEA R3, R8, R18, 0x3 ;  /* 0x0000001208037211 */ /* 0x000fe200078e18ff */
[----:B------:R-:W-:Y:S01]  /*2fc40*/  BSSY B3, `(.L_x_2976) ;  /* 0x0000004000037945 */ /* 0x000fe20003800000 */
[----:B------:R-:W-:-:S04]  /*2fc50*/  SHF.L.U32 R2, R10, 0x1f, RZ ;  /* 0x0000001f0a027819 */ /* 0x000fc800000006ff */
[----:B------:R-:W1:Y:S02]  /*2fc60*/  SYNCS.PHASECHK.TRANS64.TRYWAIT P0, [R3+URZ+0x38840], R2 ;  /* 0x03884002030075a7 */ /* 0x000e64000800017f */
[----:B-1----:R-:W-:Y:S05]  /*2fc70*/  @!P0 BRA `(.L_x_2977) ;  /* 0x0000006400c48947 */ /* 0x002fea0003800000 */
.L_x_3156:
[----:B------:R-:W-:Y:S05]  /*2fc80*/  BSYNC B3 ;  /* 0x0000000000037941 */ /* 0x000fea0003800000 */
.L_x_2976:
        /* <DEDUP_REMOVED lines=12> */
.L_x_2979:
[----:B------:R-:W-:Y:S05]  /*2fd50*/  BSYNC B3 ;  /* 0x0000000000037941 */ /* 0x000fea0003800000 */
.L_x_2978:
        /* <DEDUP_REMOVED lines=12> */
.L_x_2980:
        /* <DEDUP_REMOVED lines=16> */
.L_x_2981:
        /* <DEDUP_REMOVED lines=16> */
.L_x_2982:
        /* <DEDUP_REMOVED lines=16> */
.L_x_2983:
        /* <DEDUP_REMOVED lines=16> */
.L_x_3157:
[----:B------:R-:W-:Y:S05]  /*30220*/  BSYNC B3 ;  /* 0x0000000000037941 */ /* 0x000fea0003800000 */
.L_x_2984:
[----:B------:R-:W-:Y:S01]  /*30230*/  BSSY B3, `(.L_x_2986) ;  /* 0x000000c000037945 */ /* 0x000fe20003800000 */
[----:B------:R-:W-:Y:S02]  /*30240*/  IMAD.MOV.U32 R12, RZ, RZ, 0x0 ;  /* 0x00000000ff0c7424 */ /* 0x000fe400078e00ff */
[----:B------:R-:W-:Y:S01]  /*30250*/  IMAD.MOV.U32 R13, RZ, RZ, 0x14f00000 ;  /* 0x14f00000ff0d7424 */ /* 0x000fe200078e00ff */
[----:B------:R-:W-:Y:S06]  /*30260*/  @P1 BRA `(.L_x_2987) ;  /* 0x0000000000201947 */ /* 0x000fec0003800000 */
[----:B------:R-:W1:Y:S01]  /*30270*/  S2R R5, SR_TID.X ;  /* 0x0000000000057919 */ /* 0x000e620000002100 */
[----:B0-----:R-:W-:Y:S01]  /*30280*/  IMAD R2, R19, 0x8, R18 ;  /* 0x0000000813027824 */ /* 0x001fe200078e0212 */
[----:B------:R-:W-:-:S04]  /*30290*/  MOV R3, 0xa000 ;  /* 0x0000a00000037802 */ /* 0x000fc80000000f00 */
[----:B------:R2:W-:Y:S01]  /*302a0*/  SYNCS.ARRIVE.TRANS64 RZ, [R2+URZ+0x38850], R3 ;  /* 0x0388500302ff79a7 */ /* 0x0005e2000800003f */
[----:B-1----:R-:W-:-:S04]  /*302b0*/  LOP3.LUT R5, R5, 0x1f, RZ, 0xc0, !PT ;  /* 0x0000001f05057812 */ /* 0x002fc800078ec0ff */
[----:B------:R-:W-:-:S13]  /*302c0*/  ISETP.NE.AND P0, PT, R5, RZ, PT ;  /* 0x000000ff0500720c */ /* 0x000fda0003f05270 */
[----:B--2---:R-:W-:Y:S05]  /*302d0*/  @!P0 BRA `(.L_x_2987) ;  /* 0x0000000000048947 */ /* 0x004fea0003800000 */
[----:B------:R-:W-:Y:S01]  /*302e0*/  BPT.TRAP 0x1 ;  /* 0x000000040000795c */ /* 0x000fe20000300000 */
.L_x_2987:
[----:B------:R-:W-:Y:S05]  /*302f0*/  BSYNC B3 ;  /* 0x0000000000037941 */ /* 0x000fea0003800000 */
.L_x_2986:
        /* <DEDUP_REMOVED lines=13> */
.L_x_2988:
        /* <DEDUP_REMOVED lines=15> */
.L_x_2989:
        /* <DEDUP_REMOVED lines=15> */
.L_x_2990:
        /* <DEDUP_REMOVED lines=15> */
.L_x_2991:
        /* <DEDUP_REMOVED lines=12> */
.L_x_2974:
[----:B------:R-:W-:Y:S05]  /*30760*/  BSYNC B1 ;  /* 0x0000000000017941 */ /* 0x000fea0003800000 */
.L_x_2973:
[----:B0-----:R-:W2:Y:S01]  /*30770*/  LDL.LU R0, [R1+0x48] ;  /* 0x0000480001007983 */ /* 0x001ea20000300800 */
[----:B------:R-:W-:-:S03]  /*30780*/  IMAD.MOV.U32 R19, RZ, RZ, R8 ;  /* 0x000000ffff137224 */ /* 0x000fc600078e0008 */
[----:B------:R0:W-:Y:S02]  /*30790*/  STL [R1+0x18], R10 ;  /* 0x0000180a01007387 */ /* 0x0001e40000100800 */
[----:B0-2---:R-:W-:-:S07]  /*307a0*/  VIADD R0, R0, 0xfffffffd ;  /* 0xfffffffd00007836 */ /* 0x005fce0000000000 */
.L_x_2972:
[----:B------:R-:W-:Y:S05]  /*307b0*/  BSYNC B2 ;  /* 0x0000000000027941 */ /* 0x000fea0003800000 */
.L_x_2971:
[----:B------:R-:W-:Y:S02]  /*307c0*/  IADD3 R9, R9, -0x2, RZ ;  /* 0xfffffffe09097810 */ /* 0x000fe40007ffe0ff */
[----:B------:R-:W-:-:S04]  /*307d0*/  LOP3.LUT R7, RZ, R7, RZ, 0x33, !PT ;  /* 0x00000007ff077212 */ /* 0x000fc800078e33ff */
[----:B------:R-:W-:-:S13]  /*307e0*/  ISETP.NE.AND P0, PT, R9, R7, PT ;  /* 0x000000070900720c */ /* 0x000fda0003f05270 */
[----:B------:R-:W-:Y:S05]  /*307f0*/  @!P0 BRA `(.L_x_2970) ;  /* 0x0000001800c48947 */ /* 0x000fea0003800000 */
[----:B------:R-:W-:-:S07]  /*30800*/  IMAD.MOV.U32 R9, RZ, RZ, R17 ;  /* 0x000000ffff097224 */ /* 0x000fce00078e0011 */
.L_x_3030:
        /* <DEDUP_REMOVED lines=26> */
[----:B------:R-:W-:Y:S02]  /*309b0*/  IADD3 R6, -R2, RZ, RZ ;  /* 0x000000ff02067210 */ /* 0x000fe40007ffe1ff */
[----:B------:R-:W-:-:S03]  /*309c0*/  SHF.R.S32.HI R3, RZ, 0x1f, R2 ;  /* 0x0000001fff037819 */ /* 0x000fc60000011402 */
        /* <DEDUP_REMOVED lines=8> */
.L_x_2994:
[----:B------:R-:W-:Y:S01]  /*30a50*/  IMAD R3, R4, 0x8, R18 ;  /* 0x0000000804037824 */ /* 0x000fe200078e0212 */
[----:B------:R-:W-:Y:S01]  /*30a60*/  SHF.L.U32 R2, R5, 0x1f, RZ ;  /* 0x0000001f05027819 */ /* 0x000fe200000006ff */
[----:B------:R-:W-:Y:S03]  /*30a70*/  BSSY B2, `(.L_x_2995) ;  /* 0x0000003000027945 */ /* 0x000fe60003800000 */
[----:B------:R-:W1:Y:S02]  /*30a80*/  SYNCS.PHASECHK.TRANS64.TRYWAIT P0, [R3+URZ+0x38840], R2 ;  /* 0x03884002030075a7 */ /* 0x000e64000800017f */
[----:B-1----:R-:W-:Y:S05]  /*30a90*/  @!P0 BRA `(.L_x_2996) ;  /* 0x0000005800648947 */ /* 0x002fea0003800000 */
.L_x_3158:
[----:B------:R-:W-:Y:S05]  /*30aa0*/  BSYNC B2 ;  /* 0x0000000000027941 */ /* 0x000fea0003800000 */
.L_x_2995:
        /* <DEDUP_REMOVED lines=12> */
.L_x_2998:
[----:B------:R-:W-:Y:S05]  /*30b70*/  BSYNC B2 ;  /* 0x0000000000027941 */ /* 0x000fea0003800000 */
.L_x_2997:
[----:B-1----:R-:W2:Y:S01]  /*30b80*/  LDL R2, [R1+0x1c] ;  /* 0x00001c0001027983 */ /* 0x002ea20000100800 */
[----:B------:R-:W-:Y:S01]  /*30b90*/  IMAD.MOV.U32 R10, RZ, RZ, RZ ;  /* 0x000000ffff0a7224 */ /* 0x000fe200078e00ff */
[----:B------:R-:W-:Y:S01]  /*30ba0*/  UIADD3 UR4, UP0, UR36, 0x370, URZ ;  /* 0x0000037024047890 */ /* 0x000fe2000ff1e03f */
[----:B------:R-:W-:Y:S01]  /*30bb0*/  IMAD R7, R4, 0xa000, R18 ;  /* 0x0000a00004077824 */ /* 0x000fe200078e0212 */
[----:B------:R-:W-:Y:S01]  /*30bc0*/  PLOP3.LUT P0, PT, PT, PT, PT, 0x80, 0x0 ;  /* 0x000000000000781c */ /* 0x000fe20003f0f070 */
[----:B------:R-:W-:Y:S01]  /*30bd0*/  UMOV UR6, 0x0 ;  /* 0x0000000000067882 */ /* 0x000fe20000000000 */
[----:B------:R-:W-:Y:S01]  /*30be0*/  R2UR UR10, R10 ;  /* 0x000000000a0a72ca */ /* 0x000fe200000e0000 */
[----:B0-----:R-:W-:Y:S01]  /*30bf0*/  VIADD R8, R7, 0x24400 ;  /* 0x0002440007087836 */ /* 0x001fe20000000000 */
[----:B------:R-:W-:Y:S01]  /*30c00*/  IADD3 R3, R3, 0x38830, RZ ;  /* 0x0003883003037810 */ /* 0x000fe20007ffe0ff */
[----:B------:R-:W-:Y:S01]  /*30c10*/  UIADD3.X UR5, URZ, UR37, URZ, UP0, !UPT ;  /* 0x000000253f057290 */ /* 0x000fe200087fe43f */
[----:B------:R-:W-:Y:S01]  /*30c20*/  UMOV UR7, 0x14f00000 ;  /* 0x14f0000000077882 */ /* 0x000fe20000000000 */
[----:B--2---:R-:W-:-:S10]  /*30c30*/  IMAD R2, R6, 0x50, R2 ;  /* 0x0000005006027824 */ /* 0x004fd400078e0202 */
.L_x_2999:
        /* <DEDUP_REMOVED lines=16> */
.L_x_3000:
        /* <DEDUP_REMOVED lines=16> */
.L_x_3001:
        /* <DEDUP_REMOVED lines=16> */
.L_x_3002:
        /* <DEDUP_REMOVED lines=16> */
.L_x_3159:
[----:B------:R-:W-:Y:S05]  /*31040*/  BSYNC B2 ;  /* 0x0000000000027941 */ /* 0x000fea0003800000 */
.L_x_3003:
[----:B------:R-:W-:Y:S01]  /*31050*/  BSSY B2, `(.L_x_3005) ;  /* 0x000000b000027945 */ /* 0x000fe20003800000 */
[----:B------:R-:W-:Y:S01]  /*31060*/  IMAD.MOV.U32 R12, RZ, RZ, 0x0 ;  /* 0x00000000ff0c7424 */ /* 0x000fe200078e00ff */
[----:B------:R-:W-:Y:S02]  /*31070*/  MOV R13, 0x14f00000 ;  /* 0x14f00000000d7802 */ /* 0x000fe40000000f00 */
        /* <DEDUP_REMOVED lines=8> */
.L_x_3006:
[----:B------:R-:W-:Y:S05]  /*31100*/  BSYNC B2 ;  /* 0x0000000000027941 */ /* 0x000fea0003800000 */
.L_x_3005:
        /* <DEDUP_REMOVED lines=12> */
.L_x_3007:
        /* <DEDUP_REMOVED lines=15> */
.L_x_3008:
        /* <DEDUP_REMOVED lines=15> */
.L_x_3009:
        /* <DEDUP_REMOVED lines=15> */
.L_x_3010:
        /* <DEDUP_REMOVED lines=12> */
.L_x_2993:
[----:B------:R-:W-:Y:S05]  /*31560*/  BSYNC B1 ;  /* 0x0000000000017941 */ /* 0x000fea0003800000 */
.L_x_2992:
        /* <DEDUP_REMOVED lines=36> */
.L_x_3013:
[----:B------:R-:W-:Y:S01]  /*317b0*/  IMAD R2, R19, 0x8, R18 ;  /* 0x0000000813027824 */ /* 0x000fe200078e0212 */
[----:B------:R-:W-:Y:S01]  /*317c0*/  SHF.L.U32 R3, R10, 0x1f, RZ ;  /* 0x0000001f0a037819 */ /* 0x000fe200000006ff */
[----:B------:R-:W-:Y:S03]  /*317d0*/  BSSY B2, `(.L_x_3014) ;  /* 0x0000003000027945 */ /* 0x000fe60003800000 */
[----:B------:R-:W2:Y:S02]  /*317e0*/  SYNCS.PHASECHK.TRANS64.TRYWAIT P0, [R2+URZ+0x38840], R3 ;  /* 0x03884003020075a7 */ /* 0x000ea4000800017f */
[----:B--2---:R-:W-:Y:S05]  /*317f0*/  @!P0 BRA `(.L_x_3015) ;  /* 0x0000004c00348947 */ /* 0x004fea0003800000 */
.L_x_3160:
[----:B------:R-:W-:Y:S05]  /*31800*/  BSYNC B2 ;  /* 0x0000000000027941 */ /* 0x000fea0003800000 */
.L_x_3014:
[----:B-1----:R-:W1:Y:S01]  /*31810*/  S2R R8, SR_TID.X ;  /* 0x0000000000087919 */ /* 0x002e620000002100 */
[----:B------:R-:W-:Y:S01]  /*31820*/  BSSY B2, `(.L_x_3016) ;  /* 0x000000b000027945 */ /* 0x000fe20003800000 */
[----:B-1----:R-:W-:-:S04]  /*31830*/  LOP3.LUT R8, R8, 0x7f, RZ, 0xc0, !PT ;  /* 0x0000007f08087812 */ /* 0x002fc800078ec0ff */
[----:B------:R-:W-:-:S13]  /*31840*/  ISETP.NE.AND P1, PT, R8, RZ, PT ;  /* 0x000000ff0800720c */ /* 0x000fda0003f25270 */
[----:B------:R-:W-:Y:S05]  /*31850*/  @P1 BRA `(.L_x_3017) ;  /* 0x00000000001c1947 */ /* 0x000fea0003800000 */
[----:B------:R-:W1:Y:S01]  /*31860*/  S2R R8, SR_TID.X ;  /* 0x0000000000087919 */ /* 0x000e620000002100 */
[----:B--2---:R-:W-:-:S04]  /*31870*/  MOV R3, 0xa000 ;  /* 0x0000a00000037802 */ /* 0x004fc80000000f00 */
[----:B------:R3:W-:Y:S01]  /*31880*/  SYNCS.ARRIVE.TRANS64 RZ, [R2+URZ+0x38830], R3 ;  /* 0x0388300302ff79a7 */ /* 0x0007e2000800003f */
[----:B-1----:R-:W-:-:S04]  /*31890*/  LOP3.LUT R8, R8, 0x1f, RZ, 0xc0, !PT ;  /* 0x0000001f08087812 */ /* 0x002fc800078ec0ff */
[----:B------:R-:W-:-:S13]  /*318a0*/  ISETP.NE.AND P0, PT, R8, RZ, PT ;  /* 0x000000ff0800720c */ /* 0x000fda0003f05270 */
[----:B---3--:R-:W-:Y:S05]  /*318b0*/  @!P0 BRA `(.L_x_3017) ;  /* 0x0000000000048947 */ /* 0x008fea0003800000 */
[----:B------:R-:W-:Y:S01]  /*318c0*/  BPT.TRAP 0x1 ;  /* 0x000000040000795c */ /* 0x000fe20000300000 */
.L_x_3017:
[----:B------:R-:W-:Y:S05]  /*318d0*/  BSYNC B2 ;  /* 0x0000000000027941 */ /* 0x000fea0003800000 */
.L_x_3016:
[----:B--2---:R-:W2:Y:S01]  /*318e0*/  LDL R2, [R1+0x1c] ;  /* 0x00001c0001027983 */ /* 0x004ea20000100800 */
[----:B------:R-:W-:Y:S01]  /*318f0*/  IMAD.MOV.U32 R14, RZ, RZ, RZ ;  /* 0x000000ffff0e7224 */ /* 0x000fe200078e00ff */
[----:B------:R-:W-:Y:S01]  /*31900*/  UIADD3 UR4, UP0, UR36, 0x370, URZ ;  /* 0x0000037024047890 */ /* 0x000fe2000ff1e03f */
[C---:B------:R-:W-:Y:S01]  /*31910*/  IMAD R3, R19.reuse, 0x8, R11 ;  /* 0x0000000813037824 */ /* 0x040fe200078e020b */
[----:B------:R-:W-:Y:S01]  /*31920*/  PLOP3.LUT P0, PT, PT, PT, PT, 0x80, 0x0 ;  /* 0x000000000000781c */ /* 0x000fe20003f0f070 */
[----:B------:R-:W-:Y:S01]  /*31930*/  IMAD R8, R19, 0xa000, R18 ;  /* 0x0000a00013087824 */ /* 0x000fe200078e0212 */
[----:B------:R-:W-:Y:S01]  /*31940*/  R2UR UR10, R14 ;  /* 0x000000000e0a72ca */ /* 0x000fe200000e0000 */
[----:B------:R-:W-:Y:S01]  /*31950*/  VIADD R3, R3, 0x30 ;  /* 0x0000003003037836 */ /* 0x000fe20000000000 */
[----:B------:R-:W-:Y:S01]  /*31960*/  UIADD3.X UR5, URZ, UR37, URZ, UP0, !UPT ;  /* 0x000000253f057290 */ /* 0x000fe200087fe43f */
[----:B0-----:R-:W-:Y:S01]  /*31970*/  VIADD R10, R8, 0x24400 ;  /* 0x00024400080a7836 */ /* 0x001fe20000000000 */
[----:B------:R-:W-:Y:S01]  /*31980*/  UMOV UR6, 0x0 ;  /* 0x0000000000067882 */ /* 0x000fe20000000000 */
[----:B------:R-:W-:Y:S01]  /*31990*/  UMOV UR7, 0x14f00000 ;  /* 0x14f0000000077882 */ /* 0x000fe20000000000 */
[----:B--2---:R-:W-:-:S09]  /*319a0*/  IMAD R2, R7, 0x50, R2 ;  /* 0x0000005007027824 */ /* 0x004fd200078e0202 */
.L_x_3018:
        /* <DEDUP_REMOVED lines=16> */
.L_x_3019:
        /* <DEDUP_REMOVED lines=16> */
.L_x_3020:
        /* <DEDUP_REMOVED lines=16> */
.L_x_3021:
        /* <DEDUP_REMOVED lines=15> */
.L_x_3161:
[----:B------:R-:W-:Y:S05]  /*31da0*/  BSYNC B2 ;  /* 0x0000000000027941 */ /* 0x000fea0003800000 */
.L_x_3022:
        /* <DEDUP_REMOVED lines=9> */
[----:B--2---:R-:W-:Y:S05]  /*31e40*/  @!P0 BRA `(.L_x_3025) ;  /* 0x0000000000048947 */ /* 0x004fea0003800000 */
[----:B------:R-:W-:Y:S01]  /*31e50*/  BPT.TRAP 0x1 ;  /* 0x000000040000795c */ /* 0x000fe20000300000 */
.L_x_3025:
[----:B------:R-:W-:Y:S05]  /*31e60*/  BSYNC B2 ;  /* 0x0000000000027941 */ /* 0x000fea0003800000 */
.L_x_3024:
[----:B0-----:R-:W2:Y:S04]  /*31e70*/  LDL R5, [R1+0x1c] ;  /* 0x00001c0001057983 */ /* 0x001ea80000100800 */
[----:B------:R-:W2:Y:S01]  /*31e80*/  LDL.LU R3, [R1+0x8] ;  /* 0x0000080001037983 */ /* 0x000ea20000300800 */
[----:B------:R-:W-:Y:S01]  /*31e90*/  R2UR UR10, R14 ;  /* 0x000000000e0a72ca */ /* 0x000fe200000e0000 */
[----:B------:R-:W-:Y:S01]  /*31ea0*/  IMAD R4, R4, 0xa000, R18 ;  /* 0x0000a00004047824 */ /* 0x000fe200078e0212 */
[----:B------:R-:W-:Y:S01]  /*31eb0*/  R2UR UR6, R12 ;  /* 0x000000000c0672ca */ /* 0x000fe200000e0000 */
[----:B------:R-:W-:Y:S01]  /*31ec0*/  UIADD3 UR4, UP0, UR36, 0x470, URZ ;  /* 0x0000047024047890 */ /* 0x000fe2000ff1e03f */
[----:B------:R-:W-:Y:S02]  /*31ed0*/  R2UR UR7, R13 ;  /* 0x000000000d0772ca */ /* 0x000fe400000e0000 */
[----:B------:R-:W-:Y:S01]  /*31ee0*/  PLOP3.LUT P0, PT, PT, PT, PT, 0x80, 0x0 ;  /* 0x000000000000781c */ /* 0x000fe20003f0f070 */
[----:B------:R-:W-:Y:S01]  /*31ef0*/  UIADD3.X UR5, URZ, UR37, URZ, UP0, !UPT ;  /* 0x000000253f057290 */ /* 0x000fe200087fe43f */
[----:B------:R-:W-:Y:S01]  /*31f00*/  IADD3 R2, R2, 0x50, RZ ;  /* 0x0000005002027810 */ /* 0x000fe20007ffe0ff */
[----:B--2---:R-:W-:-:S02]  /*31f10*/  IMAD R3, R3, 0x50, R5 ;  /* 0x0000005003037824 */ /* 0x004fc400078e0205 */
[----:B------:R-:W-:-:S08]  /*31f20*/  VIADD R5, R4, 0x400 ;  /* 0x0000040004057836 */ /* 0x000fd00000000000 */
.L_x_3026:
        /* <DEDUP_REMOVED lines=15> */
.L_x_3027:
        /* <DEDUP_REMOVED lines=15> */
.L_x_3028:
        /* <DEDUP_REMOVED lines=15> */
.L_x_3029:
        /* <DEDUP_REMOVED lines=12> */
.L_x_3012:
[----:B------:R-:W-:Y:S05]  /*322c0*/  BSYNC B1 ;  /* 0x0000000000017941 */ /* 0x000fea0003800000 */
.L_x_3011:
[----:B------:R-:W2:Y:S01]  /*322d0*/  LDL R2, [R1+0x30] ;  /* 0x0000300001027983 */ /* 0x000ea20000100800 */
[----:B------:R-:W-:Y:S01]  /*322e0*/  VIADD R0, R0, 0xfffffffe ;  /* 0xfffffffe00007836 */ /* 0x000fe20000000000 */
[----:B--2---:R-:W-:-:S13]  /*322f0*/  ISETP.GT.AND P0, PT, R6, R2, PT ;  /* 0x000000020600720c */ /* 0x004fda0003f04270 */
[----:B------:R-:W-:Y:S05]  /*32300*/  @P0 BRA `(.L_x_3030) ;  /* 0xffffffe400400947 */ /* 0x000fea000383ffff */
.L_x_2970:
[----:B------:R-:W-:Y:S05]  /*32310*/  BSYNC B0 ;  /* 0x0000000000007941 */ /* 0x000fea0003800000 */
.L_x_2969:
        /* <DEDUP_REMOVED lines=19> */
.L_x_3032:
[----:B------:R-:W-:Y:S05]  /*32450*/  BSYNC B0 ;  /* 0x0000000000007941 */ /* 0x000fea0003800000 */
.L_x_3031:
        /* <DEDUP_REMOVED lines=11> */
.L_x_3162:
[----:B------:R-:W-:Y:S05]  /*32510*/  BSYNC B1 ;  /* 0x0000000000017941 */ /* 0x000fea0003800000 */
.L_x_3035:
        /* <DEDUP_REMOVED lines=9> */
.L_x_3038:
[----:B------:R-:W-:Y:S05]  /*325b0*/  BSYNC B1 ;  /* 0x0000000000017941 */ /* 0x000fea0003800000 */
.L_x_3037:
        /* <DEDUP_REMOVED lines=12> */
.L_x_3039:
        /* <DEDUP_REMOVED lines=15> */
.L_x_3040:
        /* <DEDUP_REMOVED lines=15> */
.L_x_3041:
        /* <DEDUP_REMOVED lines=15> */
.L_x_3042:
        /* <DEDUP_REMOVED lines=10> */
.L_x_3034:
[----:B------:R-:W-:Y:S05]  /*329f0*/  BSYNC B0 ;  /* 0x0000000000007941 */ /* 0x000fea0003800000 */
.L_x_3033:
[----:B------:R-:W2:Y:S01]  /*32a00*/  LDL.LU R4, [R1+0x18] ;  /* 0x0000180001047983 */ /* 0x000ea20000300800 */
[----:B------:R-:W-:-:S05]  /*32a10*/  VIADD R19, R19, 0x1 ;  /* 0x0000000113137836 */ /* 0x000fca0000000000 */
[----:B------:R-:W-:-:S04]  /*32a20*/  ISETP.NE.AND P0, PT, R19, 0x2, PT ;  /* 0x000000021300780c */ /* 0x000fc80003f05270 */
[----:B------:R-:W-:Y:S02]  /*32a30*/  SEL R0, RZ, 0x1, P0 ;  /* 0x00000001ff007807 */ /* 0x000fe40000000000 */
[----:B------:R-:W-:Y:S02]  /*32a40*/  SEL R19, R19, RZ, P0 ;  /* 0x000000ff13137207 */ /* 0x000fe40000000000 */
[----:B--2---:R-:W-:-:S05]  /*32a50*/  LOP3.LUT R4, R4, R0, RZ, 0x3c, !PT ;  /* 0x0000000004047212 */ /* 0x004fca00078e3cff */
[----:B------:R2:W-:Y:S02]  /*32a60*/  STL [R1+0x18], R4 ;  /* 0x0000180401007387 */ /* 0x0005e40000100800 */
.L_x_2949:
[----:B------:R-:W-:Y:S05]  /*32a70*/  BSYNC B7 ;  /* 0x0000000000077941 */ /* 0x000fea0003800000 */
.L_x_2947:
[----:B0-----:R-:W3:Y:S02]  /*32a80*/  LDL R0, [R1+0x10] ;  /* 0x0000100001007983 */ /* 0x001ee40000100800 */
[----:B---3--:R-:W-:-:S13]  /*32a90*/  LOP3.LUT P0, RZ, R0, 0x2, RZ, 0xc0, !PT ;  /* 0x0000000200ff7812 */ /* 0x008fda000780c0ff */
[----:B------:R-:W-:Y:S05]  /*32aa0*/  @!P0 BRA `(.L_x_3043) ;  /* 0x00000000002c8947 */ /* 0x000fea0003800000 */
[----:B------:R-:W-:Y:S05]  /*32ab0*/  WARPSYNC.ALL ;  /* 0x0000000000007948 */ /* 0x000fea0003800000 */
[----:B------:R-:W0:Y:S08]  /*32ac0*/  S2UR UR5, SR_CgaCtaId ;  /* 0x00000000000579c3 */ /* 0x000e300000008800 */
[----:B------:R-:W-:Y:S06]  /*32ad0*/  BAR.SYNC.DEFER_BLOCKING 0x5, 0x180 ;  /* 0x0146000000007b1d */ /* 0x000fec0000010000 */
[----:B------:R-:W-:-:S02]  /*32ae0*/  UMOV UR4, 0x400 ;  /* 0x0000040000047882 */ /* 0x000fc40000000000 */
[----:B0-----:R-:W-:-:S06]  /*32af0*/  ULEA UR4, UR5, UR4, 0x18 ;  /* 0x0000000405047291 */ /* 0x001fcc000f8ec03f */
[----:B------:R-:W-:-:S05]  /*32b00*/  MOV R18, UR4 ;  /* 0x0000000400127c02 */ /* 0x000fca0008000f00 */
[----:B-12---:R-:W0:Y:S04]  /*32b10*/  LDS.128 R4, [R18+0x388d0] ;  /* 0x0388d00012047984 */ /* 0x006e280000000c00 */
[----:B0-----:R1:W-:Y:S04]  /*32b20*/  STL.64 [R1], R4 ;  /* 0x0000000401007387 */ /* 0x0013e80000100a00 */
[----:B------:R1:W-:Y:S01]  /*32b30*/  STL.64 [R1+0x8], R6 ;  /* 0x0000080601007387 */ /* 0x0003e20000100a00 */
[----:B------:R-:W-:Y:S06]  /*32b40*/  BAR.ARV 0x4, 0x180 ;  /* 0x0106000000007b1d */ /* 0x000fec0000002000 */
[----:B------:R-:W-:Y:S05]  /*32b50*/  BRA `(.L_x_3044) ;  /* 0x0000001000407947 */ /* 0x000fea0003800000 */
.L_x_3043:
[----:B------:R-:W0:Y:S01]  /*32b60*/  S2R R16, SR_TID.X ;  /* 0x0000000000107919 */ /* 0x000e220000002100 */
[----:B------:R-:W-:Y:S01]  /*32b70*/  UMOV UR4, 0xffffffff ;  /* 0xffffffff00047882 */ /* 0x000fe20000000000 */
[----:B0-----:R-:W-:-:S04]  /*32b80*/  LOP3.LUT R16, R16, 0x1f, RZ, 0xc0, !PT ;  /* 0x0000001f10107812 */ /* 0x001fc800078ec0ff */
[----:B------:R-:W-:Y:S01]  /*32b90*/  ISETP.NE.AND P0, PT, R16, 0x1f, PT ;  /* 0x0000001f1000780c */ /* 0x000fe20003f05270 */
[----:B------:R-:W-:-:S12]  /*32ba0*/  BRA.DIV UR4, `(.L_x_3045) ;  /* 0x0000003a04847947 */ /* 0x000fd8000b800000 */
[----:B------:R-:W3:Y:S01]  /*32bb0*/  LDL.LU R2, [R1] ;  /* 0x0000000001027983 */ /* 0x000ee20000300800 */
[----:B------:R-:W-:-:S03]  /*32bc0*/  ULDC UR4, c[0x0][0xc3c] ;  /* 0x00030f0000047ab9 */ /* 0x000fc60000000800 */
[----:B------:R-:W4:Y:S01]  /*32bd0*/  LDL R3, [R1+0xc] ;  /* 0x00000c0001037983 */ /* 0x000f220000100800 */
[----:B------:R-:W-:Y:S01]  /*32be0*/  ULDC.64 UR6, c[0x0][0x208] ;  /* 0x0000820000067ab9 */ /* 0x000fe20000000a00 */
[----:B---3--:R-:W-:Y:S02]  /*32bf0*/  IMAD.MOV.U32 R10, RZ, RZ, R2 ;  /* 0x000000ffff0a7224 */ /* 0x008fe400078e0002 */
[----:B----4-:R-:W-:-:S05]  /*32c00*/  IMAD.IADD R0, R3, 0x1, R16 ;  /* 0x0000000103007824 */ /* 0x010fca00078e0210 */
[----:B------:R-:W-:-:S13]  /*32c10*/  ISETP.GE.OR P1, PT, R0, UR4, !P0 ;  /* 0x0000000400007c0c */ /* 0x000fda000c726670 */
[----:B------:R-:W0:Y:S08]  /*32c20*/  @!P1 LDC.64 R2, c[0x0][0xc80] ;  /* 0x00032000ff029b82 */ /* 0x000e300000000a00 */
[----:B-1----:R-:W1:Y:S01]  /*32c30*/  @!P1 LDC.64 R6, c[0x0][0xc78] ;  /* 0x00031e00ff069b82 */ /* 0x002e620000000a00 */
[----:B0-----:R-:W-:-:S05]  /*32c40*/  @!P1 IMAD.WIDE R2, R0, 0x4, R2 ;  /* 0x0000000400029825 */ /* 0x001fca00078e0202 */
[----:B------:R1:W3:Y:S02]  /*32c50*/  @!P1 LDG.E R8, desc[UR6][R2.64] ;  /* 0x0000000602089981 */ /* 0x0002e4000c1e1900 */
[----:B-1----:R-:W-:-:S06]  /*32c60*/  @!P1 IMAD.WIDE R2, R0, 0x4, R6 ;  /* 0x0000000400029825 */ /* 0x002fcc00078e0206 */
[----:B------:R-:W4:Y:S01]  /*32c70*/  @!P1 LDG.E R2, desc[UR6][R2.64] ;  /* 0x0000000602029981 */ /* 0x000f22000c1e1900 */
[----:B--2---:R-:W-:Y:S01]  /*32c80*/  IMAD.MOV.U32 R4, RZ, RZ, RZ ;  /* 0x000000ffff047224 */ /* 0x004fe200078e00ff */
[----:B------:R-:W-:Y:S02]  /*32c90*/  MOV R6, RZ ;  /* 0x000000ff00067202 */ /* 0x000fe40000000f00 */
[C---:B------:R-:W-:Y:S01]  /*32ca0*/  ISETP.GE.U32.AND P2, PT, R16.reuse, 0x2, PT ;  /* 0x000000021000780c */ /* 0x040fe20003f46070 */
[----:B------:R-:W-:Y:S01]  /*32cb0*/  SHFL.IDX PT, R5, R10, RZ, 0x1f ;  /* 0x00001fff0a057589 */ /* 0x000fe200000e0000 */
[C---:B------:R-:W-:Y:S02]  /*32cc0*/  ISETP.GE.U32.AND P3, PT, R16.reuse, 0x4, PT ;  /* 0x000000041000780c */ /* 0x040fe40003f66070 */
[C---:B------:R-:W-:Y:S01]  /*32cd0*/  ISETP.GE.U32.AND P4, PT, R16.reuse, 0x8, PT ;  /* 0x000000081000780c */ /* 0x040fe20003f86070 */
[----:B------:R-:W-:Y:S01]  /*32ce0*/  SHFL.IDX PT, R0, R10, 0x1, 0x1f ;  /* 0x00201f000a007f89 */ /* 0x000fe200000e0000 */
[----:B------:R-:W-:Y:S01]  /*32cf0*/  ISETP.GE.U32.AND P5, PT, R16, 0x10, PT ;  /* 0x000000101000780c */ /* 0x000fe20003fa6070 */
[----:B---3--:R-:W-:-:S02]  /*32d00*/  @!P1 IMAD.MOV.U32 R4, RZ, RZ, R8 ;  /* 0x000000ffff049224 */ /* 0x008fc400078e0008 */
[----:B------:R-:W-:Y:S02]  /*32d10*/  IMAD.MOV.U32 R8, RZ, RZ, RZ ;  /* 0x000000ffff087224 */ /* 0x000fe400078e00ff */
[----:B----4-:R-:W-:Y:S01]  /*32d20*/  @!P1 IMAD.MOV.U32 R6, RZ, RZ, R2 ;  /* 0x000000ffff069224 */ /* 0x010fe200078e0002 */
        /* <DEDUP_REMOVED lines=18> */
.L_x_3172:
[----:B------:R-:W-:Y:S02]  /*32e50*/  ULDC UR4, c[0x0][0xc38] ;  /* 0x00030e0000047ab9 */ /* 0x000fe40000000800 */
[----:B------:R-:W-:-:S04]  /*32e60*/  IMAD.U32 R2, RZ, RZ, UR4 ;  /* 0x00000004ff027e24 */ /* 0x000fc8000f8e00ff */
[----:B-1----:R-:W-:-:S04]  /*32e70*/  IMAD R9, R9, R2, RZ ;  /* 0x0000000209097224 */ /* 0x002fc800078e02ff */
[----:B------:R-:W-:-:S05]  /*32e80*/  IMAD.IADD R0, R0, 0x1, R9 ;  /* 0x0000000100007824 */ /* 0x000fca00078e0209 */
[----:B------:R-:W-:-:S13]  /*32e90*/  ISETP.GT.AND P6, PT, R0, R5, PT ;  /* 0x000000050000720c */ /* 0x000fda0003fc4270 */
[----:B------:R-:W-:Y:S05]  /*32ea0*/  @P6 BRA `(.L_x_3046) ;  /* 0x0000000000b06947 */ /* 0x000fea0003800000 */
.L_x_3049:
[----:B------:R-:W2:Y:S01]  /*32eb0*/  LDL.LU R3, [R1+0xc] ;  /* 0x00000c0001037983 */ /* 0x000ea20000300800 */
[----:B------:R-:W1:Y:S01]  /*32ec0*/  LDC R2, c[0x0][0xc3c] ;  /* 0x00030f00ff027b82 */ /* 0x000e620000000800 */
[----:B--2---:R-:W-:-:S04]  /*32ed0*/  IADD3 R3, R3, 0x1f, RZ ;  /* 0x0000001f03037810 */ /* 0x004fc80007ffe0ff */
        /* <DEDUP_REMOVED lines=33> */
[----:B0-----:R-:W-:-:S05]  /*330f0*/  IMAD.IADD R7, R2, 0x1, R3 ;  /* 0x0000000102077824 */ /* 0x001fca00078e0203 */
[----:B------:R0:W1:Y:S02]  /*33100*/  SHFL.IDX PT, R9, R7, 0x1f, 0x1f ;  /* 0x03e01f0007097f89 */ /* 0x00006400000e0000 */
.L_x_3180:
[----:B------:R-:W-:Y:S02]  /*33110*/  ULDC UR4, c[0x0][0xc38] ;  /* 0x00030e0000047ab9 */ /* 0x000fe40000000800 */
[----:B------:R-:W-:-:S04]  /*33120*/  IMAD.U32 R2, RZ, RZ, UR4 ;  /* 0x00000004ff027e24 */ /* 0x000fc8000f8e00ff */
[----:B-1----:R-:W-:-:S05]  /*33130*/  IMAD R9, R9, R2, RZ ;  /* 0x0000000209097224 */ /* 0x002fca00078e02ff */
[----:B------:R-:W-:-:S04]  /*33140*/  IADD3 R0, R9, R0, RZ ;  /* 0x0000000009007210 */ /* 0x000fc80007ffe0ff */
[----:B------:R-:W-:-:S13]  /*33150*/  ISETP.GT.AND P6, PT, R0, R5, PT ;  /* 0x000000050000720c */ /* 0x000fda0003fc4270 */
[----:B------:R-:W-:Y:S05]  /*33160*/  @!P6 BRA `(.L_x_3049) ;  /* 0xfffffffc0050e947 */ /* 0x000fea000383ffff */
.L_x_3046:
        /* <DEDUP_REMOVED lines=12> */
.L_x_3185:
[----:B------:R-:W-:-:S13]  /*33230*/  ISETP.NE.AND P0, PT, R0, RZ, PT ;  /* 0x000000ff0000720c */ /* 0x000fda0003f05270 */
[----:B------:R-:W-:Y:S05]  /*33240*/  @!P0 BRA `(.L_x_3051) ;  /* 0x0000000000148947 */ /* 0x000fea0003800000 */
[----:B------:R-:W-:Y:S01]  /*33250*/  UMOV UR4, 0xffffffff ;  /* 0xffffffff00047882 */ /* 0x000fe20000000000 */
[----:B-1----:R-:W-:Y:S02]  /*33260*/  VIADD R3, R3, 0xffffffff ;  /* 0xffffffff03037836 */ /* 0x002fe40000000000 */
[----:B------:R-:W-:Y:S05]  /*33270*/  BRA.DIV UR4, `(.L_x_3052) ;  /* 0x0000003e04747947 */ /* 0x000fea000b800000 */
[----:B------:R1:W3:Y:S02]  /*33280*/  SHFL.IDX PT, R3, R7, R3, 0x1f ;  /* 0x00001f0307037589 */ /* 0x0002e400000e0000 */
.L_x_3188:
[----:B---3--:R-:W-:-:S07]  /*33290*/  IMAD.MOV.U32 R8, RZ, RZ, R3 ;  /* 0x000000ffff087224 */ /* 0x008fce00078e0003 */
.L_x_3051:
[----:B------:R-:W-:Y:S01]  /*332a0*/  ISETP.NE.AND P0, PT, R6, 0x1, PT ;  /* 0x000000010600780c */ /* 0x000fe20003f05270 */
[----:B------:R-:W-:-:S05]  /*332b0*/  IMAD R0, R8, R2, R9 ;  /* 0x0000000208007224 */ /* 0x000fca00078e0209 */
[----:B------:R3:W-:Y:S02]  /*332c0*/  STL [R1], R0 ;  /* 0x0000000001007387 */ /* 0x0007e40000100800 */
[----:B---3--:R-:W-:-:S05]  /*332d0*/  IADD3 R0, R5, -R0, RZ ;  /* 0x8000000005007210 */ /* 0x008fca0007ffe0ff */
        /* <DEDUP_REMOVED lines=16> */
[-C--:B------:R-:W-:Y:S01]  /*333e0*/  @!P1 IADD3 R2, R2, -R5.reuse, RZ ;  /* 0x8000000502029210 */ /* 0x080fe20007ffe0ff */
        /* <DEDUP_REMOVED lines=28> */
[----:B------:R-:W-:-:S05]  /*335b0*/  IADD3 R2, -R3, RZ, RZ ;  /* 0x000000ff03027210 */ /* 0x000fca0007ffe1ff */
[----:B------:R-:W-:Y:S01]  /*335c0*/  IMAD R0, R4, R2, R0 ;  /* 0x0000000204007224 */ /* 0x000fe200078e0200 */
[----:B------:R-:W-:-:S04]  /*335d0*/  LOP3.LUT R2, R3, R6, RZ, 0x3c, !PT ;  /* 0x0000000603027212 */ /* 0x000fc800078e3cff */
[----:B------:R-:W-:Y:S01]  /*335e0*/  ISETP.GE.AND P2, PT, R2, RZ, PT ;  /* 0x000000ff0200720c */ /* 0x000fe20003f46270 */
[----:B------:R-:W-:-:S12]  /*335f0*/  @P0 VIADD R7, R7, 0x1 ;  /* 0x0000000107070836 */ /* 0x000fd80000000000 */
[----:B------:R-:W-:Y:S01]  /*33600*/  @!P2 IMAD.MOV R7, RZ, RZ, -R7 ;  /* 0x000000ffff07a224 */ /* 0x000fe200078e0a07 */
[----:B------:R-:W-:-:S05]  /*33610*/  @!P1 LOP3.LUT R7, RZ, R6, RZ, 0x33, !PT ;  /* 0x00000006ff079212 */ /* 0x000fca00078e33ff */
[----:B------:R-:W-:-:S04]  /*33620*/  IMAD.MOV R2, RZ, RZ, -R7 ;  /* 0x000000ffff027224 */ /* 0x000fc800078e0a07 */
[C---:B------:R-:W-:Y:S01]  /*33630*/  IMAD R2, R6.reuse, R2, R3 ;  /* 0x0000000206027224 */ /* 0x040fe200078e0203 */
[----:B------:R-:W-:-:S05]  /*33640*/  LEA R6, R6, R7, 0x18 ;  /* 0x0000000706067211 */ /* 0x000fca00078ec0ff */
[----:B------:R-:W-:-:S05]  /*33650*/  IMAD R2, R2, 0x10000, R6 ;  /* 0x0001000002027824 */ /* 0x000fca00078e0206 */
[----:B------:R1:W-:Y:S01]  /*33660*/  STL [R1+0x8], R2 ;  /* 0x0000080201007387 */ /* 0x0003e20000100800 */
[----:B------:R-:W-:Y:S05]  /*33670*/  BRA `(.L_x_3054) ;  /* 0x0000000400007947 */ /* 0x000fea0003800000 */
.L_x_3053:
        /* <DEDUP_REMOVED lines=31> */
[----:B------:R-:W-:-:S03]  /*33870*/  IMAD.MOV R6, RZ, RZ, -R6 ;  /* 0x000000ffff067224 */ /* 0x000fc600078e0a06 */
[----:B------:R-:W-:Y:S01]  /*33880*/  IADD3 R8, -R7, RZ, RZ ;  /* 0x000000ff07087210 */ /* 0x000fe20007ffe1ff */
[----:B------:R-:W-:-:S03]  /*33890*/  IMAD R6, R5, R6, R0 ;  /* 0x0000000605067224 */ /* 0x000fc600078e0200 */
[----:B------:R-:W-:-:S04]  /*338a0*/  VIADDMNMX R8, R8, R2, R3, PT ;  /* 0x0000000208087246 */ /* 0x000fc80003800103 */
[----:B------:R-:W-:-:S04]  /*338b0*/  IABS R9, R8 ;  /* 0x0000000800097213 */ /* 0x000fc80000000000 */
[----:B------:R-:W0:Y:S08]  /*338c0*/  I2F.RP R2, R9 ;  /* 0x0000000900027306 */ /* 0x000e300000209400 */
[----:B0-----:R-:W0:Y:S02]  /*338d0*/  MUFU.RCP R2, R2 ;  /* 0x0000000200027308 */ /* 0x001e240000001000 */
[----:B0-----:R-:W-:-:S06]  /*338e0*/  VIADD R2, R2, 0xffffffe ;  /* 0x0ffffffe02027836 */ /* 0x001fcc0000000000 */
[----:B------:R0:W1:Y:S02]  /*338f0*/  F2I.FTZ.U32.TRUNC.NTZ R3, R2 ;  /* 0x0000000200037305 */ /* 0x000064000021f000 */
[----:B0-----:R-:W-:Y:S02]  /*33900*/  IMAD.MOV.U32 R2, RZ, RZ, RZ ;  /* 0x000000ffff027224 */ /* 0x001fe400078e00ff */
[----:B-1----:R-:W-:-:S04]  /*33910*/  IMAD.MOV R0, RZ, RZ, -R3 ;  /* 0x000000ffff007224 */ /* 0x002fc800078e0a03 */
[----:B------:R-:W-:-:S04]  /*33920*/  IMAD R0, R0, R9, RZ ;  /* 0x0000000900007224 */ /* 0x000fc800078e02ff */
        /* <DEDUP_REMOVED lines=21> */
.L_x_3054:
[----:B------:R-:W-:-:S05]  /*33a80*/  LOP3.LUT R0, RZ, R0, RZ, 0x33, !PT ;  /* 0x00000000ff007212 */ /* 0x000fca00078e33ff */
[----:B------:R-:W-:-:S05]  /*33a90*/  IMAD.IADD R0, R4, 0x1, R0 ;  /* 0x0000000104007824 */ /* 0x000fca00078e0200 */
[----:B------:R3:W-:Y:S01]  /*33aa0*/  STL [R1+0x4], R0 ;  /* 0x0000040001007387 */ /* 0x0007e20000100800 */
[----:B------:R-:W-:Y:S05]  /*33ab0*/  BRA `(.L_x_3055) ;  /* 0x0000000000287947 */ /* 0x000fea0003800000 */
.L_x_3047:
        /* <DEDUP_REMOVED lines=10> */
.L_x_3055:
[----:B01----:R-:W4:Y:S04]  /*33b60*/  LDL R2, [R1+0xc] ;  /* 0x00000c0001027983 */ /* 0x003f280000100800 */
        /* <DEDUP_REMOVED lines=10> */
[----:B------:R-:W-:Y:S01]  /*33c10*/  @!P0 MOV R2, 0x400 ;  /* 0x0000040000028802 */ /* 0x000fe20000000f00 */
[----:B-----5:R-:W-:-:S03]  /*33c20*/  IMAD.MOV.U32 R6, RZ, RZ, R3 ;  /* 0x000000ffff067224 */ /* 0x020fc600078e0003 */
[----:B0-----:R-:W-:-:S05]  /*33c30*/  @!P0 LEA R18, R0, R2, 0x18 ;  /* 0x0000000200128211 */ /* 0x001fca00078ec0ff */
[----:B--2---:R0:W-:Y:S01]  /*33c40*/  @!P0 STS.128 [R18+0x388d0], R4 ;  /* 0x0388d00412008388 */ /* 0x0041e20000000c00 */
[----:B------:R-:W-:Y:S06]  /*33c50*/  BAR.ARV 0x5, 0x180 ;  /* 0x0146000000007b1d */ /* 0x000fec0000002000 */
.L_x_3044:
[----:B------:R-:W2:Y:S01]  /*33c60*/  LDL R0, [R1+0xc] ;  /* 0x00000c0001007983 */ /* 0x000ea20000100800 */
[----:B------:R-:W-:Y:S02]  /*33c70*/  ULDC UR4, c[0x0][0xc3c] ;  /* 0x00030f0000047ab9 */ /* 0x000fe40000000800 */
[----:B--2---:R-:W-:-:S13]  /*33c80*/  ISETP.GE.AND P0, PT, R0, UR4, PT ;  /* 0x0000000400007c0c */ /* 0x004fda000bf06270 */
[----:B------:R-:W-:Y:S05]  /*33c90*/  @!P0 BRA `(.L_x_3056) ;  /* 0xffffff78007c8947 */ /* 0x000fea000383ffff */
[----:B------:R-:W-:Y:S05]  /*33ca0*/  BSYNC B8 ;  /* 0x0000000000087941 */ /* 0x000fea0003800000 */
.L_x_2895:
        /* <DEDUP_REMOVED lines=12> */
.L_x_3189:
[----:B------:R-:W-:Y:S05]  /*33d70*/  BSYNC B0 ;  /* 0x0000000000007941 */ /* 0x000fea0003800000 */
.L_x_3057:
[----:B------:R-:W-:-:S03]  /*33d80*/  UMOV UR4, 0xffffffff ;  /* 0xffffffff00047882 */ /* 0x000fc60000000000 */
[----:B------:R-:W-:Y:S05]  /*33d90*/  BRA.DIV UR4, `(.L_x_3059) ;  /* 0x0000003204ec7947 */ /* 0x000fea000b800000 */
[----:B------:R-:W1:Y:S02]  /*33da0*/  S2R R2, SR_TID.X ;  /* 0x0000000000027919 */ /* 0x000e640000002100 */
[----:B-1----:R-:W-:-:S04]  /*33db0*/  SHF.R.U32.HI R2, RZ, 0x5, R2 ;  /* 0x00000005ff027819 */ /* 0x002fc80000011602 */
[----:B------:R-:W-:-:S05]  /*33dc0*/  LOP3.LUT R2, R2, 0x3, RZ, 0xc0, !PT ;  /* 0x0000000302027812 */ /* 0x000fca00078ec0ff */
[----:B------:R1:W2:Y:S02]  /*33dd0*/  SHFL.IDX PT, R14, R2, RZ, 0x1f ;  /* 0x00001fff020e7589 */ /* 0x0002a400000e0000 */
.L_x_3192:
[----:B--2---:R-:W-:-:S13]  /*33de0*/  ISETP.NE.AND P0, PT, R14, RZ, PT ;  /* 0x000000ff0e00720c */ /* 0x004fda0003f05270 */
[----:B------:R-:W-:Y:S05]  /*33df0*/  @P0 BRA `(.L_x_2622) ;  /* 0x0000000000940947 */ /* 0x000fea0003800000 */
[----:B------:R-:W-:-:S03]  /*33e00*/  UMOV UR4, 0xffffffff ;  /* 0xffffffff00047882 */ /* 0x000fc60000000000 */
[----:B------:R-:W-:Y:S05]  /*33e10*/  BRA.DIV UR4, `(.L_x_3060) ;  /* 0x0000003604007947 */ /* 0x000fea000b800000 */
[----:B------:R-:W-:-:S13]  /*33e20*/  ELECT P6, URZ, PT ;  /* 0x00000000003f782f */ /* 0x000fda00038c0000 */
.L_x_3195:
[----:B------:R-:W-:Y:S05]  /*33e30*/  @!P6 BRA `(.L_x_2622) ;  /* 0x000000000084e947 */ /* 0x000fea0003800000 */
[----:B-1----:R-:W2:Y:S02]  /*33e40*/  LDL R2, [R1+0xbc] ;  /* 0x0000bc0001027983 */ /* 0x002ea40000100800 */
[----:B--2---:R-:W-:-:S13]  /*33e50*/  R2UR UR4, R2 ;  /* 0x00000000020472ca */ /* 0x004fda00000e0000 */
[----:B------:R-:W-:-:S06]  /*33e60*/  ULOP3.LUT UR4, UR4, 0x2, URZ, 0xfc, !UPT ;  /* 0x0000000204047892 */ /* 0x000fcc000f8efc3f */
[----:B------:R-:W-:-:S04]  /*33e70*/  MOV R2, UR4 ;  /* 0x0000000400027c02 */ /* 0x000fc80008000f00 */
[----:B------:R-:W-:-:S13]  /*33e80*/  ISETP.NE.AND P2, PT, R2, 0x3, PT ;  /* 0x000000030200780c */ /* 0x000fda0003f45270 */
[----:B------:R-:W-:Y:S05]  /*33e90*/  @!P2 BRA `(.L_x_3061) ;  /* 0x000000000004a947 */ /* 0x000fea0003800000 */
[----:B------:R-:W-:Y:S01]  /*33ea0*/  BPT.TRAP 0x1 ;  /* 0x000000040000795c */ /* 0x000fe20000300000 */
.L_x_3061:
        /* <DEDUP_REMOVED lines=13> */
.L_x_3196:
[----:B------:R-:W1:Y:S02]  /*33f80*/  SYNCS.PHASECHK.TRANS64.TRYWAIT P0, [R7+URZ], R2 ;  /* 0x00000002070075a7 */ /* 0x000e64000800017f */
[----:B-1----:R-:W-:Y:S05]  /*33f90*/  @!P0 BRA `(.L_x_3063) ;  /* 0x0000003000d48947 */ /* 0x002fea0003800000 */
.L_x_3197:
[----:B------:R-:W-:Y:S05]  /*33fa0*/  @!P2 BRA `(.L_x_3064) ;  /* 0x000000000004a947 */ /* 0x000fea0003800000 */
[----:B------:R-:W-:Y:S01]  /*33fb0*/  BPT.TRAP 0x1 ;  /* 0x000000040000795c */ /* 0x000fe20000300000 */
.L_x_3064:
[----:B------:R-:W-:-:S05]  /*33fc0*/  IADD3 R0, R0, 0x38860, RZ ;  /* 0x0003886000007810 */ /* 0x000fca0007ffe0ff */
[----:B------:R-:W-:-:S04]  /*33fd0*/  IMAD R4, R19, 0x8, R0 ;  /* 0x0000000813047824 */ /* 0x000fc800078e0200 */
[----:B------:R-:W2:Y:S02]  /*33fe0*/  SYNCS.PHASECHK.TRANS64.TRYWAIT P0, [R4+URZ], R5 ;  /* 0x00000005040075a7 */ /* 0x000ea4000800017f */
[----:B--2---:R-:W-:Y:S05]  /*33ff0*/  @!P0 BRA `(.L_x_3065) ;  /* 0x0000003000d08947 */ /* 0x004fea0003800000 */
.L_x_3198:
[----:B------:R-:W-:-:S07]  /*34000*/  IMAD R3, R3, 0x8, R0 ;  /* 0x0000000803037824 */ /* 0x000fce00078e0200 */
.L_x_3066:
[----:B---3--:R3:W4:Y:S02]  /*34010*/  SYNCS.PHASECHK.TRANS64.TRYWAIT P0, [R3+URZ], R2 ;  /* 0x00000002030075a7 */ /* 0x008724000800017f */
[----:B----4-:R-:W-:Y:S05]  /*34020*/  @!P0 NANOSLEEP.SYNCS 0x989680 ;  /* 0x009896800000895d */ /* 0x010fea0003900000 */
[----:B------:R-:W4:Y:S02]  /*34030*/  @!P0 SYNCS.PHASECHK.TRANS64 P0, [R3+URZ], R2 ;  /* 0x00000002030085a7 */ /* 0x000f24000800007f */
[----:B----4-:R-:W-:Y:S05]  /*34040*/  @!P0 BRA `(.L_x_3066) ;  /* 0xfffffffc00f08947 */ /* 0x010fea000383ffff */
.L_x_2622:
[----:B------:R-:W-:Y:S05]  /*34050*/  BSYNC B9 ;  /* 0x0000000000097941 */ /* 0x000fea0003800000 */
.L_x_2619:
[----:B------:R-:W-:Y:S05]  /*34060*/  EXIT ;  /* 0x000000000000794d */ /* 0x000fea0003800000 */
.L_x_2644:
[----:B0-----:R0:W1:Y:S02]  /*34070*/  SYNCS.PHASECHK.TRANS64.TRYWAIT P6, [R0+URZ+0x38890], R114 ;  /* 0x03889072000075a7 */ /* 0x00106400080c017f */
[----:B-1----:R-:W-:Y:S05]  /*34080*/  @!P6 NANOSLEEP.SYNCS 0x989680 ;  /* 0x009896800000e95d */ /* 0x002fea0003900000 */
[----:B------:R-:W1:Y:S02]  /*34090*/  @!P6 SYNCS.PHASECHK.TRANS64 P6, [R0+URZ+0x38890], R114 ;  /* 0x038890720000e5a7 */ /* 0x000e6400080c007f */
[----:B-1----:R-:W-:Y:S05]  /*340a0*/  @!P6 BRA `(.L_x_2644) ;  /* 0xfffffffc00f0e947 */ /* 0x002fea000383ffff */
[----:B------:R-:W-:Y:S05]  /*340b0*/  BRA `(.L_x_3067) ;  /* 0xfffffcfc00b87947 */ /* 0x000fea000383ffff */
.L_x_2700:
[----:B-1----:R1:W2:Y:S02]  /*340c0*/  SYNCS.PHASECHK.TRANS64.TRYWAIT P5, [R0+URZ+0x38890], R114 ;  /* 0x03889072000075a7 */ /* 0x0022a400080a017f */
[----:B--2---:R-:W-:Y:S05]  /*340d0*/  @!P5 NANOSLEEP.SYNCS 0x989680 ;  /* 0x009896800000d95d */ /* 0x004fea0003900000 */
[----:B------:R-:W2:Y:S02]  /*340e0*/  @!P5 SYNCS.PHASECHK.TRANS64 P5, [R0+URZ+0x38890], R114 ;  /* 0x038890720000d5a7 */ /* 0x000ea400080a007f */
[----:B--2---:R-:W-:Y:S05]  /*340f0*/  @!P5 BRA `(.L_x_2700) ;  /* 0xfffffffc00f0d947 */ /* 0x004fea000383ffff */
[----:B------:R-:W-:Y:S05]  /*34100*/  BRA `(.L_x_3068) ;  /* 0xfffffd3400207947 */ /* 0x000fea000383ffff */
.L_x_2725:
[----:B-1----:R1:W2:Y:S02]  /*34110*/  SYNCS.PHASECHK.TRANS64.TRYWAIT P3, [R0+URZ+0x38890], R114 ;  /* 0x03889072000075a7 */ /* 0x0022a4000806017f */
[----:B--2---:R-:W-:Y:S05]  /*34120*/  @!P3 NANOSLEEP.SYNCS 0x989680 ;  /* 0x009896800000b95d */ /* 0x004fea0003900000 */
[----:B------:R-:W2:Y:S02]  /*34130*/  @!P3 SYNCS.PHASECHK.TRANS64 P3, [R0+URZ+0x38890], R114 ;  /* 0x038890720000b5a7 */ /* 0x000ea4000806007f */
[----:B--2---:R-:W-:Y:S05]  /*34140*/  @!P3 BRA `(.L_x_2725) ;  /* 0xfffffffc00f0b947 */ /* 0x004fea000383ffff */
[----:B------:R-:W-:Y:S05]  /*34150*/  BRA `(.L_x_3069) ;  /* 0xfffffd6400b47947 */ /* 0x000fea000383ffff */
.L_x_2733:
[----:B0-----:R0:W1:Y:S02]  /*34160*/  SYNCS.PHASECHK.TRANS64.TRYWAIT P2, [R0+URZ+0x388b0], R114 ;  /* 0x0388b072000075a7 */ /* 0x001064000804017f */
[----:B-1----:R-:W-:Y:S05]  /*34170*/  @!P2 NANOSLEEP.SYNCS 0x989680 ;  /* 0x009896800000a95d */ /* 0x002fea0003900000 */
[----:B------:R-:W1:Y:S02]  /*34180*/  @!P2 SYNCS.PHASECHK.TRANS64 P2, [R0+URZ+0x388b0], R114 ;  /* 0x0388b0720000a5a7 */ /* 0x000e64000804007f */
[----:B-1----:R-:W-:Y:S05]  /*34190*/  @!P2 BRA `(.L_x_2733) ;  /* 0xfffffffc00f0a947 */ /* 0x002fea000383ffff */
[----:B------:R-:W-:Y:S05]  /*341a0*/  BRA `(.L_x_3070) ;  /* 0xfffffd6800e47947 */ /* 0x000fea000383ffff */
.L_x_2755:
        /* <DEDUP_REMOVED lines=8> */
.L_x_3072:
[----:B------:R-:W-:Y:S05]  /*34230*/  BSYNC B1 ;  /* 0x0000000000017941 */ /* 0x000fea0003800000 */
.L_x_3071:
[----:B------:R-:W-:Y:S01]  /*34240*/  IMAD.MOV.U32 R13, RZ, RZ, R30 ;  /* 0x000000ffff0d7224 */ /* 0x000fe200078e001e */
[----:B------:R-:W-:Y:S01]  /*34250*/  MOV R11, 0x181f ;  /* 0x0000181f000b7802 */ /* 0x000fe20000000f00 */
[----:B------:R-:W-:Y:S02]  /*34260*/  IMAD.MOV.U32 R12, RZ, RZ, RZ ;  /* 0x000000ffff0c7224 */ /* 0x000fe400078e00ff */
[----:B------:R-:W-:Y:S02]  /*34270*/  IMAD.MOV.U32 R15, RZ, RZ, -0x1 ;  /* 0xffffffffff0f7424 */ /* 0x000fe400078e00ff */
[----:B------:R-:W-:-:S07]  /*34280*/  IMAD.MOV.U32 R7, RZ, RZ, R14 ;  /* 0x000000ffff077224 */ /* 0x000fce00078e000e */
[----:B------:R-:W-:Y:S05]  /*34290*/  WARPSYNC.COLLECTIVE R15, `(.L_x_3073) ;  /* 0x000000000f087348 */ /* 0x000fea0003c00000 */
[----:B------:R0:W1:Y:S02]  /*342a0*/  SHFL.IDX P6, R14, R13, R12, R11 ;  /* 0x0000000c0d0e7389 */ /* 0x00006400000c000b */
[----:B01----:R-:W-:Y:S01]  /*342b0*/  ENDCOLLECTIVE ;  /* 0x000000000000791b */ /* 0x003fe20003800000 */
.L_x_3073:
[----:B------:R-:W-:Y:S02]  /*342c0*/  IMAD.MOV.U32 R13, RZ, RZ, R33 ;  /* 0x000000ffff0d7224 */ /* 0x000fe400078e0021 */
[----:B------:R-:W-:-:S07]  /*342d0*/  IMAD.MOV.U32 R6, RZ, RZ, R14 ;  /* 0x000000ffff067224 */ /* 0x000fce00078e000e */
[----:B------:R-:W-:Y:S05]  /*342e0*/  WARPSYNC.COLLECTIVE R15, `(.L_x_3074) ;  /* 0x000000000f087348 */ /* 0x000fea0003c00000 */
[----:B------:R0:W1:Y:S02]  /*342f0*/  SHFL.IDX P6, R14, R13, R12, R11 ;  /* 0x0000000c0d0e7389 */ /* 0x00006400000c000b */
[----:B01----:R-:W-:Y:S01]  /*34300*/  ENDCOLLECTIVE ;  /* 0x000000000000791b */ /* 0x003fe20003800000 */
.L_x_3074:
[----:B------:R-:W-:Y:S01]  /*34310*/  MOV R13, R31 ;  /* 0x0000001f000d7202 */ /* 0x000fe20000000f00 */
[----:B------:R-:W-:-:S07]  /*34320*/  IMAD.MOV.U32 R9, RZ, RZ, R14 ;  /* 0x000000ffff097224 */ /* 0x000fce00078e000e */
[----:B------:R-:W-:Y:S05]  /*34330*/  WARPSYNC.COLLECTIVE R15, `(.L_x_3075) ;  /* 0x000000000f087348 */ /* 0x000fea0003c00000 */
[----:B------:R0:W1:Y:S02]  /*34340*/  SHFL.IDX P6, R14, R13, R12, R11 ;  /* 0x0000000c0d0e7389 */ /* 0x00006400000c000b */
[----:B01----:R-:W-:Y:S01]  /*34350*/  ENDCOLLECTIVE ;  /* 0x000000000000791b */ /* 0x003fe20003800000 */
.L_x_3075:
[----:B------:R-:W-:Y:S01]  /*34360*/  IMAD.MOV.U32 R8, RZ, RZ, R14 ;  /* 0x000000ffff087224 */ /* 0x000fe200078e000e */
[----:B------:R-:W-:Y:S06]  /*34370*/  BRA `(.L_x_3076) ;  /* 0xfffffd80001c7947 */ /* 0x000fec000383ffff */
.L_x_2758:
[----:B------:R-:W-:Y:S01]  /*34380*/  BSSY B1, `(.L_x_3077) ;  /* 0x0000008000017945 */ /* 0x000fe20003800000 */
[----:B------:R-:W-:Y:S01]  /*34390*/  IMAD.MOV.U32 R13, RZ, RZ, R32 ;  /* 0x000000ffff0d7224 */ /* 0x000fe200078e0020 */
[----:B------:R-:W-:Y:S01]  /*343a0*/  MOV R15, 0xffffffff ;  /* 0xffffffff000f7802 */ /* 0x000fe20000000f00 */
[----:B------:R-:W-:Y:S02]  /*343b0*/  IMAD.MOV.U32 R12, RZ, RZ, 0x1 ;  /* 0x00000001ff0c7424 */ /* 0x000fe400078e00ff */
[----:B------:R-:W-:-:S07]  /*343c0*/  IMAD.MOV.U32 R11, RZ, RZ, 0x181f ;  /* 0x0000181fff0b7424 */ /* 0x000fce00078e00ff */
[----:B0--34-:R-:W-:Y:S05]  /*343d0*/  WARPSYNC.COLLECTIVE R15, `(.L_x_3078) ;  /* 0x000000000f087348 */ /* 0x019fea0003c00000 */
[----:B------:R1:W2:Y:S02]  /*343e0*/  SHFL.IDX P6, R14, R13, R12, R11 ;  /* 0x0000000c0d0e7389 */ /* 0x0002a400000c000b */
[----:B01234-:R-:W-:Y:S01]  /*343f0*/  ENDCOLLECTIVE ;  /* 0x000000000000791b */ /* 0x01ffe20003800000 */
.L_x_3078:
[----:B------:R-:W-:Y:S05]  /*34400*/  BSYNC B1 ;  /* 0x0000000000017941 */ /* 0x000fea0003800000 */
.L_x_3077:
        /* <DEDUP_REMOVED lines=8> */
.L_x_3079:
[----:B------:R-:W-:Y:S02]  /*34490*/  IMAD.MOV.U32 R13, RZ, RZ, R33 ;  /* 0x000000ffff0d7224 */ /* 0x000fe400078e0021 */
[----:B------:R-:W-:-:S07]  /*344a0*/  IMAD.MOV.U32 R6, RZ, RZ, R14 ;  /* 0x000000ffff067224 */ /* 0x000fce00078e000e */
[----:B------:R-:W-:Y:S05]  /*344b0*/  WARPSYNC.COLLECTIVE R15, `(.L_x_3080) ;  /* 0x000000000f087348 */ /* 0x000fea0003c00000 */
[----:B------:R0:W1:Y:S02]  /*344c0*/  SHFL.IDX P6, R14, R13, R12, R11 ;  /* 0x0000000c0d0e7389 */ /* 0x00006400000c000b */
[----:B01----:R-:W-:Y:S01]  /*344d0*/  ENDCOLLECTIVE ;  /* 0x000000000000791b */ /* 0x003fe20003800000 */
.L_x_3080:
[----:B------:R-:W-:Y:S02]  /*344e0*/  IMAD.MOV.U32 R13, RZ, RZ, R31 ;  /* 0x000000ffff0d7224 */ /* 0x000fe400078e001f */
[----:B------:R-:W-:-:S07]  /*344f0*/  IMAD.MOV.U32 R9, RZ, RZ, R14 ;  /* 0x000000ffff097224 */ /* 0x000fce00078e000e */
[----:B------:R-:W-:Y:S05]  /*34500*/  WARPSYNC.COLLECTIVE R15, `(.L_x_3081) ;  /* 0x000000000f087348 */ /* 0x000fea0003c00000 */
[----:B------:R0:W1:Y:S02]  /*34510*/  SHFL.IDX P6, R14, R13, R12, R11 ;  /* 0x0000000c0d0e7389 */ /* 0x00006400000c000b */
[----:B01----:R-:W-:Y:S01]  /*34520*/  ENDCOLLECTIVE ;  /* 0x000000000000791b */ /* 0x003fe20003800000 */
.L_x_3081:
[----:B------:R-:W-:Y:S01]  /*34530*/  MOV R8, R14 ;  /* 0x0000000e00087202 */ /* 0x000fe20000000f00 */
[----:B------:R-:W-:Y:S06]  /*34540*/  BRA `(.L_x_3082) ;  /* 0xfffffd84003c7947 */ /* 0x000fec000383ffff */
.L_x_2761:
[----:B------:R-:W-:Y:S01]  /*34550*/  BSSY B1, `(.L_x_3083) ;  /* 0x0000008000017945 */ /* 0x000fe20003800000 */
[----:B------:R-:W-:Y:S02]  /*34560*/  IMAD.MOV.U32 R13, RZ, RZ, R32 ;  /* 0x000000ffff0d7224 */ /* 0x000fe400078e0020 */
[----:B------:R-:W-:Y:S02]  /*34570*/  IMAD.MOV.U32 R12, RZ, RZ, 0x2 ;  /* 0x00000002ff0c7424 */ /* 0x000fe400078e00ff */
[----:B------:R-:W-:Y:S02]  /*34580*/  IMAD.MOV.U32 R11, RZ, RZ, 0x181f ;  /* 0x0000181fff0b7424 */ /* 0x000fe400078e00ff */
[----:B------:R-:W-:-:S07]  /*34590*/  IMAD.MOV.U32 R15, RZ, RZ, -0x1 ;  /* 0xffffffffff0f7424 */ /* 0x000fce00078e00ff */
[----:B-1-34-:R-:W-:Y:S05]  /*345a0*/  WARPSYNC.COLLECTIVE R15, `(.L_x_3084) ;  /* 0x000000000f087348 */ /* 0x01afea0003c00000 */
[----:B------:R0:W2:Y:S02]  /*345b0*/  SHFL.IDX P6, R14, R13, R12, R11 ;  /* 0x0000000c0d0e7389 */ /* 0x0000a400000c000b */
[----:B01234-:R-:W-:Y:S01]  /*345c0*/  ENDCOLLECTIVE ;  /* 0x000000000000791b */ /* 0x01ffe20003800000 */
.L_x_3084:
[----:B------:R-:W-:Y:S05]  /*345d0*/  BSYNC B1 ;  /* 0x0000000000017941 */ /* 0x000fea0003800000 */
.L_x_3083:
        /* <DEDUP_REMOVED lines=8> */
.L_x_3085:
[----:B------:R-:W-:Y:S01]  /*34660*/  IMAD.MOV.U32 R13, RZ, RZ, R33 ;  /* 0x000000ffff0d7224 */ /* 0x000fe200078e0021 */
[----:B------:R-:W-:-:S07]  /*34670*/  MOV R6, R14 ;  /* 0x0000000e00067202 */ /* 0x000fce0000000f00 */
[----:B------:R-:W-:Y:S05]  /*34680*/  WARPSYNC.COLLECTIVE R15, `(.L_x_3086) ;  /* 0x000000000f087348 */ /* 0x000fea0003c00000 */
[----:B------:R0:W1:Y:S02]  /*34690*/  SHFL.IDX P6, R14, R13, R12, R11 ;  /* 0x0000000c0d0e7389 */ /* 0x00006400000c000b */
[----:B01----:R-:W-:Y:S01]  /*346a0*/  ENDCOLLECTIVE ;  /* 0x000000000000791b */ /* 0x003fe20003800000 */
.L_x_3086:
[----:B------:R-:W-:Y:S02]  /*346b0*/  IMAD.MOV.U32 R13, RZ, RZ, R31 ;  /* 0x000000ffff0d7224 */ /* 0x000fe400078e001f */
[----:B------:R-:W-:-:S07]  /*346c0*/  IMAD.MOV.U32 R9, RZ, RZ, R14 ;  /* 0x000000ffff097224 */ /* 0x000fce00078e000e */
[----:B------:R-:W-:Y:S05]  /*346d0*/  WARPSYNC.COLLECTIVE R15, `(.L_x_3087) ;  /* 0x000000000f087348 */ /* 0x000fea0003c00000 */
[----:B------:R0:W1:Y:S02]  /*346e0*/  SHFL.IDX P6, R14, R13, R12, R11 ;  /* 0x0000000c0d0e7389 */ /* 0x00006400000c000b */
[----:B01----:R-:W-:Y:S01]  /*346f0*/  ENDCOLLECTIVE ;  /* 0x000000000000791b */ /* 0x003fe20003800000 */
.L_x_3087:
[----:B------:R-:W-:Y:S01]  /*34700*/  IMAD.MOV.U32 R8, RZ, RZ, R14 ;  /* 0x000000ffff087224 */ /* 0x000fe200078e000e */
[----:B------:R-:W-:Y:S06]  /*34710*/  BRA `(.L_x_3088) ;  /* 0xfffffd8800347947 */ /* 0x000fec000383ffff */
.L_x_2764:
[----:B------:R-:W-:Y:S01]  /*34720*/  BSSY B1, `(.L_x_3089) ;  /* 0x0000008000017945 */ /* 0x000fe20003800000 */
[----:B------:R-:W-:Y:S01]  /*34730*/  MOV R13, R32 ;  /* 0x00000020000d7202 */ /* 0x000fe20000000f00 */
[----:B------:R-:W-:Y:S02]  /*34740*/  IMAD.MOV.U32 R12, RZ, RZ, 0x3 ;  /* 0x00000003ff0c7424 */ /* 0x000fe400078e00ff */
[----:B------:R-:W-:Y:S02]  /*34750*/  IMAD.MOV.U32 R11, RZ, RZ, 0x181f ;  /* 0x0000181fff0b7424 */ /* 0x000fe400078e00ff */
[----:B------:R-:W-:-:S07]  /*34760*/  IMAD.MOV.U32 R15, RZ, RZ, -0x1 ;  /* 0xffffffffff0f7424 */ /* 0x000fce00078e00ff */
[----:B-1-34-:R-:W-:Y:S05]  /*34770*/  WARPSYNC.COLLECTIVE R15, `(.L_x_3090) ;  /* 0x000000000f087348 */ /* 0x01afea0003c00000 */
[----:B------:R0:W2:Y:S02]  /*34780*/  SHFL.IDX P6, R14, R13, R12, R11 ;  /* 0x0000000c0d0e7389 */ /* 0x0000a400000c000b */
[----:B01234-:R-:W-:Y:S01]  /*34790*/  ENDCOLLECTIVE ;  /* 0x000000000000791b */ /* 0x01ffe20003800000 */
.L_x_3090:
[----:B------:R-:W-:Y:S05]  /*347a0*/  BSYNC B1 ;  /* 0x0000000000017941 */ /* 0x000fea0003800000 */
.L_x_3089:
[----:B------:R-:W-:Y:S01]  /*347b0*/  MOV R13, R30 ;  /* 0x0000001e000d7202 */ /* 0x000fe20000000f00 */
[----:B------:R-:W-:Y:S02]  /*347c0*/  IMAD.MOV.U32 R12, RZ, RZ, 0x3 ;  /* 0x00000003ff0c7424 */ /* 0x000fe400078e00ff */
[----:B------:R-:W-:Y:S02]  /*347d0*/  IMAD.MOV.U32 R11, RZ, RZ, 0x181f ;  /* 0x0000181fff0b7424 */ /* 0x000fe400078e00ff */
[----:B------:R-:W-:Y:S02]  /*347e0*/  IMAD.MOV.U32 R15, RZ, RZ, -0x1 ;  /* 0xffffffffff0f7424 */ /* 0x000fe400078e00ff */
[----:B------:R-:W-:-:S07]  /*347f0*/  IMAD.MOV.U32 R9, RZ, RZ, R14 ;  /* 0x000000ffff097224 */ /* 0x000fce00078e000e */
[----:B------:R-:W-:Y:S05]  /*34800*/  WARPSYNC.COLLECTIVE R15, `(.L_x_3091) ;  /* 0x000000000f087348 */ /* 0x000fea0003c00000 */
[----:B------:R0:W1:Y:S02]  /*34810*/  SHFL.IDX P6, R14, R13, R12, R11 ;  /* 0x0000000c0d0e7389 */ /* 0x00006400000c000b */
[----:B01----:R-:W-:Y:S01]  /*34820*/  ENDCOLLECTIVE ;  /* 0x000000000000791b */ /* 0x003fe20003800000 */
.L_x_3091:
[----:B------:R-:W-:Y:S01]  /*34830*/  MOV R13, R33 ;  /* 0x00000021000d7202 */ /* 0x000fe20000000f00 */
[----:B------:R-:W-:-:S07]  /*34840*/  IMAD.MOV.U32 R8, RZ, RZ, R14 ;  /* 0x000000ffff087224 */ /* 0x000fce00078e000e */
[----:B------:R-:W-:Y:S05]  /*34850*/  WARPSYNC.COLLECTIVE R15, `(.L_x_3092) ;  /* 0x000000000f087348 */ /* 0x000fea0003c00000 */
[----:B------:R0:W1:Y:S02]  /*34860*/  SHFL.IDX P6, R14, R13, R12, R11 ;  /* 0x0000000c0d0e7389 */ /* 0x00006400000c000b */
[----:B01----:R-:W-:Y:S01]  /*34870*/  ENDCOLLECTIVE ;  /* 0x000000000000791b */ /* 0x003fe20003800000 */
.L_x_3092:
[----:B------:R-:W-:Y:S02]  /*34880*/  IMAD.MOV.U32 R13, RZ, RZ, R31 ;  /* 0x000000ffff0d7224 */ /* 0x000fe400078e001f */
[----:B------:R-:W-:-:S07]  /*34890*/  IMAD.MOV.U32 R78, RZ, RZ, R14 ;  /* 0x000000ffff4e7224 */ /* 0x000fce00078e000e */
[----:B------:R-:W-:Y:S05]  /*348a0*/  WARPSYNC.COLLECTIVE R15, `(.L_x_3093) ;  /* 0x000000000f087348 */ /* 0x000fea0003c00000 */
[----:B------:R0:W1:Y:S02]  /*348b0*/  SHFL.IDX P6, R14, R13, R12, R11 ;  /* 0x0000000c0d0e7389 */ /* 0x00006400000c000b */
[----:B01----:R-:W-:Y:S01]  /*348c0*/  ENDCOLLECTIVE ;  /* 0x000000000000791b */ /* 0x003fe20003800000 */
.L_x_3093:
[----:B------:R-:W-:Y:S01]  /*348d0*/  IMAD.MOV.U32 R10, RZ, RZ, R14 ;  /* 0x000000ffff0a7224 */ /* 0x000fe200078e000e */
[----:B------:R-:W-:Y:S06]  /*348e0*/  BRA `(.L_x_3094) ;  /* 0xfffffd8c00347947 */ /* 0x000fec000383ffff */
.L_x_2768:
[----:B0-----:R0:W1:Y:S02]  /*348f0*/  SYNCS.PHASECHK.TRANS64.TRYWAIT P0, [R16+URZ+0x38800], R0 ;  /* 0x03880000100075a7 */ /* 0x001064000800017f */
[----:B-1----:R-:W-:Y:S05]  /*34900*/  @!P0 NANOSLEEP.SYNCS 0x989680 ;  /* 0x009896800000895d */ /* 0x002fea0003900000 */
[----:B------:R-:W1:Y:S02]  /*34910*/  @!P0 SYNCS.PHASECHK.TRANS64 P0, [R16+URZ+0x38800], R0 ;  /* 0x03880000100085a7 */ /* 0x000e64000800007f */
[----:B-1----:R-:W-:Y:S05]  /*34920*/  @!P0 BRA `(.L_x_2768) ;  /* 0xfffffffc00f08947 */ /* 0x002fea000383ffff */
[----:B------:R-:W-:Y:S05]  /*34930*/  BRA `(.L_x_3095) ;  /* 0xfffffd9000647947 */ /* 0x000fea000383ffff */
.L_x_2800:
        /* <DEDUP_REMOVED lines=8> */
.L_x_3097:
[----:B------:R-:W-:Y:S05]  /*349c0*/  BSYNC B1 ;  /* 0x0000000000017941 */ /* 0x000fea0003800000 */
.L_x_3096:
        /* <DEDUP_REMOVED lines=8> */
.L_x_3098:
[----:B------:R-:W-:Y:S02]  /*34a50*/  IMAD.MOV.U32 R13, RZ, RZ, R20 ;  /* 0x000000ffff0d7224 */ /* 0x000fe400078e0014 */
[----:B------:R-:W-:-:S07]  /*34a60*/  IMAD.MOV.U32 R8, RZ, RZ, R14 ;  /* 0x000000ffff087224 */ /* 0x000fce00078e000e */
[----:B------:R-:W-:Y:S05]  /*34a70*/  WARPSYNC.COLLECTIVE R15, `(.L_x_3099) ;  /* 0x000000000f087348 */ /* 0x000fea0003c00000 */
[----:B------:R0:W1:Y:S02]  /*34a80*/  SHFL.IDX P6, R14, R13, R12, R11 ;  /* 0x0000000c0d0e7389 */ /* 0x00006400000c000b */
[----:B01----:R-:W-:Y:S01]  /*34a90*/  ENDCOLLECTIVE ;  /* 0x000000000000791b */ /* 0x003fe20003800000 */
.L_x_3099:
[----:B------:R-:W-:Y:S01]  /*34aa0*/  IMAD.MOV.U32 R13, RZ, RZ, R3 ;  /* 0x000000ffff0d7224 */ /* 0x000fe200078e0003 */
[----:B------:R-:W-:-:S07]  /*34ab0*/  MOV R7, R14 ;  /* 0x0000000e00077202 */ /* 0x000fce0000000f00 */
[----:B------:R-:W-:Y:S05]  /*34ac0*/  WARPSYNC.COLLECTIVE R15, `(.L_x_3100) ;  /* 0x000000000f087348 */ /* 0x000fea0003c00000 */
[----:B------:R0:W1:Y:S02]  /*34ad0*/  SHFL.IDX P6, R14, R13, R12, R11 ;  /* 0x0000000c0d0e7389 */ /* 0x00006400000c000b */
[----:B01----:R-:W-:Y:S01]  /*34ae0*/  ENDCOLLECTIVE ;  /* 0x000000000000791b */ /* 0x003fe20003800000 */
.L_x_3100:
[----:B------:R-:W-:Y:S05]  /*34af0*/  BRA `(.L_x_3101) ;  /* 0xfffffdc000647947 */ /* 0x000fea000383ffff */
.L_x_2803:
        /* <DEDUP_REMOVED lines=8> */
.L_x_3103:
[----:B------:R-:W-:Y:S05]  /*34b80*/  BSYNC B1 ;  /* 0x0000000000017941 */ /* 0x000fea0003800000 */
.L_x_3102:
        /* <DEDUP_REMOVED lines=8> */
.L_x_3104:
[----:B------:R-:W-:Y:S02]  /*34c10*/  IMAD.MOV.U32 R13, RZ, RZ, R20 ;  /* 0x000000ffff0d7224 */ /* 0x000fe400078e0014 */
[----:B------:R-:W-:-:S07]  /*34c20*/  IMAD.MOV.U32 R8, RZ, RZ, R14 ;  /* 0x000000ffff087224 */ /* 0x000fce00078e000e */
[----:B------:R-:W-:Y:S05]  /*34c30*/  WARPSYNC.COLLECTIVE R15, `(.L_x_3105) ;  /* 0x000000000f087348 */ /* 0x000fea0003c00000 */
[----:B------:R0:W1:Y:S02]  /*34c40*/  SHFL.IDX P6, R14, R13, R12, R11 ;  /* 0x0000000c0d0e7389 */ /* 0x00006400000c000b */
[----:B01----:R-:W-:Y:S01]  /*34c50*/  ENDCOLLECTIVE ;  /* 0x000000000000791b */ /* 0x003fe20003800000 */
.L_x_3105:
[----:B------:R-:W-:Y:S02]  /*34c60*/  IMAD.MOV.U32 R13, RZ, RZ, R3 ;  /* 0x000000ffff0d7224 */ /* 0x000fe400078e0003 */
[----:B------:R-:W-:-:S07]  /*34c70*/  IMAD.MOV.U32 R7, RZ, RZ, R14 ;  /* 0x000000ffff077224 */ /* 0x000fce00078e000e */
[----:B------:R-:W-:Y:S05]  /*34c80*/  WARPSYNC.COLLECTIVE R15, `(.L_x_3106) ;  /* 0x000000000f087348 */ /* 0x000fea0003c00000 */
[----:B------:R0:W1:Y:S02]  /*34c90*/  SHFL.IDX P6, R14, R13, R12, R11 ;  /* 0x0000000c0d0e7389 */ /* 0x00006400000c000b */
[----:B01----:R-:W-:Y:S01]  /*34ca0*/  ENDCOLLECTIVE ;  /* 0x000000000000791b */ /* 0x003fe20003800000 */
.L_x_3106:
[----:B------:R-:W-:Y:S05]  /*34cb0*/  BRA `(.L_x_3107) ;  /* 0xfffffdc400307947 */ /* 0x000fea000383ffff */
.L_x_2806:
[----:B------:R-:W-:Y:S01]  /*34cc0*/  BSSY B1, `(.L_x_3108) ;  /* 0x0000008000017945 */ /* 0x000fe20003800000 */
[----:B------:R-:W-:Y:S01]  /*34cd0*/  MOV R13, R72 ;  /* 0x00000048000d7202 */ /* 0x000fe20000000f00 */
[----:B------:R-:W-:Y:S02]  /*34ce0*/  IMAD.MOV.U32 R12, RZ, RZ, 0x2 ;  /* 0x00000002ff0c7424 */ /* 0x000fe400078e00ff */
[----:B------:R-:W-:Y:S02]  /*34cf0*/  IMAD.MOV.U32 R11, RZ, RZ, 0x181f ;  /* 0x0000181fff0b7424 */ /* 0x000fe400078e00ff */
[----:B------:R-:W-:-:S07]  /*34d00*/  IMAD.MOV.U32 R15, RZ, RZ, -0x1 ;  /* 0xffffffffff0f7424 */ /* 0x000fce00078e00ff */
[----:B-12-4-:R-:W-:Y:S05]  /*34d10*/  WARPSYNC.COLLECTIVE R15, `(.L_x_3109) ;  /* 0x000000000f087348 */ /* 0x016fea0003c00000 */
[----:B----4-:R0:W3:Y:S02]  /*34d20*/  SHFL.IDX P6, R14, R13, R12, R11 ;  /* 0x0000000c0d0e7389 */ /* 0x0100e400000c000b */
[----:B0123--:R-:W-:Y:S01]  /*34d30*/  ENDCOLLECTIVE ;  /* 0x000000000000791b */ /* 0x00ffe20003800000 */
.L_x_3109:
[----:B------:R-:W-:Y:S05]  /*34d40*/  BSYNC B1 ;  /* 0x0000000000017941 */ /* 0x000fea0003800000 */
.L_x_3108:
        /* <DEDUP_REMOVED lines=8> */
.L_x_3110:
[----:B------:R-:W-:Y:S01]  /*34dd0*/  MOV R13, R20 ;  /* 0x00000014000d7202 */ /* 0x000fe20000000f00 */
[----:B------:R-:W-:-:S07]  /*34de0*/  IMAD.MOV.U32 R4, RZ, RZ, R14 ;  /* 0x000000ffff047224 */ /* 0x000fce00078e000e */
[----:B------:R-:W-:Y:S05]  /*34df0*/  WARPSYNC.COLLECTIVE R15, `(.L_x_3111) ;  /* 0x000000000f087348 */ /* 0x000fea0003c00000 */
[----:B------:R0:W1:Y:S02]  /*34e00*/  SHFL.IDX P6, R14, R13, R12, R11 ;  /* 0x0000000c0d0e7389 */ /* 0x00006400000c000b */
[----:B01----:R-:W-:Y:S01]  /*34e10*/  ENDCOLLECTIVE ;  /* 0x000000000000791b */ /* 0x003fe20003800000 */
.L_x_3111:
[----:B------:R-:W-:Y:S02]  /*34e20*/  IMAD.MOV.U32 R13, RZ, RZ, R3 ;  /* 0x000000ffff0d7224 */ /* 0x000fe400078e0003 */
[----:B------:R-:W-:-:S07]  /*34e30*/  IMAD.MOV.U32 R7, RZ, RZ, R14 ;  /* 0x000000ffff077224 */ /* 0x000fce00078e000e */
[----:B------:R-:W-:Y:S05]  /*34e40*/  WARPSYNC.COLLECTIVE R15, `(.L_x_3112) ;  /* 0x000000000f087348 */ /* 0x000fea0003c00000 */
[----:B------:R0:W1:Y:S02]  /*34e50*/  SHFL.IDX P6, R14, R13, R12, R11 ;  /* 0x0000000c0d0e7389 */ /* 0x00006400000c000b */
[----:B01----:R-:W-:Y:S01]  /*34e60*/  ENDCOLLECTIVE ;  /* 0x000000000000791b */ /* 0x003fe20003800000 */
.L_x_3112:
[----:B------:R-:W-:Y:S01]  /*34e70*/  IMAD.MOV.U32 R12, RZ, RZ, R14 ;  /* 0x000000ffff0c7224 */ /* 0x000fe200078e000e */
[----:B------:R-:W-:Y:S06]  /*34e80*/  BRA `(.L_x_3113) ;  /* 0xfffffdc400e07947 */ /* 0x000fec000383ffff */
.L_x_2809:
[----:B------:R-:W-:Y:S01]  /*34e90*/  BSSY B1, `(.L_x_3114) ;  /* 0x0000008000017945 */ /* 0x000fe20003800000 */
[----:B------:R-:W-:Y:S01]  /*34ea0*/  IMAD.MOV.U32 R13, RZ, RZ, R72 ;  /* 0x000000ffff0d7224 */ /* 0x000fe200078e0048 */
[----:B------:R-:W-:Y:S01]  /*34eb0*/  MOV R12, 0x3 ;  /* 0x00000003000c7802 */ /* 0x000fe20000000f00 */
[----:B------:R-:W-:Y:S02]  /*34ec0*/  IMAD.MOV.U32 R11, RZ, RZ, 0x181f ;  /* 0x0000181fff0b7424 */ /* 0x000fe400078e00ff */
[----:B------:R-:W-:-:S07]  /*34ed0*/  IMAD.MOV.U32 R15, RZ, RZ, -0x1 ;  /* 0xffffffffff0f7424 */ /* 0x000fce00078e00ff */
[----:B-12-4-:R-:W-:Y:S05]  /*34ee0*/  WARPSYNC.COLLECTIVE R15, `(.L_x_3115) ;  /* 0x000000000f087348 */ /* 0x016fea0003c00000 */
[----:B----4-:R0:W3:Y:S02]  /*34ef0*/  SHFL.IDX P6, R14, R13, R12, R11 ;  /* 0x0000000c0d0e7389 */ /* 0x0100e400000c000b */
[----:B0123--:R-:W-:Y:S01]  /*34f00*/  ENDCOLLECTIVE ;  /* 0x000000000000791b */ /* 0x00ffe20003800000 */
.L_x_3115:
[----:B------:R-:W-:Y:S05]  /*34f10*/  BSYNC B1 ;  /* 0x0000000000017941 */ /* 0x000fea0003800000 */
.L_x_3114:
        /* <DEDUP_REMOVED lines=8> */
.L_x_3116:
[----:B------:R-:W-:Y:S02]  /*34fa0*/  IMAD.MOV.U32 R13, RZ, RZ, R20 ;  /* 0x000000ffff0d7224 */ /* 0x000fe400078e0014 */
[----:B------:R-:W-:-:S07]  /*34fb0*/  IMAD.MOV.U32 R21, RZ, RZ, R14 ;  /* 0x000000ffff157224 */ /* 0x000fce00078e000e */
[----:B------:R-:W-:Y:S05]  /*34fc0*/  WARPSYNC.COLLECTIVE R15, `(.L_x_3117) ;  /* 0x000000000f087348 */ /* 0x000fea0003c00000 */
[----:B------:R0:W1:Y:S02]  /*34fd0*/  SHFL.IDX P6, R14, R13, R12, R11 ;  /* 0x0000000c0d0e7389 */ /* 0x00006400000c000b */
[----:B01----:R-:W-:Y:S01]  /*34fe0*/  ENDCOLLECTIVE ;  /* 0x000000000000791b */ /* 0x003fe20003800000 */
.L_x_3117:
[----:B------:R-:W-:Y:S01]  /*34ff0*/  IMAD.MOV.U32 R13, RZ, RZ, R3 ;  /* 0x000000ffff0d7224 */ /* 0x000fe200078e0003 */
[----:B------:R-:W-:-:S07]  /*35000*/  MOV R79, R14 ;  /* 0x0000000e004f7202 */ /* 0x000fce0000000f00 */
[----:B------:R-:W-:Y:S05]  /*35010*/  WARPSYNC.COLLECTIVE R15, `(.L_x_3118) ;  /* 0x000000000f087348 */ /* 0x000fea0003c00000 */
[----:B------:R0:W1:Y:S02]  /*35020*/  SHFL.IDX P6, R14, R13, R12, R11 ;  /* 0x0000000c0d0e7389 */ /* 0x00006400000c000b */
[----:B01----:R-:W-:Y:S01]  /*35030*/  ENDCOLLECTIVE ;  /* 0x000000000000791b */ /* 0x003fe20003800000 */
.L_x_3118:
[----:B------:R-:W-:Y:S01]  /*35040*/  IMAD.MOV.U32 R3, RZ, RZ, R14 ;  /* 0x000000ffff037224 */ /* 0x000fe200078e000e */
[----:B------:R-:W-:Y:S06]  /*35050*/  BRA `(.L_x_3119) ;  /* 0xfffffdc800947947 */ /* 0x000fec000383ffff */
.L_x_2813:
[----:B0-----:R0:W1:Y:S02]  /*35060*/  SYNCS.PHASECHK.TRANS64.TRYWAIT P0, [R16+URZ+0x38800], R0 ;  /* 0x03880000100075a7 */ /* 0x001064000800017f */
[----:B-1----:R-:W-:Y:S05]  /*35070*/  @!P0 NANOSLEEP.SYNCS 0x989680 ;  /* 0x009896800000895d */ /* 0x002fea0003900000 */
[----:B------:R-:W1:Y:S02]  /*35080*/  @!P0 SYNCS.PHASECHK.TRANS64 P0, [R16+URZ+0x38800], R0 ;  /* 0x03880000100085a7 */ /* 0x000e64000800007f */
[----:B-1----:R-:W-:Y:S05]  /*35090*/  @!P0 BRA `(.L_x_2813) ;  /* 0xfffffffc00f08947 */ /* 0x002fea000383ffff */
[----:B------:R-:W-:Y:S05]  /*350a0*/  BRA `(.L_x_3120) ;  /* 0xfffffdcc00787947 */ /* 0x000fea000383ffff */
.L_x_2831:
[----:B-1----:R1:W2:Y:S02]  /*350b0*/  SYNCS.PHASECHK.TRANS64.TRYWAIT P2, [R0+URZ+0x38830], R3 ;  /* 0x03883003000075a7 */ /* 0x0022a4000804017f */
[----:B--2---:R-:W-:Y:S05]  /*350c0*/  @!P2 NANOSLEEP.SYNCS 0x989680 ;  /* 0x009896800000a95d */ /* 0x004fea0003900000 */
[----:B------:R-:W2:Y:S02]  /*350d0*/  @!P2 SYNCS.PHASECHK.TRANS64 P2, [R0+URZ+0x38830], R3 ;  /* 0x038830030000a5a7 */ /* 0x000ea4000804007f */
[----:B--2---:R-:W-:Y:S05]  /*350e0*/  @!P2 BRA `(.L_x_2831) ;  /* 0xfffffffc00f0a947 */ /* 0x004fea000383ffff */
[----:B------:R-:W-:Y:S05]  /*350f0*/  BRA `(.L_x_2830) ;  /* 0xfffffe0400507947 */ /* 0x000fea000383ffff */
.L_x_2838:
[----:B-1----:R1:W2:Y:S02]  /*35100*/  SYNCS.PHASECHK.TRANS64.TRYWAIT P3, [R11+URZ+0x38830], R4 ;  /* 0x038830040b0075a7 */ /* 0x0022a4000806017f */
[----:B--2---:R-:W-:Y:S05]  /*35110*/  @!P3 NANOSLEEP.SYNCS 0x989680 ;  /* 0x009896800000b95d */ /* 0x004fea0003900000 */
[----:B------:R-:W2:Y:S02]  /*35120*/  @!P3 SYNCS.PHASECHK.TRANS64 P3, [R11+URZ+0x38830], R4 ;  /* 0x038830040b00b5a7 */ /* 0x000ea4000806007f */
[----:B--2---:R-:W-:Y:S05]  /*35130*/  @!P3 BRA `(.L_x_2838) ;  /* 0xfffffffc00f0b947 */ /* 0x004fea000383ffff */
[----:B------:R-:W-:Y:S05]  /*35140*/  BRA `(.L_x_2837) ;  /* 0xfffffe5000c07947 */ /* 0x000fea000383ffff */
.L_x_2843:
[----:B-1----:R1:W2:Y:S02]  /*35150*/  SYNCS.PHASECHK.TRANS64.TRYWAIT P3, [R9+URZ+0x38850], R0 ;  /* 0x03885000090075a7 */ /* 0x0022a4000806017f */
[----:B--2---:R-:W-:Y:S05]  /*35160*/  @!P3 NANOSLEEP.SYNCS 0x989680 ;  /* 0x009896800000b95d */ /* 0x004fea0003900000 */
[----:B------:R-:W2:Y:S02]  /*35170*/  @!P3 SYNCS.PHASECHK.TRANS64 P3, [R9+URZ+0x38850], R0 ;  /* 0x038850000900b5a7 */ /* 0x000ea4000806007f */
[----:B--2---:R-:W-:Y:S05]  /*35180*/  @!P3 BRA `(.L_x_2843) ;  /* 0xfffffffc00f0b947 */ /* 0x004fea000383ffff */
[----:B------:R-:W-:Y:S05]  /*35190*/  BRA `(.L_x_2842) ;  /* 0xfffffe8800887947 */ /* 0x000fea000383ffff */
.L_x_2851:
[----:B-1----:R1:W2:Y:S02]  /*351a0*/  SYNCS.PHASECHK.TRANS64.TRYWAIT P2, [R4+URZ+0x38830], R5 ;  /* 0x03883005040075a7 */ /* 0x0022a4000804017f */
[----:B--2---:R-:W-:Y:S05]  /*351b0*/  @!P2 NANOSLEEP.SYNCS 0x989680 ;  /* 0x009896800000a95d */ /* 0x004fea0003900000 */
[----:B------:R-:W2:Y:S02]  /*351c0*/  @!P2 SYNCS.PHASECHK.TRANS64 P2, [R4+URZ+0x38830], R5 ;  /* 0x038830050400a5a7 */ /* 0x000ea4000804007f */
[----:B--2---:R-:W-:Y:S05]  /*351d0*/  @!P2 BRA `(.L_x_2851) ;  /* 0xfffffffc00f0a947 */ /* 0x004fea000383ffff */
[----:B------:R-:W-:Y:S05]  /*351e0*/  BRA `(.L_x_2850) ;  /* 0xfffffea400a07947 */ /* 0x000fea000383ffff */
.L_x_2856:
[----:B-1----:R1:W2:Y:S02]  /*351f0*/  SYNCS.PHASECHK.TRANS64.TRYWAIT P2, [R9+URZ+0x38850], R0 ;  /* 0x03885000090075a7 */ /* 0x0022a4000804017f */
[----:B--2---:R-:W-:Y:S05]  /*35200*/  @!P2 NANOSLEEP.SYNCS 0x989680 ;  /* 0x009896800000a95d */ /* 0x004fea0003900000 */
[----:B------:R-:W2:Y:S02]  /*35210*/  @!P2 SYNCS.PHASECHK.TRANS64 P2, [R9+URZ+0x38850], R0 ;  /* 0x038850000900a5a7 */ /* 0x000ea4000804007f */
[----:B--2---:R-:W-:Y:S05]  /*35220*/  @!P2 BRA `(.L_x_2856) ;  /* 0xfffffffc00f0a947 */ /* 0x004fea000383ffff */
[----:B------:R-:W-:Y:S05]  /*35230*/  BRA `(.L_x_2855) ;  /* 0xfffffedc00687947 */ /* 0x000fea000383ffff */
.L_x_2862:
[----:B-1----:R1:W2:Y:S02]  /*35240*/  SYNCS.PHASECHK.TRANS64.TRYWAIT P0, [R10+URZ+0x38850], R0 ;  /* 0x038850000a0075a7 */ /* 0x0022a4000800017f */
[----:B--2---:R-:W-:Y:S05]  /*35250*/  @!P0 NANOSLEEP.SYNCS 0x989680 ;  /* 0x009896800000895d */ /* 0x004fea0003900000 */
[----:B------:R-:W2:Y:S02]  /*35260*/  @!P0 SYNCS.PHASECHK.TRANS64 P0, [R10+URZ+0x38850], R0 ;  /* 0x038850000a0085a7 */ /* 0x000ea4000800007f */
[----:B--2---:R-:W-:Y:S05]  /*35270*/  @!P0 BRA `(.L_x_2862) ;  /* 0xfffffffc00f08947 */ /* 0x004fea000383ffff */
[----:B------:R-:W-:Y:S05]  /*35280*/  BRA `(.L_x_2861) ;  /* 0xfffffef800b87947 */ /* 0x000fea000383ffff */
.L_x_2903:
[----:B------:R-:W0:Y:S01]  /*35290*/  S2R R5, SR_TID.X ;  /* 0x0000000000057919 */ /* 0x000e220000002100 */
[----:B------:R-:W-:Y:S01]  /*352a0*/  BSSY B1, `(.L_x_3121) ;  /* 0x000000a000017945 */ /* 0x000fe20003800000 */
[----:B------:R-:W-:Y:S01]  /*352b0*/  IMAD.MOV.U32 R12, RZ, RZ, RZ ;  /* 0x000000ffff0c7224 */ /* 0x000fe200078e00ff */
[----:B------:R-:W-:Y:S01]  /*352c0*/  MOV R11, 0x1f ;  /* 0x0000001f000b7802 */ /* 0x000fe20000000f00 */
[----:B------:R-:W-:Y:S01]  /*352d0*/  IMAD.MOV.U32 R15, RZ, RZ, -0x1 ;  /* 0xffffffffff0f7424 */ /* 0x000fe200078e00ff */
[----:B0-----:R-:W-:-:S04]  /*352e0*/  SHF.R.U32.HI R5, RZ, 0x5, R5 ;  /* 0x00000005ff057819 */ /* 0x001fc80000011605 */
[----:B------:R-:W-:-:S05]  /*352f0*/  LOP3.LUT R5, R5, 0x3, RZ, 0xc0, !PT ;  /* 0x0000000305057812 */ /* 0x000fca00078ec0ff */
[----:B------:R-:W-:-:S07]  /*35300*/  IMAD.MOV.U32 R13, RZ, RZ, R5 ;  /* 0x000000ffff0d7224 */ /* 0x000fce00078e0005 */
[----:B------:R-:W-:Y:S05]  /*35310*/  WARPSYNC.COLLECTIVE R15, `(.L_x_3122) ;  /* 0x000000000f087348 */ /* 0x000fea0003c00000 */
[----:B------:R0:W1:Y:S02]  /*35320*/  SHFL.IDX P6, R14, R13, R12, R11 ;  /* 0x0000000c0d0e7389 */ /* 0x00006400000c000b */
[----:B01----:R-:W-:Y:S01]  /*35330*/  ENDCOLLECTIVE ;  /* 0x000000000000791b */ /* 0x003fe20003800000 */
.L_x_3122:
[----:B------:R-:W-:Y:S05]  /*35340*/  BSYNC B1 ;  /* 0x0000000000017941 */ /* 0x000fea0003800000 */
.L_x_3121:
[----:B------:R-:W-:Y:S05]  /*35350*/  BRA `(.L_x_3123) ;  /* 0xffffff6c009c7947 */ /* 0x000fea000383ffff */
.L_x_2905:
[----:B------:R-:W-:Y:S01]  /*35360*/  BSSY B1, `(.L_x_3124) ;  /* 0x0000006000017945 */ /* 0x000fe20003800000 */
[----:B------:R-:W-:-:S07]  /*35370*/  IMAD.MOV.U32 R15, RZ, RZ, -0x1 ;  /* 0xffffffffff0f7424 */ /* 0x000fce00078e00ff */
[----:B0-----:R-:W-:Y:S05]  /*35380*/  WARPSYNC.COLLECTIVE R15, `(.L_x_3125) ;  /* 0x000000000f0c7348 */ /* 0x001fea0003c00000 */
[----:B------:R-:W-:Y:S02]  /*35390*/  ELECT P6, UR62, PT ;  /* 0x00000000003e782f */ /* 0x000fe400038c0000 */
[----:B------:R-:W-:Y:S01]  /*353a0*/  MOV R14, UR62 ;  /* 0x0000003e000e7c02 */ /* 0x000fe20008000f00 */
[----:B0-----:R-:W-:Y:S10]  /*353b0*/  ENDCOLLECTIVE ;  /* 0x000000000000791b */ /* 0x001ff40003800000 */
.L_x_3125:
[----:B------:R-:W-:Y:S05]  /*353c0*/  BSYNC B1 ;  /* 0x0000000000017941 */ /* 0x000fea0003800000 */
.L_x_3124:
[----:B------:R-:W-:Y:S05]  /*353d0*/  BRA `(.L_x_2904) ;  /* 0xffffff6c00947947 */ /* 0x000fea000383ffff */
.L_x_2907:
[----:B0-----:R0:W1:Y:S02]  /*353e0*/  SYNCS.PHASECHK.TRANS64.TRYWAIT P0, [R18+URZ+0x38820], R2 ;  /* 0x03882002120075a7 */ /* 0x001064000800017f */
[----:B-1----:R-:W-:Y:S05]  /*353f0*/  @!P0 NANOSLEEP.SYNCS 0x989680 ;  /* 0x009896800000895d */ /* 0x002fea0003900000 */
[----:B------:R-:W1:Y:S02]  /*35400*/  @!P0 SYNCS.PHASECHK.TRANS64 P0, [R18+URZ+0x38820], R2 ;  /* 0x03882002120085a7 */ /* 0x000e64000800007f */
[----:B-1----:R-:W-:Y:S05]  /*35410*/  @!P0 BRA `(.L_x_2907) ;  /* 0xfffffffc00f08947 */ /* 0x002fea000383ffff */
[----:B------:R-:W-:Y:S05]  /*35420*/  BRA `(.L_x_3126) ;  /* 0xffffff6c00a47947 */ /* 0x000fea000383ffff */
.L_x_2911:
[----:B-1----:R1:W2:Y:S02]  /*35430*/  SYNCS.PHASECHK.TRANS64.TRYWAIT P0, [R6+URZ+0x388a0], R8 ;  /* 0x0388a008060075a7 */ /* 0x0022a4000800017f */
[----:B--2---:R-:W-:Y:S05]  /*35440*/  @!P0 NANOSLEEP.SYNCS 0x989680 ;  /* 0x009896800000895d */ /* 0x004fea0003900000 */
[----:B------:R-:W2:Y:S02]  /*35450*/  @!P0 SYNCS.PHASECHK.TRANS64 P0, [R6+URZ+0x388a0], R8 ;  /* 0x0388a008060085a7 */ /* 0x000ea4000800007f */
[----:B--2---:R-:W-:Y:S05]  /*35460*/  @!P0 BRA `(.L_x_2911) ;  /* 0xfffffffc00f08947 */ /* 0x004fea000383ffff */
[----:B------:R-:W-:Y:S05]  /*35470*/  BRA `(.L_x_3127) ;  /* 0xffffff6c00c47947 */ /* 0x000fea000383ffff */
.L_x_2919:
[----:B0-----:R0:W2:Y:S02]  /*35480*/  SYNCS.PHASECHK.TRANS64.TRYWAIT P0, [R6+URZ+0x388c0], R8 ;  /* 0x0388c008060075a7 */ /* 0x0010a4000800017f */
[----:B--2---:R-:W-:Y:S05]  /*35490*/  @!P0 NANOSLEEP.SYNCS 0x989680 ;  /* 0x009896800000895d */ /* 0x004fea0003900000 */
[----:B------:R-:W2:Y:S02]  /*354a0*/  @!P0 SYNCS.PHASECHK.TRANS64 P0, [R6+URZ+0x388c0], R8 ;  /* 0x0388c008060085a7 */ /* 0x000ea4000800007f */
[----:B--2---:R-:W-:Y:S05]  /*354b0*/  @!P0 BRA `(.L_x_2919) ;  /* 0xfffffffc00f08947 */ /* 0x004fea000383ffff */
[----:B------:R-:W-:Y:S05]  /*354c0*/  BRA `(.L_x_3128) ;  /* 0xffffff7400047947 */ /* 0x000fea000383ffff */
.L_x_2929:
[----:B0-----:R0:W1:Y:S02]  /*354d0*/  SYNCS.PHASECHK.TRANS64.TRYWAIT P1, [R6+URZ+0x388a0], R5 ;  /* 0x0388a005060075a7 */ /* 0x001064000802017f */
[----:B-1----:R-:W-:Y:S05]  /*354e0*/  @!P1 NANOSLEEP.SYNCS 0x989680 ;  /* 0x009896800000995d */ /* 0x002fea0003900000 */
[----:B------:R-:W1:Y:S02]  /*354f0*/  @!P1 SYNCS.PHASECHK.TRANS64 P1, [R6+URZ+0x388a0], R5 ;  /* 0x0388a005060095a7 */ /* 0x000e64000802007f */
[----:B-1----:R-:W-:Y:S05]  /*35500*/  @!P1 BRA `(.L_x_2929) ;  /* 0xfffffffc00f09947 */ /* 0x002fea000383ffff */
[----:B------:R-:W-:Y:S05]  /*35510*/  BRA `(.L_x_3129) ;  /* 0xffffff7800907947 */ /* 0x000fea000383ffff */
.L_x_2937:
[----:B-1----:R1:W2:Y:S02]  /*35520*/  SYNCS.PHASECHK.TRANS64.TRYWAIT P1, [R6+URZ+0x388c0], R5 ;  /* 0x0388c005060075a7 */ /* 0x0022a4000802017f */
[----:B--2---:R-:W-:Y:S05]  /*35530*/  @!P1 NANOSLEEP.SYNCS 0x989680 ;  /* 0x009896800000995d */ /* 0x004fea0003900000 */
[----:B------:R-:W2:Y:S02]  /*35540*/  @!P1 SYNCS.PHASECHK.TRANS64 P1, [R6+URZ+0x388c0], R5 ;  /* 0x0388c005060095a7 */ /* 0x000ea4000802007f */
[----:B--2---:R-:W-:Y:S05]  /*35550*/  @!P1 BRA `(.L_x_2937) ;  /* 0xfffffffc00f09947 */ /* 0x004fea000383ffff */
[----:B------:R-:W-:Y:S05]  /*35560*/  BRA `(.L_x_3130) ;  /* 0xffffff7c00cc7947 */ /* 0x000fea000383ffff */
.L_x_2955:
        /* <DEDUP_REMOVED lines=11> */
.L_x_3132:
[----:B------:R-:W-:Y:S05]  /*35620*/  BSYNC B0 ;  /* 0x0000000000007941 */ /* 0x000fea0003800000 */
.L_x_3131:
[----:B------:R-:W-:Y:S05]  /*35630*/  BRA `(.L_x_3133) ;  /* 0xffffff8c00887947 */ /* 0x000fea000383ffff */
.L_x_2957:
[----:B------:R-:W-:Y:S01]  /*35640*/  BSSY B0, `(.L_x_3134) ;  /* 0x0000006000007945 */ /* 0x000fe20003800000 */
[----:B------:R-:W-:-:S07]  /*35650*/  IMAD.MOV.U32 R15, RZ, RZ, -0x1 ;  /* 0xffffffffff0f7424 */ /* 0x000fce00078e00ff */
[----:B0-----:R-:W-:Y:S05]  /*35660*/  WARPSYNC.COLLECTIVE R15, `(.L_x_3135) ;  /* 0x000000000f0c7348 */ /* 0x001fea0003c00000 */
[----:B------:R-:W-:Y:S02]  /*35670*/  ELECT P6, UR62, PT ;  /* 0x00000000003e782f */ /* 0x000fe400038c0000 */
[----:B------:R-:W-:Y:S01]  /*35680*/  MOV R14, UR62 ;  /* 0x0000003e000e7c02 */ /* 0x000fe20008000f00 */
[----:B0-----:R-:W-:Y:S10]  /*35690*/  ENDCOLLECTIVE ;  /* 0x000000000000791b */ /* 0x001ff40003800000 */
.L_x_3135:
[----:B------:R-:W-:Y:S05]  /*356a0*/  BSYNC B0 ;  /* 0x0000000000007941 */ /* 0x000fea0003800000 */
.L_x_3134:
[----:B------:R-:W-:Y:S05]  /*356b0*/  BRA `(.L_x_3136) ;  /* 0xffffff8c00947947 */ /* 0x000fea000383ffff */
.L_x_2959:
[----:B0-----:R0:W1:Y:S02]  /*356c0*/  SYNCS.PHASECHK.TRANS64.TRYWAIT P0, [R0+URZ+0x38840], R2 ;  /* 0x03884002000075a7 */ /* 0x001064000800017f */
[----:B-1----:R-:W-:Y:S05]  /*356d0*/  @!P0 NANOSLEEP.SYNCS 0x989680 ;  /* 0x009896800000895d */ /* 0x002fea0003900000 */
[----:B------:R-:W1:Y:S02]  /*356e0*/  @!P0 SYNCS.PHASECHK.TRANS64 P0, [R0+URZ+0x38840], R2 ;  /* 0x03884002000085a7 */ /* 0x000e64000800007f */
[----:B-1----:R-:W-:Y:S05]  /*356f0*/  @!P0 BRA `(.L_x_2959) ;  /* 0xfffffffc00f08947 */ /* 0x002fea000383ffff */
[----:B------:R-:W-:Y:S05]  /*35700*/  BRA `(.L_x_3137) ;  /* 0xffffff8c00f87947 */ /* 0x000fea000383ffff */
.L_x_2963:
[----:B------:R-:W2:Y:S01]  /*35710*/  LDL.LU R11, [R1+0x50] ;  /* 0x00005000010b7983 */ /* 0x000ea20000300800 */
[----:B------:R-:W-:Y:S02]  /*35720*/  IMAD.MOV.U32 R13, RZ, RZ, R3 ;  /* 0x000000ffff0d7224 */ /* 0x000fe400078e0003 */
[----:B------:R-:W-:Y:S01]  /*35730*/  IMAD.MOV.U32 R12, RZ, RZ, RZ ;  /* 0x000000ffff0c7224 */ /* 0x000fe200078e00ff */
[----:B------:R-:W0:Y:S01]  /*35740*/  S2R R5, SR_TID.X ;  /* 0x0000000000057919 */ /* 0x000e220000002100 */
[----:B------:R-:W-:Y:S01]  /*35750*/  IMAD.MOV.U32 R15, RZ, RZ, -0x1 ;  /* 0xffffffffff0f7424 */ /* 0x000fe200078e00ff */
[----:B0-----:R-:W-:-:S04]  /*35760*/  LOP3.LUT R5, R5, 0x7f, RZ, 0xc0, !PT ;  /* 0x0000007f05057812 */ /* 0x001fc800078ec0ff */
[----:B------:R-:W-:-:S04]  /*35770*/  SHF.R.U32.HI R5, RZ, 0x3, R5 ;  /* 0x00000003ff057819 */ /* 0x000fc80000011605 */
[----:B------:R-:W-:-:S05]  /*35780*/  LEA R0, R8, R5, 0x7 ;  /* 0x0000000508007211 */ /* 0x000fca00078e38ff */
[----:B------:R-:W-:Y:S02]  /*35790*/  VIADD R5, R0, 0x10 ;  /* 0x0000001000057836 */ /* 0x000fe40000000000 */
[----:B--2---:R-:W-:Y:S01]  /*357a0*/  IMAD R2, R11, R7, RZ ;  /* 0x000000070b027224 */ /* 0x004fe200078e02ff */
[----:B------:R-:W-:-:S04]  /*357b0*/  MOV R11, 0x181f ;  /* 0x0000181f000b7802 */ /* 0x000fc80000000f00 */
[----:B------:R-:W-:-:S13]  /*357c0*/  ISETP.GE.AND P5, PT, R0, R2, PT ;  /* 0x000000020000720c */ /* 0x000fda0003fa6270 */
[----:B-----5:R-:W-:Y:S05]  /*357d0*/  WARPSYNC.COLLECTIVE R15, `(.L_x_3138) ;  /* 0x000000000f087348 */ /* 0x020fea0003c00000 */
[----:B------:R0:W1:Y:S02]  /*357e0*/  SHFL.IDX P6, R14, R13, R12, R11 ;  /* 0x0000000c0d0e7389 */ /* 0x00006400000c000b */
[----:B01---5:R-:W-:Y:S01]  /*357f0*/  ENDCOLLECTIVE ;  /* 0x000000000000791b */ /* 0x023fe20003800000 */
.L_x_3138:
[----:B------:R-:W-:Y:S02]  /*35800*/  IMAD.MOV.U32 R13, RZ, RZ, R4 ;  /* 0x000000ffff0d7224 */ /* 0x000fe400078e0004 */
[----:B------:R-:W-:-:S07]  /*35810*/  IMAD.MOV.U32 R6, RZ, RZ, R14 ;  /* 0x000000ffff067224 */ /* 0x000fce00078e000e */
[----:B------:R-:W-:Y:S05]  /*35820*/  WARPSYNC.COLLECTIVE R15, `(.L_x_3139) ;  /* 0x000000000f087348 */ /* 0x000fea0003c00000 */
[----:B------:R0:W1:Y:S02]  /*35830*/  SHFL.IDX P6, R14, R13, R12, R11 ;  /* 0x0000000c0d0e7389 */ /* 0x00006400000c000b */
[----:B01----:R-:W-:Y:S01]  /*35840*/  ENDCOLLECTIVE ;  /* 0x000000000000791b */ /* 0x003fe20003800000 */
.L_x_3139:
        /* <DEDUP_REMOVED lines=20> */
.L_x_3140:
[----:B------:R-:W-:Y:S01]  /*35990*/  IMAD.MOV.U32 R13, RZ, RZ, R4 ;  /* 0x000000ffff0d7224 */ /* 0x000fe200078e0004 */
[----:B------:R-:W-:-:S07]  /*359a0*/  MOV R6, R14 ;  /* 0x0000000e00067202 */ /* 0x000fce0000000f00 */
[----:B------:R-:W-:Y:S05]  /*359b0*/  WARPSYNC.COLLECTIVE R15, `(.L_x_3141) ;  /* 0x000000000f087348 */ /* 0x000fea0003c00000 */
[----:B------:R0:W1:Y:S02]  /*359c0*/  SHFL.IDX P6, R14, R13, R12, R11 ;  /* 0x0000000c0d0e7389 */ /* 0x00006400000c000b */
[----:B01----:R-:W-:Y:S01]  /*359d0*/  ENDCOLLECTIVE ;  /* 0x000000000000791b */ /* 0x003fe20003800000 */
.L_x_3141:
[----:B------:R-:W-:Y:S01]  /*359e0*/  ULDC.64 UR4, c[0x0][0x208] ;  /* 0x0000820000047ab9 */ /* 0x000fe20000000a00 */
[----:B------:R-:W-:Y:S02]  /*359f0*/  IMAD.MOV.U32 R13, RZ, RZ, R3 ;  /* 0x000000ffff0d7224 */ /* 0x000fe400078e0003 */
[----:B------:R-:W-:Y:S02]  /*35a00*/  IMAD.MOV.U32 R12, RZ, RZ, 0x2 ;  /* 0x00000002ff0c7424 */ /* 0x000fe400078e00ff */
[----:B------:R-:W-:-:S05]  /*35a10*/  IMAD.MOV.U32 R5, RZ, RZ, R14 ;  /* 0x000000ffff057224 */ /* 0x000fca00078e000e */
        /* <DEDUP_REMOVED lines=16> */
.L_x_3142:
[----:B------:R-:W-:Y:S01]  /*35b20*/  MOV R13, R4 ;  /* 0x00000004000d7202 */ /* 0x000fe20000000f00 */
[----:B------:R-:W-:-:S07]  /*35b30*/  IMAD.MOV.U32 R6, RZ, RZ, R14 ;  /* 0x000000ffff067224 */ /* 0x000fce00078e000e */
[----:B------:R-:W-:Y:S05]  /*35b40*/  WARPSYNC.COLLECTIVE R15, `(.L_x_3143) ;  /* 0x000000000f087348 */ /* 0x000fea0003c00000 */
[----:B------:R0:W1:Y:S02]  /*35b50*/  SHFL.IDX P6, R14, R13, R12, R11 ;  /* 0x0000000c0d0e7389 */ /* 0x00006400000c000b */
[----:B01----:R-:W-:Y:S01]  /*35b60*/  ENDCOLLECTIVE ;  /* 0x000000000000791b */ /* 0x003fe20003800000 */
.L_x_3143:
[----:B------:R-:W-:Y:S01]  /*35b70*/  ULDC.64 UR4, c[0x0][0x208] ;  /* 0x0000820000047ab9 */ /* 0x000fe20000000a00 */
[----:B------:R-:W-:Y:S02]  /*35b80*/  IMAD.MOV.U32 R13, RZ, RZ, R3 ;  /* 0x000000ffff0d7224 */ /* 0x000fe400078e0003 */
[----:B------:R-:W-:Y:S02]  /*35b90*/  IMAD.MOV.U32 R12, RZ, RZ, 0x3 ;  /* 0x00000003ff0c7424 */ /* 0x000fe400078e00ff */
[----:B------:R-:W-:-:S05]  /*35ba0*/  IMAD.MOV.U32 R5, RZ, RZ, R14 ;  /* 0x000000ffff057224 */ /* 0x000fca00078e000e */
[----:B------:R-:W-:-:S05]  /*35bb0*/  @!P5 LEA R5, P4, R10, R5, 0x1 ;  /* 0x000000050a05d211 */ /* 0x000fca00078808ff */
[----:B------:R-:W-:-:S04]  /*35bc0*/  @!P5 IMAD.X R6, RZ, RZ, R6, P4 ;  /* 0x000000ffff06d224 */ /* 0x000fc800020e0606 */
[----:B------:R-:W-:Y:S02]  /*35bd0*/  @!P5 IMAD.MOV.U32 R7, RZ, RZ, R6 ;  /* 0x000000ffff07d224 */ /* 0x000fe400078e0006 */
[----:B------:R-:W-:Y:S01]  /*35be0*/  @!P5 IMAD.MOV.U32 R6, RZ, RZ, R5 ;  /* 0x000000ffff06d224 */ /* 0x000fe200078e0005 */
[----:B------:R-:W-:-:S04]  /*35bf0*/  IADD3 R5, R0, 0x30, RZ ;  /* 0x0000003000057810 */ /* 0x000fc80007ffe0ff */
        /* <DEDUP_REMOVED lines=11> */
.L_x_3144:
[----:B------:R-:W-:Y:S02]  /*35cb0*/  IMAD.MOV.U32 R13, RZ, RZ, R4 ;  /* 0x000000ffff0d7224 */ /* 0x000fe400078e0004 */
[----:B------:R-:W-:-:S07]  /*35cc0*/  IMAD.MOV.U32 R6, RZ, RZ, R14 ;  /* 0x000000ffff067224 */ /* 0x000fce00078e000e */
[----:B------:R-:W-:Y:S05]  /*35cd0*/  WARPSYNC.COLLECTIVE R15, `(.L_x_3145) ;  /* 0x000000000f087348 */ /* 0x000fea0003c00000 */
[----:B------:R0:W1:Y:S02]  /*35ce0*/  SHFL.IDX P6, R14, R13, R12, R11 ;  /* 0x0000000c0d0e7389 */ /* 0x00006400000c000b */
[----:B01----:R-:W-:Y:S01]  /*35cf0*/  ENDCOLLECTIVE ;  /* 0x000000000000791b */ /* 0x003fe20003800000 */
.L_x_3145:
[----:B------:R-:W-:Y:S01]  /*35d00*/  ULDC.64 UR4, c[0x0][0x208] ;  /* 0x0000820000047ab9 */ /* 0x000fe20000000a00 */
[----:B------:R-:W-:Y:S01]  /*35d10*/  MOV R13, R3 ;  /* 0x00000003000d7202 */ /* 0x000fe20000000f00 */
[----:B------:R-:W-:Y:S01]  /*35d20*/  IMAD.MOV.U32 R12, RZ, RZ, 0x4 ;  /* 0x00000004ff0c7424 */ /* 0x000fe200078e00ff */
[----:B------:R-:W-:-:S04]  /*35d30*/  MOV R5, R14 ;  /* 0x0000000e00057202 */ /* 0x000fc80000000f00 */
        /* <DEDUP_REMOVED lines=16> */
.L_x_3146:
[----:B------:R-:W-:Y:S02]  /*35e40*/  IMAD.MOV.U32 R13, RZ, RZ, R4 ;  /* 0x000000ffff0d7224 */ /* 0x000fe400078e0004 */
[----:B------:R-:W-:-:S07]  /*35e50*/  IMAD.MOV.U32 R6, RZ, RZ, R14 ;  /* 0x000000ffff067224 */ /* 0x000fce00078e000e */
[----:B------:R-:W-:Y:S05]  /*35e60*/  WARPSYNC.COLLECTIVE R15, `(.L_x_3147) ;  /* 0x000000000f087348 */ /* 0x000fea0003c00000 */
[----:B------:R0:W1:Y:S02]  /*35e70*/  SHFL.IDX P6, R14, R13, R12, R11 ;  /* 0x0000000c0d0e7389 */ /* 0x00006400000c000b */
[----:B01----:R-:W-:Y:S01]  /*35e80*/  ENDCOLLECTIVE ;  /* 0x000000000000791b */ /* 0x003fe20003800000 */
.L_x_3147:
[----:B------:R-:W-:Y:S01]  /*35e90*/  ULDC.64 UR4, c[0x0][0x208] ;  /* 0x0000820000047ab9 */ /* 0x000fe20000000a00 */
[----:B------:R-:W-:Y:S01]  /*35ea0*/  IMAD.MOV.U32 R13, RZ, RZ, R3 ;  /* 0x000000ffff0d7224 */ /* 0x000fe200078e0003 */
[----:B------:R-:W-:Y:S01]  /*35eb0*/  MOV R12, 0x5 ;  /* 0x00000005000c7802 */ /* 0x000fe20000000f00 */
[----:B------:R-:W-:-:S05]  /*35ec0*/  IMAD.MOV.U32 R5, RZ, RZ, R14 ;  /* 0x000000ffff057224 */ /* 0x000fca00078e000e */
[----:B------:R-:W-:-:S04]  /*35ed0*/  @!P5 LEA R5, P4, R10, R5, 0x1 ;  /* 0x000000050a05d211 */ /* 0x000fc800078808ff */
[----:B------:R-:W-:-:S05]  /*35ee0*/  @!P5 IADD3.X R6, RZ, R6, RZ, P4, !PT ;  /* 0x00000006ff06d210 */ /* 0x000fca00027fe4ff */
        /* <DEDUP_REMOVED lines=14> */
.L_x_3148:
[----:B------:R-:W-:Y:S02]  /*35fd0*/  IMAD.MOV.U32 R13, RZ, RZ, R4 ;  /* 0x000000ffff0d7224 */ /* 0x000fe400078e0004 */
[----:B------:R-:W-:-:S07]  /*35fe0*/  IMAD.MOV.U32 R6, RZ, RZ, R14 ;  /* 0x000000ffff067224 */ /* 0x000fce00078e000e */
[----:B------:R-:W-:Y:S05]  /*35ff0*/  WARPSYNC.COLLECTIVE R15, `(.L_x_3149) ;  /* 0x000000000f087348 */ /* 0x000fea0003c00000 */
[----:B------:R0:W1:Y:S02]  /*36000*/  SHFL.IDX P6, R14, R13, R12, R11 ;  /* 0x0000000c0d0e7389 */ /* 0x00006400000c000b */
[----:B01----:R-:W-:Y:S01]  /*36010*/  ENDCOLLECTIVE ;  /* 0x000000000000791b */ /* 0x003fe20003800000 */
.L_x_3149:
        /* <DEDUP_REMOVED lines=18> */
.L_x_3150:
[----:B------:R-:W-:-:S05]  /*36140*/  VIADD R7, R0, 0x60 ;  /* 0x0000006000077836 */ /* 0x000fca0000000000 */
[----:B------:R-:W-:Y:S02]  /*36150*/  ISETP.GE.AND P5, PT, R7, R2, PT ;  /* 0x000000020700720c */ /* 0x000fe40003fa6270 */
[----:B------:R-:W-:Y:S01]  /*36160*/  MOV R13, R4 ;  /* 0x00000004000d7202 */ /* 0x000fe20000000f00 */
[----:B------:R-:W-:-:S10]  /*36170*/  IMAD.MOV.U32 R8, RZ, RZ, R14 ;  /* 0x000000ffff087224 */ /* 0x000fd400078e000e */
[----:B------:R-:W-:Y:S05]  /*36180*/  WARPSYNC.COLLECTIVE R15, `(.L_x_3151) ;  /* 0x000000000f087348 */ /* 0x000fea0003c00000 */
[----:B------:R0:W1:Y:S02]  /*36190*/  SHFL.IDX P6, R14, R13, R12, R11 ;  /* 0x0000000c0d0e7389 */ /* 0x00006400000c000b */
[----:B01----:R-:W-:Y:S01]  /*361a0*/  ENDCOLLECTIVE ;  /* 0x000000000000791b */ /* 0x003fe20003800000 */
.L_x_3151:
        /* <DEDUP_REMOVED lines=18> */
.L_x_3152:
[----:B------:R-:W-:Y:S02]  /*362d0*/  IMAD.MOV.U32 R13, RZ, RZ, R4 ;  /* 0x000000ffff0d7224 */ /* 0x000fe400078e0004 */
[----:B------:R-:W-:-:S07]  /*362e0*/  IMAD.MOV.U32 R5, RZ, RZ, R14 ;  /* 0x000000ffff057224 */ /* 0x000fce00078e000e */
[----:B------:R-:W-:Y:S05]  /*362f0*/  WARPSYNC.COLLECTIVE R15, `(.L_x_3153) ;  /* 0x000000000f087348 */ /* 0x000fea0003c00000 */
[----:B------:R0:W1:Y:S02]  /*36300*/  SHFL.IDX P6, R14, R13, R12, R11 ;  /* 0x0000000c0d0e7389 */ /* 0x00006400000c000b */
[----:B01----:R-:W-:Y:S01]  /*36310*/  ENDCOLLECTIVE ;  /* 0x000000000000791b */ /* 0x003fe20003800000 */
.L_x_3153:
[----:B------:R-:W-:Y:S01]  /*36320*/  MOV R3, R14 ;  /* 0x0000000e00037202 */ /* 0x000fe20000000f00 */
[----:B------:R-:W-:Y:S06]  /*36330*/  BRA `(.L_x_3154) ;  /* 0xffffff9000cc7947 */ /* 0x000fec000383ffff */
.L_x_2968:
[----:B---3--:R3:W4:Y:S02]  /*36340*/  SYNCS.PHASECHK.TRANS64.TRYWAIT P0, [R18+URZ+0x38820], R0 ;  /* 0x03882000120075a7 */ /* 0x008724000800017f */
[----:B----4-:R-:W-:Y:S05]  /*36350*/  @!P0 NANOSLEEP.SYNCS 0x989680 ;  /* 0x009896800000895d */ /* 0x010fea0003900000 */
[----:B------:R-:W4:Y:S02]  /*36360*/  @!P0 SYNCS.PHASECHK.TRANS64 P0, [R18+URZ+0x38820], R0 ;  /* 0x03882000120085a7 */ /* 0x000f24000800007f */
[----:B----4-:R-:W-:Y:S05]  /*36370*/  @!P0 BRA `(.L_x_2968) ;  /* 0xfffffffc00f08947 */ /* 0x010fea000383ffff */
[----:B------:R-:W-:Y:S05]  /*36380*/  BRA `(.L_x_3155) ;  /* 0xffffff9400487947 */ /* 0x000fea000383ffff */
.L_x_2977:
[----:B-1----:R1:W2:Y:S02]  /*36390*/  SYNCS.PHASECHK.TRANS64.TRYWAIT P0, [R3+URZ+0x38840], R2 ;  /* 0x03884002030075a7 */ /* 0x0022a4000800017f */
[----:B--2---:R-:W-:Y:S05]  /*363a0*/  @!P0 NANOSLEEP.SYNCS 0x989680 ;  /* 0x009896800000895d */ /* 0x004fea0003900000 */
[----:B------:R-:W2:Y:S02]  /*363b0*/  @!P0 SYNCS.PHASECHK.TRANS64 P0, [R3+URZ+0x38840], R2 ;  /* 0x03884002030085a7 */ /* 0x000ea4000800007f */
[----:B--2---:R-:W-:Y:S05]  /*363c0*/  @!P0 BRA `(.L_x_2977) ;  /* 0xfffffffc00f08947 */ /* 0x004fea000383ffff */
[----:B------:R-:W-:Y:S05]  /*363d0*/  BRA `(.L_x_3156) ;  /* 0xffffff9800287947 */ /* 0x000fea000383ffff */
.L_x_2985:
[----:B0-----:R0:W1:Y:S02]  /*363e0*/  SYNCS.PHASECHK.TRANS64.TRYWAIT P0, [R3+URZ+0x60], R2 ;  /* 0x00006002030075a7 */ /* 0x001064000800017f */
[----:B-1----:R-:W-:Y:S05]  /*363f0*/  @!P0 NANOSLEEP.SYNCS 0x989680 ;  /* 0x009896800000895d */ /* 0x002fea0003900000 */
[----:B------:R-:W1:Y:S02]  /*36400*/  @!P0 SYNCS.PHASECHK.TRANS64 P0, [R3+URZ+0x60], R2 ;  /* 0x00006002030085a7 */ /* 0x000e64000800007f */
[----:B-1----:R-:W-:Y:S05]  /*36410*/  @!P0 BRA `(.L_x_2985) ;  /* 0xfffffffc00f08947 */ /* 0x002fea000383ffff */
[----:B------:R-:W-:Y:S05]  /*36420*/  BRA `(.L_x_3157) ;  /* 0xffffff9c007c7947 */ /* 0x000fea000383ffff */
.L_x_2996:
[----:B-1----:R1:W2:Y:S02]  /*36430*/  SYNCS.PHASECHK.TRANS64.TRYWAIT P0, [R3+URZ+0x38840], R2 ;  /* 0x03884002030075a7 */ /* 0x0022a4000800017f */
[----:B--2---:R-:W-:Y:S05]  /*36440*/  @!P0 NANOSLEEP.SYNCS 0x989680 ;  /* 0x009896800000895d */ /* 0x004fea0003900000 */
[----:B------:R-:W2:Y:S02]  /*36450*/  @!P0 SYNCS.PHASECHK.TRANS64 P0, [R3+URZ+0x38840], R2 ;  /* 0x03884002030085a7 */ /* 0x000ea4000800007f */
[----:B--2---:R-:W-:Y:S05]  /*36460*/  @!P0 BRA `(.L_x_2996) ;  /* 0xfffffffc00f08947 */ /* 0x004fea000383ffff */
[----:B------:R-:W-:Y:S05]  /*36470*/  BRA `(.L_x_3158) ;  /* 0xffffffa400887947 */ /* 0x000fea000383ffff */
.L_x_3004:
[----:B0-----:R0:W1:Y:S02]  /*36480*/  SYNCS.PHASECHK.TRANS64.TRYWAIT P0, [R2+URZ+0x60], R3 ;  /* 0x00006003020075a7 */ /* 0x001064000800017f */
[----:B-1----:R-:W-:Y:S05]  /*36490*/  @!P0 NANOSLEEP.SYNCS 0x989680 ;  /* 0x009896800000895d */ /* 0x002fea0003900000 */
[----:B------:R-:W1:Y:S02]  /*364a0*/  @!P0 SYNCS.PHASECHK.TRANS64 P0, [R2+URZ+0x60], R3 ;  /* 0x00006003020085a7 */ /* 0x000e64000800007f */
[----:B-1----:R-:W-:Y:S05]  /*364b0*/  @!P0 BRA `(.L_x_3004) ;  /* 0xfffffffc00f08947 */ /* 0x002fea000383ffff */
[----:B------:R-:W-:Y:S05]  /*364c0*/  BRA `(.L_x_3159) ;  /* 0xffffffa800dc7947 */ /* 0x000fea000383ffff */
.L_x_3015:
[----:B--2---:R2:W3:Y:S02]  /*364d0*/  SYNCS.PHASECHK.TRANS64.TRYWAIT P0, [R2+URZ+0x38840], R3 ;  /* 0x03884003020075a7 */ /* 0x0044e4000800017f */
[----:B---3--:R-:W-:Y:S05]  /*364e0*/  @!P0 NANOSLEEP.SYNCS 0x989680 ;  /* 0x009896800000895d */ /* 0x008fea0003900000 */
[----:B------:R-:W3:Y:S02]  /*364f0*/  @!P0 SYNCS.PHASECHK.TRANS64 P0, [R2+URZ+0x38840], R3 ;  /* 0x03884003020085a7 */ /* 0x000ee4000800007f */
[----:B---3--:R-:W-:Y:S05]  /*36500*/  @!P0 BRA `(.L_x_3015) ;  /* 0xfffffffc00f08947 */ /* 0x008fea000383ffff */
[----:B------:R-:W-:Y:S05]  /*36510*/  BRA `(.L_x_3160) ;  /* 0xffffffb000b87947 */ /* 0x000fea000383ffff */
.L_x_3023:
[----:B0-----:R0:W1:Y:S02]  /*36520*/  SYNCS.PHASECHK.TRANS64.TRYWAIT P0, [R2+URZ+0x60], R5 ;  /* 0x00006005020075a7 */ /* 0x001064000800017f */
[----:B-1----:R-:W-:Y:S05]  /*36530*/  @!P0 NANOSLEEP.SYNCS 0x989680 ;  /* 0x009896800000895d */ /* 0x002fea0003900000 */
[----:B------:R-:W1:Y:S02]  /*36540*/  @!P0 SYNCS.PHASECHK.TRANS64 P0, [R2+URZ+0x60], R5 ;  /* 0x00006005020085a7 */ /* 0x000e64000800007f */
[----:B-1----:R-:W-:Y:S05]  /*36550*/  @!P0 BRA `(.L_x_3023) ;  /* 0xfffffffc00f08947 */ /* 0x002fea000383ffff */
[----:B------:R-:W-:Y:S05]  /*36560*/  BRA `(.L_x_3161) ;  /* 0xffffffb8000c7947 */ /* 0x000fea000383ffff */
.L_x_3036:
[----:B--2---:R2:W3:Y:S02]  /*36570*/  SYNCS.PHASECHK.TRANS64.TRYWAIT P0, [R0+URZ+0x38860], R2 ;  /* 0x03886002000075a7 */ /* 0x0044e4000800017f */
[----:B---3--:R-:W-:Y:S05]  /*36580*/  @!P0 NANOSLEEP.SYNCS 0x989680 ;  /* 0x009896800000895d */ /* 0x008fea0003900000 */
[----:B------:R-:W3:Y:S02]  /*36590*/  @!P0 SYNCS.PHASECHK.TRANS64 P0, [R0+URZ+0x38860], R2 ;  /* 0x03886002000085a7 */ /* 0x000ee4000800007f */
[----:B---3--:R-:W-:Y:S05]  /*365a0*/  @!P0 BRA `(.L_x_3036) ;  /* 0xfffffffc00f08947 */ /* 0x008fea000383ffff */
[----:B------:R-:W-:Y:S05]  /*365b0*/  BRA `(.L_x_3162) ;  /* 0xffffffbc00d47947 */ /* 0x000fea000383ffff */
.L_x_3045:
[----:B------:R-:W3:Y:S01]  /*365c0*/  LDL R0, [R1] ;  /* 0x0000000001007983 */ /* 0x000ee20000100800 */
[----:B------:R-:W-:Y:S01]  /*365d0*/  BSSY B0, `(.L_x_3163) ;  /* 0x0000008000007945 */ /* 0x000fe20003800000 */
[----:B------:R-:W-:Y:S02]  /*365e0*/  IMAD.MOV.U32 R12, RZ, RZ, RZ ;  /* 0x000000ffff0c7224 */ /* 0x000fe400078e00ff */
[----:B------:R-:W-:Y:S02]  /*365f0*/  IMAD.MOV.U32 R11, RZ, RZ, 0x1f ;  /* 0x0000001fff0b7424 */ /* 0x000fe400078e00ff */
[----:B------:R-:W-:Y:S02]  /*36600*/  IMAD.MOV.U32 R15, RZ, RZ, -0x1 ;  /* 0xffffffffff0f7424 */ /* 0x000fe400078e00ff */
[----:B---3--:R-:W-:-:S07]  /*36610*/  IMAD.MOV.U32 R13, RZ, RZ, R0 ;  /* 0x000000ffff0d7224 */ /* 0x008fce00078e0000 */
[----:B-12---:R-:W-:Y:S05]  /*36620*/  WARPSYNC.COLLECTIVE R15, `(.L_x_3164) ;  /* 0x000000000f087348 */ /* 0x006fea0003c00000 */
[----:B------:R0:W3:Y:S02]  /*36630*/  SHFL.IDX P6, R14, R13, R12, R11 ;  /* 0x0000000c0d0e7389 */ /* 0x0000e400000c000b */
[----:B0123--:R-:W-:Y:S01]  /*36640*/  ENDCOLLECTIVE ;  /* 0x000000000000791b */ /* 0x00ffe20003800000 */
.L_x_3164:
[----:B------:R-:W-:Y:S05]  /*36650*/  BSYNC B0 ;  /* 0x0000000000007941 */ /* 0x000fea0003800000 */
.L_x_3163:
[----:B------:R0:W5:Y:S01]  /*36660*/  LDL R2, [R1+0xc] ;  /* 0x00000c0001027983 */ /* 0x0001620000100800 */
[----:B------:R-:W-:Y:S01]  /*36670*/  IMAD.MOV.U32 R13, RZ, RZ, R0 ;  /* 0x000000ffff0d7224 */ /* 0x000fe200078e0000 */
[----:B------:R-:W-:Y:S01]  /*36680*/  MOV R5, R14 ;  /* 0x0000000e00057202 */ /* 0x000fe20000000f00 */
[----:B------:R-:W-:Y:S02]  /*36690*/  IMAD.MOV.U32 R12, RZ, RZ, 0x1 ;  /* 0x00000001ff0c7424 */ /* 0x000fe400078e00ff */
[----:B------:R-:W-:Y:S02]  /*366a0*/  IMAD.MOV.U32 R11, RZ, RZ, 0x1f ;  /* 0x0000001fff0b7424 */ /* 0x000fe400078e00ff */
[----:B------:R-:W-:-:S07]  /*366b0*/  IMAD.MOV.U32 R15, RZ, RZ, -0x1 ;  /* 0xffffffffff0f7424 */ /* 0x000fce00078e00ff */
[----:B0----5:R-:W-:Y:S05]  /*366c0*/  WARPSYNC.COLLECTIVE R15, `(.L_x_3165) ;  /* 0x000000000f087348 */ /* 0x021fea0003c00000 */
[----:B------:R1:W2:Y:S02]  /*366d0*/  SHFL.IDX P6, R14, R13, R12, R11 ;  /* 0x0000000c0d0e7389 */ /* 0x0002a400000c000b */
[----:B012--5:R-:W-:Y:S01]  /*366e0*/  ENDCOLLECTIVE ;  /* 0x000000000000791b */ /* 0x027fe20003800000 */
.L_x_3165:
        /* <DEDUP_REMOVED lines=17> */
[----:B------:R-:W-:Y:S01]  /*36800*/  ISETP.GE.U32.AND P5, PT, R16, 0x10, PT ;  /* 0x000000101000780c */ /* 0x000fe20003fa6070 */
[----:B--2---:R-:W-:Y:S01]  /*36810*/  @!P1 IMAD.MOV.U32 R4, RZ, RZ, R8 ;  /* 0x000000ffff049224 */ /* 0x004fe200078e0008 */
[----:B------:R-:W-:-:S02]  /*36820*/  MOV R8, RZ ;  /* 0x000000ff00087202 */ /* 0x000fc40000000f00 */
[----:B---3--:R-:W-:Y:S02]  /*36830*/  @!P1 MOV R6, R2 ;  /* 0x0000000200069202 */ /* 0x008fe40000000f00 */
[----:B------:R-:W-:-:S03]  /*36840*/  ISETP.NE.AND P1, PT, R16, RZ, PT ;  /* 0x000000ff1000720c */ /* 0x000fc60003f25270 */
[----:B------:R-:W-:-:S04]  /*36850*/  IMAD R2, R6, R4, RZ ;  /* 0x0000000406027224 */ /* 0x000fc800078e02ff */
[----:B------:R-:W-:-:S07]  /*36860*/  IMAD.MOV.U32 R13, RZ, RZ, R2 ;  /* 0x000000ffff0d7224 */ /* 0x000fce00078e0002 */
[----:B------:R-:W-:Y:S05]  /*36870*/  WARPSYNC.COLLECTIVE R15, `(.L_x_3166) ;  /* 0x000000000f087348 */ /* 0x000fea0003c00000 */
[----:B------:R0:W1:Y:S02]  /*36880*/  SHFL.UP P6, R14, R13, R12, R11 ;  /* 0x0400000c0d0e7389 */ /* 0x00006400000c000b */
[----:B01----:R-:W-:Y:S01]  /*36890*/  ENDCOLLECTIVE ;  /* 0x000000000000791b */ /* 0x003fe20003800000 */
.L_x_3166:
        /* <DEDUP_REMOVED lines=8> */
.L_x_3167:
        /* <DEDUP_REMOVED lines=8> */
.L_x_3168:
        /* <DEDUP_REMOVED lines=8> */
.L_x_3169:
        /* <DEDUP_REMOVED lines=8> */
.L_x_3170:
[----:B------:R-:W-:Y:S02]  /*36aa0*/  IMAD.MOV.U32 R12, RZ, RZ, 0x1f ;  /* 0x0000001fff0c7424 */ /* 0x000fe400078e00ff */
[----:B------:R-:W-:Y:S02]  /*36ab0*/  IMAD.MOV.U32 R11, RZ, RZ, 0x1f ;  /* 0x0000001fff0b7424 */ /* 0x000fe400078e00ff */
[----:B------:R-:W-:-:S05]  /*36ac0*/  IMAD.MOV.U32 R3, RZ, RZ, R14 ;  /* 0x000000ffff037224 */ /* 0x000fca00078e000e */
[----:B------:R-:W-:-:S04]  /*36ad0*/  SEL R3, R3, RZ, P5 ;  /* 0x000000ff03037207 */ /* 0x000fc80002800000 */
[----:B------:R-:W-:-:S05]  /*36ae0*/  IADD3 R7, R2, R3, RZ ;  /* 0x0000000302077210 */ /* 0x000fca0007ffe0ff */
[----:B------:R-:W-:-:S07]  /*36af0*/  IMAD.MOV.U32 R13, RZ, RZ, R7 ;  /* 0x000000ffff0d7224 */ /* 0x000fce00078e0007 */
[----:B------:R-:W-:Y:S05]  /*36b00*/  WARPSYNC.COLLECTIVE R15, `(.L_x_3171) ;  /* 0x000000000f087348 */ /* 0x000fea0003c00000 */
[----:B------:R0:W1:Y:S02]  /*36b10*/  SHFL.IDX P6, R14, R13, R12, R11 ;  /* 0x0000000c0d0e7389 */ /* 0x00006400000c000b */
[----:B01----:R-:W-:Y:S01]  /*36b20*/  ENDCOLLECTIVE ;  /* 0x000000000000791b */ /* 0x003fe20003800000 */
.L_x_3171:
[----:B------:R-:W-:Y:S01]  /*36b30*/  IMAD.MOV.U32 R9, RZ, RZ, R14 ;  /* 0x000000ffff097224 */ /* 0x000fe200078e000e */
[----:B------:R-:W-:Y:S06]  /*36b40*/  BRA `(.L_x_3172) ;  /* 0xffffffc000c07947 */ /* 0x000fec000383ffff */
.L_x_3048:
[----:B------:R-:W-:Y:S01]  /*36b50*/  BSSY B0, `(.L_x_3173) ;  /* 0x0000008000007945 */ /* 0x000fe20003800000 */
[----:B------:R-:W-:Y:S02]  /*36b60*/  IMAD.MOV.U32 R13, RZ, RZ, R2 ;  /* 0x000000ffff0d7224 */ /* 0x000fe400078e0002 */
[----:B------:R-:W-:Y:S02]  /*36b70*/  IMAD.MOV.U32 R12, RZ, RZ, 0x1 ;  /* 0x00000001ff0c7424 */ /* 0x000fe400078e00ff */
[----:B------:R-:W-:Y:S02]  /*36b80*/  IMAD.MOV.U32 R11, RZ, RZ, RZ ;  /* 0x000000ffff0b7224 */ /* 0x000fe400078e00ff */
[----:B------:R-:W-:-:S07]  /*36b90*/  IMAD.MOV.U32 R15, RZ, RZ, -0x1 ;  /* 0xffffffffff0f7424 */ /* 0x000fce00078e00ff */
[----:B0-----:R-:W-:Y:S05]  /*36ba0*/  WARPSYNC.COLLECTIVE R15, `(.L_x_3174) ;  /* 0x000000000f087348 */ /* 0x001fea0003c00000 */
[----:B------:R1:W2:Y:S02]  /*36bb0*/  SHFL.UP P6, R14, R13, R12, R11 ;  /* 0x0400000c0d0e7389 */ /* 0x0002a400000c000b */
[----:B012---:R-:W-:Y:S01]  /*36bc0*/  ENDCOLLECTIVE ;  /* 0x000000000000791b */ /* 0x007fe20003800000 */
.L_x_3174:
[----:B------:R-:W-:Y:S05]  /*36bd0*/  BSYNC B0 ;  /* 0x0000000000007941 */ /* 0x000fea0003800000 */
.L_x_3173:
[----:B------:R-:W-:Y:S01]  /*36be0*/  MOV R3, R14 ;  /* 0x0000000e00037202 */ /* 0x000fe20000000f00 */
[----:B------:R-:W-:Y:S01]  /*36bf0*/  IMAD.MOV.U32 R12, RZ, RZ, 0x2 ;  /* 0x00000002ff0c7424 */ /* 0x000fe200078e00ff */
[----:B------:R-:W-:Y:S01]  /*36c00*/  MOV R15, 0xffffffff ;  /* 0xffffffff000f7802 */ /* 0x000fe20000000f00 */
[----:B------:R-:W-:Y:S01]  /*36c10*/  IMAD.MOV.U32 R11, RZ, RZ, RZ ;  /* 0x000000ffff0b7224 */ /* 0x000fe200078e00ff */
[----:B------:R-:W-:-:S05]  /*36c20*/  SEL R3, R3, RZ, P1 ;  /* 0x000000ff03037207 */ /* 0x000fca0000800000 */
[----:B------:R-:W-:-:S04]  /*36c30*/  IMAD.IADD R2, R2, 0x1, R3 ;  /* 0x0000000102027824 */ /* 0x000fc800078e0203 */
[----:B------:R-:W-:-:S07]  /*36c40*/  IMAD.MOV.U32 R13, RZ, RZ, R2 ;  /* 0x000000ffff0d7224 */ /* 0x000fce00078e0002 */
[----:B------:R-:W-:Y:S05]  /*36c50*/  WARPSYNC.COLLECTIVE R15, `(.L_x_3175) ;  /* 0x000000000f087348 */ /* 0x000fea0003c00000 */
[----:B------:R0:W1:Y:S02]  /*36c60*/  SHFL.UP P6, R14, R13, R12, R11 ;  /* 0x0400000c0d0e7389 */ /* 0x00006400000c000b */
[----:B01----:R-:W-:Y:S01]  /*36c70*/  ENDCOLLECTIVE ;  /* 0x000000000000791b */ /* 0x003fe20003800000 */
.L_x_3175:
        /* <DEDUP_REMOVED lines=8> */
.L_x_3176:
        /* <DEDUP_REMOVED lines=8> */
.L_x_3177:
        /* <DEDUP_REMOVED lines=8> */
.L_x_3178:
        /* <DEDUP_REMOVED lines=9> */
.L_x_3179:
[----:B------:R-:W-:Y:S01]  /*36e90*/  IMAD.MOV.U32 R9, RZ, RZ, R14 ;  /* 0x000000ffff097224 */ /* 0x000fe200078e000e */
[----:B------:R-:W-:Y:S06]  /*36ea0*/  BRA `(.L_x_3180) ;  /* 0xffffffc000987947 */ /* 0x000fec000383ffff */
.L_x_3050:
[----:B------:R-:W-:Y:S01]  /*36eb0*/  BSSY B0, `(.L_x_3181) ;  /* 0x0000006000007945 */ /* 0x000fe20003800000 */
[----:B------:R-:W-:Y:S01]  /*36ec0*/  PLOP3.LUT P6, PT, P6, PT, PT, 0x8, 0x0 ;  /* 0x000000000000781c */ /* 0x000fe200037ce170 */
[----:B------:R-:W-:-:S12]  /*36ed0*/  IMAD.MOV.U32 R15, RZ, RZ, -0x1 ;  /* 0xffffffffff0f7424 */ /* 0x000fd800078e00ff */
[----:B0-----:R-:W-:Y:S05]  /*36ee0*/  WARPSYNC.COLLECTIVE R15, `(.L_x_3182) ;  /* 0x000000000f087348 */ /* 0x001fea0003c00000 */
[----:B------:R-:W-:Y:S01]  /*36ef0*/  VOTE.ANY R14, PT, P6 ;  /* 0x00000000000e7806 */ /* 0x000fe200030e0100 */
[----:B0-----:R-:W-:Y:S06]  /*36f00*/  ENDCOLLECTIVE ;  /* 0x000000000000791b */ /* 0x001fec0003800000 */
.L_x_3182:
[----:B------:R-:W-:Y:S05]  /*36f10*/  BSYNC B0 ;  /* 0x0000000000007941 */ /* 0x000fea0003800000 */
.L_x_3181:
[----:B------:R0:W5:Y:S01]  /*36f20*/  LDL.LU R10, [R1+0xc] ;  /* 0x00000c00010a7983 */ /* 0x0001620000300800 */
[----:B------:R-:W-:Y:S01]  /*36f30*/  MOV R0, R14 ;  /* 0x0000000e00007202 */ /* 0x000fe20000000f00 */
[----:B------:R-:W-:Y:S01]  /*36f40*/  IMAD.MOV.U32 R13, RZ, RZ, R4 ;  /* 0x000000ffff0d7224 */ /* 0x000fe200078e0004 */
[----:B------:R-:W-:Y:S01]  /*36f50*/  MOV R15, 0xffffffff ;  /* 0xffffffff000f7802 */ /* 0x000fe20000000f00 */
[----:B------:R-:W-:Y:S01]  /*36f60*/  IMAD.MOV.U32 R11, RZ, RZ, 0x1f ;  /* 0x0000001fff0b7424 */ /* 0x000fe200078e00ff */
[----:B------:R-:W1:Y:S02]  /*36f70*/  POPC R3, R0 ;  /* 0x0000000000037309 */ /* 0x000e640000000000 */
[----:B01----:R-:W-:-:S07]  /*36f80*/  IMAD.MOV.U32 R12, RZ, RZ, R3 ;  /* 0x000000ffff0c7224 */ /* 0x003fce00078e0003 */
[----:B-----5:R-:W-:Y:S05]  /*36f90*/  WARPSYNC.COLLECTIVE R15, `(.L_x_3183) ;  /* 0x000000000f087348 */ /* 0x020fea0003c00000 */
[----:B------:R0:W1:Y:S02]  /*36fa0*/  SHFL.IDX P6, R14, R13, R12, R11 ;  /* 0x0000000c0d0e7389 */ /* 0x00006400000c000b */
[----:B01---5:R-:W-:Y:S01]  /*36fb0*/  ENDCOLLECTIVE ;  /* 0x000000000000791b */ /* 0x023fe20003800000 */
.L_x_3183:
[----:B------:R-:W-:Y:S02]  /*36fc0*/  IMAD.MOV.U32 R13, RZ, RZ, R6 ;  /* 0x000000ffff0d7224 */ /* 0x000fe400078e0006 */
[----:B------:R-:W-:-:S07]  /*36fd0*/  IMAD.MOV.U32 R4, RZ, RZ, R14 ;  /* 0x000000ffff047224 */ /* 0x000fce00078e000e */
[----:B------:R-:W-:Y:S05]  /*36fe0*/  WARPSYNC.COLLECTIVE R15, `(.L_x_3184) ;  /* 0x000000000f087348 */ /* 0x000fea0003c00000 */
[----:B------:R0:W1:Y:S02]  /*36ff0*/  SHFL.IDX P6, R14, R13, R12, R11 ;  /* 0x0000000c0d0e7389 */ /* 0x00006400000c000b */
[----:B01----:R-:W-:Y:S01]  /*37000*/  ENDCOLLECTIVE ;  /* 0x000000000000791b */ /* 0x003fe20003800000 */
.L_x_3184:
[----:B------:R-:W-:Y:S01]  /*37010*/  IMAD.MOV.U32 R6, RZ, RZ, R14 ;  /* 0x000000ffff067224 */ /* 0x000fe200078e000e */
[----:B------:R-:W-:-:S05]  /*37020*/  IADD3 R10, R3, R10, RZ ;  /* 0x0000000a030a7210 */ /* 0x000fca0007ffe0ff */
[----:B------:R2:W-:Y:S01]  /*37030*/  STL [R1+0xc], R10 ;  /* 0x00000c0a01007387 */ /* 0x0005e20000100800 */
[----:B------:R-:W-:Y:S05]  /*37040*/  BRA `(.L_x_3185) ;  /* 0xffffffc000787947 */ /* 0x000fea000383ffff */
.L_x_3052:
[----:B------:R-:W-:Y:S01]  /*37050*/  BSSY B0, `(.L_x_3186) ;  /* 0x0000008000007945 */ /* 0x000fe20003800000 */
[----:B------:R-:W-:Y:S01]  /*37060*/  IMAD.MOV.U32 R13, RZ, RZ, R7 ;  /* 0x000000ffff0d7224 */ /* 0x000fe200078e0007 */
[----:B------:R-:W-:Y:S01]  /*37070*/  MOV R15, 0xffffffff ;  /* 0xffffffff000f7802 */ /* 0x000fe20000000f00 */
[----:B------:R-:W-:Y:S02]  /*37080*/  IMAD.MOV.U32 R12, RZ, RZ, R3 ;  /* 0x000000ffff0c7224 */ /* 0x000fe400078e0003 */
[----:B------:R-:W-:-:S07]  /*37090*/  IMAD.MOV.U32 R11, RZ, RZ, 0x1f ;  /* 0x0000001fff0b7424 */ /* 0x000fce00078e00ff */
[----:B0-2---:R-:W-:Y:S05]  /*370a0*/  WARPSYNC.COLLECTIVE R15, `(.L_x_3187) ;  /* 0x000000000f087348 */ /* 0x005fea0003c00000 */
[----:B------:R1:W3:Y:S02]  /*370b0*/  SHFL.IDX P6, R14, R13, R12, R11 ;  /* 0x0000000c0d0e7389 */ /* 0x0002e400000c000b */
[----:B0123--:R-:W-:Y:S01]  /*370c0*/  ENDCOLLECTIVE ;  /* 0x000000000000791b */ /* 0x00ffe20003800000 */
.L_x_3187:
[----:B------:R-:W-:Y:S05]  /*370d0*/  BSYNC B0 ;  /* 0x0000000000007941 */ /* 0x000fea0003800000 */
.L_x_3186:
[----:B------:R-:W-:Y:S01]  /*370e0*/  IMAD.MOV.U32 R3, RZ, RZ, R14 ;  /* 0x000000ffff037224 */ /* 0x000fe200078e000e */
[----:B------:R-:W-:Y:S06]  /*370f0*/  BRA `(.L_x_3188) ;  /* 0xffffffc000647947 */ /* 0x000fec000383ffff */
.L_x_3058:
[----:B0-----:R0:W1:Y:S02]  /*37100*/  SYNCS.PHASECHK.TRANS64.TRYWAIT P0, [R0+URZ+0x38820], R3 ;  /* 0x03882003000075a7 */ /* 0x001064000800017f */
[----:B-1----:R-:W-:Y:S05]  /*37110*/  @!P0 NANOSLEEP.SYNCS 0x989680 ;  /* 0x009896800000895d */ /* 0x002fea0003900000 */
[----:B------:R-:W1:Y:S02]  /*37120*/  @!P0 SYNCS.PHASECHK.TRANS64 P0, [R0+URZ+0x38820], R3 ;  /* 0x03882003000085a7 */ /* 0x000e64000800007f */
[----:B-1----:R-:W-:Y:S05]  /*37130*/  @!P0 BRA `(.L_x_3058) ;  /* 0xfffffffc00f08947 */ /* 0x002fea000383ffff */
[----:B------:R-:W-:Y:S05]  /*37140*/  BRA `(.L_x_3189) ;  /* 0xffffffcc00087947 */ /* 0x000fea000383ffff */
.L_x_3059:
        /* <DEDUP_REMOVED lines=11> */
.L_x_3191:
[----:B------:R-:W-:Y:S05]  /*37200*/  BSYNC B0 ;  /* 0x0000000000007941 */ /* 0x000fea0003800000 */
.L_x_3190:
[----:B------:R-:W-:Y:S05]  /*37210*/  BRA `(.L_x_3192) ;  /* 0xffffffc800f07947 */ /* 0x000fea000383ffff */
.L_x_3060:
[----:B------:R-:W-:Y:S01]  /*37220*/  BSSY B0, `(.L_x_3193) ;  /* 0x0000006000007945 */ /* 0x000fe20003800000 */
[----:B------:R-:W-:-:S07]  /*37230*/  IMAD.MOV.U32 R15, RZ, RZ, -0x1 ;  /* 0xffffffffff0f7424 */ /* 0x000fce00078e00ff */
[----:B01----:R-:W-:Y:S05]  /*37240*/  WARPSYNC.COLLECTIVE R15, `(.L_x_3194) ;  /* 0x000000000f0c7348 */ /* 0x003fea0003c00000 */
[----:B------:R-:W-:Y:S02]  /*37250*/  ELECT P6, UR62, PT ;  /* 0x00000000003e782f */ /* 0x000fe400038c0000 */
[----:B------:R-:W-:Y:S01]  /*37260*/  MOV R14, UR62 ;  /* 0x0000003e000e7c02 */ /* 0x000fe20008000f00 */
[----:B01----:R-:W-:Y:S10]  /*37270*/  ENDCOLLECTIVE ;  /* 0x000000000000791b */ /* 0x003ff40003800000 */
.L_x_3194:
[----:B------:R-:W-:Y:S05]  /*37280*/  BSYNC B0 ;  /* 0x0000000000007941 */ /* 0x000fea0003800000 */
.L_x_3193:
[----:B------:R-:W-:Y:S05]  /*37290*/  BRA `(.L_x_3195) ;  /* 0xffffffc800e47947 */ /* 0x000fea000383ffff */
.L_x_3062:
[----:B0-----:R0:W1:Y:S02]  /*372a0*/  SYNCS.PHASECHK.TRANS64.TRYWAIT P0, [R6+URZ], R5 ;  /* 0x00000005060075a7 */ /* 0x001064000800017f */
[----:B-1----:R-:W-:Y:S05]  /*372b0*/  @!P0 NANOSLEEP.SYNCS 0x989680 ;  /* 0x009896800000895d */ /* 0x002fea0003900000 */
[----:B------:R-:W1:Y:S02]  /*372c0*/  @!P0 SYNCS.PHASECHK.TRANS64 P0, [R6+URZ], R5 ;  /* 0x00000005060085a7 */ /* 0x000e64000800007f */
[----:B-1----:R-:W-:Y:S05]  /*372d0*/  @!P0 BRA `(.L_x_3062) ;  /* 0xfffffffc00f08947 */ /* 0x002fea000383ffff */
[----:B------:R-:W-:Y:S05]  /*372e0*/  BRA `(.L_x_3196) ;  /* 0xffffffcc00247947 */ /* 0x000fea000383ffff */
.L_x_3063:
[----:B-1----:R1:W2:Y:S02]  /*372f0*/  SYNCS.PHASECHK.TRANS64.TRYWAIT P0, [R7+URZ], R2 ;  /* 0x00000002070075a7 */ /* 0x0022a4000800017f */
[----:B--2---:R-:W-:Y:S05]  /*37300*/  @!P0 NANOSLEEP.SYNCS 0x989680 ;  /* 0x009896800000895d */ /* 0x004fea0003900000 */
[----:B------:R-:W2:Y:S02]  /*37310*/  @!P0 SYNCS.PHASECHK.TRANS64 P0, [R7+URZ], R2 ;  /* 0x00000002070085a7 */ /* 0x000ea4000800007f */
[----:B--2---:R-:W-:Y:S05]  /*37320*/  @!P0 BRA `(.L_x_3063) ;  /* 0xfffffffc00f08947 */ /* 0x004fea000383ffff */
[----:B------:R-:W-:Y:S05]  /*37330*/  BRA `(.L_x_3197) ;  /* 0xffffffcc00187947 */ /* 0x000fea000383ffff */
.L_x_3065:
[----:B--2---:R2:W3:Y:S02]  /*37340*/  SYNCS.PHASECHK.TRANS64.TRYWAIT P0, [R4+URZ], R5 ;  /* 0x00000005040075a7 */ /* 0x0044e4000800017f */
[----:B---3--:R-:W-:Y:S05]  /*37350*/  @!P0 NANOSLEEP.SYNCS 0x989680 ;  /* 0x009896800000895d */ /* 0x008fea0003900000 */
[----:B------:R-:W3:Y:S02]  /*37360*/  @!P0 SYNCS.PHASECHK.TRANS64 P0, [R4+URZ], R5 ;  /* 0x00000005040085a7 */ /* 0x000ee4000800007f */
[----:B---3--:R-:W-:Y:S05]  /*37370*/  @!P0 BRA `(.L_x_3065) ;  /* 0xfffffffc00f08947 */ /* 0x008fea000383ffff */
[----:B------:R-:W-:Y:S05]  /*37380*/  BRA `(.L_x_3198) ;  /* 0xffffffcc001c7947 */ /* 0x000fea000383ffff */
.L_x_3199:
        /* <DEDUP_REMOVED lines=15> */
.L_x_3208:


//--------------------- .nv.global.init           --------------------------
	.section	.nv.global.init,"aw",@progbits
.nv.global.init:
	.type		$str$20,@object
	.size		$str$20,($str$21 - $str$20)
$str$20:
        /*0000*/ 	.byte	0x28, 0x61, 0x64, 0x64, 0x72, 0x65, 0x73, 0x73, 0x20, 0x26, 0x20, 0x6d, 0x61, 0x73, 0x6b, 0x29
        /*0010*/ 	.byte	0x20, 0x3d, 0x3d, 0x20, 0x30, 0x00
	.type		$str$21,@object
	.size		$str$21,(__unnamed_9 - $str$21)
$str$21:
        /*0016*/ 	.byte	0x2f, 0x74, 0x6d, 0x70, 0x2f, 0x6f, 0x73, 0x73, 0x5f, 0x6b, 0x65, 0x72, 0x6e, 0x65, 0x6c, 0x73
        /*0026*/ 	.byte	0x5f, 0x73, 0x72, 0x63, 0x2f, 0x66, 0x6c, 0x61, 0x73, 0x68, 0x5f, 0x61, 0x74, 0x74, 0x65, 0x6e
        /*0036*/ 	.byte	0x74, 0x69, 0x6f, 0x6e, 0x2f, 0x63, 0x73, 0x72, 0x63, 0x2f, 0x63, 0x75, 0x74, 0x6c, 0x61, 0x73
        /*0046*/ 	.byte	0x73, 0x2f, 0x69, 0x6e, 0x63, 0x6c, 0x75, 0x64, 0x65, 0x2f, 0x63, 0x75, 0x74, 0x65, 0x2f, 0x70
        /*0056*/ 	.byte	0x6f, 0x69, 0x6e, 0x74, 0x65, 0x72, 0x5f, 0x66, 0x6c, 0x61, 0x67, 0x67, 0x65, 0x64, 0x2e, 0x68
        /*0066*/ 	.byte	0x70, 0x70, 0x00
	.type		__unnamed_9,@object
	.size		__unnamed_9,(__unnamed_5 - __unnamed_9)
__unnamed_9:
        /* <DEDUP_REMOVED lines=23> */
        /*01d9*/ 	.byte	0x3a, 0x43, 0x3c, 0x30, 0x3e, 0x3e, 0x3e, 0x3e, 0x3e, 0x20, 0x26, 0x5d, 0x00
	.type		__unnamed_5,@object
	.size		__unnamed_5,(__unnamed_4 - __unnamed_5)
__unnamed_5:
        /* <DEDUP_REMOVED lines=24> */
	.type		__unnamed_4,@object
	.size		__unnamed_4,(__unnamed_7 - __unnamed_4)
__unnamed_4:
        /* <DEDUP_REMOVED lines=24> */
	.type		__unnamed_7,@object
	.size		__unnamed_7,(__unnamed_8 - __unnamed_7)
__unnamed_7:
        /* <DEDUP_REMOVED lines=28> */
        /*06a6*/ 	.byte	0x36, 0x33, 0x38, 0x34, 0x3e, 0x3e, 0x3e, 0x3e, 0x3e, 0x5d, 0x00
	.type		__unnamed_8,@object
	.size		__unnamed_8,(__unnamed_3 - __unnamed_8)
__unnamed_8:
        /* <DEDUP_REMOVED lines=29> */
	.type		__unnamed_3,@object
	.size		__unnamed_3,(__unnamed_2 - __unnamed_3)
__unnamed_3:
        /* <DEDUP_REMOVED lines=29> */
	.type		__unnamed_2,@object
	.size		__unnamed_2,(__unnamed_6 - __unnamed_2)
__unnamed_2:
        /* <DEDUP_REMOVED lines=29> */
	.type		__unnamed_6,@object
	.size		__unnamed_6,(__unnamed_1 - __unnamed_6)
__unnamed_6:
        /* <DEDUP_REMOVED lines=29> */
	.type		__unnamed_1,@object
	.size		__unnamed_1,(.L_0 - __unnamed_1)
__unnamed_1:
        /* <DEDUP_REMOVED lines=28> */
        /*0fa1*/ 	.byte	0x32, 0x30, 0x34, 0x38, 0x30, 0x3e, 0x3e, 0x3e, 0x3e, 0x3e, 0x20, 0x26, 0x5d, 0x00
.L_0:


//--------------------- .nv.shared._ZN7cutlass13device_kernelIN5flash11enable_sm90INS1_16FlashAttnFwdSm90INS1_25CollectiveMainloopFwdSm90ILi2EN4cute5tupleIJNS5_1CILi1EEES8_S8_EEENS6_IJNS7_ILi128EEENS7_ILi80EEENS7_ILi256EEEEEELi256ENS_6half_tEfNS_4arch4Sm90ELb0ELb0ELb1ELb0ELb0ELb0ELb0ELb1ELb1ELb1ELb1ELb0EEENS1_21CollectiveEpilogueFwdINS6_IJSA_SC_SB_EEES9_SE_SG_Li256ELb0ELb1ELb1ELb0EEENS1_19SingleTileSchedulerILb0ELb1ELb1ELi128EEEEEEEEEvNT_6ParamsE --------------------------
	.section	.nv.shared._ZN7cutlass13device_kernelIN5flash11enable_sm90INS1_16FlashAttnFwdSm90INS1_25CollectiveMainloopFwdSm90ILi2EN4cute5tupleIJNS5_1CILi1EEES8_S8_EEENS6_IJNS7_ILi128EEENS7_ILi80EEENS7_ILi256EEEEEELi256ENS_6half_tEfNS_4arch4Sm90ELb0ELb0ELb1ELb0ELb0ELb0ELb0ELb1ELb1ELb1ELb1ELb0EEENS1_21CollectiveEpilogueFwdINS6_IJSA_SC_SB_EEES9_SE_SG_Li256ELb0ELb1ELb1ELb0EEENS1_19SingleTileSchedulerILb0ELb1ELb1ELi128EEEEEEEEEvNT_6ParamsE,"aw",@nobits
	.sectionflags	@""
	.align	16
	.zero		1024


//--------------------- .nv.shared.reserved.0     --------------------------
	.section	.nv.shared.reserved.0,"aw",@nobits
	.weak		__nv_reservedSMEM_offset_0_alias
	.size		__nv_reservedSMEM_offset_0_alias, 0, 0
	.other		__nv_reservedSMEM_offset_0_alias,@"STO_CUDA_RESERVED_SHARED STV_DEFAULT"
__nv_reservedSMEM_offset_0_alias:
	.zero		0


//--------------------- .nv.global                --------------------------
	.section	.nv.global,"aw",@nobits
.nv.global:
	.type		_ZN80_INTERNAL_abbeae53_44_flash_fwd_hdim256_fp16_split_softcap_sm90_cu_ee213261_35834cute1_E,@object
	.size		_ZN80_INTERNAL_abbeae53_44_flash_fwd_hdim256_fp16_split_softcap_sm90_cu_ee213261_35834cute1_E,(_ZN80_INTERNAL_abbeae53_44_flash_fwd_hdim256_fp16_split_softcap_sm90_cu_ee213261_35834cuda3std3__45__cpo6cbeginE - _ZN80_INTERNAL_abbeae53_44_flash_fwd_hdim256_fp16_split_softcap_sm90_cu_ee213261_35834cute1_E)
_ZN80_INTERNAL_abbeae53_44_flash_fwd_hdim256_fp16_split_softcap_sm90_cu_ee213261_35834cute1_E:
	.zero		1
	.type		_ZN80_INTERNAL_abbeae53_44_flash_fwd_hdim256_fp16_split_softcap_sm90_cu_ee213261_35834cuda3std3__45__cpo6cbeginE,@object
	.size		_ZN80_INTERNAL_abbeae53_44_flash_fwd_hdim256_fp16_split_softcap_sm90_cu_ee213261_35834cuda3std3__45__cpo6cbeginE,(_ZN80_INTERNAL_abbeae53_44_flash_fwd_hdim256_fp16_split_softcap_sm90_cu_ee213261_35834cuda3std3__48in_placeE - _ZN80_INTERNAL_abbeae53_44_flash_fwd_hdim256_fp16_split_softcap_sm90_cu_ee213261_35834cuda3std3__45__cpo6cbeginE)
_ZN80_INTERNAL_abbeae53_44_flash_fwd_hdim256_fp16_split_softcap_sm90_cu_ee213261_35834cuda3std3__45__cpo6cbeginE:
	.zero		1
	.type		_ZN80_INTERNAL_abbeae53_44_flash_fwd_hdim256_fp16_split_softcap_sm90_cu_ee213261_35834cuda3std3__48in_placeE,@object
	.size		_ZN80_INTERNAL_abbeae53_44_flash_fwd_hdim256_fp16_split_softcap_sm90_cu_ee213261_35834cuda3std3__48in_placeE,(_ZN80_INTERNAL_abbeae53_44_flash_fwd_hdim256_fp16_split_softcap_sm90_cu_ee213261_35834cuda3std6ranges3__45__cpo9iter_moveE - _ZN80_INTERNAL_abbeae53_44_flash_fwd_hdim256_fp16_split_softcap_sm90_cu_ee213261_35834cuda3std3__48in_placeE)
_ZN80_INTERNAL_abbeae53_44_flash_fwd_hdim256_fp16_split_softcap_sm90_cu_ee213261_35834cuda3std3__48in_placeE:
	.zero		1
	.type		_ZN80_INTERNAL_abbeae53_44_flash_fwd_hdim256_fp16_split_softcap_sm90_cu_ee213261_35834cuda3std6ranges3__45__cpo9iter_moveE,@object
	.size		_ZN80_INTERNAL_abbeae53_44_flash_fwd_hdim256_fp16_split_softcap_sm90_cu_ee213261_35834cuda3std6ranges3__45__cpo9iter_moveE,(_ZN80_INTERNAL_abbeae53_44_flash_fwd_hdim256_fp16_split_softcap_sm90_cu_ee213261_35834cuda3std3__45__cpo5beginE - _ZN80_INTERNAL_abbeae53_44_flash_fwd_hdim256_fp16_split_softcap_sm90_cu_ee213261_35834cuda3std6ranges3__45__cpo9iter_moveE)
_ZN80_INTERNAL_abbeae53_44_flash_fwd_hdim256_fp16_split_softcap_sm90_cu_ee213261_35834cuda3std6ranges3__45__cpo9iter_moveE:
	.zero		1
	.type		_ZN80_INTERNAL_abbeae53_44_flash_fwd_hdim256_fp16_split_softcap_sm90_cu_ee213261_35834cuda3std3__45__cpo5beginE,@object
	.size		_ZN80_INTERNAL_abbeae53_44_flash_fwd_hdim256_fp16_split_softcap_sm90_cu_ee213261_35834cuda3std3__45__cpo5beginE,(_ZN80_INTERNAL_abbeae53_44_flash_fwd_hdim256_fp16_split_softcap_sm90_cu_ee213261_35834cuda3std3__482_GLOBAL__N__abbeae53_44_flash_fwd_hdim256_fp16_split_softcap_sm90_cu_ee213261_35836ignoreE - _ZN80_INTERNAL_abbeae53_44_flash_fwd_hdim256_fp16_split_softcap_sm90_cu_ee213261_35834cuda3std3__45__cpo5beginE)
_ZN80_INTERNAL_abbeae53_44_flash_fwd_hdim256_fp16_split_softcap_sm90_cu_ee213261_35834cuda3std3__45__cpo5beginE:
	.zero		1
	.type		_ZN80_INTERNAL_abbeae53_44_flash_fwd_hdim256_fp16_split_softcap_sm90_cu_ee213261_35834cuda3std3__482_GLOBAL__N__abbeae53_44_flash_fwd_hdim256_fp16_split_softcap_sm90_cu_ee213261_35836ignoreE,@object
	.size		_ZN80_INTERNAL_abbeae53_44_flash_fwd_hdim256_fp16_split_softcap_sm90_cu_ee213261_35834cuda3std3__482_GLOBAL__N__abbeae53_44_flash_fwd_hdim256_fp16_split_softcap_sm90_cu_ee213261_35836ignoreE,(_ZN80_INTERNAL_abbeae53_44_flash_fwd_hdim256_fp16_split_softcap_sm90_cu_ee213261_35834cute7productE - _ZN80_INTERNAL_abbeae53_44_flash_fwd_hdim256_fp16_split_softcap_sm90_cu_ee213261_35834cuda3std3__482_GLOBAL__N__abbeae53_44_flash_fwd_hdim256_fp16_split_softcap_sm90_cu_ee213261_35836ignoreE)
_ZN80_INTERNAL_abbeae53_44_flash_fwd_hdim256_fp16_split_softcap_sm90_cu_ee213261_35834cuda3std3__482_GLOBAL__N__abbeae53_44_flash_fwd_hdim256_fp16_split_softcap_sm90_cu_ee213261_35836ignoreE:
	.zero		1
	.type		_ZN80_INTERNAL_abbeae53_44_flash_fwd_hdim256_fp16_split_softcap_sm90_cu_ee213261_35834cute7productE,@object
	.size		_ZN80_INTERNAL_abbeae53_44_flash_fwd_hdim256_fp16_split_softcap_sm90_cu_ee213261_35834cute7productE,(_ZN80_INTERNAL_abbeae53_44_flash_fwd_hdim256_fp16_split_softcap_sm90_cu_ee213261_35834cuda3std3__45__cpo3endE - _ZN80_INTERNAL_abbeae53_44_flash_fwd_hdim256_fp16_split_softcap_sm90_cu_ee213261_35834cute7productE)
_ZN80_INTERNAL_abbeae53_44_flash_fwd_hdim256_fp16_split_softcap_sm90_cu_ee213261_35834cute7productE:
	.zero		1
	.type		_ZN80_INTERNAL_abbeae53_44_flash_fwd_hdim256_fp16_split_softcap_sm90_cu_ee213261_35834cuda3std3__45__cpo3endE,@object
	.size		_ZN80_INTERNAL_abbeae53_44_flash_fwd_hdim256_fp16_split_softcap_sm90_cu_ee213261_35834cuda3std3__45__cpo3endE,(_ZN80_INTERNAL_abbeae53_44_flash_fwd_hdim256_fp16_split_softcap_sm90_cu_ee213261_35834cuda3std3__419piecewise_constructE - _ZN80_INTERNAL_abbeae53_44_flash_fwd_hdim256_fp16_split_softcap_sm90_cu_ee213261_35834cuda3std3__45__cpo3endE)
_ZN80_INTERNAL_abbeae53_44_flash_fwd_hdim256_fp16_split_softcap_sm90_cu_ee213261_35834cuda3std3__45__cpo3endE:
	.zero		1
	.type		_ZN80_INTERNAL_abbeae53_44_flash_fwd_hdim256_fp16_split_softcap_sm90_cu_ee213261_35834cuda3std3__419piecewise_constructE,@object
	.size		_ZN80_INTERNAL_abbeae53_44_flash_fwd_hdim256_fp16_split_softcap_sm90_cu_ee213261_35834cuda3std3__419piecewise_constructE,(_ZN80_INTERNAL_abbeae53_44_flash_fwd_hdim256_fp16_split_softcap_sm90_cu_ee213261_35834cuda3std3__45__cpo4cendE - _ZN80_INTERNAL_abbeae53_44_flash_fwd_hdim256_fp16_split_softcap_sm90_cu_ee213261_35834cuda3std3__419piecewise_constructE)
_ZN80_INTERNAL_abbeae53_44_flash_fwd_hdim256_fp16_split_softcap_sm90_cu_ee213261_35834cuda3std3__419piecewise_constructE:
	.zero		1
	.type		_ZN80_INTERNAL_abbeae53_44_flash_fwd_hdim256_fp16_split_softcap_sm90_cu_ee213261_35834cuda3std3__45__cpo4cendE,@object
	.size		_ZN80_INTERNAL_abbeae53_44_flash_fwd_hdim256_fp16_split_softcap_sm90_cu_ee213261_35834cuda3std3__45__cpo4cendE,(_ZN80_INTERNAL_abbeae53_44_flash_fwd_hdim256_fp16_split_softcap_sm90_cu_ee213261_35834cuda3std6ranges3__45__cpo4swapE - _ZN80_INTERNAL_abbeae53_44_flash_fwd_hdim256_fp16_split_softcap_sm90_cu_ee213261_35834cuda3std3__45__cpo4cendE)
_ZN80_INTERNAL_abbeae53_44_flash_fwd_hdim256_fp16_split_softcap_sm90_cu_ee213261_35834cuda3std3__45__cpo4cendE:
	.zero		1
	.type		_ZN80_INTERNAL_abbeae53_44_flash_fwd_hdim256_fp16_split_softcap_sm90_cu_ee213261_35834cuda3std6ranges3__45__cpo4swapE,@object
	.size		_ZN80_INTERNAL_abbeae53_44_flash_fwd_hdim256_fp16_split_softcap_sm90_cu_ee213261_35834cuda3std6ranges3__45__cpo4swapE,(.L_16 - _ZN80_INTERNAL_abbeae53_44_flash_fwd_hdim256_fp16_split_softcap_sm90_cu_ee213261_35834cuda3std6ranges3__45__cpo4swapE)
_ZN80_INTERNAL_abbeae53_44_flash_fwd_hdim256_fp16_split_softcap_sm90_cu_ee213261_35834cuda3std6ranges3__45__cpo4swapE:
	.zero		1
.L_16:


//--------------------- .nv.shared._ZN7cutlass13device_kernelIN5flash11enable_sm90INS1_16FlashAttnFwdSm90INS1_25CollectiveMainloopFwdSm90ILi2EN4cute5tupleIJNS5_1CILi1EEES8_S8_EEENS6_IJNS7_ILi128EEENS7_ILi80EEENS7_ILi256EEEEEELi256ENS_6half_tEfNS_4arch4Sm90ELb0ELb0ELb1ELb1ELb0ELb0ELb0ELb1ELb1ELb1ELb1ELb0EEENS1_21CollectiveEpilogueFwdINS6_IJSA_SC_SB_EEES9_SE_SG_Li256ELb1ELb1ELb1ELb0EEENS1_36VarlenDynamicPersistentTileSchedulerILi128ELi80ELi256ELi128ELb1ELb1ELb1ELb0ELb1ELb1EEEEEEEEEvNT_6ParamsE --------------------------
	.section	.nv.shared._ZN7cutlass13device_kernelIN5flash11enable_sm90INS1_16FlashAttnFwdSm90INS1_25CollectiveMainloopFwdSm90ILi2EN4cute5tupleIJNS5_1CILi1EEES8_S8_EEENS6_IJNS7_ILi128EEENS7_ILi80EEENS7_ILi256EEEEEELi256ENS_6half_tEfNS_4arch4Sm90ELb0ELb0ELb1ELb1ELb0ELb0ELb0ELb1ELb1ELb1ELb1ELb0EEENS1_21CollectiveEpilogueFwdINS6_IJSA_SC_SB_EEES9_SE_SG_Li256ELb1ELb1ELb1ELb0EEENS1_36VarlenDynamicPersistentTileSchedulerILi128ELi80ELi256ELi128ELb1ELb1ELb1ELb0ELb1ELb1EEEEEEEEEvNT_6ParamsE,"aw",@nobits
	.sectionflags	@""
	.align	16
	.zero		1024


//--------------------- .nv.shared._ZN7cutlass13device_kernelIN5flash11enable_sm90INS1_16FlashAttnFwdSm90INS1_25CollectiveMainloopFwdSm90ILi2EN4cute5tupleIJNS5_1CILi1EEES8_S8_EEENS6_IJNS7_ILi128EEENS7_ILi80EEENS7_ILi256EEEEEELi256ENS_6half_tEfNS_4arch4Sm90ELb0ELb0ELb1ELb1ELb0ELb1ELb0ELb1ELb1ELb1ELb1ELb0EEENS1_21CollectiveEpilogueFwdINS6_IJSA_SC_SB_EEES9_SE_SG_Li256ELb1ELb1ELb1ELb0EEENS1_36VarlenDynamicPersistentTileSchedulerILi128ELi80ELi256ELi128ELb1ELb1ELb1ELb0ELb1ELb1EEEEEEEEEvNT_6ParamsE --------------------------
	.section	.nv.shared._ZN7cutlass13device_kernelIN5flash11enable_sm90INS1_16FlashAttnFwdSm90INS1_25CollectiveMainloopFwdSm90ILi2EN4cute5tupleIJNS5_1CILi1EEES8_S8_EEENS6_IJNS7_ILi128EEENS7_ILi80EEENS7_ILi256EEEEEELi256ENS_6half_tEfNS_4arch4Sm90ELb0ELb0ELb1ELb1ELb0ELb1ELb0ELb1ELb1ELb1ELb1ELb0EEENS1_21CollectiveEpilogueFwdINS6_IJSA_SC_SB_EEES9_SE_SG_Li256ELb1ELb1ELb1ELb0EEENS1_36VarlenDynamicPersistentTileSchedulerILi128ELi80ELi256ELi128ELb1ELb1ELb1ELb0ELb1ELb1EEEEEEEEEvNT_6ParamsE,"aw",@nobits
	.sectionflags	@""
	.align	16
	.zero		1024


//--------------------- .nv.shared._ZN7cutlass13device_kernelIN5flash11enable_sm90INS1_16FlashAttnFwdSm90INS1_25CollectiveMainloopFwdSm90ILi2EN4cute5tupleIJNS5_1CILi1EEES8_S8_EEENS6_IJNS7_ILi128EEENS7_ILi64EEENS7_ILi256EEEEEELi256ENS_6half_tEfNS_4arch4Sm90ELb0ELb1ELb1ELb0ELb0ELb0ELb0ELb1ELb1ELb1ELb1ELb0EEENS1_21CollectiveEpilogueFwdINS6_IJSA_SC_SB_EEES9_SE_SG_Li256ELb0ELb1ELb1ELb0EEENS1_19SingleTileSchedulerILb0ELb1ELb1ELi128EEEEEEEEEvNT_6ParamsE --------------------------
	.section	.nv.shared._ZN7cutlass13device_kernelIN5flash11enable_sm90INS1_16FlashAttnFwdSm90INS1_25CollectiveMainloopFwdSm90ILi2EN4cute5tupleIJNS5_1CILi1EEES8_S8_EEENS6_IJNS7_ILi128EEENS7_ILi64EEENS7_ILi256EEEEEELi256ENS_6half_tEfNS_4arch4Sm90ELb0ELb1ELb1ELb0ELb0ELb0ELb0ELb1ELb1ELb1ELb1ELb0EEENS1_21CollectiveEpilogueFwdINS6_IJSA_SC_SB_EEES9_SE_SG_Li256ELb0ELb1ELb1ELb0EEENS1_19SingleTileSchedulerILb0ELb1ELb1ELi128EEEEEEEEEvNT_6ParamsE,"aw",@nobits
	.sectionflags	@""
	.align	16
	.zero		1024


//--------------------- .nv.shared._ZN7cutlass13device_kernelIN5flash11enable_sm90INS1_16FlashAttnFwdSm90INS1_25CollectiveMainloopFwdSm90ILi2EN4cute5tupleIJNS5_1CILi1EEES8_S8_EEENS6_IJNS7_ILi128EEENS7_ILi64EEENS7_ILi256EEEEEELi256ENS_6half_tEfNS_4arch4Sm90ELb0ELb1ELb1ELb1ELb0ELb0ELb0ELb1ELb1ELb1ELb1ELb0EEENS1_21CollectiveEpilogueFwdINS6_IJSA_SC_SB_EEES9_SE_SG_Li256ELb1ELb1ELb1ELb0EEENS1_36VarlenDynamicPersistentTileSchedulerILi128ELi64ELi256ELi128ELb1ELb1ELb1ELb1ELb0ELb1EEEEEEEEEvNT_6ParamsE --------------------------
	.section	.nv.shared._ZN7cutlass13device_kernelIN5flash11enable_sm90INS1_16FlashAttnFwdSm90INS1_25CollectiveMainloopFwdSm90ILi2EN4cute5tupleIJNS5_1CILi1EEES8_S8_EEENS6_IJNS7_ILi128EEENS7_ILi64EEENS7_ILi256EEEEEELi256ENS_6half_tEfNS_4arch4Sm90ELb0ELb1ELb1ELb1ELb0ELb0ELb0ELb1ELb1ELb1ELb1ELb0EEENS1_21CollectiveEpilogueFwdINS6_IJSA_SC_SB_EEES9_SE_SG_Li256ELb1ELb1ELb1ELb0EEENS1_36VarlenDynamicPersistentTileSchedulerILi128ELi64ELi256ELi128ELb1ELb1ELb1ELb1ELb0ELb1EEEEEEEEEvNT_6ParamsE,"aw",@nobits
	.sectionflags	@""
	.align	16
	.zero		1024


//--------------------- .nv.shared._ZN7cutlass13device_kernelIN5flash11enable_sm90INS1_16FlashAttnFwdSm90INS1_25CollectiveMainloopFwdSm90ILi2EN4cute5tupleIJNS5_1CILi1EEES8_S8_EEENS6_IJNS7_ILi128EEENS7_ILi64EEENS7_ILi256EEEEEELi256ENS_6half_tEfNS_4arch4Sm90ELb0ELb1ELb1ELb1ELb0ELb1ELb0ELb1ELb1ELb1ELb1ELb0EEENS1_21CollectiveEpilogueFwdINS6_IJSA_SC_SB_EEES9_SE_SG_Li256ELb1ELb1ELb1ELb0EEENS1_36VarlenDynamicPersistentTileSchedulerILi128ELi64ELi256ELi128ELb1ELb1ELb1ELb1ELb0ELb1EEEEEEEEEvNT_6ParamsE --------------------------
	.section	.nv.shared._ZN7cutlass13device_kernelIN5flash11enable_sm90INS1_16FlashAttnFwdSm90INS1_25CollectiveMainloopFwdSm90ILi2EN4cute5tupleIJNS5_1CILi1EEES8_S8_EEENS6_IJNS7_ILi128EEENS7_ILi64EEENS7_ILi256EEEEEELi256ENS_6half_tEfNS_4arch4Sm90ELb0ELb1ELb1ELb1ELb0ELb1ELb0ELb1ELb1ELb1ELb1ELb0EEENS1_21CollectiveEpilogueFwdINS6_IJSA_SC_SB_EEES9_SE_SG_Li256ELb1ELb1ELb1ELb0EEENS1_36VarlenDynamicPersistentTileSchedulerILi128ELi64ELi256ELi128ELb1ELb1ELb1ELb1ELb0ELb1EEEEEEEEEvNT_6ParamsE,"aw",@nobits
	.sectionflags	@""
	.align	16
	.zero		1024


//--------------------- .nv.shared._ZN7cutlass13device_kernelIN5flash11enable_sm90INS1_16FlashAttnFwdSm90INS1_25CollectiveMainloopFwdSm90ILi2EN4cute5tupleIJNS5_1CILi1EEES8_S8_EEENS6_IJNS7_ILi128EEENS7_ILi80EEENS7_ILi256EEEEEELi256ENS_6half_tEfNS_4arch4Sm90ELb1ELb0ELb1ELb0ELb0ELb0ELb0ELb1ELb1ELb1ELb1ELb0EEENS1_21CollectiveEpilogueFwdINS6_IJSA_SC_SB_EEES9_SE_SG_Li256ELb0ELb1ELb1ELb0EEENS1_19SingleTileSchedulerILb0ELb1ELb1ELi128EEEEEEEEEvNT_6ParamsE --------------------------
	.section	.nv.shared._ZN7cutlass13device_kernelIN5flash11enable_sm90INS1_16FlashAttnFwdSm90INS1_25CollectiveMainloopFwdSm90ILi2EN4cute5tupleIJNS5_1CILi1EEES8_S8_EEENS6_IJNS7_ILi128EEENS7_ILi80EEENS7_ILi256EEEEEELi256ENS_6half_tEfNS_4arch4Sm90ELb1ELb0ELb1ELb0ELb0ELb0ELb0ELb1ELb1ELb1ELb1ELb0EEENS1_21CollectiveEpilogueFwdINS6_IJSA_SC_SB_EEES9_SE_SG_Li256ELb0ELb1ELb1ELb0EEENS1_19SingleTileSchedulerILb0ELb1ELb1ELi128EEEEEEEEEvNT_6ParamsE,"aw",@nobits
	.sectionflags	@""
	.align	16
	.zero		1024


//--------------------- .nv.shared._ZN7cutlass13device_kernelIN5flash11enable_sm90INS1_16FlashAttnFwdSm90INS1_25CollectiveMainloopFwdSm90ILi2EN4cute5tupleIJNS5_1CILi1EEES8_S8_EEENS6_IJNS7_ILi128EEENS7_ILi80EEENS7_ILi256EEEEEELi256ENS_6half_tEfNS_4arch4Sm90ELb1ELb0ELb1ELb1ELb0ELb0ELb0ELb1ELb1ELb1ELb1ELb0EEENS1_21CollectiveEpilogueFwdINS6_IJSA_SC_SB_EEES9_SE_SG_Li256ELb1ELb1ELb1ELb0EEENS1_36VarlenDynamicPersistentTileSchedulerILi128ELi80ELi256ELi128ELb1ELb1ELb1ELb1ELb1ELb1EEEEEEEEEvNT_6ParamsE --------------------------
	.section	.nv.shared._ZN7cutlass13device_kernelIN5flash11enable_sm90INS1_16FlashAttnFwdSm90INS1_25CollectiveMainloopFwdSm90ILi2EN4cute5tupleIJNS5_1CILi1EEES8_S8_EEENS6_IJNS7_ILi128EEENS7_ILi80EEENS7_ILi256EEEEEELi256ENS_6half_tEfNS_4arch4Sm90ELb1ELb0ELb1ELb1ELb0ELb0ELb0ELb1ELb1ELb1ELb1ELb0EEENS1_21CollectiveEpilogueFwdINS6_IJSA_SC_SB_EEES9_SE_SG_Li256ELb1ELb1ELb1ELb0EEENS1_36VarlenDynamicPersistentTileSchedulerILi128ELi80ELi256ELi128ELb1ELb1ELb1ELb1ELb1ELb1EEEEEEEEEvNT_6ParamsE,"aw",@nobits
	.sectionflags	@""
	.align	16
	.zero		1024


//--------------------- .nv.shared._ZN7cutlass13device_kernelIN5flash11enable_sm90INS1_16FlashAttnFwdSm90INS1_25CollectiveMainloopFwdSm90ILi2EN4cute5tupleIJNS5_1CILi1EEES8_S8_EEENS6_IJNS7_ILi128EEENS7_ILi80EEENS7_ILi256EEEEEELi256ENS_6half_tEfNS_4arch4Sm90ELb1ELb0ELb1ELb1ELb0ELb1ELb0ELb1ELb1ELb1ELb1ELb0EEENS1_21CollectiveEpilogueFwdINS6_IJSA_SC_SB_EEES9_SE_SG_Li256ELb1ELb1ELb1ELb0EEENS1_36VarlenDynamicPersistentTileSchedulerILi128ELi80ELi256ELi128ELb1ELb1ELb1ELb1ELb1ELb1EEEEEEEEEvNT_6ParamsE --------------------------
	.section	.nv.shared._ZN7cutlass13device_kernelIN5flash11enable_sm90INS1_16FlashAttnFwdSm90INS1_25CollectiveMainloopFwdSm90ILi2EN4cute5tupleIJNS5_1CILi1EEES8_S8_EEENS6_IJNS7_ILi128EEENS7_ILi80EEENS7_ILi256EEEEEELi256ENS_6half_tEfNS_4arch4Sm90ELb1ELb0ELb1ELb1ELb0ELb1ELb0ELb1ELb1ELb1ELb1ELb0EEENS1_21CollectiveEpilogueFwdINS6_IJSA_SC_SB_EEES9_SE_SG_Li256ELb1ELb1ELb1ELb0EEENS1_36VarlenDynamicPersistentTileSchedulerILi128ELi80ELi256ELi128ELb1ELb1ELb1ELb1ELb1ELb1EEEEEEEEEvNT_6ParamsE,"aw",@nobits
	.sectionflags	@""
	.align	16
	.zero		1024


//--------------------- .nv.constant0._ZN7cutlass13device_kernelIN5flash11enable_sm90INS1_16FlashAttnFwdSm90INS1_25CollectiveMainloopFwdSm90ILi2EN4cute5tupleIJNS5_1CILi1EEES8_S8_EEENS6_IJNS7_ILi128EEENS7_ILi80EEENS7_ILi256EEEEEELi256ENS_6half_tEfNS_4arch4Sm90ELb0ELb0ELb1ELb0ELb0ELb0ELb0ELb1ELb1ELb1ELb1ELb0EEENS1_21CollectiveEpilogueFwdINS6_IJSA_SC_SB_EEES9_SE_SG_Li256ELb0ELb1ELb1ELb0EEENS1_19SingleTileSchedulerILb0ELb1ELb1ELi128EEEEEEEEEvNT_6ParamsE --------------------------
	.section	.nv.constant0._ZN7cutlass13device_kernelIN5flash11enable_sm90INS1_16FlashAttnFwdSm90INS1_25CollectiveMainloopFwdSm90ILi2EN4cute5tupleIJNS5_1CILi1EEES8_S8_EEENS6_IJNS7_ILi128EEENS7_ILi80EEENS7_ILi256EEEEEELi256ENS_6half_tEfNS_4arch4Sm90ELb0ELb0ELb1ELb0ELb0ELb0ELb0ELb1ELb1ELb1ELb1ELb0EEENS1_21CollectiveEpilogueFwdINS6_IJSA_SC_SB_EEES9_SE_SG_Li256ELb0ELb1ELb1ELb0EEENS1_19SingleTileSchedulerILb0ELb1ELb1ELi128EEEEEEEEEvNT_6ParamsE,"a",@progbits
	.sectionflags	@""
	.align	4
.nv.constant0._ZN7cutlass13device_kernelIN5flash11enable_sm90INS1_16FlashAttnFwdSm90INS1_25CollectiveMainloopFwdSm90ILi2EN4cute5tupleIJNS5_1CILi1EEES8_S8_EEENS6_IJNS7_ILi128EEENS7_ILi80EEENS7_ILi256EEEEEELi256ENS_6half_tEfNS_4arch4Sm90ELb0ELb0ELb1ELb0ELb0ELb0ELb0ELb1ELb1ELb1ELb1ELb0EEENS1_21CollectiveEpilogueFwdINS6_IJSA_SC_SB_EEES9_SE_SG_Li256ELb0ELb1ELb1ELb0EEENS1_19SingleTileSchedulerILb0ELb1ELb1ELi128EEEEEEEEEvNT_6ParamsE:
	.zero		3200


//--------------------- .nv.constant0._ZN7cutlass13device_kernelIN5flash11enable_sm90INS1_16FlashAttnFwdSm90INS1_25CollectiveMainloopFwdSm90ILi2EN4cute5tupleIJNS5_1CILi1EEES8_S8_EEENS6_IJNS7_ILi128EEENS7_ILi80EEENS7_ILi256EEEEEELi256ENS_6half_tEfNS_4arch4Sm90ELb0ELb0ELb1ELb1ELb0ELb0ELb0ELb1ELb1ELb1ELb1ELb0EEENS1_21CollectiveEpilogueFwdINS6_IJSA_SC_SB_EEES9_SE_SG_Li256ELb1ELb1ELb1ELb0EEENS1_36VarlenDynamicPersistentTileSchedulerILi128ELi80ELi256ELi128ELb1ELb1ELb1ELb0ELb1ELb1EEEEEEEEEvNT_6ParamsE --------------------------
	.section	.nv.constant0._ZN7cutlass13device_kernelIN5flash11enable_sm90INS1_16FlashAttnFwdSm90INS1_25CollectiveMainloopFwdSm90ILi2EN4cute5tupleIJNS5_1CILi1EEES8_S8_EEENS6_IJNS7_ILi128EEENS7_ILi80EEENS7_ILi256EEEEEELi256ENS_6half_tEfNS_4arch4Sm90ELb0ELb0ELb1ELb1ELb0ELb0ELb0ELb1ELb1ELb1ELb1ELb0EEENS1_21CollectiveEpilogueFwdINS6_IJSA_SC_SB_EEES9_SE_SG_Li256ELb1ELb1ELb1ELb0EEENS1_36VarlenDynamicPersistentTileSchedulerILi128ELi80ELi256ELi128ELb1ELb1ELb1ELb0ELb1ELb1EEEEEEEEEvNT_6ParamsE,"a",@progbits
	.sectionflags	@""
	.align	4
.nv.constant0._ZN7cutlass13device_kernelIN5flash11enable_sm90INS1_16FlashAttnFwdSm90INS1_25CollectiveMainloopFwdSm90ILi2EN4cute5tupleIJNS5_1CILi1EEES8_S8_EEENS6_IJNS7_ILi128EEENS7_ILi80EEENS7_ILi256EEEEEELi256ENS_6half_tEfNS_4arch4Sm90ELb0ELb0ELb1ELb1ELb0ELb0ELb0ELb1ELb1ELb1ELb1ELb0EEENS1_21CollectiveEpilogueFwdINS6_IJSA_SC_SB_EEES9_SE_SG_Li256ELb1ELb1ELb1ELb0EEENS1_36VarlenDynamicPersistentTileSchedulerILi128ELi80ELi256ELi128ELb1ELb1ELb1ELb0ELb1ELb1EEEEEEEEEvNT_6ParamsE:
	.zero		3328


//--------------------- .nv.constant0._ZN7cutlass13device_kernelIN5flash11enable_sm90INS1_16FlashAttnFwdSm90INS1_25CollectiveMainloopFwdSm90ILi2EN4cute5tupleIJNS5_1CILi1EEES8_S8_EEENS6_IJNS7_ILi128EEENS7_ILi80EEENS7_ILi256EEEEEELi256ENS_6half_tEfNS_4arch4Sm90ELb0ELb0ELb1ELb1ELb0ELb1ELb0ELb1ELb1ELb1ELb1ELb0EEENS1_21CollectiveEpilogueFwdINS6_IJSA_SC_SB_EEES9_SE_SG_Li256ELb1ELb1ELb1ELb0EEENS1_36VarlenDynamicPersistentTileSchedulerILi128ELi80ELi256ELi128ELb1ELb1ELb1ELb0ELb1ELb1EEEEEEEEEvNT_6ParamsE --------------------------
	.section	.nv.constant0._ZN7cutlass13device_kernelIN5flash11enable_sm90INS1_16FlashAttnFwdSm90INS1_25CollectiveMainloopFwdSm90ILi2EN4cute5tupleIJNS5_1CILi1EEES8_S8_EEENS6_IJNS7_ILi128EEENS7_ILi80EEENS7_ILi256EEEEEELi256ENS_6half_tEfNS_4arch4Sm90ELb0ELb0ELb1ELb1ELb0ELb1ELb0ELb1ELb1ELb1ELb1ELb0EEENS1_21CollectiveEpilogueFwdINS6_IJSA_SC_SB_EEES9_SE_SG_Li256ELb1ELb1ELb1ELb0EEENS1_36VarlenDynamicPersistentTileSchedulerILi128ELi80ELi256ELi128ELb1ELb1ELb1ELb0ELb1ELb1EEEEEEEEEvNT_6ParamsE,"a",@progbits
	.sectionflags	@""
	.align	4
.nv.constant0._ZN7cutlass13device_kernelIN5flash11enable_sm90INS1_16FlashAttnFwdSm90INS1_25CollectiveMainloopFwdSm90ILi2EN4cute5tupleIJNS5_1CILi1EEES8_S8_EEENS6_IJNS7_ILi128EEENS7_ILi80EEENS7_ILi256EEEEEELi256ENS_6half_tEfNS_4arch4Sm90ELb0ELb0ELb1ELb1ELb0ELb1ELb0ELb1ELb1ELb1ELb1ELb0EEENS1_21CollectiveEpilogueFwdINS6_IJSA_SC_SB_EEES9_SE_SG_Li256ELb1ELb1ELb1ELb0EEENS1_36VarlenDynamicPersistentTileSchedulerILi128ELi80ELi256ELi128ELb1ELb1ELb1ELb0ELb1ELb1EEEEEEEEEvNT_6ParamsE:
	.zero		3328


//--------------------- .nv.constant0._ZN7cutlass13device_kernelIN5flash11enable_sm90INS1_16FlashAttnFwdSm90INS1_25CollectiveMainloopFwdSm90ILi2EN4cute5tupleIJNS5_1CILi1EEES8_S8_EEENS6_IJNS7_ILi128EEENS7_ILi64EEENS7_ILi256EEEEEELi256ENS_6half_tEfNS_4arch4Sm90ELb0ELb1ELb1ELb0ELb0ELb0ELb0ELb1ELb1ELb1ELb1ELb0EEENS1_21CollectiveEpilogueFwdINS6_IJSA_SC_SB_EEES9_SE_SG_Li256ELb0ELb1ELb1ELb0EEENS1_19SingleTileSchedulerILb0ELb1ELb1ELi128EEEEEEEEEvNT_6ParamsE --------------------------
	.section	.nv.constant0._ZN7cutlass13device_kernelIN5flash11enable_sm90INS1_16FlashAttnFwdSm90INS1_25CollectiveMainloopFwdSm90ILi2EN4cute5tupleIJNS5_1CILi1EEES8_S8_EEENS6_IJNS7_ILi128EEENS7_ILi64EEENS7_ILi256EEEEEELi256ENS_6half_tEfNS_4arch4Sm90ELb0ELb1ELb1ELb0ELb0ELb0ELb0ELb1ELb1ELb1ELb1ELb0EEENS1_21CollectiveEpilogueFwdINS6_IJSA_SC_SB_EEES9_SE_SG_Li256ELb0ELb1ELb1ELb0EEENS1_19SingleTileSchedulerILb0ELb1ELb1ELi128EEEEEEEEEvNT_6ParamsE,"a",@progbits
	.sectionflags	@""
	.align	4
.nv.constant0._ZN7cutlass13device_kernelIN5flash11enable_sm90INS1_16FlashAttnFwdSm90INS1_25CollectiveMainloopFwdSm90ILi2EN4cute5tupleIJNS5_1CILi1EEES8_S8_EEENS6_IJNS7_ILi128EEENS7_ILi64EEENS7_ILi256EEEEEELi256ENS_6half_tEfNS_4arch4Sm90ELb0ELb1ELb1ELb0ELb0ELb0ELb0ELb1ELb1ELb1ELb1ELb0EEENS1_21CollectiveEpilogueFwdINS6_IJSA_SC_SB_EEES9_SE_SG_Li256ELb0ELb1ELb1ELb0EEENS1_19SingleTileSchedulerILb0ELb1ELb1ELi128EEEEEEEEEvNT_6ParamsE:
	.zero		3200


//--------------------- .nv.constant0._ZN7cutlass13device_kernelIN5flash11enable_sm90INS1_16FlashAttnFwdSm90INS1_25CollectiveMainloopFwdSm90ILi2EN4cute5tupleIJNS5_1CILi1EEES8_S8_EEENS6_IJNS7_ILi128EEENS7_ILi64EEENS7_ILi256EEEEEELi256ENS_6half_tEfNS_4arch4Sm90ELb0ELb1ELb1ELb1ELb0ELb0ELb0ELb1ELb1ELb1ELb1ELb0EEENS1_21CollectiveEpilogueFwdINS6_IJSA_SC_SB_EEES9_SE_SG_Li256ELb1ELb1ELb1ELb0EEENS1_36VarlenDynamicPersistentTileSchedulerILi128ELi64ELi256ELi128ELb1ELb1ELb1ELb1ELb0ELb1EEEEEEEEEvNT_6ParamsE --------------------------
	.section	.nv.constant0._ZN7cutlass13device_kernelIN5flash11enable_sm90INS1_16FlashAttnFwdSm90INS1_25CollectiveMainloopFwdSm90ILi2EN4cute5tupleIJNS5_1CILi1EEES8_S8_EEENS6_IJNS7_ILi128EEENS7_ILi64EEENS7_ILi256EEEEEELi256ENS_6half_tEfNS_4arch4Sm90ELb0ELb1ELb1ELb1ELb0ELb0ELb0ELb1ELb1ELb1ELb1ELb0EEENS1_21CollectiveEpilogueFwdINS6_IJSA_SC_SB_EEES9_SE_SG_Li256ELb1ELb1ELb1ELb0EEENS1_36VarlenDynamicPersistentTileSchedulerILi128ELi64ELi256ELi128ELb1ELb1ELb1ELb1ELb0ELb1EEEEEEEEEvNT_6ParamsE,"a",@progbits
	.sectionflags	@""
	.align	4
.nv.constant0._ZN7cutlass13device_kernelIN5flash11enable_sm90INS1_16FlashAttnFwdSm90INS1_25CollectiveMainloopFwdSm90ILi2EN4cute5tupleIJNS5_1CILi1EEES8_S8_EEENS6_IJNS7_ILi128EEENS7_ILi64EEENS7_ILi256EEEEEELi256ENS_6half_tEfNS_4arch4Sm90ELb0ELb1ELb1ELb1ELb0ELb0ELb0ELb1ELb1ELb1ELb1ELb0EEENS1_21CollectiveEpilogueFwdINS6_IJSA_SC_SB_EEES9_SE_SG_Li256ELb1ELb1ELb1ELb0EEENS1_36VarlenDynamicPersistentTileSchedulerILi128ELi64ELi256ELi128ELb1ELb1ELb1ELb1ELb0ELb1EEEEEEEEEvNT_6ParamsE:
	.zero		3328


//--------------------- .nv.constant0._ZN7cutlass13device_kernelIN5flash11enable_sm90INS1_16FlashAttnFwdSm90INS1_25CollectiveMainloopFwdSm90ILi2EN4cute5tupleIJNS5_1CILi1EEES8_S8_EEENS6_IJNS7_ILi128EEENS7_ILi64EEENS7_ILi256EEEEEELi256ENS_6half_tEfNS_4arch4Sm90ELb0ELb1ELb1ELb1ELb0ELb1ELb0ELb1ELb1ELb1ELb1ELb0EEENS1_21CollectiveEpilogueFwdINS6_IJSA_SC_SB_EEES9_SE_SG_Li256ELb1ELb1ELb1ELb0EEENS1_36VarlenDynamicPersistentTileSchedulerILi128ELi64ELi256ELi128ELb1ELb1ELb1ELb1ELb0ELb1EEEEEEEEEvNT_6ParamsE --------------------------
	.section	.nv.constant0._ZN7cutlass13device_kernelIN5flash11enable_sm90INS1_16FlashAttnFwdSm90INS1_25CollectiveMainloopFwdSm90ILi2EN4cute5tupleIJNS5_1CILi1EEES8_S8_EEENS6_IJNS7_ILi128EEENS7_ILi64EEENS7_ILi256EEEEEELi256ENS_6half_tEfNS_4arch4Sm90ELb0ELb1ELb1ELb1ELb0ELb1ELb0ELb1ELb1ELb1ELb1ELb0EEENS1_21CollectiveEpilogueFwdINS6_IJSA_SC_SB_EEES9_SE_SG_Li256ELb1ELb1ELb1ELb0EEENS1_36VarlenDynamicPersistentTileSchedulerILi128ELi64ELi256ELi128ELb1ELb1ELb1ELb1ELb0ELb1EEEEEEEEEvNT_6ParamsE,"a",@progbits
	.sectionflags	@""
	.align	4
.nv.constant0._ZN7cutlass13device_kernelIN5flash11enable_sm90INS1_16FlashAttnFwdSm90INS1_25CollectiveMainloopFwdSm90ILi2EN4cute5tupleIJNS5_1CILi1EEES8_S8_EEENS6_IJNS7_ILi128EEENS7_ILi64EEENS7_ILi256EEEEEELi256ENS_6half_tEfNS_4arch4Sm90ELb0ELb1ELb1ELb1ELb0ELb1ELb0ELb1ELb1ELb1ELb1ELb0EEENS1_21CollectiveEpilogueFwdINS6_IJSA_SC_SB_EEES9_SE_SG_Li256ELb1ELb1ELb1ELb0EEENS1_36VarlenDynamicPersistentTileSchedulerILi128ELi64ELi256ELi128ELb1ELb1ELb1ELb1ELb0ELb1EEEEEEEEEvNT_6ParamsE:
	.zero		3328


//--------------------- .nv.constant0._ZN7cutlass13device_kernelIN5flash11enable_sm90INS1_16FlashAttnFwdSm90INS1_25CollectiveMainloopFwdSm90ILi2EN4cute5tupleIJNS5_1CILi1EEES8_S8_EEENS6_IJNS7_ILi128EEENS7_ILi80EEENS7_ILi256EEEEEELi256ENS_6half_tEfNS_4arch4Sm90ELb1ELb0ELb1ELb0ELb0ELb0ELb0ELb1ELb1ELb1ELb1ELb0EEENS1_21CollectiveEpilogueFwdINS6_IJSA_SC_SB_EEES9_SE_SG_Li256ELb0ELb1ELb1ELb0EEENS1_19SingleTileSchedulerILb0ELb1ELb1ELi128EEEEEEEEEvNT_6ParamsE --------------------------
	.section	.nv.constant0._ZN7cutlass13device_kernelIN5flash11enable_sm90INS1_16FlashAttnFwdSm90INS1_25CollectiveMainloopFwdSm90ILi2EN4cute5tupleIJNS5_1CILi1EEES8_S8_EEENS6_IJNS7_ILi128EEENS7_ILi80EEENS7_ILi256EEEEEELi256ENS_6half_tEfNS_4arch4Sm90ELb1ELb0ELb1ELb0ELb0ELb0ELb0ELb1ELb1ELb1ELb1ELb0EEENS1_21CollectiveEpilogueFwdINS6_IJSA_SC_SB_EEES9_SE_SG_Li256ELb0ELb1ELb1ELb0EEENS1_19SingleTileSchedulerILb0ELb1ELb1ELi128EEEEEEEEEvNT_6ParamsE,"a",@progbits
	.sectionflags	@""
	.align	4
.nv.constant0._ZN7cutlass13device_kernelIN5flash11enable_sm90INS1_16FlashAttnFwdSm90INS1_25CollectiveMainloopFwdSm90ILi2EN4cute5tupleIJNS5_1CILi1EEES8_S8_EEENS6_IJNS7_ILi128EEENS7_ILi80EEENS7_ILi256EEEEEELi256ENS_6half_tEfNS_4arch4Sm90ELb1ELb0ELb1ELb0ELb0ELb0ELb0ELb1ELb1ELb1ELb1ELb0EEENS1_21CollectiveEpilogueFwdINS6_IJSA_SC_SB_EEES9_SE_SG_Li256ELb0ELb1ELb1ELb0EEENS1_19SingleTileSchedulerILb0ELb1ELb1ELi128EEEEEEEEEvNT_6ParamsE:
	.zero		3200


//--------------------- .nv.constant0._ZN7cutlass13device_kernelIN5flash11enable_sm90INS1_16FlashAttnFwdSm90INS1_25CollectiveMainloopFwdSm90ILi2EN4cute5tupleIJNS5_1CILi1EEES8_S8_EEENS6_IJNS7_ILi128EEENS7_ILi80EEENS7_ILi256EEEEEELi256ENS_6half_tEfNS_4arch4Sm90ELb1ELb0ELb1ELb1ELb0ELb0ELb0ELb1ELb1ELb1ELb1ELb0EEENS1_21CollectiveEpilogueFwdINS6_IJSA_SC_SB_EEES9_SE_SG_Li256ELb1ELb1ELb1ELb0EEENS1_36VarlenDynamicPersistentTileSchedulerILi128ELi80ELi256ELi128ELb1ELb1ELb1ELb1ELb1ELb1EEEEEEEEEvNT_6ParamsE --------------------------
	.section	.nv.constant0._ZN7cutlass13device_kernelIN5flash11enable_sm90INS1_16FlashAttnFwdSm90INS1_25CollectiveMainloopFwdSm90ILi2EN4cute5tupleIJNS5_1CILi1EEES8_S8_EEENS6_IJNS7_ILi128EEENS7_ILi80EEENS7_ILi256EEEEEELi256ENS_6half_tEfNS_4arch4Sm90ELb1ELb0ELb1ELb1ELb0ELb0ELb0ELb1ELb1ELb1ELb1ELb0EEENS1_21CollectiveEpilogueFwdINS6_IJSA_SC_SB_EEES9_SE_SG_Li256ELb1ELb1ELb1ELb0EEENS1_36VarlenDynamicPersistentTileSchedulerILi128ELi80ELi256ELi128ELb1ELb1ELb1ELb1ELb1ELb1EEEEEEEEEvNT_6ParamsE,"a",@progbits
	.sectionflags	@""
	.align	4
.nv.constant0._ZN7cutlass13device_kernelIN5flash11enable_sm90INS1_16FlashAttnFwdSm90INS1_25CollectiveMainloopFwdSm90ILi2EN4cute5tupleIJNS5_1CILi1EEES8_S8_EEENS6_IJNS7_ILi128EEENS7_ILi80EEENS7_ILi256EEEEEELi256ENS_6half_tEfNS_4arch4Sm90ELb1ELb0ELb1ELb1ELb0ELb0ELb0ELb1ELb1ELb1ELb1ELb0EEENS1_21CollectiveEpilogueFwdINS6_IJSA_SC_SB_EEES9_SE_SG_Li256ELb1ELb1ELb1ELb0EEENS1_36VarlenDynamicPersistentTileSchedulerILi128ELi80ELi256ELi128ELb1ELb1ELb1ELb1ELb1ELb1EEEEEEEEEvNT_6ParamsE:
	.zero		3328


//--------------------- .nv.constant0._ZN7cutlass13device_kernelIN5flash11enable_sm90INS1_16FlashAttnFwdSm90INS1_25CollectiveMainloopFwdSm90ILi2EN4cute5tupleIJNS5_1CILi1EEES8_S8_EEENS6_IJNS7_ILi128EEENS7_ILi80EEENS7_ILi256EEEEEELi256ENS_6half_tEfNS_4arch4Sm90ELb1ELb0ELb1ELb1ELb0ELb1ELb0ELb1ELb1ELb1ELb1ELb0EEENS1_21CollectiveEpilogueFwdINS6_IJSA_SC_SB_EEES9_SE_SG_Li256ELb1ELb1ELb1ELb0EEENS1_36VarlenDynamicPersistentTileSchedulerILi128ELi80ELi256ELi128ELb1ELb1ELb1ELb1ELb1ELb1EEEEEEEEEvNT_6ParamsE --------------------------
	.section	.nv.constant0._ZN7cutlass13device_kernelIN5flash11enable_sm90INS1_16FlashAttnFwdSm90INS1_25CollectiveMainloopFwdSm90ILi2EN4cute5tupleIJNS5_1CILi1EEES8_S8_EEENS6_IJNS7_ILi128EEENS7_ILi80EEENS7_ILi256EEEEEELi256ENS_6half_tEfNS_4arch4Sm90ELb1ELb0ELb1ELb1ELb0ELb1ELb0ELb1ELb1ELb1ELb1ELb0EEENS1_21CollectiveEpilogueFwdINS6_IJSA_SC_SB_EEES9_SE_SG_Li256ELb1ELb1ELb1ELb0EEENS1_36VarlenDynamicPersistentTileSchedulerILi128ELi80ELi256ELi128ELb1ELb1ELb1ELb1ELb1ELb1EEEEEEEEEvNT_6ParamsE,"a",@progbits
	.sectionflags	@""
	.align	4
.nv.constant0._ZN7cutlass13device_kernelIN5flash11enable_sm90INS1_16FlashAttnFwdSm90INS1_25CollectiveMainloopFwdSm90ILi2EN4cute5tupleIJNS5_1CILi1EEES8_S8_EEENS6_IJNS7_ILi128EEENS7_ILi80EEENS7_ILi256EEEEEELi256ENS_6half_tEfNS_4arch4Sm90ELb1ELb0ELb1ELb1ELb0ELb1ELb0ELb1ELb1ELb1ELb1ELb0EEENS1_21CollectiveEpilogueFwdINS6_IJSA_SC_SB_EEES9_SE_SG_Li256ELb1ELb1ELb1ELb0EEENS1_36VarlenDynamicPersistentTileSchedulerILi128ELi80ELi256ELi128ELb1ELb1ELb1ELb1ELb1ELb1EEEEEEEEEvNT_6ParamsE:
	.zero		3328


//--------------------- SYMBOLS --------------------------

	.type		.nv.reservedSmem.offset0,@object
	.size		.nv.reservedSmem.offset0,0x4
	.type		__assertfail,@function
